	.target	sm_80

	.elftype	@"ET_EXEC"


//--------------------- .note.nv.tkinfo           --------------------------
	.section	.note.nv.tkinfo,"",@"SHT_NOTE"
	.sectionflags	@"SHF_NOTE_NV_TKINFO"
	.tkinfo
        /*0018*/ 	.word	0x00000002
        /*0030*/ 	.string	""
        /*0030*/ 	.string	"ptxas"
        /*0030*/ 	.string	"Cuda compilation tools, release 13.0, V13.0.88"
        /*0030*/ 	.string	"Build cuda_13.0.r13.0/compiler.36424714_0"
        /*0030*/ 	.string	"-arch sm_80 -m 64 "



//--------------------- .note.nv.cuinfo           --------------------------
	.section	.note.nv.cuinfo,"",@"SHT_NOTE"
	.sectionflags	@"SHF_NOTE_NV_CUINFO"
        /*0018*/ 	.short	0x0002
        /*001a*/ 	.short	0x0050
        /*001c*/ 	.short	0x0082
	.zero		2


//--------------------- .nv.info                  --------------------------
	.section	.nv.info,"",@"SHT_CUDA_INFO"
	.align	4


	//----- nvinfo : EIATTR_REGCOUNT
	.align		4
        /*0000*/ 	.byte	0x04, 0x2f
        /*0002*/ 	.short	(.L_12 - .L_11)
	.align		4
.L_11:
        /*0004*/ 	.word	index@(_ZN7cutlass13device_kernelIN5flash19enable_sm80_to_sm89INS1_16FlashAttnFwdSm80INS1_25CollectiveMainloopFwdSm80ILi4ELi1ELb0EN4cute5tupleIJNS5_1CILi128EEENS7_ILi112EEENS7_ILi64EEEEEELi64ENS_10bfloat16_tEfNS_4arch4Sm80ELb1ELb0ELb0ELb1ELb0ELb1ELb1ELb0EEENS1_21CollectiveEpilogueFwdINS6_IJS8_SA_S9_EEENS6_IJNS7_ILi1EEESI_SI_EEESC_SE_Li128ELb1ELb1ELb0ELb0EEENS1_19SingleTileSchedulerILb1ELb0ELb1ELi128EEEEEEEEEvNT_6ParamsE)
        /*0008*/ 	.word	0x000000ff


	//----- nvinfo : EIATTR_FRAME_SIZE
	.align		4
.L_12:
        /*000c*/ 	.byte	0x04, 0x11
        /*000e*/ 	.short	(.L_14 - .L_13)
	.align		4
.L_13:
        /*0010*/ 	.word	index@(_ZN7cutlass13device_kernelIN5flash19enable_sm80_to_sm89INS1_16FlashAttnFwdSm80INS1_25CollectiveMainloopFwdSm80ILi4ELi1ELb0EN4cute5tupleIJNS5_1CILi128EEENS7_ILi112EEENS7_ILi64EEEEEELi64ENS_10bfloat16_tEfNS_4arch4Sm80ELb1ELb0ELb0ELb1ELb0ELb1ELb1ELb0EEENS1_21CollectiveEpilogueFwdINS6_IJS8_SA_S9_EEENS6_IJNS7_ILi1EEESI_SI_EEESC_SE_Li128ELb1ELb1ELb0ELb0EEENS1_19SingleTileSchedulerILb1ELb0ELb1ELi128EEEEEEEEEvNT_6ParamsE)
        /*0014*/ 	.word	0x000000b8


	//----- nvinfo : EIATTR_REGCOUNT
	.align		4
.L_14:
        /*0018*/ 	.byte	0x04, 0x2f
        /*001a*/ 	.short	(.L_16 - .L_15)
	.align		4
.L_15:
        /*001c*/ 	.word	index@(_ZN7cutlass13device_kernelIN5flash19enable_sm80_to_sm89INS1_16FlashAttnFwdSm80INS1_25CollectiveMainloopFwdSm80ILi4ELi1ELb0EN4cute5tupleIJNS5_1CILi128EEENS7_ILi112EEENS7_ILi64EEEEEELi64ENS_10bfloat16_tEfNS_4arch4Sm80ELb1ELb0ELb0ELb1ELb0ELb0ELb1ELb0EEENS1_21CollectiveEpilogueFwdINS6_IJS8_SA_S9_EEENS6_IJNS7_ILi1EEESI_SI_EEESC_SE_Li128ELb1ELb1ELb0ELb0EEENS1_19SingleTileSchedulerILb1ELb0ELb1ELi128EEEEEEEEEvNT_6ParamsE)
        /*0020*/ 	.word	0x000000ff


	//----- nvinfo : EIATTR_FRAME_SIZE
	.align		4
.L_16:
        /*0024*/ 	.byte	0x04, 0x11
        /*0026*/ 	.short	(.L_18 - .L_17)
	.align		4
.L_17:
        /*0028*/ 	.word	index@(_ZN7cutlass13device_kernelIN5flash19enable_sm80_to_sm89INS1_16FlashAttnFwdSm80INS1_25CollectiveMainloopFwdSm80ILi4ELi1ELb0EN4cute5tupleIJNS5_1CILi128EEENS7_ILi112EEENS7_ILi64EEEEEELi64ENS_10bfloat16_tEfNS_4arch4Sm80ELb1ELb0ELb0ELb1ELb0ELb0ELb1ELb0EEENS1_21CollectiveEpilogueFwdINS6_IJS8_SA_S9_EEENS6_IJNS7_ILi1EEESI_SI_EEESC_SE_Li128ELb1ELb1ELb0ELb0EEENS1_19SingleTileSchedulerILb1ELb0ELb1ELi128EEEEEEEEEvNT_6ParamsE)
        /*002c*/ 	.word	0x000000c8


	//----- nvinfo : EIATTR_REGCOUNT
	.align		4
.L_18:
        /*0030*/ 	.byte	0x04, 0x2f
        /*0032*/ 	.short	(.L_20 - .L_19)
	.align		4
.L_19:
        /*0034*/ 	.word	index@(_ZN7cutlass13device_kernelIN5flash19enable_sm80_to_sm89INS1_16FlashAttnFwdSm80INS1_25CollectiveMainloopFwdSm80ILi4ELi1ELb0EN4cute5tupleIJNS5_1CILi128EEENS7_ILi112EEENS7_ILi64EEEEEELi64ENS_10bfloat16_tEfNS_4arch4Sm80ELb1ELb0ELb0ELb0ELb0ELb0ELb1ELb0EEENS1_21CollectiveEpilogueFwdINS6_IJS8_SA_S9_EEENS6_IJNS7_ILi1EEESI_SI_EEESC_SE_Li128ELb0ELb1ELb0ELb0EEENS1_30DynamicPersistentTileSchedulerILi128ELi128ELb0ELb1ELb0EEEEEEEEEvNT_6ParamsE)
        /*0038*/ 	.word	0x000000ff


	//----- nvinfo : EIATTR_FRAME_SIZE
	.align		4
.L_20:
        /*003c*/ 	.byte	0x04, 0x11
        /*003e*/ 	.short	(.L_22 - .L_21)
	.align		4
.L_21:
        /*0040*/ 	.word	index@($__internal_1_$__cuda_sm70_shflsync_idx_p)
        /*0044*/ 	.word	0x00000000


	//----- nvinfo : EIATTR_FRAME_SIZE
	.align		4
.L_22:
        /*0048*/ 	.byte	0x04, 0x11
        /*004a*/ 	.short	(.L_24 - .L_23)
	.align		4
.L_23:
        /*004c*/ 	.word	index@($__internal_0_$__cuda_sm70_shflsync_bfly_p)
        /*0050*/ 	.word	0x00000000


	//----- nvinfo : EIATTR_FRAME_SIZE
	.align		4
.L_24:
        /*0054*/ 	.byte	0x04, 0x11
        /*0056*/ 	.short	(.L_26 - .L_25)
	.align		4
.L_25:
        /*0058*/ 	.word	index@(_ZN7cutlass13device_kernelIN5flash19enable_sm80_to_sm89INS1_16FlashAttnFwdSm80INS1_25CollectiveMainloopFwdSm80ILi4ELi1ELb0EN4cute5tupleIJNS5_1CILi128EEENS7_ILi112EEENS7_ILi64EEEEEELi64ENS_10bfloat16_tEfNS_4arch4Sm80ELb1ELb0ELb0ELb0ELb0ELb0ELb1ELb0EEENS1_21CollectiveEpilogueFwdINS6_IJS8_SA_S9_EEENS6_IJNS7_ILi1EEESI_SI_EEESC_SE_Li128ELb0ELb1ELb0ELb0EEENS1_30DynamicPersistentTileSchedulerILi128ELi128ELb0ELb1ELb0EEEEEEEEEvNT_6ParamsE)
        /*005c*/ 	.word	0x000000d8


	//----- nvinfo : EIATTR_REGCOUNT
	.align		4
.L_26:
        /*0060*/ 	.byte	0x04, 0x2f
        /*0062*/ 	.short	(.L_28 - .L_27)
	.align		4
.L_27:
        /*0064*/ 	.word	index@(_ZN7cutlass13device_kernelIN5flash19enable_sm80_to_sm89INS1_16FlashAttnFwdSm80INS1_25CollectiveMainloopFwdSm80ILi4ELi1ELb0EN4cute5tupleIJNS5_1CILi128EEENS7_ILi96EEENS7_ILi64EEEEEELi64ENS_10bfloat16_tEfNS_4arch4Sm80ELb0ELb1ELb0ELb1ELb0ELb1ELb1ELb0EEENS1_21CollectiveEpilogueFwdINS6_IJS8_SA_S9_EEENS6_IJNS7_ILi1EEESI_SI_EEESC_SE_Li128ELb1ELb1ELb0ELb0EEENS1_19SingleTileSchedulerILb1ELb0ELb1ELi128EEEEEEEEEvNT_6ParamsE)
        /*0068*/ 	.word	0x000000ff


	//----- nvinfo : EIATTR_FRAME_SIZE
	.align		4
.L_28:
        /*006c*/ 	.byte	0x04, 0x11
        /*006e*/ 	.short	(.L_30 - .L_29)
	.align		4
.L_29:
        /*0070*/ 	.word	index@(_ZN7cutlass13device_kernelIN5flash19enable_sm80_to_sm89INS1_16FlashAttnFwdSm80INS1_25CollectiveMainloopFwdSm80ILi4ELi1ELb0EN4cute5tupleIJNS5_1CILi128EEENS7_ILi96EEENS7_ILi64EEEEEELi64ENS_10bfloat16_tEfNS_4arch4Sm80ELb0ELb1ELb0ELb1ELb0ELb1ELb1ELb0EEENS1_21CollectiveEpilogueFwdINS6_IJS8_SA_S9_EEENS6_IJNS7_ILi1EEESI_SI_EEESC_SE_Li128ELb1ELb1ELb0ELb0EEENS1_19SingleTileSchedulerILb1ELb0ELb1ELi128EEEEEEEEEvNT_6ParamsE)
        /*0074*/ 	.word	0x00000088


	//----- nvinfo : EIATTR_REGCOUNT
	.align		4
.L_30:
        /*0078*/ 	.byte	0x04, 0x2f
        /*007a*/ 	.short	(.L_32 - .L_31)
	.align		4
.L_31:
        /*007c*/ 	.word	index@(_ZN7cutlass13device_kernelIN5flash19enable_sm80_to_sm89INS1_16FlashAttnFwdSm80INS1_25CollectiveMainloopFwdSm80ILi4ELi1ELb0EN4cute5tupleIJNS5_1CILi128EEENS7_ILi96EEENS7_ILi64EEEEEELi64ENS_10bfloat16_tEfNS_4arch4Sm80ELb0ELb1ELb0ELb1ELb0ELb0ELb1ELb0EEENS1_21CollectiveEpilogueFwdINS6_IJS8_SA_S9_EEENS6_IJNS7_ILi1EEESI_SI_EEESC_SE_Li128ELb1ELb1ELb0ELb0EEENS1_19SingleTileSchedulerILb1ELb0ELb1ELi128EEEEEEEEEvNT_6ParamsE)
        /*0080*/ 	.word	0x000000ff


	//----- nvinfo : EIATTR_FRAME_SIZE
	.align		4
.L_32:
        /*0084*/ 	.byte	0x04, 0x11
        /*0086*/ 	.short	(.L_34 - .L_33)
	.align		4
.L_33:
        /*0088*/ 	.word	index@(_ZN7cutlass13device_kernelIN5flash19enable_sm80_to_sm89INS1_16FlashAttnFwdSm80INS1_25CollectiveMainloopFwdSm80ILi4ELi1ELb0EN4cute5tupleIJNS5_1CILi128EEENS7_ILi96EEENS7_ILi64EEEEEELi64ENS_10bfloat16_tEfNS_4arch4Sm80ELb0ELb1ELb0ELb1ELb0ELb0ELb1ELb0EEENS1_21CollectiveEpilogueFwdINS6_IJS8_SA_S9_EEENS6_IJNS7_ILi1EEESI_SI_EEESC_SE_Li128ELb1ELb1ELb0ELb0EEENS1_19SingleTileSchedulerILb1ELb0ELb1ELi128EEEEEEEEEvNT_6ParamsE)
        /*008c*/ 	.word	0x00000048


	//----- nvinfo : EIATTR_REGCOUNT
	.align		4
.L_34:
        /*0090*/ 	.byte	0x04, 0x2f
        /*0092*/ 	.short	(.L_36 - .L_35)
	.align		4
.L_35:
        /*0094*/ 	.word	index@(_ZN7cutlass13device_kernelIN5flash19enable_sm80_to_sm89INS1_16FlashAttnFwdSm80INS1_25CollectiveMainloopFwdSm80ILi4ELi1ELb0EN4cute5tupleIJNS5_1CILi128EEENS7_ILi96EEENS7_ILi64EEEEEELi64ENS_10bfloat16_tEfNS_4arch4Sm80ELb0ELb1ELb0ELb0ELb0ELb0ELb1ELb0EEENS1_21CollectiveEpilogueFwdINS6_IJS8_SA_S9_EEENS6_IJNS7_ILi1EEESI_SI_EEESC_SE_Li128ELb0ELb1ELb0ELb0EEENS1_19SingleTileSchedulerILb0ELb0ELb1ELi128EEEEEEEEEvNT_6ParamsE)
        /*0098*/ 	.word	0x000000ff


	//----- nvinfo : EIATTR_FRAME_SIZE
	.align		4
.L_36:
        /*009c*/ 	.byte	0x04, 0x11
        /*009e*/ 	.short	(.L_38 - .L_37)
	.align		4
.L_37:
        /*00a0*/ 	.word	index@(_ZN7cutlass13device_kernelIN5flash19enable_sm80_to_sm89INS1_16FlashAttnFwdSm80INS1_25CollectiveMainloopFwdSm80ILi4ELi1ELb0EN4cute5tupleIJNS5_1CILi128EEENS7_ILi96EEENS7_ILi64EEEEEELi64ENS_10bfloat16_tEfNS_4arch4Sm80ELb0ELb1ELb0ELb0ELb0ELb0ELb1ELb0EEENS1_21CollectiveEpilogueFwdINS6_IJS8_SA_S9_EEENS6_IJNS7_ILi1EEESI_SI_EEESC_SE_Li128ELb0ELb1ELb0ELb0EEENS1_19SingleTileSchedulerILb0ELb0ELb1ELi128EEEEEEEEEvNT_6ParamsE)
        /*00a4*/ 	.word	0x00000068


	//----- nvinfo : EIATTR_REGCOUNT
	.align		4
.L_38:
        /*00a8*/ 	.byte	0x04, 0x2f
        /*00aa*/ 	.short	(.L_40 - .L_39)
	.align		4
.L_39:
        /*00ac*/ 	.word	index@(_ZN7cutlass13device_kernelIN5flash19enable_sm80_to_sm89INS1_16FlashAttnFwdSm80INS1_25CollectiveMainloopFwdSm80ILi4ELi1ELb0EN4cute5tupleIJNS5_1CILi128EEENS7_ILi112EEENS7_ILi64EEEEEELi64ENS_10bfloat16_tEfNS_4arch4Sm80ELb0ELb0ELb0ELb1ELb0ELb1ELb1ELb0EEENS1_21CollectiveEpilogueFwdINS6_IJS8_SA_S9_EEENS6_IJNS7_ILi1EEESI_SI_EEESC_SE_Li128ELb1ELb1ELb0ELb0EEENS1_19SingleTileSchedulerILb1ELb0ELb1ELi128EEEEEEEEEvNT_6ParamsE)
        /*00b0*/ 	.word	0x000000ff


	//----- nvinfo : EIATTR_FRAME_SIZE
	.align		4
.L_40:
        /*00b4*/ 	.byte	0x04, 0x11
        /*00b6*/ 	.short	(.L_42 - .L_41)
	.align		4
.L_41:
        /*00b8*/ 	.word	index@(_ZN7cutlass13device_kernelIN5flash19enable_sm80_to_sm89INS1_16FlashAttnFwdSm80INS1_25CollectiveMainloopFwdSm80ILi4ELi1ELb0EN4cute5tupleIJNS5_1CILi128EEENS7_ILi112EEENS7_ILi64EEEEEELi64ENS_10bfloat16_tEfNS_4arch4Sm80ELb0ELb0ELb0ELb1ELb0ELb1ELb1ELb0EEENS1_21CollectiveEpilogueFwdINS6_IJS8_SA_S9_EEENS6_IJNS7_ILi1EEESI_SI_EEESC_SE_Li128ELb1ELb1ELb0ELb0EEENS1_19SingleTileSchedulerILb1ELb0ELb1ELi128EEEEEEEEEvNT_6ParamsE)
        /*00bc*/ 	.word	0x00000078


	//----- nvinfo : EIATTR_REGCOUNT
	.align		4
.L_42:
        /*00c0*/ 	.byte	0x04, 0x2f
        /*00c2*/ 	.short	(.L_44 - .L_43)
	.align		4
.L_43:
        /*00c4*/ 	.word	index@(_ZN7cutlass13device_kernelIN5flash19enable_sm80_to_sm89INS1_16FlashAttnFwdSm80INS1_25CollectiveMainloopFwdSm80ILi4ELi1ELb0EN4cute5tupleIJNS5_1CILi128EEENS7_ILi112EEENS7_ILi64EEEEEELi64ENS_10bfloat16_tEfNS_4arch4Sm80ELb0ELb0ELb0ELb1ELb0ELb0ELb1ELb0EEENS1_21CollectiveEpilogueFwdINS6_IJS8_SA_S9_EEENS6_IJNS7_ILi1EEESI_SI_EEESC_SE_Li128ELb1ELb1ELb0ELb0EEENS1_19SingleTileSchedulerILb1ELb0ELb1ELi128EEEEEEEEEvNT_6ParamsE)
        /*00c8*/ 	.word	0x000000ff


	//----- nvinfo : EIATTR_FRAME_SIZE
	.align		4
.L_44:
        /*00cc*/ 	.byte	0x04, 0x11
        /*00ce*/ 	.short	(.L_46 - .L_45)
	.align		4
.L_45:
        /*00d0*/ 	.word	index@(_ZN7cutlass13device_kernelIN5flash19enable_sm80_to_sm89INS1_16FlashAttnFwdSm80INS1_25CollectiveMainloopFwdSm80ILi4ELi1ELb0EN4cute5tupleIJNS5_1CILi128EEENS7_ILi112EEENS7_ILi64EEEEEELi64ENS_10bfloat16_tEfNS_4arch4Sm80ELb0ELb0ELb0ELb1ELb0ELb0ELb1ELb0EEENS1_21CollectiveEpilogueFwdINS6_IJS8_SA_S9_EEENS6_IJNS7_ILi1EEESI_SI_EEESC_SE_Li128ELb1ELb1ELb0ELb0EEENS1_19SingleTileSchedulerILb1ELb0ELb1ELi128EEEEEEEEEvNT_6ParamsE)
        /*00d4*/ 	.word	0x00000048


	//----- nvinfo : EIATTR_REGCOUNT
	.align		4
.L_46:
        /*00d8*/ 	.byte	0x04, 0x2f
        /*00da*/ 	.short	(.L_48 - .L_47)
	.align		4
.L_47:
        /*00dc*/ 	.word	index@(_ZN7cutlass13device_kernelIN5flash19enable_sm80_to_sm89INS1_16FlashAttnFwdSm80INS1_25CollectiveMainloopFwdSm80ILi4ELi1ELb0EN4cute5tupleIJNS5_1CILi128EEENS7_ILi112EEENS7_ILi64EEEEEELi64ENS_10bfloat16_tEfNS_4arch4Sm80ELb0ELb0ELb0ELb0ELb0ELb0ELb1ELb0EEENS1_21CollectiveEpilogueFwdINS6_IJS8_SA_S9_EEENS6_IJNS7_ILi1EEESI_SI_EEESC_SE_Li128ELb0ELb1ELb0ELb0EEENS1_19SingleTileSchedulerILb0ELb0ELb1ELi128EEEEEEEEEvNT_6ParamsE)
        /*00e0*/ 	.word	0x000000ff


	//----- nvinfo : EIATTR_FRAME_SIZE
	.align		4
.L_48:
        /*00e4*/ 	.byte	0x04, 0x11
        /*00e6*/ 	.short	(.L_50 - .L_49)
	.align		4
.L_49:
        /*00e8*/ 	.word	index@(_ZN7cutlass13device_kernelIN5flash19enable_sm80_to_sm89INS1_16FlashAttnFwdSm80INS1_25CollectiveMainloopFwdSm80ILi4ELi1ELb0EN4cute5tupleIJNS5_1CILi128EEENS7_ILi112EEENS7_ILi64EEEEEELi64ENS_10bfloat16_tEfNS_4arch4Sm80ELb0ELb0ELb0ELb0ELb0ELb0ELb1ELb0EEENS1_21CollectiveEpilogueFwdINS6_IJS8_SA_S9_EEENS6_IJNS7_ILi1EEESI_SI_EEESC_SE_Li128ELb0ELb1ELb0ELb0EEENS1_19SingleTileSchedulerILb0ELb0ELb1ELi128EEEEEEEEEvNT_6ParamsE)
        /*00ec*/ 	.word	0x00000088


	//----- nvinfo : EIATTR_MIN_STACK_SIZE
	.align		4
.L_50:
        /*00f0*/ 	.byte	0x04, 0x12
        /*00f2*/ 	.short	(.L_52 - .L_51)
	.align		4
.L_51:
        /*00f4*/ 	.word	index@(_ZN7cutlass13device_kernelIN5flash19enable_sm80_to_sm89INS1_16FlashAttnFwdSm80INS1_25CollectiveMainloopFwdSm80ILi4ELi1ELb0EN4cute5tupleIJNS5_1CILi128EEENS7_ILi112EEENS7_ILi64EEEEEELi64ENS_10bfloat16_tEfNS_4arch4Sm80ELb0ELb0ELb0ELb0ELb0ELb0ELb1ELb0EEENS1_21CollectiveEpilogueFwdINS6_IJS8_SA_S9_EEENS6_IJNS7_ILi1EEESI_SI_EEESC_SE_Li128ELb0ELb1ELb0ELb0EEENS1_19SingleTileSchedulerILb0ELb0ELb1ELi128EEEEEEEEEvNT_6ParamsE)
        /*00f8*/ 	.word	0x00000088


	//----- nvinfo : EIATTR_MIN_STACK_SIZE
	.align		4
.L_52:
        /*00fc*/ 	.byte	0x04, 0x12
        /*00fe*/ 	.short	(.L_54 - .L_53)
	.align		4
.L_53:
        /*0100*/ 	.word	index@(_ZN7cutlass13device_kernelIN5flash19enable_sm80_to_sm89INS1_16FlashAttnFwdSm80INS1_25CollectiveMainloopFwdSm80ILi4ELi1ELb0EN4cute5tupleIJNS5_1CILi128EEENS7_ILi112EEENS7_ILi64EEEEEELi64ENS_10bfloat16_tEfNS_4arch4Sm80ELb0ELb0ELb0ELb1ELb0ELb0ELb1ELb0EEENS1_21CollectiveEpilogueFwdINS6_IJS8_SA_S9_EEENS6_IJNS7_ILi1EEESI_SI_EEESC_SE_Li128ELb1ELb1ELb0ELb0EEENS1_19SingleTileSchedulerILb1ELb0ELb1ELi128EEEEEEEEEvNT_6ParamsE)
        /*0104*/ 	.word	0x00000048


	//----- nvinfo : EIATTR_MIN_STACK_SIZE
	.align		4
.L_54:
        /*0108*/ 	.byte	0x04, 0x12
        /*010a*/ 	.short	(.L_56 - .L_55)
	.align		4
.L_55:
        /*010c*/ 	.word	index@(_ZN7cutlass13device_kernelIN5flash19enable_sm80_to_sm89INS1_16FlashAttnFwdSm80INS1_25CollectiveMainloopFwdSm80ILi4ELi1ELb0EN4cute5tupleIJNS5_1CILi128EEENS7_ILi112EEENS7_ILi64EEEEEELi64ENS_10bfloat16_tEfNS_4arch4Sm80ELb0ELb0ELb0ELb1ELb0ELb1ELb1ELb0EEENS1_21CollectiveEpilogueFwdINS6_IJS8_SA_S9_EEENS6_IJNS7_ILi1EEESI_SI_EEESC_SE_Li128ELb1ELb1ELb0ELb0EEENS1_19SingleTileSchedulerILb1ELb0ELb1ELi128EEEEEEEEEvNT_6ParamsE)
        /*0110*/ 	.word	0x00000078


	//----- nvinfo : EIATTR_MIN_STACK_SIZE
	.align		4
.L_56:
        /*0114*/ 	.byte	0x04, 0x12
        /*0116*/ 	.short	(.L_58 - .L_57)
	.align		4
.L_57:
        /*0118*/ 	.word	index@(_ZN7cutlass13device_kernelIN5flash19enable_sm80_to_sm89INS1_16FlashAttnFwdSm80INS1_25CollectiveMainloopFwdSm80ILi4ELi1ELb0EN4cute5tupleIJNS5_1CILi128EEENS7_ILi96EEENS7_ILi64EEEEEELi64ENS_10bfloat16_tEfNS_4arch4Sm80ELb0ELb1ELb0ELb0ELb0ELb0ELb1ELb0EEENS1_21CollectiveEpilogueFwdINS6_IJS8_SA_S9_EEENS6_IJNS7_ILi1EEESI_SI_EEESC_SE_Li128ELb0ELb1ELb0ELb0EEENS1_19SingleTileSchedulerILb0ELb0ELb1ELi128EEEEEEEEEvNT_6ParamsE)
        /*011c*/ 	.word	0x00000068


	//----- nvinfo : EIATTR_MIN_STACK_SIZE
	.align		4
.L_58:
        /*0120*/ 	.byte	0x04, 0x12
        /*0122*/ 	.short	(.L_60 - .L_59)
	.align		4
.L_59:
        /*0124*/ 	.word	index@(_ZN7cutlass13device_kernelIN5flash19enable_sm80_to_sm89INS1_16FlashAttnFwdSm80INS1_25CollectiveMainloopFwdSm80ILi4ELi1ELb0EN4cute5tupleIJNS5_1CILi128EEENS7_ILi96EEENS7_ILi64EEEEEELi64ENS_10bfloat16_tEfNS_4arch4Sm80ELb0ELb1ELb0ELb1ELb0ELb0ELb1ELb0EEENS1_21CollectiveEpilogueFwdINS6_IJS8_SA_S9_EEENS6_IJNS7_ILi1EEESI_SI_EEESC_SE_Li128ELb1ELb1ELb0ELb0EEENS1_19SingleTileSchedulerILb1ELb0ELb1ELi128EEEEEEEEEvNT_6ParamsE)
        /*0128*/ 	.word	0x00000048


	//----- nvinfo : EIATTR_MIN_STACK_SIZE
	.align		4
.L_60:
        /*012c*/ 	.byte	0x04, 0x12
        /*012e*/ 	.short	(.L_62 - .L_61)
	.align		4
.L_61:
        /*0130*/ 	.word	index@(_ZN7cutlass13device_kernelIN5flash19enable_sm80_to_sm89INS1_16FlashAttnFwdSm80INS1_25CollectiveMainloopFwdSm80ILi4ELi1ELb0EN4cute5tupleIJNS5_1CILi128EEENS7_ILi96EEENS7_ILi64EEEEEELi64ENS_10bfloat16_tEfNS_4arch4Sm80ELb0ELb1ELb0ELb1ELb0ELb1ELb1ELb0EEENS1_21CollectiveEpilogueFwdINS6_IJS8_SA_S9_EEENS6_IJNS7_ILi1EEESI_SI_EEESC_SE_Li128ELb1ELb1ELb0ELb0EEENS1_19SingleTileSchedulerILb1ELb0ELb1ELi128EEEEEEEEEvNT_6ParamsE)
        /*0134*/ 	.word	0x00000088


	//----- nvinfo : EIATTR_MIN_STACK_SIZE
	.align		4
.L_62:
        /*0138*/ 	.byte	0x04, 0x12
        /*013a*/ 	.short	(.L_64 - .L_63)
	.align		4
.L_63:
        /*013c*/ 	.word	index@(_ZN7cutlass13device_kernelIN5flash19enable_sm80_to_sm89INS1_16FlashAttnFwdSm80INS1_25CollectiveMainloopFwdSm80ILi4ELi1ELb0EN4cute5tupleIJNS5_1CILi128EEENS7_ILi112EEENS7_ILi64EEEEEELi64ENS_10bfloat16_tEfNS_4arch4Sm80ELb1ELb0ELb0ELb0ELb0ELb0ELb1ELb0EEENS1_21CollectiveEpilogueFwdINS6_IJS8_SA_S9_EEENS6_IJNS7_ILi1EEESI_SI_EEESC_SE_Li128ELb0ELb1ELb0ELb0EEENS1_30DynamicPersistentTileSchedulerILi128ELi128ELb0ELb1ELb0EEEEEEEEEvNT_6ParamsE)
        /*0140*/ 	.word	0x000000d8


	//----- nvinfo : EIATTR_MIN_STACK_SIZE
	.align		4
.L_64:
        /*0144*/ 	.byte	0x04, 0x12
        /*0146*/ 	.short	(.L_66 - .L_65)
	.align		4
.L_65:
        /*0148*/ 	.word	index@(_ZN7cutlass13device_kernelIN5flash19enable_sm80_to_sm89INS1_16FlashAttnFwdSm80INS1_25CollectiveMainloopFwdSm80ILi4ELi1ELb0EN4cute5tupleIJNS5_1CILi128EEENS7_ILi112EEENS7_ILi64EEEEEELi64ENS_10bfloat16_tEfNS_4arch4Sm80ELb1ELb0ELb0ELb1ELb0ELb0ELb1ELb0EEENS1_21CollectiveEpilogueFwdINS6_IJS8_SA_S9_EEENS6_IJNS7_ILi1EEESI_SI_EEESC_SE_Li128ELb1ELb1ELb0ELb0EEENS1_19SingleTileSchedulerILb1ELb0ELb1ELi128EEEEEEEEEvNT_6ParamsE)
        /*014c*/ 	.word	0x000000c8


	//----- nvinfo : EIATTR_MIN_STACK_SIZE
	.align		4
.L_66:
        /*0150*/ 	.byte	0x04, 0x12
        /*0152*/ 	.short	(.L_68 - .L_67)
	.align		4
.L_67:
        /*0154*/ 	.word	index@(_ZN7cutlass13device_kernelIN5flash19enable_sm80_to_sm89INS1_16FlashAttnFwdSm80INS1_25CollectiveMainloopFwdSm80ILi4ELi1ELb0EN4cute5tupleIJNS5_1CILi128EEENS7_ILi112EEENS7_ILi64EEEEEELi64ENS_10bfloat16_tEfNS_4arch4Sm80ELb1ELb0ELb0ELb1ELb0ELb1ELb1ELb0EEENS1_21CollectiveEpilogueFwdINS6_IJS8_SA_S9_EEENS6_IJNS7_ILi1EEESI_SI_EEESC_SE_Li128ELb1ELb1ELb0ELb0EEENS1_19SingleTileSchedulerILb1ELb0ELb1ELi128EEEEEEEEEvNT_6ParamsE)
        /*0158*/ 	.word	0x000000b8
.L_68:


//--------------------- .nv.info._ZN7cutlass13device_kernelIN5flash19enable_sm80_to_sm89INS1_16FlashAttnFwdSm80INS1_25CollectiveMainloopFwdSm80ILi4ELi1ELb0EN4cute5tupleIJNS5_1CILi128EEENS7_ILi112EEENS7_ILi64EEEEEELi64ENS_10bfloat16_tEfNS_4arch4Sm80ELb0ELb0ELb0ELb0ELb0ELb0ELb1ELb0EEENS1_21CollectiveEpilogueFwdINS6_IJS8_SA_S9_EEENS6_IJNS7_ILi1EEESI_SI_EEESC_SE_Li128ELb0ELb1ELb0ELb0EEENS1_19SingleTileSchedulerILb0ELb0ELb1ELi128EEEEEEEEEvNT_6ParamsE --------------------------
	.section	.nv.info._ZN7cutlass13device_kernelIN5flash19enable_sm80_to_sm89INS1_16FlashAttnFwdSm80INS1_25CollectiveMainloopFwdSm80ILi4ELi1ELb0EN4cute5tupleIJNS5_1CILi128EEENS7_ILi112EEENS7_ILi64EEEEEELi64ENS_10bfloat16_tEfNS_4arch4Sm80ELb0ELb0ELb0ELb0ELb0ELb0ELb1ELb0EEENS1_21CollectiveEpilogueFwdINS6_IJS8_SA_S9_EEENS6_IJNS7_ILi1EEESI_SI_EEESC_SE_Li128ELb0ELb1ELb0ELb0EEENS1_19SingleTileSchedulerILb0ELb0ELb1ELi128EEEEEEEEEvNT_6ParamsE,"",@"SHT_CUDA_INFO"
	.sectionflags	@""
	.align	4


	//----- nvinfo : EIATTR_CUDA_API_VERSION
	.align		4
        /*0000*/ 	.byte	0x04, 0x37
        /*0002*/ 	.short	(.L_70 - .L_69)
.L_69:
        /*0004*/ 	.word	0x00000082


	//----- nvinfo : EIATTR_SW2861232_WAR
	.align		4
.L_70:
        /*0008*/ 	.byte	0x01, 0x35
	.zero		2


	//----- nvinfo : EIATTR_PARAM_CBANK
	.align		4
        /*000c*/ 	.byte	0x04, 0x0a
        /*000e*/ 	.short	(.L_72 - .L_71)
	.align		4
.L_71:
        /*0010*/ 	.word	index@(.nv.constant0._ZN7cutlass13device_kernelIN5flash19enable_sm80_to_sm89INS1_16FlashAttnFwdSm80INS1_25CollectiveMainloopFwdSm80ILi4ELi1ELb0EN4cute5tupleIJNS5_1CILi128EEENS7_ILi112EEENS7_ILi64EEEEEELi64ENS_10bfloat16_tEfNS_4arch4Sm80ELb0ELb0ELb0ELb0ELb0ELb0ELb1ELb0EEENS1_21CollectiveEpilogueFwdINS6_IJS8_SA_S9_EEENS6_IJNS7_ILi1EEESI_SI_EEESC_SE_Li128ELb0ELb1ELb0ELb0EEENS1_19SingleTileSchedulerILb0ELb0ELb1ELi128EEEEEEEEEvNT_6ParamsE)
        /*0014*/ 	.short	0x0160
        /*0016*/ 	.short	0x0418


	//----- nvinfo : EIATTR_CBANK_PARAM_SIZE
	.align		4
.L_72:
        /*0018*/ 	.byte	0x03, 0x19
        /*001a*/ 	.short	0x0418


	//----- nvinfo : EIATTR_KPARAM_INFO
	.align		4
        /*001c*/ 	.byte	0x04, 0x17
        /*001e*/ 	.short	(.L_74 - .L_73)
.L_73:
        /*0020*/ 	.word	0x00000000
        /*0024*/ 	.short	0x0000
        /*0026*/ 	.short	0x0000
        /*0028*/ 	.byte	0x00, 0xf0, 0x61, 0x10


	//----- nvinfo : EIATTR_MAXREG_COUNT
	.align		4
.L_74:
        /*002c*/ 	.byte	0x03, 0x1b
        /*002e*/ 	.short	0x00ff


	//----- nvinfo : EIATTR_NUM_BARRIERS
	.align		4
        /*0030*/ 	.byte	0x02, 0x4c
        /*0032*/ 	.byte	0x02
	.zero		1


	//----- nvinfo : EIATTR_ANNOTATIONS
	.align		4
        /*0034*/ 	.byte	0x04, 0x55
        /*0036*/ 	.short	(.L_76 - .L_75)


	//   ....[0]....
.L_75:
        /*0038*/ 	.word	0x00000001
        /*003c*/ 	.byte	0x60, 0x02, 0x00, 0x00, 0x01, 0x00, 0x00, 0x00, 0x60, 0x06, 0x00, 0x00, 0x01, 0x00, 0x00, 0x00
        /* <DEDUP_REMOVED lines=29> */
        /*021c*/ 	.byte	0xd0, 0xb0, 0x00, 0x00, 0x01, 0x00, 0x00, 0x00, 0xe0, 0xb0, 0x00, 0x00


	//----- nvinfo : EIATTR_MERCURY_ISA_VERSION
	.align		4
.L_76:
        /*0228*/ 	.byte	0x03, 0x5f
        /*022a*/ 	.short	0x0000


	//----- nvinfo : EIATTR_COOP_GROUP_MASK_REGIDS
	.align		4
        /*022c*/ 	.byte	0x04, 0x29
        /*022e*/ 	.short	(.L_78 - .L_77)


	//   ....[0]....
.L_77:
        /*0230*/ 	.word	0xffffffff


	//   ....[1]....
        /*0234*/ 	.word	0xffffffff


	//   ....[2]....
        /*0238*/ 	.word	0xffffffff


	//   ....[3]....
        /*023c*/ 	.word	0xffffffff


	//   ....[4]....
        /*0240*/ 	.word	0xffffffff


	//   ....[5]....
        /*0244*/ 	.word	0xffffffff


	//   ....[6]....
        /*0248*/ 	.word	0xffffffff


	//   ....[7]....
        /*024c*/ 	.word	0xffffffff


	//   ....[8]....
        /*0250*/ 	.word	0xffffffff


	//   ....[9]....
        /*0254*/ 	.word	0xffffffff


	//   ....[10]....
        /*0258*/ 	.word	0xffffffff


	//   ....[11]....
        /*025c*/ 	.word	0xffffffff


	//   ....[12]....
        /*0260*/ 	.word	0xffffffff


	//   ....[13]....
        /*0264*/ 	.word	0xffffffff


	//   ....[14]....
        /*0268*/ 	.word	0xffffffff


	//   ....[15]....
        /*026c*/ 	.word	0xffffffff


	//   ....[16]....
        /*0270*/ 	.word	0xffffffff


	//   ....[17]....
        /*0274*/ 	.word	0xffffffff


	//   ....[18]....
        /*0278*/ 	.word	0xffffffff


	//   ....[19]....
        /*027c*/ 	.word	0xffffffff


	//   ....[20]....
        /*0280*/ 	.word	0xffffffff


	//   ....[21]....
        /*0284*/ 	.word	0xffffffff


	//   ....[22]....
        /*0288*/ 	.word	0xffffffff


	//   ....[23]....
        /*028c*/ 	.word	0xffffffff


	//   ....[24]....
        /*0290*/ 	.word	0xffffffff


	//   ....[25]....
        /*0294*/ 	.word	0xffffffff


	//   ....[26]....
        /*0298*/ 	.word	0xffffffff


	//   ....[27]....
        /*029c*/ 	.word	0xffffffff


	//   ....[28]....
        /*02a0*/ 	.word	0xffffffff


	//   ....[29]....
        /*02a4*/ 	.word	0xffffffff


	//   ....[30]....
        /*02a8*/ 	.word	0xffffffff


	//   ....[31]....
        /*02ac*/ 	.word	0xffffffff


	//   ....[32]....
        /*02b0*/ 	.word	0xffffffff


	//   ....[33]....
        /*02b4*/ 	.word	0xffffffff


	//   ....[34]....
        /*02b8*/ 	.word	0xffffffff


	//   ....[35]....
        /*02bc*/ 	.word	0xffffffff


	//   ....[36]....
        /*02c0*/ 	.word	0xffffffff


	//   ....[37]....
        /*02c4*/ 	.word	0xffffffff


	//   ....[38]....
        /*02c8*/ 	.word	0xffffffff


	//   ....[39]....
        /*02cc*/ 	.word	0xffffffff


	//   ....[40]....
        /*02d0*/ 	.word	0xffffffff


	//   ....[41]....
        /*02d4*/ 	.word	0xffffffff


	//   ....[42]....
        /*02d8*/ 	.word	0xffffffff


	//   ....[43]....
        /*02dc*/ 	.word	0xffffffff


	//   ....[44]....
        /*02e0*/ 	.word	0xffffffff


	//   ....[45]....
        /*02e4*/ 	.word	0xffffffff


	//   ....[46]....
        /*02e8*/ 	.word	0xffffffff


	//   ....[47]....
        /*02ec*/ 	.word	0xffffffff


	//   ....[48]....
        /*02f0*/ 	.word	0xffffffff


	//   ....[49]....
        /*02f4*/ 	.word	0xffffffff


	//   ....[50]....
        /*02f8*/ 	.word	0xffffffff


	//   ....[51]....
        /*02fc*/ 	.word	0xffffffff


	//   ....[52]....
        /*0300*/ 	.word	0xffffffff


	//   ....[53]....
        /*0304*/ 	.word	0xffffffff


	//   ....[54]....
        /*0308*/ 	.word	0xffffffff


	//   ....[55]....
        /*030c*/ 	.word	0xffffffff


	//   ....[56]....
        /*0310*/ 	.word	0xffffffff


	//   ....[57]....
        /*0314*/ 	.word	0xffffffff


	//   ....[58]....
        /*0318*/ 	.word	0xffffffff


	//   ....[59]....
        /*031c*/ 	.word	0xffffffff


	//   ....[60]....
        /*0320*/ 	.word	0xffffffff


	//   ....[61]....
        /*0324*/ 	.word	0xffffffff


	//   ....[62]....
        /*0328*/ 	.word	0xffffffff


	//   ....[63]....
        /*032c*/ 	.word	0xffffffff


	//----- nvinfo : EIATTR_COOP_GROUP_INSTR_OFFSETS
	.align		4
.L_78:
        /*0330*/ 	.byte	0x04, 0x28
        /*0332*/ 	.short	(.L_80 - .L_79)


	//   ....[0]....
.L_79:
        /*0334*/ 	.word	0x000003f0


	//   ....[1]....
        /*0338*/ 	.word	0x00000420


	//   ....[2]....
        /*033c*/ 	.word	0x00000450


	//   ....[3]....
        /*0340*/ 	.word	0x00000480


	//   ....[4]....
        /*0344*/ 	.word	0x000004d0


	//   ....[5]....
        /*0348*/ 	.word	0x00000500


	//   ....[6]....
        /*034c*/ 	.word	0x00000570


	//   ....[7]....
        /*0350*/ 	.word	0x000005a0


	//   ....[8]....
        /*0354*/ 	.word	0x000005f0


	//   ....[9]....
        /*0358*/ 	.word	0x00000620


	//   ....[10]....
        /*035c*/ 	.word	0x00000630


	//   ....[11]....
        /*0360*/ 	.word	0x00000640


	//   ....[12]....
        /*0364*/ 	.word	0x00000650


	//   ....[13]....
        /*0368*/ 	.word	0x00000680


	//   ....[14]....
        /*036c*/ 	.word	0x00000690


	//   ....[15]....
        /*0370*/ 	.word	0x00000710


	//   ....[16]....
        /*0374*/ 	.word	0x00003070


	//   ....[17]....
        /*0378*/ 	.word	0x00003170


	//   ....[18]....
        /*037c*/ 	.word	0x00003260


	//   ....[19]....
        /*0380*/ 	.word	0x00003290


	//   ....[20]....
        /*0384*/ 	.word	0x000032c0


	//   ....[21]....
        /*0388*/ 	.word	0x00003380


	//   ....[22]....
        /*038c*/ 	.word	0x00003470


	//   ....[23]....
        /*0390*/ 	.word	0x000035d0


	//   ....[24]....
        /*0394*/ 	.word	0x000078f0


	//   ....[25]....
        /*0398*/ 	.word	0x00007970


	//   ....[26]....
        /*039c*/ 	.word	0x00007a30


	//   ....[27]....
        /*03a0*/ 	.word	0x00007a90


	//   ....[28]....
        /*03a4*/ 	.word	0x00007ac0


	//   ....[29]....
        /*03a8*/ 	.word	0x00007ba0


	//   ....[30]....
        /*03ac*/ 	.word	0x00007d20


	//   ....[31]....
        /*03b0*/ 	.word	0x00008010


	//   ....[32]....
        /*03b4*/ 	.word	0x0000a730


	//   ....[33]....
        /*03b8*/ 	.word	0x0000a740


	//   ....[34]....
        /*03bc*/ 	.word	0x0000a750


	//   ....[35]....
        /*03c0*/ 	.word	0x0000a760


	//   ....[36]....
        /*03c4*/ 	.word	0x0000a7b0


	//   ....[37]....
        /*03c8*/ 	.word	0x0000a7f0


	//   ....[38]....
        /*03cc*/ 	.word	0x0000a800


	//   ....[39]....
        /*03d0*/ 	.word	0x0000a810


	//   ....[40]....
        /*03d4*/ 	.word	0x0000b7e0


	//   ....[41]....
        /*03d8*/ 	.word	0x0000b820


	//   ....[42]....
        /*03dc*/ 	.word	0x0000b840


	//   ....[43]....
        /*03e0*/ 	.word	0x0000b860


	//   ....[44]....
        /*03e4*/ 	.word	0x0000b9d0


	//   ....[45]....
        /*03e8*/ 	.word	0x0000b9f0


	//   ....[46]....
        /*03ec*/ 	.word	0x0000ba00


	//   ....[47]....
        /*03f0*/ 	.word	0x0000ba10


	//   ....[48]....
        /*03f4*/ 	.word	0x0000bac0


	//   ....[49]....
        /*03f8*/ 	.word	0x0000bad0


	//   ....[50]....
        /*03fc*/ 	.word	0x0000bb50


	//   ....[51]....
        /*0400*/ 	.word	0x0000bb60


	//   ....[52]....
        /*0404*/ 	.word	0x0000bb80


	//   ....[53]....
        /*0408*/ 	.word	0x0000bb90


	//   ....[54]....
        /*040c*/ 	.word	0x0000bbb0


	//   ....[55]....
        /*0410*/ 	.word	0x0000bbc0


	//   ....[56]....
        /*0414*/ 	.word	0x0000bbe0


	//   ....[57]....
        /*0418*/ 	.word	0x0000bbf0


	//   ....[58]....
        /*041c*/ 	.word	0x0000bc10


	//   ....[59]....
        /*0420*/ 	.word	0x0000bc20


	//   ....[60]....
        /*0424*/ 	.word	0x0000bc40


	//   ....[61]....
        /*0428*/ 	.word	0x0000bc50


	//   ....[62]....
        /*042c*/ 	.word	0x0000bd00


	//   ....[63]....
        /*0430*/ 	.word	0x0000bd40


	//----- nvinfo : EIATTR_EXIT_INSTR_OFFSETS
	.align		4
.L_80:
        /*0434*/ 	.byte	0x04, 0x1c
        /*0436*/ 	.short	(.L_82 - .L_81)


	//   ....[0]....
.L_81:
        /*0438*/ 	.word	0x00000040


	//   ....[1]....
        /*043c*/ 	.word	0x0000be00


	//   ....[2]....
        /*0440*/ 	.word	0x0000be30


	//----- nvinfo : EIATTR_CTAIDZ_USED
	.align		4
.L_82:
        /*0444*/ 	.byte	0x01, 0x04
	.zero		2


	//----- nvinfo : EIATTR_MAX_THREADS
	.align		4
        /*0448*/ 	.byte	0x04, 0x05
        /*044a*/ 	.short	(.L_84 - .L_83)
.L_83:
        /*044c*/ 	.word	0x00000080
        /*0450*/ 	.word	0x00000001
        /*0454*/ 	.word	0x00000001
.L_84:


//--------------------- .nv.info._ZN7cutlass13device_kernelIN5flash19enable_sm80_to_sm89INS1_16FlashAttnFwdSm80INS1_25CollectiveMainloopFwdSm80ILi4ELi1ELb0EN4cute5tupleIJNS5_1CILi128EEENS7_ILi112EEENS7_ILi64EEEEEELi64ENS_10bfloat16_tEfNS_4arch4Sm80ELb0ELb0ELb0ELb1ELb0ELb0ELb1ELb0EEENS1_21CollectiveEpilogueFwdINS6_IJS8_SA_S9_EEENS6_IJNS7_ILi1EEESI_SI_EEESC_SE_Li128ELb1ELb1ELb0ELb0EEENS1_19SingleTileSchedulerILb1ELb0ELb1ELi128EEEEEEEEEvNT_6ParamsE --------------------------
	.section	.nv.info._ZN7cutlass13device_kernelIN5flash19enable_sm80_to_sm89INS1_16FlashAttnFwdSm80INS1_25CollectiveMainloopFwdSm80ILi4ELi1ELb0EN4cute5tupleIJNS5_1CILi128EEENS7_ILi112EEENS7_ILi64EEEEEELi64ENS_10bfloat16_tEfNS_4arch4Sm80ELb0ELb0ELb0ELb1ELb0ELb0ELb1ELb0EEENS1_21CollectiveEpilogueFwdINS6_IJS8_SA_S9_EEENS6_IJNS7_ILi1EEESI_SI_EEESC_SE_Li128ELb1ELb1ELb0ELb0EEENS1_19SingleTileSchedulerILb1ELb0ELb1ELi128EEEEEEEEEvNT_6ParamsE,"",@"SHT_CUDA_INFO"
	.sectionflags	@""
	.align	4


	//----- nvinfo : EIATTR_CUDA_API_VERSION
	.align		4
        /*0000*/ 	.byte	0x04, 0x37
        /*0002*/ 	.short	(.L_86 - .L_85)
.L_85:
        /*0004*/ 	.word	0x00000082


	//----- nvinfo : EIATTR_SW2861232_WAR
	.align		4
.L_86:
        /*0008*/ 	.byte	0x01, 0x35
	.zero		2


	//----- nvinfo : EIATTR_PARAM_CBANK
	.align		4
        /*000c*/ 	.byte	0x04, 0x0a
        /*000e*/ 	.short	(.L_88 - .L_87)
	.align		4
.L_87:
        /*0010*/ 	.word	index@(.nv.constant0._ZN7cutlass13device_kernelIN5flash19enable_sm80_to_sm89INS1_16FlashAttnFwdSm80INS1_25CollectiveMainloopFwdSm80ILi4ELi1ELb0EN4cute5tupleIJNS5_1CILi128EEENS7_ILi112EEENS7_ILi64EEEEEELi64ENS_10bfloat16_tEfNS_4arch4Sm80ELb0ELb0ELb0ELb1ELb0ELb0ELb1ELb0EEENS1_21CollectiveEpilogueFwdINS6_IJS8_SA_S9_EEENS6_IJNS7_ILi1EEESI_SI_EEESC_SE_Li128ELb1ELb1ELb0ELb0EEENS1_19SingleTileSchedulerILb1ELb0ELb1ELi128EEEEEEEEEvNT_6ParamsE)
        /*0014*/ 	.short	0x0160
        /*0016*/ 	.short	0x0418


	//----- nvinfo : EIATTR_CBANK_PARAM_SIZE
	.align		4
.L_88:
        /*0018*/ 	.byte	0x03, 0x19
        /*001a*/ 	.short	0x0418


	//----- nvinfo : EIATTR_KPARAM_INFO
	.align		4
        /*001c*/ 	.byte	0x04, 0x17
        /*001e*/ 	.short	(.L_90 - .L_89)
.L_89:
        /*0020*/ 	.word	0x00000000
        /*0024*/ 	.short	0x0000
        /*0026*/ 	.short	0x0000
        /*0028*/ 	.byte	0x00, 0xf0, 0x61, 0x10


	//----- nvinfo : EIATTR_MAXREG_COUNT
	.align		4
.L_90:
        /*002c*/ 	.byte	0x03, 0x1b
        /*002e*/ 	.short	0x00ff


	//----- nvinfo : EIATTR_NUM_BARRIERS
	.align		4
        /*0030*/ 	.byte	0x02, 0x4c
        /*0032*/ 	.byte	0x02
	.zero		1


	//----- nvinfo : EIATTR_ANNOTATIONS
	.align		4
        /*0034*/ 	.byte	0x04, 0x55
        /*0036*/ 	.short	(.L_92 - .L_91)


	//   ....[0]....
.L_91:
        /* <DEDUP_REMOVED lines=18> */
        /*014c*/ 	.byte	0x60, 0xbd, 0x00, 0x00


	//----- nvinfo : EIATTR_MERCURY_ISA_VERSION
	.align		4
.L_92:
        /*0150*/ 	.byte	0x03, 0x5f
        /*0152*/ 	.short	0x0000


	//----- nvinfo : EIATTR_COOP_GROUP_MASK_REGIDS
	.align		4
        /*0154*/ 	.byte	0x04, 0x29
        /*0156*/ 	.short	(.L_94 - .L_93)


	//   ....[0]....
.L_93:
        /*0158*/ 	.word	0xffffffff


	//   ....[1]....
        /*015c*/ 	.word	0xffffffff


	//   ....[2]....
        /*0160*/ 	.word	0xffffffff


	//   ....[3]....
        /*0164*/ 	.word	0xffffffff


	//   ....[4]....
        /*0168*/ 	.word	0xffffffff


	//   ....[5]....
        /*016c*/ 	.word	0xffffffff


	//   ....[6]....
        /*0170*/ 	.word	0xffffffff


	//   ....[7]....
        /*0174*/ 	.word	0xffffffff


	//   ....[8]....
        /*0178*/ 	.word	0xffffffff


	//   ....[9]....
        /*017c*/ 	.word	0xffffffff


	//   ....[10]....
        /*0180*/ 	.word	0xffffffff


	//   ....[11]....
        /*0184*/ 	.word	0xffffffff


	//   ....[12]....
        /*0188*/ 	.word	0xffffffff


	//   ....[13]....
        /*018c*/ 	.word	0xffffffff


	//   ....[14]....
        /*0190*/ 	.word	0xffffffff


	//   ....[15]....
        /*0194*/ 	.word	0xffffffff


	//   ....[16]....
        /*0198*/ 	.word	0xffffffff


	//   ....[17]....
        /*019c*/ 	.word	0xffffffff


	//   ....[18]....
        /*01a0*/ 	.word	0xffffffff


	//   ....[19]....
        /*01a4*/ 	.word	0xffffffff


	//   ....[20]....
        /*01a8*/ 	.word	0xffffffff


	//   ....[21]....
        /*01ac*/ 	.word	0xffffffff


	//   ....[22]....
        /*01b0*/ 	.word	0xffffffff


	//   ....[23]....
        /*01b4*/ 	.word	0xffffffff


	//   ....[24]....
        /*01b8*/ 	.word	0xffffffff


	//   ....[25]....
        /*01bc*/ 	.word	0xffffffff


	//   ....[26]....
        /*01c0*/ 	.word	0xffffffff


	//   ....[27]....
        /*01c4*/ 	.word	0xffffffff


	//   ....[28]....
        /*01c8*/ 	.word	0xffffffff


	//   ....[29]....
        /*01cc*/ 	.word	0xffffffff


	//   ....[30]....
        /*01d0*/ 	.word	0xffffffff


	//   ....[31]....
        /*01d4*/ 	.word	0xffffffff


	//   ....[32]....
        /*01d8*/ 	.word	0xffffffff


	//   ....[33]....
        /*01dc*/ 	.word	0xffffffff


	//   ....[34]....
        /*01e0*/ 	.word	0xffffffff


	//   ....[35]....
        /*01e4*/ 	.word	0xffffffff


	//   ....[36]....
        /*01e8*/ 	.word	0xffffffff


	//   ....[37]....
        /*01ec*/ 	.word	0xffffffff


	//   ....[38]....
        /*01f0*/ 	.word	0xffffffff


	//   ....[39]....
        /*01f4*/ 	.word	0xffffffff


	//   ....[40]....
        /*01f8*/ 	.word	0xffffffff


	//   ....[41]....
        /*01fc*/ 	.word	0xffffffff


	//   ....[42]....
        /*0200*/ 	.word	0xffffffff


	//   ....[43]....
        /*0204*/ 	.word	0xffffffff


	//   ....[44]....
        /*0208*/ 	.word	0xffffffff


	//   ....[45]....
        /*020c*/ 	.word	0xffffffff


	//   ....[46]....
        /*0210*/ 	.word	0xffffffff


	//   ....[47]....
        /*0214*/ 	.word	0xffffffff


	//   ....[48]....
        /*0218*/ 	.word	0xffffffff


	//   ....[49]....
        /*021c*/ 	.word	0xffffffff


	//   ....[50]....
        /*0220*/ 	.word	0xffffffff


	//   ....[51]....
        /*0224*/ 	.word	0xffffffff


	//   ....[52]....
        /*0228*/ 	.word	0xffffffff


	//   ....[53]....
        /*022c*/ 	.word	0xffffffff


	//   ....[54]....
        /*0230*/ 	.word	0xffffffff


	//   ....[55]....
        /*0234*/ 	.word	0xffffffff


	//   ....[56]....
        /*0238*/ 	.word	0xffffffff


	//   ....[57]....
        /*023c*/ 	.word	0xffffffff


	//   ....[58]....
        /*0240*/ 	.word	0xffffffff


	//   ....[59]....
        /*0244*/ 	.word	0xffffffff


	//   ....[60]....
        /*0248*/ 	.word	0xffffffff


	//   ....[61]....
        /*024c*/ 	.word	0xffffffff


	//   ....[62]....
        /*0250*/ 	.word	0xffffffff


	//   ....[63]....
        /*0254*/ 	.word	0xffffffff


	//   ....[64]....
        /*0258*/ 	.word	0xffffffff


	//   ....[65]....
        /*025c*/ 	.word	0xffffffff


	//   ....[66]....
        /*0260*/ 	.word	0xffffffff


	//   ....[67]....
        /*0264*/ 	.word	0xffffffff


	//   ....[68]....
        /*0268*/ 	.word	0xffffffff


	//   ....[69]....
        /*026c*/ 	.word	0xffffffff


	//   ....[70]....
        /*0270*/ 	.word	0xffffffff


	//   ....[71]....
        /*0274*/ 	.word	0xffffffff


	//   ....[72]....
        /*0278*/ 	.word	0xffffffff


	//   ....[73]....
        /*027c*/ 	.word	0xffffffff


	//   ....[74]....
        /*0280*/ 	.word	0xffffffff


	//   ....[75]....
        /*0284*/ 	.word	0xffffffff


	//   ....[76]....
        /*0288*/ 	.word	0xffffffff


	//   ....[77]....
        /*028c*/ 	.word	0xffffffff


	//   ....[78]....
        /*0290*/ 	.word	0xffffffff


	//   ....[79]....
        /*0294*/ 	.word	0xffffffff


	//   ....[80]....
        /*0298*/ 	.word	0xffffffff


	//----- nvinfo : EIATTR_COOP_GROUP_INSTR_OFFSETS
	.align		4
.L_94:
        /*029c*/ 	.byte	0x04, 0x28
        /*029e*/ 	.short	(.L_96 - .L_95)


	//   ....[0]....
.L_95:
        /*02a0*/ 	.word	0x00000090


	//   ....[1]....
        /*02a4*/ 	.word	0x00000e80


	//   ....[2]....
        /*02a8*/ 	.word	0x00000ea0


	//   ....[3]....
        /*02ac*/ 	.word	0x000010d0


	//   ....[4]....
        /*02b0*/ 	.word	0x00001100


	//   ....[5]....
        /*02b4*/ 	.word	0x00001190


	//   ....[6]....
        /*02b8*/ 	.word	0x000011c0


	//   ....[7]....
        /*02bc*/ 	.word	0x00001250


	//   ....[8]....
        /*02c0*/ 	.word	0x00001280


	//   ....[9]....
        /*02c4*/ 	.word	0x00001310


	//   ....[10]....
        /*02c8*/ 	.word	0x00001340


	//   ....[11]....
        /*02cc*/ 	.word	0x000013d0


	//   ....[12]....
        /*02d0*/ 	.word	0x00001400


	//   ....[13]....
        /*02d4*/ 	.word	0x00001490


	//   ....[14]....
        /*02d8*/ 	.word	0x000014c0


	//   ....[15]....
        /*02dc*/ 	.word	0x00001540


	//   ....[16]....
        /*02e0*/ 	.word	0x00001580


	//   ....[17]....
        /*02e4*/ 	.word	0x00003630


	//   ....[18]....
        /*02e8*/ 	.word	0x00003730


	//   ....[19]....
        /*02ec*/ 	.word	0x00003b60


	//   ....[20]....
        /*02f0*/ 	.word	0x00003c10


	//   ....[21]....
        /*02f4*/ 	.word	0x00003c60


	//   ....[22]....
        /*02f8*/ 	.word	0x00003cc0


	//   ....[23]....
        /*02fc*/ 	.word	0x00003e00


	//   ....[24]....
        /*0300*/ 	.word	0x00003f60


	//   ....[25]....
        /*0304*/ 	.word	0x00007570


	//   ....[26]....
        /*0308*/ 	.word	0x000075f0


	//   ....[27]....
        /*030c*/ 	.word	0x000076b0


	//   ....[28]....
        /*0310*/ 	.word	0x00007710


	//   ....[29]....
        /*0314*/ 	.word	0x00007740


	//   ....[30]....
        /*0318*/ 	.word	0x00007820


	//   ....[31]....
        /*031c*/ 	.word	0x000079a0


	//   ....[32]....
        /*0320*/ 	.word	0x00007cc0


	//   ....[33]....
        /*0324*/ 	.word	0x0000a340


	//   ....[34]....
        /*0328*/ 	.word	0x0000a350


	//   ....[35]....
        /*032c*/ 	.word	0x0000a360


	//   ....[36]....
        /*0330*/ 	.word	0x0000a380


	//   ....[37]....
        /*0334*/ 	.word	0x0000a3a0


	//   ....[38]....
        /*0338*/ 	.word	0x0000a3b0


	//   ....[39]....
        /*033c*/ 	.word	0x0000a3d0


	//   ....[40]....
        /*0340*/ 	.word	0x0000a400


	//   ....[41]....
        /*0344*/ 	.word	0x0000b6d0


	//   ....[42]....
        /*0348*/ 	.word	0x0000b720


	//   ....[43]....
        /*034c*/ 	.word	0x0000b750


	//   ....[44]....
        /*0350*/ 	.word	0x0000b780


	//   ....[45]....
        /*0354*/ 	.word	0x0000b7b0


	//   ....[46]....
        /*0358*/ 	.word	0x0000b7f0


	//   ....[47]....
        /*035c*/ 	.word	0x0000b820


	//   ....[48]....
        /*0360*/ 	.word	0x0000b850


	//   ....[49]....
        /*0364*/ 	.word	0x0000b930


	//   ....[50]....
        /*0368*/ 	.word	0x0000b960


	//   ....[51]....
        /*036c*/ 	.word	0x0000b9c0


	//   ....[52]....
        /*0370*/ 	.word	0x0000ba20


	//   ....[53]....
        /*0374*/ 	.word	0x0000ba30


	//   ....[54]....
        /*0378*/ 	.word	0x0000ba40


	//   ....[55]....
        /*037c*/ 	.word	0x0000ba50


	//   ....[56]....
        /*0380*/ 	.word	0x0000bac0


	//   ....[57]....
        /*0384*/ 	.word	0x0000bb70


	//   ....[58]....
        /*0388*/ 	.word	0x0000bb80


	//   ....[59]....
        /*038c*/ 	.word	0x0000bbb0


	//   ....[60]....
        /*0390*/ 	.word	0x0000bbc0


	//   ....[61]....
        /*0394*/ 	.word	0x0000bbd0


	//   ....[62]....
        /*0398*/ 	.word	0x0000bbe0


	//   ....[63]....
        /*039c*/ 	.word	0x0000bc60


	//   ....[64]....
        /*03a0*/ 	.word	0x0000bc70


	//   ....[65]....
        /*03a4*/ 	.word	0x0000c3d0


	//   ....[66]....
        /*03a8*/ 	.word	0x0000c410


	//   ....[67]....
        /*03ac*/ 	.word	0x0000c440


	//   ....[68]....
        /*03b0*/ 	.word	0x0000c470


	//   ....[69]....
        /*03b4*/ 	.word	0x0000c4a0


	//   ....[70]....
        /*03b8*/ 	.word	0x0000c4d0


	//   ....[71]....
        /*03bc*/ 	.word	0x0000c500


	//   ....[72]....
        /*03c0*/ 	.word	0x0000c520


	//   ....[73]....
        /*03c4*/ 	.word	0x0000c540


	//   ....[74]....
        /*03c8*/ 	.word	0x0000c570


	//   ....[75]....
        /*03cc*/ 	.word	0x0000c580


	//   ....[76]....
        /*03d0*/ 	.word	0x0000c590


	//   ....[77]....
        /*03d4*/ 	.word	0x0000c5a0


	//   ....[78]....
        /*03d8*/ 	.word	0x0000c5b0


	//   ....[79]....
        /*03dc*/ 	.word	0x0000c5e0


	//   ....[80]....
        /*03e0*/ 	.word	0x0000c600


	//----- nvinfo : EIATTR_EXIT_INSTR_OFFSETS
	.align		4
.L_96:
        /*03e4*/ 	.byte	0x04, 0x1c
        /*03e6*/ 	.short	(.L_98 - .L_97)


	//   ....[0]....
.L_97:
        /*03e8*/ 	.word	0x00000350


	//   ....[1]....
        /*03ec*/ 	.word	0x0000bd10


	//   ....[2]....
        /*03f0*/ 	.word	0x0000bd50


	//   ....[3]....
        /*03f4*/ 	.word	0x0000c760


	//   ....[4]....
        /*03f8*/ 	.word	0x0000c7a0


	//----- nvinfo : EIATTR_CTAIDZ_USED
	.align		4
.L_98:
        /*03fc*/ 	.byte	0x01, 0x04
	.zero		2


	//----- nvinfo : EIATTR_MAX_THREADS
	.align		4
        /*0400*/ 	.byte	0x04, 0x05
        /*0402*/ 	.short	(.L_100 - .L_99)
.L_99:
        /*0404*/ 	.word	0x00000080
        /*0408*/ 	.word	0x00000001
        /*040c*/ 	.word	0x00000001


	//----- nvinfo : EIATTR_CRS_STACK_SIZE
	.align		4
.L_100:
        /*0410*/ 	.byte	0x04, 0x1e
        /*0412*/ 	.short	(.L_102 - .L_101)
.L_101:
        /*0414*/ 	.word	0x00000000
.L_102:


//--------------------- .nv.info._ZN7cutlass13device_kernelIN5flash19enable_sm80_to_sm89INS1_16FlashAttnFwdSm80INS1_25CollectiveMainloopFwdSm80ILi4ELi1ELb0EN4cute5tupleIJNS5_1CILi128EEENS7_ILi112EEENS7_ILi64EEEEEELi64ENS_10bfloat16_tEfNS_4arch4Sm80ELb0ELb0ELb0ELb1ELb0ELb1ELb1ELb0EEENS1_21CollectiveEpilogueFwdINS6_IJS8_SA_S9_EEENS6_IJNS7_ILi1EEESI_SI_EEESC_SE_Li128ELb1ELb1ELb0ELb0EEENS1_19SingleTileSchedulerILb1ELb0ELb1ELi128EEEEEEEEEvNT_6ParamsE --------------------------
	.section	.nv.info._ZN7cutlass13device_kernelIN5flash19enable_sm80_to_sm89INS1_16FlashAttnFwdSm80INS1_25CollectiveMainloopFwdSm80ILi4ELi1ELb0EN4cute5tupleIJNS5_1CILi128EEENS7_ILi112EEENS7_ILi64EEEEEELi64ENS_10bfloat16_tEfNS_4arch4Sm80ELb0ELb0ELb0ELb1ELb0ELb1ELb1ELb0EEENS1_21CollectiveEpilogueFwdINS6_IJS8_SA_S9_EEENS6_IJNS7_ILi1EEESI_SI_EEESC_SE_Li128ELb1ELb1ELb0ELb0EEENS1_19SingleTileSchedulerILb1ELb0ELb1ELi128EEEEEEEEEvNT_6ParamsE,"",@"SHT_CUDA_INFO"
	.sectionflags	@""
	.align	4


	//----- nvinfo : EIATTR_CUDA_API_VERSION
	.align		4
        /*0000*/ 	.byte	0x04, 0x37
        /*0002*/ 	.short	(.L_104 - .L_103)
.L_103:
        /*0004*/ 	.word	0x00000082


	//----- nvinfo : EIATTR_SW2861232_WAR
	.align		4
.L_104:
        /*0008*/ 	.byte	0x01, 0x35
	.zero		2


	//----- nvinfo : EIATTR_PARAM_CBANK
	.align		4
        /*000c*/ 	.byte	0x04, 0x0a
        /*000e*/ 	.short	(.L_106 - .L_105)
	.align		4
.L_105:
        /*0010*/ 	.word	index@(.nv.constant0._ZN7cutlass13device_kernelIN5flash19enable_sm80_to_sm89INS1_16FlashAttnFwdSm80INS1_25CollectiveMainloopFwdSm80ILi4ELi1ELb0EN4cute5tupleIJNS5_1CILi128EEENS7_ILi112EEENS7_ILi64EEEEEELi64ENS_10bfloat16_tEfNS_4arch4Sm80ELb0ELb0ELb0ELb1ELb0ELb1ELb1ELb0EEENS1_21CollectiveEpilogueFwdINS6_IJS8_SA_S9_EEENS6_IJNS7_ILi1EEESI_SI_EEESC_SE_Li128ELb1ELb1ELb0ELb0EEENS1_19SingleTileSchedulerILb1ELb0ELb1ELi128EEEEEEEEEvNT_6ParamsE)
        /*0014*/ 	.short	0x0160
        /*0016*/ 	.short	0x0418


	//----- nvinfo : EIATTR_CBANK_PARAM_SIZE
	.align		4
.L_106:
        /*0018*/ 	.byte	0x03, 0x19
        /*001a*/ 	.short	0x0418


	//----- nvinfo : EIATTR_KPARAM_INFO
	.align		4
        /*001c*/ 	.byte	0x04, 0x17
        /*001e*/ 	.short	(.L_108 - .L_107)
.L_107:
        /*0020*/ 	.word	0x00000000
        /*0024*/ 	.short	0x0000
        /*0026*/ 	.short	0x0000
        /*0028*/ 	.byte	0x00, 0xf0, 0x61, 0x10


	//----- nvinfo : EIATTR_MAXREG_COUNT
	.align		4
.L_108:
        /*002c*/ 	.byte	0x03, 0x1b
        /*002e*/ 	.short	0x00ff


	//----- nvinfo : EIATTR_NUM_BARRIERS
	.align		4
        /*0030*/ 	.byte	0x02, 0x4c
        /*0032*/ 	.byte	0x02
	.zero		1


	//----- nvinfo : EIATTR_ANNOTATIONS
	.align		4
        /*0034*/ 	.byte	0x04, 0x55
        /*0036*/ 	.short	(.L_110 - .L_109)


	//   ....[0]....
.L_109:
        /* <DEDUP_REMOVED lines=30> */


	//----- nvinfo : EIATTR_MERCURY_ISA_VERSION
	.align		4
.L_110:
        /*0208*/ 	.byte	0x03, 0x5f
        /*020a*/ 	.short	0x0000


	//----- nvinfo : EIATTR_COOP_GROUP_MASK_REGIDS
	.align		4
        /*020c*/ 	.byte	0x04, 0x29
        /*020e*/ 	.short	(.L_112 - .L_111)


	//   ....[0]....
.L_111:
        /*0210*/ 	.word	0xffffffff


	//   ....[1]....
        /*0214*/ 	.word	0xffffffff


	//   ....[2]....
        /*0218*/ 	.word	0xffffffff


	//   ....[3]....
        /*021c*/ 	.word	0xffffffff


	//   ....[4]....
        /*0220*/ 	.word	0xffffffff


	//   ....[5]....
        /*0224*/ 	.word	0xffffffff


	//   ....[6]....
        /*0228*/ 	.word	0xffffffff


	//   ....[7]....
        /*022c*/ 	.word	0xffffffff


	//   ....[8]....
        /*0230*/ 	.word	0xffffffff


	//   ....[9]....
        /*0234*/ 	.word	0xffffffff


	//   ....[10]....
        /*0238*/ 	.word	0xffffffff


	//   ....[11]....
        /*023c*/ 	.word	0xffffffff


	//   ....[12]....
        /*0240*/ 	.word	0xffffffff


	//   ....[13]....
        /*0244*/ 	.word	0xffffffff


	//   ....[14]....
        /*0248*/ 	.word	0xffffffff


	//   ....[15]....
        /*024c*/ 	.word	0xffffffff


	//   ....[16]....
        /*0250*/ 	.word	0xffffffff


	//   ....[17]....
        /*0254*/ 	.word	0xffffffff


	//   ....[18]....
        /*0258*/ 	.word	0xffffffff


	//   ....[19]....
        /*025c*/ 	.word	0xffffffff


	//   ....[20]....
        /*0260*/ 	.word	0xffffffff


	//   ....[21]....
        /*0264*/ 	.word	0xffffffff


	//   ....[22]....
        /*0268*/ 	.word	0xffffffff


	//   ....[23]....
        /*026c*/ 	.word	0xffffffff


	//   ....[24]....
        /*0270*/ 	.word	0xffffffff


	//   ....[25]....
        /*0274*/ 	.word	0xffffffff


	//   ....[26]....
        /*0278*/ 	.word	0xffffffff


	//   ....[27]....
        /*027c*/ 	.word	0xffffffff


	//   ....[28]....
        /*0280*/ 	.word	0xffffffff


	//   ....[29]....
        /*0284*/ 	.word	0xffffffff


	//   ....[30]....
        /*0288*/ 	.word	0xffffffff


	//   ....[31]....
        /*028c*/ 	.word	0xffffffff


	//   ....[32]....
        /*0290*/ 	.word	0xffffffff


	//   ....[33]....
        /*0294*/ 	.word	0xffffffff


	//   ....[34]....
        /*0298*/ 	.word	0xffffffff


	//   ....[35]....
        /*029c*/ 	.word	0xffffffff


	//   ....[36]....
        /*02a0*/ 	.word	0xffffffff


	//   ....[37]....
        /*02a4*/ 	.word	0xffffffff


	//   ....[38]....
        /*02a8*/ 	.word	0xffffffff


	//   ....[39]....
        /*02ac*/ 	.word	0xffffffff


	//   ....[40]....
        /*02b0*/ 	.word	0xffffffff


	//   ....[41]....
        /*02b4*/ 	.word	0xffffffff


	//   ....[42]....
        /*02b8*/ 	.word	0xffffffff


	//   ....[43]....
        /*02bc*/ 	.word	0xffffffff


	//   ....[44]....
        /*02c0*/ 	.word	0xffffffff


	//   ....[45]....
        /*02c4*/ 	.word	0xffffffff


	//   ....[46]....
        /*02c8*/ 	.word	0xffffffff


	//   ....[47]....
        /*02cc*/ 	.word	0xffffffff


	//   ....[48]....
        /*02d0*/ 	.word	0xffffffff


	//   ....[49]....
        /*02d4*/ 	.word	0xffffffff


	//   ....[50]....
        /*02d8*/ 	.word	0xffffffff


	//   ....[51]....
        /*02dc*/ 	.word	0xffffffff


	//   ....[52]....
        /*02e0*/ 	.word	0xffffffff


	//   ....[53]....
        /*02e4*/ 	.word	0xffffffff


	//   ....[54]....
        /*02e8*/ 	.word	0xffffffff


	//   ....[55]....
        /*02ec*/ 	.word	0xffffffff


	//   ....[56]....
        /*02f0*/ 	.word	0xffffffff


	//   ....[57]....
        /*02f4*/ 	.word	0xffffffff


	//   ....[58]....
        /*02f8*/ 	.word	0xffffffff


	//   ....[59]....
        /*02fc*/ 	.word	0xffffffff


	//   ....[60]....
        /*0300*/ 	.word	0xffffffff


	//   ....[61]....
        /*0304*/ 	.word	0xffffffff


	//   ....[62]....
        /*0308*/ 	.word	0xffffffff


	//   ....[63]....
        /*030c*/ 	.word	0xffffffff


	//   ....[64]....
        /*0310*/ 	.word	0xffffffff


	//   ....[65]....
        /*0314*/ 	.word	0xffffffff


	//   ....[66]....
        /*0318*/ 	.word	0xffffffff


	//   ....[67]....
        /*031c*/ 	.word	0xffffffff


	//   ....[68]....
        /*0320*/ 	.word	0xffffffff


	//   ....[69]....
        /*0324*/ 	.word	0xffffffff


	//   ....[70]....
        /*0328*/ 	.word	0xffffffff


	//   ....[71]....
        /*032c*/ 	.word	0xffffffff


	//   ....[72]....
        /*0330*/ 	.word	0xffffffff


	//   ....[73]....
        /*0334*/ 	.word	0xffffffff


	//   ....[74]....
        /*0338*/ 	.word	0xffffffff


	//   ....[75]....
        /*033c*/ 	.word	0xffffffff


	//   ....[76]....
        /*0340*/ 	.word	0xffffffff


	//   ....[77]....
        /*0344*/ 	.word	0xffffffff


	//   ....[78]....
        /*0348*/ 	.word	0xffffffff


	//   ....[79]....
        /*034c*/ 	.word	0xffffffff


	//   ....[80]....
        /*0350*/ 	.word	0xffffffff


	//----- nvinfo : EIATTR_COOP_GROUP_INSTR_OFFSETS
	.align		4
.L_112:
        /*0354*/ 	.byte	0x04, 0x28
        /*0356*/ 	.short	(.L_114 - .L_113)


	//   ....[0]....
.L_113:
        /*0358*/ 	.word	0x00000090


	//   ....[1]....
        /*035c*/ 	.word	0x00008740


	//   ....[2]....
        /*0360*/ 	.word	0x00008770


	//   ....[3]....
        /*0364*/ 	.word	0x000087a0


	//   ....[4]....
        /*0368*/ 	.word	0x000087d0


	//   ....[5]....
        /*036c*/ 	.word	0x000087f0


	//   ....[6]....
        /*0370*/ 	.word	0x00008830


	//   ....[7]....
        /*0374*/ 	.word	0x00008850


	//   ....[8]....
        /*0378*/ 	.word	0x00008890


	//   ....[9]....
        /*037c*/ 	.word	0x000088c0


	//   ....[10]....
        /*0380*/ 	.word	0x00008910


	//   ....[11]....
        /*0384*/ 	.word	0x00008930


	//   ....[12]....
        /*0388*/ 	.word	0x00008940


	//   ....[13]....
        /*038c*/ 	.word	0x00008950


	//   ....[14]....
        /*0390*/ 	.word	0x000089a0


	//   ....[15]....
        /*0394*/ 	.word	0x000089d0


	//   ....[16]....
        /*0398*/ 	.word	0x00008a10


	//   ....[17]....
        /*039c*/ 	.word	0x0000e930


	//   ....[18]....
        /*03a0*/ 	.word	0x0000ea30


	//   ....[19]....
        /*03a4*/ 	.word	0x0000eb20


	//   ....[20]....
        /*03a8*/ 	.word	0x0000eb50


	//   ....[21]....
        /*03ac*/ 	.word	0x0000eb80


	//   ....[22]....
        /*03b0*/ 	.word	0x0000ec40


	//   ....[23]....
        /*03b4*/ 	.word	0x0000ed40


	//   ....[24]....
        /*03b8*/ 	.word	0x0000eea0


	//   ....[25]....
        /*03bc*/ 	.word	0x000132d0


	//   ....[26]....
        /*03c0*/ 	.word	0x00013350


	//   ....[27]....
        /*03c4*/ 	.word	0x00013410


	//   ....[28]....
        /*03c8*/ 	.word	0x00013470


	//   ....[29]....
        /*03cc*/ 	.word	0x000134a0


	//   ....[30]....
        /*03d0*/ 	.word	0x00013580


	//   ....[31]....
        /*03d4*/ 	.word	0x00013700


	//   ....[32]....
        /*03d8*/ 	.word	0x000139f0


	//   ....[33]....
        /*03dc*/ 	.word	0x000160c0


	//   ....[34]....
        /*03e0*/ 	.word	0x000160d0


	//   ....[35]....
        /*03e4*/ 	.word	0x000160e0


	//   ....[36]....
        /*03e8*/ 	.word	0x00016100


	//   ....[37]....
        /*03ec*/ 	.word	0x00016120


	//   ....[38]....
        /*03f0*/ 	.word	0x00016130


	//   ....[39]....
        /*03f4*/ 	.word	0x00016150


	//   ....[40]....
        /*03f8*/ 	.word	0x00016180


	//   ....[41]....
        /*03fc*/ 	.word	0x00017460


	//   ....[42]....
        /*0400*/ 	.word	0x00017490


	//   ....[43]....
        /*0404*/ 	.word	0x000174f0


	//   ....[44]....
        /*0408*/ 	.word	0x00017520


	//   ....[45]....
        /*040c*/ 	.word	0x00017560


	//   ....[46]....
        /*0410*/ 	.word	0x000175a0


	//   ....[47]....
        /*0414*/ 	.word	0x000175d0


	//   ....[48]....
        /*0418*/ 	.word	0x000175f0


	//   ....[49]....
        /*041c*/ 	.word	0x00017610


	//   ....[50]....
        /*0420*/ 	.word	0x00017650


	//   ....[51]....
        /*0424*/ 	.word	0x00017670


	//   ....[52]....
        /*0428*/ 	.word	0x000176a0


	//   ....[53]....
        /*042c*/ 	.word	0x000176f0


	//   ....[54]....
        /*0430*/ 	.word	0x00017720


	//   ....[55]....
        /*0434*/ 	.word	0x00017770


	//   ....[56]....
        /*0438*/ 	.word	0x000177c0


	//   ....[57]....
        /*043c*/ 	.word	0x000177f0


	//   ....[58]....
        /*0440*/ 	.word	0x00017840


	//   ....[59]....
        /*0444*/ 	.word	0x000178f0


	//   ....[60]....
        /*0448*/ 	.word	0x00017910


	//   ....[61]....
        /*044c*/ 	.word	0x00017940


	//   ....[62]....
        /*0450*/ 	.word	0x00017970


	//   ....[63]....
        /*0454*/ 	.word	0x00017a10


	//   ....[64]....
        /*0458*/ 	.word	0x00017a20


	//   ....[65]....
        /*045c*/ 	.word	0x00018140


	//   ....[66]....
        /*0460*/ 	.word	0x00018180


	//   ....[67]....
        /*0464*/ 	.word	0x000181b0


	//   ....[68]....
        /*0468*/ 	.word	0x000181e0


	//   ....[69]....
        /*046c*/ 	.word	0x00018210


	//   ....[70]....
        /*0470*/ 	.word	0x00018240


	//   ....[71]....
        /*0474*/ 	.word	0x00018270


	//   ....[72]....
        /*0478*/ 	.word	0x000182a0


	//   ....[73]....
        /*047c*/ 	.word	0x000182c0


	//   ....[74]....
        /*0480*/ 	.word	0x000182e0


	//   ....[75]....
        /*0484*/ 	.word	0x000182f0


	//   ....[76]....
        /*0488*/ 	.word	0x00018300


	//   ....[77]....
        /*048c*/ 	.word	0x00018310


	//   ....[78]....
        /*0490*/ 	.word	0x00018320


	//   ....[79]....
        /*0494*/ 	.word	0x00018330


	//   ....[80]....
        /*0498*/ 	.word	0x00018360


	//----- nvinfo : EIATTR_EXIT_INSTR_OFFSETS
	.align		4
.L_114:
        /*049c*/ 	.byte	0x04, 0x1c
        /*049e*/ 	.short	(.L_116 - .L_115)


	//   ....[0]....
.L_115:
        /*04a0*/ 	.word	0x00000350


	//   ....[1]....
        /*04a4*/ 	.word	0x00017ac0


	//   ....[2]....
        /*04a8*/ 	.word	0x00017b00


	//   ....[3]....
        /*04ac*/ 	.word	0x000184f0


	//   ....[4]....
        /*04b0*/ 	.word	0x00018530


	//----- nvinfo : EIATTR_CTAIDZ_USED
	.align		4
.L_116:
        /*04b4*/ 	.byte	0x01, 0x04
	.zero		2


	//----- nvinfo : EIATTR_MAX_THREADS
	.align		4
        /*04b8*/ 	.byte	0x04, 0x05
        /*04ba*/ 	.short	(.L_118 - .L_117)
.L_117:
        /*04bc*/ 	.word	0x00000080
        /*04c0*/ 	.word	0x00000001
        /*04c4*/ 	.word	0x00000001


	//----- nvinfo : EIATTR_CRS_STACK_SIZE
	.align		4
.L_118:
        /*04c8*/ 	.byte	0x04, 0x1e
        /*04ca*/ 	.short	(.L_120 - .L_119)
.L_119:
        /*04cc*/ 	.word	0x00000000
.L_120:


//--------------------- .nv.info._ZN7cutlass13device_kernelIN5flash19enable_sm80_to_sm89INS1_16FlashAttnFwdSm80INS1_25CollectiveMainloopFwdSm80ILi4ELi1ELb0EN4cute5tupleIJNS5_1CILi128EEENS7_ILi96EEENS7_ILi64EEEEEELi64ENS_10bfloat16_tEfNS_4arch4Sm80ELb0ELb1ELb0ELb0ELb0ELb0ELb1ELb0EEENS1_21CollectiveEpilogueFwdINS6_IJS8_SA_S9_EEENS6_IJNS7_ILi1EEESI_SI_EEESC_SE_Li128ELb0ELb1ELb0ELb0EEENS1_19SingleTileSchedulerILb0ELb0ELb1ELi128EEEEEEEEEvNT_6ParamsE --------------------------
	.section	.nv.info._ZN7cutlass13device_kernelIN5flash19enable_sm80_to_sm89INS1_16FlashAttnFwdSm80INS1_25CollectiveMainloopFwdSm80ILi4ELi1ELb0EN4cute5tupleIJNS5_1CILi128EEENS7_ILi96EEENS7_ILi64EEEEEELi64ENS_10bfloat16_tEfNS_4arch4Sm80ELb0ELb1ELb0ELb0ELb0ELb0ELb1ELb0EEENS1_21CollectiveEpilogueFwdINS6_IJS8_SA_S9_EEENS6_IJNS7_ILi1EEESI_SI_EEESC_SE_Li128ELb0ELb1ELb0ELb0EEENS1_19SingleTileSchedulerILb0ELb0ELb1ELi128EEEEEEEEEvNT_6ParamsE,"",@"SHT_CUDA_INFO"
	.sectionflags	@""
	.align	4


	//----- nvinfo : EIATTR_CUDA_API_VERSION
	.align		4
        /*0000*/ 	.byte	0x04, 0x37
        /*0002*/ 	.short	(.L_122 - .L_121)
.L_121:
        /*0004*/ 	.word	0x00000082


	//----- nvinfo : EIATTR_SW2861232_WAR
	.align		4
.L_122:
        /*0008*/ 	.byte	0x01, 0x35
	.zero		2


	//----- nvinfo : EIATTR_PARAM_CBANK
	.align		4
        /*000c*/ 	.byte	0x04, 0x0a
        /*000e*/ 	.short	(.L_124 - .L_123)
	.align		4
.L_123:
        /*0010*/ 	.word	index@(.nv.constant0._ZN7cutlass13device_kernelIN5flash19enable_sm80_to_sm89INS1_16FlashAttnFwdSm80INS1_25CollectiveMainloopFwdSm80ILi4ELi1ELb0EN4cute5tupleIJNS5_1CILi128EEENS7_ILi96EEENS7_ILi64EEEEEELi64ENS_10bfloat16_tEfNS_4arch4Sm80ELb0ELb1ELb0ELb0ELb0ELb0ELb1ELb0EEENS1_21CollectiveEpilogueFwdINS6_IJS8_SA_S9_EEENS6_IJNS7_ILi1EEESI_SI_EEESC_SE_Li128ELb0ELb1ELb0ELb0EEENS1_19SingleTileSchedulerILb0ELb0ELb1ELi128EEEEEEEEEvNT_6ParamsE)
        /*0014*/ 	.short	0x0160
        /*0016*/ 	.short	0x0418


	//----- nvinfo : EIATTR_CBANK_PARAM_SIZE
	.align		4
.L_124:
        /*0018*/ 	.byte	0x03, 0x19
        /*001a*/ 	.short	0x0418


	//----- nvinfo : EIATTR_KPARAM_INFO
	.align		4
        /*001c*/ 	.byte	0x04, 0x17
        /*001e*/ 	.short	(.L_126 - .L_125)
.L_125:
        /*0020*/ 	.word	0x00000000
        /*0024*/ 	.short	0x0000
        /*0026*/ 	.short	0x0000
        /*0028*/ 	.byte	0x00, 0xf0, 0x61, 0x10


	//----- nvinfo : EIATTR_MAXREG_COUNT
	.align		4
.L_126:
        /*002c*/ 	.byte	0x03, 0x1b
        /*002e*/ 	.short	0x00ff


	//----- nvinfo : EIATTR_NUM_BARRIERS
	.align		4
        /*0030*/ 	.byte	0x02, 0x4c
        /*0032*/ 	.byte	0x02
	.zero		1


	//----- nvinfo : EIATTR_ANNOTATIONS
	.align		4
        /*0034*/ 	.byte	0x04, 0x55
        /*0036*/ 	.short	(.L_128 - .L_127)


	//   ....[0]....
.L_127:
        /* <DEDUP_REMOVED lines=38> */


	//----- nvinfo : EIATTR_MERCURY_ISA_VERSION
	.align		4
.L_128:
        /*0280*/ 	.byte	0x03, 0x5f
        /*0282*/ 	.short	0x0000


	//----- nvinfo : EIATTR_COOP_GROUP_MASK_REGIDS
	.align		4
        /*0284*/ 	.byte	0x04, 0x29
        /*0286*/ 	.short	(.L_130 - .L_129)


	//   ....[0]....
.L_129:
        /*0288*/ 	.word	0xffffffff


	//   ....[1]....
        /*028c*/ 	.word	0xffffffff


	//   ....[2]....
        /*0290*/ 	.word	0xffffffff


	//   ....[3]....
        /*0294*/ 	.word	0xffffffff


	//   ....[4]....
        /*0298*/ 	.word	0xffffffff


	//   ....[5]....
        /*029c*/ 	.word	0xffffffff


	//   ....[6]....
        /*02a0*/ 	.word	0xffffffff


	//   ....[7]....
        /*02a4*/ 	.word	0xffffffff


	//   ....[8]....
        /*02a8*/ 	.word	0xffffffff


	//   ....[9]....
        /*02ac*/ 	.word	0xffffffff


	//   ....[10]....
        /*02b0*/ 	.word	0xffffffff


	//   ....[11]....
        /*02b4*/ 	.word	0xffffffff


	//   ....[12]....
        /*02b8*/ 	.word	0xffffffff


	//   ....[13]....
        /*02bc*/ 	.word	0xffffffff


	//   ....[14]....
        /*02c0*/ 	.word	0xffffffff


	//   ....[15]....
        /*02c4*/ 	.word	0xffffffff


	//   ....[16]....
        /*02c8*/ 	.word	0xffffffff


	//   ....[17]....
        /*02cc*/ 	.word	0xffffffff


	//   ....[18]....
        /*02d0*/ 	.word	0xffffffff


	//   ....[19]....
        /*02d4*/ 	.word	0xffffffff


	//   ....[20]....
        /*02d8*/ 	.word	0xffffffff


	//   ....[21]....
        /*02dc*/ 	.word	0xffffffff


	//   ....[22]....
        /*02e0*/ 	.word	0xffffffff


	//   ....[23]....
        /*02e4*/ 	.word	0xffffffff


	//   ....[24]....
        /*02e8*/ 	.word	0xffffffff


	//   ....[25]....
        /*02ec*/ 	.word	0xffffffff


	//   ....[26]....
        /*02f0*/ 	.word	0xffffffff


	//   ....[27]....
        /*02f4*/ 	.word	0xffffffff


	//   ....[28]....
        /*02f8*/ 	.word	0xffffffff


	//   ....[29]....
        /*02fc*/ 	.word	0xffffffff


	//   ....[30]....
        /*0300*/ 	.word	0xffffffff


	//   ....[31]....
        /*0304*/ 	.word	0xffffffff


	//   ....[32]....
        /*0308*/ 	.word	0xffffffff


	//   ....[33]....
        /*030c*/ 	.word	0xffffffff


	//   ....[34]....
        /*0310*/ 	.word	0xffffffff


	//   ....[35]....
        /*0314*/ 	.word	0xffffffff


	//   ....[36]....
        /*0318*/ 	.word	0xffffffff


	//   ....[37]....
        /*031c*/ 	.word	0xffffffff


	//   ....[38]....
        /*0320*/ 	.word	0xffffffff


	//   ....[39]....
        /*0324*/ 	.word	0xffffffff


	//   ....[40]....
        /*0328*/ 	.word	0xffffffff


	//   ....[41]....
        /*032c*/ 	.word	0xffffffff


	//   ....[42]....
        /*0330*/ 	.word	0xffffffff


	//   ....[43]....
        /*0334*/ 	.word	0xffffffff


	//   ....[44]....
        /*0338*/ 	.word	0xffffffff


	//   ....[45]....
        /*033c*/ 	.word	0xffffffff


	//   ....[46]....
        /*0340*/ 	.word	0xffffffff


	//   ....[47]....
        /*0344*/ 	.word	0xffffffff


	//   ....[48]....
        /*0348*/ 	.word	0xffffffff


	//   ....[49]....
        /*034c*/ 	.word	0xffffffff


	//   ....[50]....
        /*0350*/ 	.word	0xffffffff


	//   ....[51]....
        /*0354*/ 	.word	0xffffffff


	//   ....[52]....
        /*0358*/ 	.word	0xffffffff


	//   ....[53]....
        /*035c*/ 	.word	0xffffffff


	//   ....[54]....
        /*0360*/ 	.word	0xffffffff


	//   ....[55]....
        /*0364*/ 	.word	0xffffffff


	//   ....[56]....
        /*0368*/ 	.word	0xffffffff


	//   ....[57]....
        /*036c*/ 	.word	0xffffffff


	//   ....[58]....
        /*0370*/ 	.word	0xffffffff


	//   ....[59]....
        /*0374*/ 	.word	0xffffffff


	//   ....[60]....
        /*0378*/ 	.word	0xffffffff


	//   ....[61]....
        /*037c*/ 	.word	0xffffffff


	//   ....[62]....
        /*0380*/ 	.word	0xffffffff


	//   ....[63]....
        /*0384*/ 	.word	0xffffffff


	//   ....[64]....
        /*0388*/ 	.word	0xffffffff


	//   ....[65]....
        /*038c*/ 	.word	0xffffffff


	//   ....[66]....
        /*0390*/ 	.word	0xffffffff


	//   ....[67]....
        /*0394*/ 	.word	0xffffffff


	//   ....[68]....
        /*0398*/ 	.word	0xffffffff


	//   ....[69]....
        /*039c*/ 	.word	0xffffffff


	//   ....[70]....
        /*03a0*/ 	.word	0xffffffff


	//   ....[71]....
        /*03a4*/ 	.word	0xffffffff


	//   ....[72]....
        /*03a8*/ 	.word	0xffffffff


	//   ....[73]....
        /*03ac*/ 	.word	0xffffffff


	//   ....[74]....
        /*03b0*/ 	.word	0xffffffff


	//   ....[75]....
        /*03b4*/ 	.word	0xffffffff


	//   ....[76]....
        /*03b8*/ 	.word	0xffffffff


	//   ....[77]....
        /*03bc*/ 	.word	0xffffffff


	//   ....[78]....
        /*03c0*/ 	.word	0xffffffff


	//   ....[79]....
        /*03c4*/ 	.word	0xffffffff


	//   ....[80]....
        /*03c8*/ 	.word	0xffffffff


	//   ....[81]....
        /*03cc*/ 	.word	0xffffffff


	//   ....[82]....
        /*03d0*/ 	.word	0xffffffff


	//   ....[83]....
        /*03d4*/ 	.word	0xffffffff


	//   ....[84]....
        /*03d8*/ 	.word	0xffffffff


	//   ....[85]....
        /*03dc*/ 	.word	0xffffffff


	//   ....[86]....
        /*03e0*/ 	.word	0xffffffff


	//   ....[87]....
        /*03e4*/ 	.word	0xffffffff


	//   ....[88]....
        /*03e8*/ 	.word	0xffffffff


	//   ....[89]....
        /*03ec*/ 	.word	0xffffffff


	//   ....[90]....
        /*03f0*/ 	.word	0xffffffff


	//   ....[91]....
        /*03f4*/ 	.word	0xffffffff


	//   ....[92]....
        /*03f8*/ 	.word	0xffffffff


	//   ....[93]....
        /*03fc*/ 	.word	0xffffffff


	//   ....[94]....
        /*0400*/ 	.word	0xffffffff


	//   ....[95]....
        /*0404*/ 	.word	0xffffffff


	//   ....[96]....
        /*0408*/ 	.word	0xffffffff


	//   ....[97]....
        /*040c*/ 	.word	0xffffffff


	//   ....[98]....
        /*0410*/ 	.word	0xffffffff


	//   ....[99]....
        /*0414*/ 	.word	0xffffffff


	//   ....[100]....
        /*0418*/ 	.word	0xffffffff


	//   ....[101]....
        /*041c*/ 	.word	0xffffffff


	//   ....[102]....
        /*0420*/ 	.word	0xffffffff


	//   ....[103]....
        /*0424*/ 	.word	0xffffffff


	//   ....[104]....
        /*0428*/ 	.word	0xffffffff


	//   ....[105]....
        /*042c*/ 	.word	0xffffffff


	//   ....[106]....
        /*0430*/ 	.word	0xffffffff


	//   ....[107]....
        /*0434*/ 	.word	0xffffffff


	//----- nvinfo : EIATTR_COOP_GROUP_INSTR_OFFSETS
	.align		4
.L_130:
        /*0438*/ 	.byte	0x04, 0x28
        /*043a*/ 	.short	(.L_132 - .L_131)


	//   ....[0]....
.L_131:
        /*043c*/ 	.word	0x00000c30


	//   ....[1]....
        /*0440*/ 	.word	0x00000c60


	//   ....[2]....
        /*0444*/ 	.word	0x00000c90


	//   ....[3]....
        /*0448*/ 	.word	0x00000cb0


	//   ....[4]....
        /*044c*/ 	.word	0x00000ce0


	//   ....[5]....
        /*0450*/ 	.word	0x00000d00


	//   ....[6]....
        /*0454*/ 	.word	0x00000d40


	//   ....[7]....
        /*0458*/ 	.word	0x00000d70


	//   ....[8]....
        /*045c*/ 	.word	0x00000da0


	//   ....[9]....
        /*0460*/ 	.word	0x00000e20


	//   ....[10]....
        /*0464*/ 	.word	0x00000e30


	//   ....[11]....
        /*0468*/ 	.word	0x00000e70


	//   ....[12]....
        /*046c*/ 	.word	0x00000e90


	//   ....[13]....
        /*0470*/ 	.word	0x00000ec0


	//   ....[14]....
        /*0474*/ 	.word	0x00000ee0


	//   ....[15]....
        /*0478*/ 	.word	0x00000f00


	//   ....[16]....
        /*047c*/ 	.word	0x00002780


	//   ....[17]....
        /*0480*/ 	.word	0x000029c0


	//   ....[18]....
        /*0484*/ 	.word	0x00002b80


	//   ....[19]....
        /*0488*/ 	.word	0x00003a00


	//   ....[20]....
        /*048c*/ 	.word	0x000046b0


	//   ....[21]....
        /*0490*/ 	.word	0x000047d0


	//   ....[22]....
        /*0494*/ 	.word	0x000048e0


	//   ....[23]....
        /*0498*/ 	.word	0x00004a10


	//   ....[24]....
        /*049c*/ 	.word	0x00005300


	//   ....[25]....
        /*04a0*/ 	.word	0x000053a0


	//   ....[26]....
        /*04a4*/ 	.word	0x00005450


	//   ....[27]....
        /*04a8*/ 	.word	0x000054c0


	//   ....[28]....
        /*04ac*/ 	.word	0x000084d0


	//   ....[29]....
        /*04b0*/ 	.word	0x000086b0


	//   ....[30]....
        /*04b4*/ 	.word	0x00008890


	//   ....[31]....
        /*04b8*/ 	.word	0x00009ba0


	//   ....[32]....
        /*04bc*/ 	.word	0x0000a320


	//   ....[33]....
        /*04c0*/ 	.word	0x0000a4f0


	//   ....[34]....
        /*04c4*/ 	.word	0x0000a5c0


	//   ....[35]....
        /*04c8*/ 	.word	0x0000a790


	//   ....[36]....
        /*04cc*/ 	.word	0x0000a820


	//   ....[37]....
        /*04d0*/ 	.word	0x0000a970


	//   ....[38]....
        /*04d4*/ 	.word	0x0000adc0


	//   ....[39]....
        /*04d8*/ 	.word	0x0000ae20


	//   ....[40]....
        /*04dc*/ 	.word	0x0000e430


	//   ....[41]....
        /*04e0*/ 	.word	0x0000e490


	//   ....[42]....
        /*04e4*/ 	.word	0x0000e540


	//   ....[43]....
        /*04e8*/ 	.word	0x0000e5a0


	//   ....[44]....
        /*04ec*/ 	.word	0x0000e5d0


	//   ....[45]....
        /*04f0*/ 	.word	0x0000e6a0


	//   ....[46]....
        /*04f4*/ 	.word	0x0000e8e0


	//   ....[47]....
        /*04f8*/ 	.word	0x0000ebc0


	//   ....[48]....
        /*04fc*/ 	.word	0x00011990


	//   ....[49]....
        /*0500*/ 	.word	0x00011bc0


	//   ....[50]....
        /*0504*/ 	.word	0x00012470


	//   ....[51]....
        /*0508*/ 	.word	0x00012c30


	//   ....[52]....
        /*050c*/ 	.word	0x00013b20


	//   ....[53]....
        /*0510*/ 	.word	0x00013c20


	//   ....[54]....
        /*0514*/ 	.word	0x00013c70


	//   ....[55]....
        /*0518*/ 	.word	0x00013d80


	//   ....[56]....
        /*051c*/ 	.word	0x00013e70


	//   ....[57]....
        /*0520*/ 	.word	0x00013fd0


	//   ....[58]....
        /*0524*/ 	.word	0x00014300


	//   ....[59]....
        /*0528*/ 	.word	0x000143a0


	//   ....[60]....
        /*052c*/ 	.word	0x000166e0


	//   ....[61]....
        /*0530*/ 	.word	0x000166f0


	//   ....[62]....
        /*0534*/ 	.word	0x00016700


	//   ....[63]....
        /*0538*/ 	.word	0x00016710


	//   ....[64]....
        /*053c*/ 	.word	0x00016740


	//   ....[65]....
        /*0540*/ 	.word	0x00016760


	//   ....[66]....
        /*0544*/ 	.word	0x00016780


	//   ....[67]....
        /*0548*/ 	.word	0x00016790


	//   ....[68]....
        /*054c*/ 	.word	0x00017840


	//   ....[69]....
        /*0550*/ 	.word	0x00017870


	//   ....[70]....
        /*0554*/ 	.word	0x000178a0


	//   ....[71]....
        /*0558*/ 	.word	0x000178d0


	//   ....[72]....
        /*055c*/ 	.word	0x00017910


	//   ....[73]....
        /*0560*/ 	.word	0x000179f0


	//   ....[74]....
        /*0564*/ 	.word	0x00017a00


	//   ....[75]....
        /*0568*/ 	.word	0x00017a30


	//   ....[76]....
        /*056c*/ 	.word	0x00017a60


	//   ....[77]....
        /*0570*/ 	.word	0x00017aa0


	//   ....[78]....
        /*0574*/ 	.word	0x00017ac0


	//   ....[79]....
        /*0578*/ 	.word	0x00017ad0


	//   ....[80]....
        /*057c*/ 	.word	0x00017ae0


	//   ....[81]....
        /*0580*/ 	.word	0x00017c00


	//   ....[82]....
        /*0584*/ 	.word	0x00017c10


	//   ....[83]....
        /*0588*/ 	.word	0x00017c90


	//   ....[84]....
        /*058c*/ 	.word	0x00017cb0


	//   ....[85]....
        /*0590*/ 	.word	0x00017cf0


	//   ....[86]....
        /*0594*/ 	.word	0x00017d00


	//   ....[87]....
        /*0598*/ 	.word	0x00017d10


	//   ....[88]....
        /*059c*/ 	.word	0x00017e00


	//   ....[89]....
        /*05a0*/ 	.word	0x00017e30


	//   ....[90]....
        /*05a4*/ 	.word	0x00017f60


	//   ....[91]....
        /*05a8*/ 	.word	0x00017f70


	//   ....[92]....
        /*05ac*/ 	.word	0x000184d0


	//   ....[93]....
        /*05b0*/ 	.word	0x00018510


	//   ....[94]....
        /*05b4*/ 	.word	0x00018540


	//   ....[95]....
        /*05b8*/ 	.word	0x00018570


	//   ....[96]....
        /*05bc*/ 	.word	0x000185a0


	//   ....[97]....
        /*05c0*/ 	.word	0x000185d0


	//   ....[98]....
        /*05c4*/ 	.word	0x00018600


	//   ....[99]....
        /*05c8*/ 	.word	0x00018630


	//   ....[100]....
        /*05cc*/ 	.word	0x00018650


	//   ....[101]....
        /*05d0*/ 	.word	0x00018670


	//   ....[102]....
        /*05d4*/ 	.word	0x00018680


	//   ....[103]....
        /*05d8*/ 	.word	0x00018690


	//   ....[104]....
        /*05dc*/ 	.word	0x000186a0


	//   ....[105]....
        /*05e0*/ 	.word	0x000186b0


	//   ....[106]....
        /*05e4*/ 	.word	0x000186c0


	//   ....[107]....
        /*05e8*/ 	.word	0x000186f0


	//----- nvinfo : EIATTR_EXIT_INSTR_OFFSETS
	.align		4
.L_132:
        /*05ec*/ 	.byte	0x04, 0x1c
        /*05ee*/ 	.short	(.L_134 - .L_133)


	//   ....[0]....
.L_133:
        /*05f0*/ 	.word	0x00000040


	//   ....[1]....
        /*05f4*/ 	.word	0x00017f90


	//   ....[2]....
        /*05f8*/ 	.word	0x00017fd0


	//   ....[3]....
        /*05fc*/ 	.word	0x00018880


	//   ....[4]....
        /*0600*/ 	.word	0x000188c0


	//----- nvinfo : EIATTR_CTAIDZ_USED
	.align		4
.L_134:
        /*0604*/ 	.byte	0x01, 0x04
	.zero		2


	//----- nvinfo : EIATTR_MAX_THREADS
	.align		4
        /*0608*/ 	.byte	0x04, 0x05
        /*060a*/ 	.short	(.L_136 - .L_135)
.L_135:
        /*060c*/ 	.word	0x00000080
        /*0610*/ 	.word	0x00000001
        /*0614*/ 	.word	0x00000001


	//----- nvinfo : EIATTR_CRS_STACK_SIZE
	.align		4
.L_136:
        /*0618*/ 	.byte	0x04, 0x1e
        /*061a*/ 	.short	(.L_138 - .L_137)
.L_137:
        /*061c*/ 	.word	0x00000000
.L_138:


//--------------------- .nv.info._ZN7cutlass13device_kernelIN5flash19enable_sm80_to_sm89INS1_16FlashAttnFwdSm80INS1_25CollectiveMainloopFwdSm80ILi4ELi1ELb0EN4cute5tupleIJNS5_1CILi128EEENS7_ILi96EEENS7_ILi64EEEEEELi64ENS_10bfloat16_tEfNS_4arch4Sm80ELb0ELb1ELb0ELb1ELb0ELb0ELb1ELb0EEENS1_21CollectiveEpilogueFwdINS6_IJS8_SA_S9_EEENS6_IJNS7_ILi1EEESI_SI_EEESC_SE_Li128ELb1ELb1ELb0ELb0EEENS1_19SingleTileSchedulerILb1ELb0ELb1ELi128EEEEEEEEEvNT_6ParamsE --------------------------
	.section	.nv.info._ZN7cutlass13device_kernelIN5flash19enable_sm80_to_sm89INS1_16FlashAttnFwdSm80INS1_25CollectiveMainloopFwdSm80ILi4ELi1ELb0EN4cute5tupleIJNS5_1CILi128EEENS7_ILi96EEENS7_ILi64EEEEEELi64ENS_10bfloat16_tEfNS_4arch4Sm80ELb0ELb1ELb0ELb1ELb0ELb0ELb1ELb0EEENS1_21CollectiveEpilogueFwdINS6_IJS8_SA_S9_EEENS6_IJNS7_ILi1EEESI_SI_EEESC_SE_Li128ELb1ELb1ELb0ELb0EEENS1_19SingleTileSchedulerILb1ELb0ELb1ELi128EEEEEEEEEvNT_6ParamsE,"",@"SHT_CUDA_INFO"
	.sectionflags	@""
	.align	4


	//----- nvinfo : EIATTR_CUDA_API_VERSION
	.align		4
        /*0000*/ 	.byte	0x04, 0x37
        /*0002*/ 	.short	(.L_140 - .L_139)
.L_139:
        /*0004*/ 	.word	0x00000082


	//----- nvinfo : EIATTR_SW2861232_WAR
	.align		4
.L_140:
        /*0008*/ 	.byte	0x01, 0x35
	.zero		2


	//----- nvinfo : EIATTR_PARAM_CBANK
	.align		4
        /*000c*/ 	.byte	0x04, 0x0a
        /*000e*/ 	.short	(.L_142 - .L_141)
	.align		4
.L_141:
        /*0010*/ 	.word	index@(.nv.constant0._ZN7cutlass13device_kernelIN5flash19enable_sm80_to_sm89INS1_16FlashAttnFwdSm80INS1_25CollectiveMainloopFwdSm80ILi4ELi1ELb0EN4cute5tupleIJNS5_1CILi128EEENS7_ILi96EEENS7_ILi64EEEEEELi64ENS_10bfloat16_tEfNS_4arch4Sm80ELb0ELb1ELb0ELb1ELb0ELb0ELb1ELb0EEENS1_21CollectiveEpilogueFwdINS6_IJS8_SA_S9_EEENS6_IJNS7_ILi1EEESI_SI_EEESC_SE_Li128ELb1ELb1ELb0ELb0EEENS1_19SingleTileSchedulerILb1ELb0ELb1ELi128EEEEEEEEEvNT_6ParamsE)
        /*0014*/ 	.short	0x0160
        /*0016*/ 	.short	0x0418


	//----- nvinfo : EIATTR_CBANK_PARAM_SIZE
	.align		4
.L_142:
        /*0018*/ 	.byte	0x03, 0x19
        /*001a*/ 	.short	0x0418


	//----- nvinfo : EIATTR_KPARAM_INFO
	.align		4
        /*001c*/ 	.byte	0x04, 0x17
        /*001e*/ 	.short	(.L_144 - .L_143)
.L_143:
        /*0020*/ 	.word	0x00000000
        /*0024*/ 	.short	0x0000
        /*0026*/ 	.short	0x0000
        /*0028*/ 	.byte	0x00, 0xf0, 0x61, 0x10


	//----- nvinfo : EIATTR_MAXREG_COUNT
	.align		4
.L_144:
        /*002c*/ 	.byte	0x03, 0x1b
        /*002e*/ 	.short	0x00ff


	//----- nvinfo : EIATTR_NUM_BARRIERS
	.align		4
        /*0030*/ 	.byte	0x02, 0x4c
        /*0032*/ 	.byte	0x02
	.zero		1


	//----- nvinfo : EIATTR_ANNOTATIONS
	.align		4
        /*0034*/ 	.byte	0x04, 0x55
        /*0036*/ 	.short	(.L_146 - .L_145)


	//   ....[0]....
.L_145:
        /* <DEDUP_REMOVED lines=34> */


	//----- nvinfo : EIATTR_MERCURY_ISA_VERSION
	.align		4
.L_146:
        /*0248*/ 	.byte	0x03, 0x5f
        /*024a*/ 	.short	0x0000


	//----- nvinfo : EIATTR_COOP_GROUP_MASK_REGIDS
	.align		4
        /*024c*/ 	.byte	0x04, 0x29
        /*024e*/ 	.short	(.L_148 - .L_147)


	//   ....[0]....
.L_147:
        /*0250*/ 	.word	0xffffffff


	//   ....[1]....
        /*0254*/ 	.word	0xffffffff


	//   ....[2]....
        /*0258*/ 	.word	0xffffffff


	//   ....[3]....
        /*025c*/ 	.word	0xffffffff


	//   ....[4]....
        /*0260*/ 	.word	0xffffffff


	//   ....[5]....
        /*0264*/ 	.word	0xffffffff


	//   ....[6]....
        /*0268*/ 	.word	0xffffffff


	//   ....[7]....
        /*026c*/ 	.word	0xffffffff


	//   ....[8]....
        /*0270*/ 	.word	0xffffffff


	//   ....[9]....
        /*0274*/ 	.word	0xffffffff


	//   ....[10]....
        /*0278*/ 	.word	0xffffffff


	//   ....[11]....
        /*027c*/ 	.word	0xffffffff


	//   ....[12]....
        /*0280*/ 	.word	0xffffffff


	//   ....[13]....
        /*0284*/ 	.word	0xffffffff


	//   ....[14]....
        /*0288*/ 	.word	0xffffffff


	//   ....[15]....
        /*028c*/ 	.word	0xffffffff


	//   ....[16]....
        /*0290*/ 	.word	0xffffffff


	//   ....[17]....
        /*0294*/ 	.word	0xffffffff


	//   ....[18]....
        /*0298*/ 	.word	0xffffffff


	//   ....[19]....
        /*029c*/ 	.word	0xffffffff


	//   ....[20]....
        /*02a0*/ 	.word	0xffffffff


	//   ....[21]....
        /*02a4*/ 	.word	0xffffffff


	//   ....[22]....
        /*02a8*/ 	.word	0xffffffff


	//   ....[23]....
        /*02ac*/ 	.word	0xffffffff


	//   ....[24]....
        /*02b0*/ 	.word	0xffffffff


	//   ....[25]....
        /*02b4*/ 	.word	0xffffffff


	//   ....[26]....
        /*02b8*/ 	.word	0xffffffff


	//   ....[27]....
        /*02bc*/ 	.word	0xffffffff


	//   ....[28]....
        /*02c0*/ 	.word	0xffffffff


	//   ....[29]....
        /*02c4*/ 	.word	0xffffffff


	//   ....[30]....
        /*02c8*/ 	.word	0xffffffff


	//   ....[31]....
        /*02cc*/ 	.word	0xffffffff


	//   ....[32]....
        /*02d0*/ 	.word	0xffffffff


	//   ....[33]....
        /*02d4*/ 	.word	0xffffffff


	//   ....[34]....
        /*02d8*/ 	.word	0xffffffff


	//   ....[35]....
        /*02dc*/ 	.word	0xffffffff


	//   ....[36]....
        /*02e0*/ 	.word	0xffffffff


	//   ....[37]....
        /*02e4*/ 	.word	0xffffffff


	//   ....[38]....
        /*02e8*/ 	.word	0xffffffff


	//   ....[39]....
        /*02ec*/ 	.word	0xffffffff


	//   ....[40]....
        /*02f0*/ 	.word	0xffffffff


	//   ....[41]....
        /*02f4*/ 	.word	0xffffffff


	//   ....[42]....
        /*02f8*/ 	.word	0xffffffff


	//   ....[43]....
        /*02fc*/ 	.word	0xffffffff


	//   ....[44]....
        /*0300*/ 	.word	0xffffffff


	//   ....[45]....
        /*0304*/ 	.word	0xffffffff


	//   ....[46]....
        /*0308*/ 	.word	0xffffffff


	//   ....[47]....
        /*030c*/ 	.word	0xffffffff


	//   ....[48]....
        /*0310*/ 	.word	0xffffffff


	//   ....[49]....
        /*0314*/ 	.word	0xffffffff


	//   ....[50]....
        /*0318*/ 	.word	0xffffffff


	//   ....[51]....
        /*031c*/ 	.word	0xffffffff


	//   ....[52]....
        /*0320*/ 	.word	0xffffffff


	//   ....[53]....
        /*0324*/ 	.word	0xffffffff


	//   ....[54]....
        /*0328*/ 	.word	0xffffffff


	//   ....[55]....
        /*032c*/ 	.word	0xffffffff


	//   ....[56]....
        /*0330*/ 	.word	0xffffffff


	//   ....[57]....
        /*0334*/ 	.word	0xffffffff


	//   ....[58]....
        /*0338*/ 	.word	0xffffffff


	//   ....[59]....
        /*033c*/ 	.word	0xffffffff


	//   ....[60]....
        /*0340*/ 	.word	0xffffffff


	//   ....[61]....
        /*0344*/ 	.word	0xffffffff


	//   ....[62]....
        /*0348*/ 	.word	0xffffffff


	//   ....[63]....
        /*034c*/ 	.word	0xffffffff


	//   ....[64]....
        /*0350*/ 	.word	0xffffffff


	//   ....[65]....
        /*0354*/ 	.word	0xffffffff


	//   ....[66]....
        /*0358*/ 	.word	0xffffffff


	//   ....[67]....
        /*035c*/ 	.word	0xffffffff


	//   ....[68]....
        /*0360*/ 	.word	0xffffffff


	//   ....[69]....
        /*0364*/ 	.word	0xffffffff


	//   ....[70]....
        /*0368*/ 	.word	0xffffffff


	//   ....[71]....
        /*036c*/ 	.word	0xffffffff


	//   ....[72]....
        /*0370*/ 	.word	0xffffffff


	//   ....[73]....
        /*0374*/ 	.word	0xffffffff


	//   ....[74]....
        /*0378*/ 	.word	0xffffffff


	//   ....[75]....
        /*037c*/ 	.word	0xffffffff


	//   ....[76]....
        /*0380*/ 	.word	0xffffffff


	//   ....[77]....
        /*0384*/ 	.word	0xffffffff


	//   ....[78]....
        /*0388*/ 	.word	0xffffffff


	//   ....[79]....
        /*038c*/ 	.word	0xffffffff


	//   ....[80]....
        /*0390*/ 	.word	0xffffffff


	//   ....[81]....
        /*0394*/ 	.word	0xffffffff


	//   ....[82]....
        /*0398*/ 	.word	0xffffffff


	//   ....[83]....
        /*039c*/ 	.word	0xffffffff


	//   ....[84]....
        /*03a0*/ 	.word	0xffffffff


	//   ....[85]....
        /*03a4*/ 	.word	0xffffffff


	//   ....[86]....
        /*03a8*/ 	.word	0xffffffff


	//   ....[87]....
        /*03ac*/ 	.word	0xffffffff


	//   ....[88]....
        /*03b0*/ 	.word	0xffffffff


	//   ....[89]....
        /*03b4*/ 	.word	0xffffffff


	//   ....[90]....
        /*03b8*/ 	.word	0xffffffff


	//   ....[91]....
        /*03bc*/ 	.word	0xffffffff


	//   ....[92]....
        /*03c0*/ 	.word	0xffffffff


	//   ....[93]....
        /*03c4*/ 	.word	0xffffffff


	//   ....[94]....
        /*03c8*/ 	.word	0xffffffff


	//   ....[95]....
        /*03cc*/ 	.word	0xffffffff


	//   ....[96]....
        /*03d0*/ 	.word	0xffffffff


	//   ....[97]....
        /*03d4*/ 	.word	0xffffffff


	//   ....[98]....
        /*03d8*/ 	.word	0xffffffff


	//   ....[99]....
        /*03dc*/ 	.word	0xffffffff


	//   ....[100]....
        /*03e0*/ 	.word	0xffffffff


	//   ....[101]....
        /*03e4*/ 	.word	0xffffffff


	//   ....[102]....
        /*03e8*/ 	.word	0xffffffff


	//   ....[103]....
        /*03ec*/ 	.word	0xffffffff


	//   ....[104]....
        /*03f0*/ 	.word	0xffffffff


	//   ....[105]....
        /*03f4*/ 	.word	0xffffffff


	//   ....[106]....
        /*03f8*/ 	.word	0xffffffff


	//   ....[107]....
        /*03fc*/ 	.word	0xffffffff


	//   ....[108]....
        /*0400*/ 	.word	0xffffffff


	//----- nvinfo : EIATTR_COOP_GROUP_INSTR_OFFSETS
	.align		4
.L_148:
        /*0404*/ 	.byte	0x04, 0x28
        /*0406*/ 	.short	(.L_150 - .L_149)


	//   ....[0]....
.L_149:
        /*0408*/ 	.word	0x00000090


	//   ....[1]....
        /*040c*/ 	.word	0x00001400


	//   ....[2]....
        /*0410*/ 	.word	0x000014e0


	//   ....[3]....
        /*0414*/ 	.word	0x00001680


	//   ....[4]....
        /*0418*/ 	.word	0x000016b0


	//   ....[5]....
        /*041c*/ 	.word	0x00001740


	//   ....[6]....
        /*0420*/ 	.word	0x00001770


	//   ....[7]....
        /*0424*/ 	.word	0x00001800


	//   ....[8]....
        /*0428*/ 	.word	0x00001830


	//   ....[9]....
        /*042c*/ 	.word	0x000018c0


	//   ....[10]....
        /*0430*/ 	.word	0x000018f0


	//   ....[11]....
        /*0434*/ 	.word	0x00001980


	//   ....[12]....
        /*0438*/ 	.word	0x000019b0


	//   ....[13]....
        /*043c*/ 	.word	0x00001a40


	//   ....[14]....
        /*0440*/ 	.word	0x00001a70


	//   ....[15]....
        /*0444*/ 	.word	0x00001af0


	//   ....[16]....
        /*0448*/ 	.word	0x00001b30


	//   ....[17]....
        /*044c*/ 	.word	0x00003180


	//   ....[18]....
        /*0450*/ 	.word	0x000033f0


	//   ....[19]....
        /*0454*/ 	.word	0x000035b0


	//   ....[20]....
        /*0458*/ 	.word	0x000049e0


	//   ....[21]....
        /*045c*/ 	.word	0x000056d0


	//   ....[22]....
        /*0460*/ 	.word	0x00005710


	//   ....[23]....
        /*0464*/ 	.word	0x00005830


	//   ....[24]....
        /*0468*/ 	.word	0x00005870


	//   ....[25]....
        /*046c*/ 	.word	0x000065c0


	//   ....[26]....
        /*0470*/ 	.word	0x00006670


	//   ....[27]....
        /*0474*/ 	.word	0x00006880


	//   ....[28]....
        /*0478*/ 	.word	0x00006900


	//   ....[29]....
        /*047c*/ 	.word	0x00009530


	//   ....[30]....
        /*0480*/ 	.word	0x000097b0


	//   ....[31]....
        /*0484*/ 	.word	0x00009990


	//   ....[32]....
        /*0488*/ 	.word	0x0000a710


	//   ....[33]....
        /*048c*/ 	.word	0x0000b5f0


	//   ....[34]....
        /*0490*/ 	.word	0x0000b6c0


	//   ....[35]....
        /*0494*/ 	.word	0x0000b7d0


	//   ....[36]....
        /*0498*/ 	.word	0x0000b880


	//   ....[37]....
        /*049c*/ 	.word	0x0000b8d0


	//   ....[38]....
        /*04a0*/ 	.word	0x0000b9f0


	//   ....[39]....
        /*04a4*/ 	.word	0x0000beb0


	//   ....[40]....
        /*04a8*/ 	.word	0x0000bf30


	//   ....[41]....
        /*04ac*/ 	.word	0x0000f650


	//   ....[42]....
        /*04b0*/ 	.word	0x0000f6b0


	//   ....[43]....
        /*04b4*/ 	.word	0x0000f760


	//   ....[44]....
        /*04b8*/ 	.word	0x0000f7c0


	//   ....[45]....
        /*04bc*/ 	.word	0x0000f7f0


	//   ....[46]....
        /*04c0*/ 	.word	0x0000f8c0


	//   ....[47]....
        /*04c4*/ 	.word	0x0000fb00


	//   ....[48]....
        /*04c8*/ 	.word	0x0000fde0


	//   ....[49]....
        /*04cc*/ 	.word	0x00012ba0


	//   ....[50]....
        /*04d0*/ 	.word	0x00012de0


	//   ....[51]....
        /*04d4*/ 	.word	0x000136a0


	//   ....[52]....
        /*04d8*/ 	.word	0x00013e50


	//   ....[53]....
        /*04dc*/ 	.word	0x00014df0


	//   ....[54]....
        /*04e0*/ 	.word	0x00014e60


	//   ....[55]....
        /*04e4*/ 	.word	0x00015060


	//   ....[56]....
        /*04e8*/ 	.word	0x000150e0


	//   ....[57]....
        /*04ec*/ 	.word	0x00015120


	//   ....[58]....
        /*04f0*/ 	.word	0x000151e0


	//   ....[59]....
        /*04f4*/ 	.word	0x00015520


	//   ....[60]....
        /*04f8*/ 	.word	0x000155e0


	//   ....[61]....
        /*04fc*/ 	.word	0x000178d0


	//   ....[62]....
        /*0500*/ 	.word	0x000178e0


	//   ....[63]....
        /*0504*/ 	.word	0x000178f0


	//   ....[64]....
        /*0508*/ 	.word	0x00017900


	//   ....[65]....
        /*050c*/ 	.word	0x00017930


	//   ....[66]....
        /*0510*/ 	.word	0x00017950


	//   ....[67]....
        /*0514*/ 	.word	0x00017970


	//   ....[68]....
        /*0518*/ 	.word	0x00017980


	//   ....[69]....
        /*051c*/ 	.word	0x00018c60


	//   ....[70]....
        /*0520*/ 	.word	0x00018cd0


	//   ....[71]....
        /*0524*/ 	.word	0x00018d00


	//   ....[72]....
        /*0528*/ 	.word	0x00018d30


	//   ....[73]....
        /*052c*/ 	.word	0x00018d70


	//   ....[74]....
        /*0530*/ 	.word	0x00018da0


	//   ....[75]....
        /*0534*/ 	.word	0x00018dd0


	//   ....[76]....
        /*0538*/ 	.word	0x00018de0


	//   ....[77]....
        /*053c*/ 	.word	0x00018ec0


	//   ....[78]....
        /*0540*/ 	.word	0x00018f20


	//   ....[79]....
        /*0544*/ 	.word	0x00018f50


	//   ....[80]....
        /*0548*/ 	.word	0x00018fb0


	//   ....[81]....
        /*054c*/ 	.word	0x00018fc0


	//   ....[82]....
        /*0550*/ 	.word	0x00018fd0


	//   ....[83]....
        /*0554*/ 	.word	0x00018ff0


	//   ....[84]....
        /*0558*/ 	.word	0x00019050


	//   ....[85]....
        /*055c*/ 	.word	0x00019100


	//   ....[86]....
        /*0560*/ 	.word	0x00019110


	//   ....[87]....
        /*0564*/ 	.word	0x00019140


	//   ....[88]....
        /*0568*/ 	.word	0x00019150


	//   ....[89]....
        /*056c*/ 	.word	0x00019160


	//   ....[90]....
        /*0570*/ 	.word	0x00019170


	//   ....[91]....
        /*0574*/ 	.word	0x000191f0


	//   ....[92]....
        /*0578*/ 	.word	0x00019200


	//   ....[93]....
        /*057c*/ 	.word	0x00019960


	//   ....[94]....
        /*0580*/ 	.word	0x000199a0


	//   ....[95]....
        /*0584*/ 	.word	0x000199d0


	//   ....[96]....
        /*0588*/ 	.word	0x00019a00


	//   ....[97]....
        /*058c*/ 	.word	0x00019a30


	//   ....[98]....
        /*0590*/ 	.word	0x00019a60


	//   ....[99]....
        /*0594*/ 	.word	0x00019a90


	//   ....[100]....
        /*0598*/ 	.word	0x00019ab0


	//   ....[101]....
        /*059c*/ 	.word	0x00019ad0


	//   ....[102]....
        /*05a0*/ 	.word	0x00019b00


	//   ....[103]....
        /*05a4*/ 	.word	0x00019b10


	//   ....[104]....
        /*05a8*/ 	.word	0x00019b20


	//   ....[105]....
        /*05ac*/ 	.word	0x00019b30


	//   ....[106]....
        /*05b0*/ 	.word	0x00019b40


	//   ....[107]....
        /*05b4*/ 	.word	0x00019b70


	//   ....[108]....
        /*05b8*/ 	.word	0x00019b90


	//----- nvinfo : EIATTR_EXIT_INSTR_OFFSETS
	.align		4
.L_150:
        /*05bc*/ 	.byte	0x04, 0x1c
        /*05be*/ 	.short	(.L_152 - .L_151)


	//   ....[0]....
.L_151:
        /*05c0*/ 	.word	0x00000370


	//   ....[1]....
        /*05c4*/ 	.word	0x000192a0


	//   ....[2]....
        /*05c8*/ 	.word	0x000192e0


	//   ....[3]....
        /*05cc*/ 	.word	0x00019cf0


	//   ....[4]....
        /*05d0*/ 	.word	0x00019d30


	//----- nvinfo : EIATTR_CTAIDZ_USED
	.align		4
.L_152:
        /*05d4*/ 	.byte	0x01, 0x04
	.zero		2


	//----- nvinfo : EIATTR_MAX_THREADS
	.align		4
        /*05d8*/ 	.byte	0x04, 0x05
        /*05da*/ 	.short	(.L_154 - .L_153)
.L_153:
        /*05dc*/ 	.word	0x00000080
        /*05e0*/ 	.word	0x00000001
        /*05e4*/ 	.word	0x00000001


	//----- nvinfo : EIATTR_CRS_STACK_SIZE
	.align		4
.L_154:
        /*05e8*/ 	.byte	0x04, 0x1e
        /*05ea*/ 	.short	(.L_156 - .L_155)
.L_155:
        /*05ec*/ 	.word	0x00000000
.L_156:


//--------------------- .nv.info._ZN7cutlass13device_kernelIN5flash19enable_sm80_to_sm89INS1_16FlashAttnFwdSm80INS1_25CollectiveMainloopFwdSm80ILi4ELi1ELb0EN4cute5tupleIJNS5_1CILi128EEENS7_ILi96EEENS7_ILi64EEEEEELi64ENS_10bfloat16_tEfNS_4arch4Sm80ELb0ELb1ELb0ELb1ELb0ELb1ELb1ELb0EEENS1_21CollectiveEpilogueFwdINS6_IJS8_SA_S9_EEENS6_IJNS7_ILi1EEESI_SI_EEESC_SE_Li128ELb1ELb1ELb0ELb0EEENS1_19SingleTileSchedulerILb1ELb0ELb1ELi128EEEEEEEEEvNT_6ParamsE --------------------------
	.section	.nv.info._ZN7cutlass13device_kernelIN5flash19enable_sm80_to_sm89INS1_16FlashAttnFwdSm80INS1_25CollectiveMainloopFwdSm80ILi4ELi1ELb0EN4cute5tupleIJNS5_1CILi128EEENS7_ILi96EEENS7_ILi64EEEEEELi64ENS_10bfloat16_tEfNS_4arch4Sm80ELb0ELb1ELb0ELb1ELb0ELb1ELb1ELb0EEENS1_21CollectiveEpilogueFwdINS6_IJS8_SA_S9_EEENS6_IJNS7_ILi1EEESI_SI_EEESC_SE_Li128ELb1ELb1ELb0ELb0EEENS1_19SingleTileSchedulerILb1ELb0ELb1ELi128EEEEEEEEEvNT_6ParamsE,"",@"SHT_CUDA_INFO"
	.sectionflags	@""
	.align	4


	//----- nvinfo : EIATTR_CUDA_API_VERSION
	.align		4
        /*0000*/ 	.byte	0x04, 0x37
        /*0002*/ 	.short	(.L_158 - .L_157)
.L_157:
        /*0004*/ 	.word	0x00000082


	//----- nvinfo : EIATTR_SW2861232_WAR
	.align		4
.L_158:
        /*0008*/ 	.byte	0x01, 0x35
	.zero		2


	//----- nvinfo : EIATTR_PARAM_CBANK
	.align		4
        /*000c*/ 	.byte	0x04, 0x0a
        /*000e*/ 	.short	(.L_160 - .L_159)
	.align		4
.L_159:
        /*0010*/ 	.word	index@(.nv.constant0._ZN7cutlass13device_kernelIN5flash19enable_sm80_to_sm89INS1_16FlashAttnFwdSm80INS1_25CollectiveMainloopFwdSm80ILi4ELi1ELb0EN4cute5tupleIJNS5_1CILi128EEENS7_ILi96EEENS7_ILi64EEEEEELi64ENS_10bfloat16_tEfNS_4arch4Sm80ELb0ELb1ELb0ELb1ELb0ELb1ELb1ELb0EEENS1_21CollectiveEpilogueFwdINS6_IJS8_SA_S9_EEENS6_IJNS7_ILi1EEESI_SI_EEESC_SE_Li128ELb1ELb1ELb0ELb0EEENS1_19SingleTileSchedulerILb1ELb0ELb1ELi128EEEEEEEEEvNT_6ParamsE)
        /*0014*/ 	.short	0x0160
        /*0016*/ 	.short	0x0418


	//----- nvinfo : EIATTR_CBANK_PARAM_SIZE
	.align		4
.L_160:
        /*0018*/ 	.byte	0x03, 0x19
        /*001a*/ 	.short	0x0418


	//----- nvinfo : EIATTR_KPARAM_INFO
	.align		4
        /*001c*/ 	.byte	0x04, 0x17
        /*001e*/ 	.short	(.L_162 - .L_161)
.L_161:
        /*0020*/ 	.word	0x00000000
        /*0024*/ 	.short	0x0000
        /*0026*/ 	.short	0x0000
        /*0028*/ 	.byte	0x00, 0xf0, 0x61, 0x10


	//----- nvinfo : EIATTR_MAXREG_COUNT
	.align		4
.L_162:
        /*002c*/ 	.byte	0x03, 0x1b
        /*002e*/ 	.short	0x00ff


	//----- nvinfo : EIATTR_NUM_BARRIERS
	.align		4
        /*0030*/ 	.byte	0x02, 0x4c
        /*0032*/ 	.byte	0x02
	.zero		1


	//----- nvinfo : EIATTR_ANNOTATIONS
	.align		4
        /*0034*/ 	.byte	0x04, 0x55
        /*0036*/ 	.short	(.L_164 - .L_163)


	//   ....[0]....
.L_163:
        /* <DEDUP_REMOVED lines=56> */


	//----- nvinfo : EIATTR_MERCURY_ISA_VERSION
	.align		4
.L_164:
        /*03a0*/ 	.byte	0x03, 0x5f
        /*03a2*/ 	.short	0x0000


	//----- nvinfo : EIATTR_COOP_GROUP_MASK_REGIDS
	.align		4
        /*03a4*/ 	.byte	0x04, 0x29
        /*03a6*/ 	.short	(.L_166 - .L_165)


	//   ....[0]....
.L_165:
        /*03a8*/ 	.word	0xffffffff


	//   ....[1]....
        /*03ac*/ 	.word	0xffffffff


	//   ....[2]....
        /*03b0*/ 	.word	0xffffffff


	//   ....[3]....
        /*03b4*/ 	.word	0xffffffff


	//   ....[4]....
        /*03b8*/ 	.word	0xffffffff


	//   ....[5]....
        /*03bc*/ 	.word	0xffffffff


	//   ....[6]....
        /*03c0*/ 	.word	0xffffffff


	//   ....[7]....
        /*03c4*/ 	.word	0xffffffff


	//   ....[8]....
        /*03c8*/ 	.word	0xffffffff


	//   ....[9]....
        /*03cc*/ 	.word	0xffffffff


	//   ....[10]....
        /*03d0*/ 	.word	0xffffffff


	//   ....[11]....
        /*03d4*/ 	.word	0xffffffff


	//   ....[12]....
        /*03d8*/ 	.word	0xffffffff


	//   ....[13]....
        /*03dc*/ 	.word	0xffffffff


	//   ....[14]....
        /*03e0*/ 	.word	0xffffffff


	//   ....[15]....
        /*03e4*/ 	.word	0xffffffff


	//   ....[16]....
        /*03e8*/ 	.word	0xffffffff


	//   ....[17]....
        /*03ec*/ 	.word	0xffffffff


	//   ....[18]....
        /*03f0*/ 	.word	0xffffffff


	//   ....[19]....
        /*03f4*/ 	.word	0xffffffff


	//   ....[20]....
        /*03f8*/ 	.word	0xffffffff


	//   ....[21]....
        /*03fc*/ 	.word	0xffffffff


	//   ....[22]....
        /*0400*/ 	.word	0xffffffff


	//   ....[23]....
        /*0404*/ 	.word	0xffffffff


	//   ....[24]....
        /*0408*/ 	.word	0xffffffff


	//   ....[25]....
        /*040c*/ 	.word	0xffffffff


	//   ....[26]....
        /*0410*/ 	.word	0xffffffff


	//   ....[27]....
        /*0414*/ 	.word	0xffffffff


	//   ....[28]....
        /*0418*/ 	.word	0xffffffff


	//   ....[29]....
        /*041c*/ 	.word	0xffffffff


	//   ....[30]....
        /*0420*/ 	.word	0xffffffff


	//   ....[31]....
        /*0424*/ 	.word	0xffffffff


	//   ....[32]....
        /*0428*/ 	.word	0xffffffff


	//   ....[33]....
        /*042c*/ 	.word	0xffffffff


	//   ....[34]....
        /*0430*/ 	.word	0xffffffff


	//   ....[35]....
        /*0434*/ 	.word	0xffffffff


	//   ....[36]....
        /*0438*/ 	.word	0xffffffff


	//   ....[37]....
        /*043c*/ 	.word	0xffffffff


	//   ....[38]....
        /*0440*/ 	.word	0xffffffff


	//   ....[39]....
        /*0444*/ 	.word	0xffffffff


	//   ....[40]....
        /*0448*/ 	.word	0xffffffff


	//   ....[41]....
        /*044c*/ 	.word	0xffffffff


	//   ....[42]....
        /*0450*/ 	.word	0xffffffff


	//   ....[43]....
        /*0454*/ 	.word	0xffffffff


	//   ....[44]....
        /*0458*/ 	.word	0xffffffff


	//   ....[45]....
        /*045c*/ 	.word	0xffffffff


	//   ....[46]....
        /*0460*/ 	.word	0xffffffff


	//   ....[47]....
        /*0464*/ 	.word	0xffffffff


	//   ....[48]....
        /*0468*/ 	.word	0xffffffff


	//   ....[49]....
        /*046c*/ 	.word	0xffffffff


	//   ....[50]....
        /*0470*/ 	.word	0xffffffff


	//   ....[51]....
        /*0474*/ 	.word	0xffffffff


	//   ....[52]....
        /*0478*/ 	.word	0xffffffff


	//   ....[53]....
        /*047c*/ 	.word	0xffffffff


	//   ....[54]....
        /*0480*/ 	.word	0xffffffff


	//   ....[55]....
        /*0484*/ 	.word	0xffffffff


	//   ....[56]....
        /*0488*/ 	.word	0xffffffff


	//   ....[57]....
        /*048c*/ 	.word	0xffffffff


	//   ....[58]....
        /*0490*/ 	.word	0xffffffff


	//   ....[59]....
        /*0494*/ 	.word	0xffffffff


	//   ....[60]....
        /*0498*/ 	.word	0xffffffff


	//   ....[61]....
        /*049c*/ 	.word	0xffffffff


	//   ....[62]....
        /*04a0*/ 	.word	0xffffffff


	//   ....[63]....
        /*04a4*/ 	.word	0xffffffff


	//   ....[64]....
        /*04a8*/ 	.word	0xffffffff


	//   ....[65]....
        /*04ac*/ 	.word	0xffffffff


	//   ....[66]....
        /*04b0*/ 	.word	0xffffffff


	//   ....[67]....
        /*04b4*/ 	.word	0xffffffff


	//   ....[68]....
        /*04b8*/ 	.word	0xffffffff


	//   ....[69]....
        /*04bc*/ 	.word	0xffffffff


	//   ....[70]....
        /*04c0*/ 	.word	0xffffffff


	//   ....[71]....
        /*04c4*/ 	.word	0xffffffff


	//   ....[72]....
        /*04c8*/ 	.word	0xffffffff


	//   ....[73]....
        /*04cc*/ 	.word	0xffffffff


	//   ....[74]....
        /*04d0*/ 	.word	0xffffffff


	//   ....[75]....
        /*04d4*/ 	.word	0xffffffff


	//   ....[76]....
        /*04d8*/ 	.word	0xffffffff


	//   ....[77]....
        /*04dc*/ 	.word	0xffffffff


	//   ....[78]....
        /*04e0*/ 	.word	0xffffffff


	//   ....[79]....
        /*04e4*/ 	.word	0xffffffff


	//   ....[80]....
        /*04e8*/ 	.word	0xffffffff


	//   ....[81]....
        /*04ec*/ 	.word	0xffffffff


	//   ....[82]....
        /*04f0*/ 	.word	0xffffffff


	//   ....[83]....
        /*04f4*/ 	.word	0xffffffff


	//   ....[84]....
        /*04f8*/ 	.word	0xffffffff


	//   ....[85]....
        /*04fc*/ 	.word	0xffffffff


	//   ....[86]....
        /*0500*/ 	.word	0xffffffff


	//   ....[87]....
        /*0504*/ 	.word	0xffffffff


	//   ....[88]....
        /*0508*/ 	.word	0xffffffff


	//   ....[89]....
        /*050c*/ 	.word	0xffffffff


	//   ....[90]....
        /*0510*/ 	.word	0xffffffff


	//   ....[91]....
        /*0514*/ 	.word	0xffffffff


	//   ....[92]....
        /*0518*/ 	.word	0xffffffff


	//   ....[93]....
        /*051c*/ 	.word	0xffffffff


	//   ....[94]....
        /*0520*/ 	.word	0xffffffff


	//   ....[95]....
        /*0524*/ 	.word	0xffffffff


	//   ....[96]....
        /*0528*/ 	.word	0xffffffff


	//   ....[97]....
        /*052c*/ 	.word	0xffffffff


	//   ....[98]....
        /*0530*/ 	.word	0xffffffff


	//   ....[99]....
        /*0534*/ 	.word	0xffffffff


	//   ....[100]....
        /*0538*/ 	.word	0xffffffff


	//   ....[101]....
        /*053c*/ 	.word	0xffffffff


	//   ....[102]....
        /*0540*/ 	.word	0xffffffff


	//   ....[103]....
        /*0544*/ 	.word	0xffffffff


	//   ....[104]....
        /*0548*/ 	.word	0xffffffff


	//   ....[105]....
        /*054c*/ 	.word	0xffffffff


	//   ....[106]....
        /*0550*/ 	.word	0xffffffff


	//   ....[107]....
        /*0554*/ 	.word	0xffffffff


	//   ....[108]....
        /*0558*/ 	.word	0xffffffff


	//   ....[109]....
        /*055c*/ 	.word	0xffffffff


	//   ....[110]....
        /*0560*/ 	.word	0xffffffff


	//   ....[111]....
        /*0564*/ 	.word	0xffffffff


	//   ....[112]....
        /*0568*/ 	.word	0xffffffff


	//   ....[113]....
        /*056c*/ 	.word	0xffffffff


	//   ....[114]....
        /*0570*/ 	.word	0xffffffff


	//   ....[115]....
        /*0574*/ 	.word	0xffffffff


	//   ....[116]....
        /*0578*/ 	.word	0xffffffff


	//   ....[117]....
        /*057c*/ 	.word	0xffffffff


	//   ....[118]....
        /*0580*/ 	.word	0xffffffff


	//   ....[119]....
        /*0584*/ 	.word	0xffffffff


	//   ....[120]....
        /*0588*/ 	.word	0xffffffff


	//   ....[121]....
        /*058c*/ 	.word	0xffffffff


	//   ....[122]....
        /*0590*/ 	.word	0xffffffff


	//   ....[123]....
        /*0594*/ 	.word	0xffffffff


	//   ....[124]....
        /*0598*/ 	.word	0xffffffff


	//   ....[125]....
        /*059c*/ 	.word	0xffffffff


	//   ....[126]....
        /*05a0*/ 	.word	0xffffffff


	//   ....[127]....
        /*05a4*/ 	.word	0xffffffff


	//   ....[128]....
        /*05a8*/ 	.word	0xffffffff


	//   ....[129]....
        /*05ac*/ 	.word	0xffffffff


	//   ....[130]....
        /*05b0*/ 	.word	0xffffffff


	//   ....[131]....
        /*05b4*/ 	.word	0xffffffff


	//   ....[132]....
        /*05b8*/ 	.word	0xffffffff


	//   ....[133]....
        /*05bc*/ 	.word	0xffffffff


	//   ....[134]....
        /*05c0*/ 	.word	0xffffffff


	//   ....[135]....
        /*05c4*/ 	.word	0xffffffff


	//   ....[136]....
        /*05c8*/ 	.word	0xffffffff


	//   ....[137]....
        /*05cc*/ 	.word	0xffffffff


	//   ....[138]....
        /*05d0*/ 	.word	0xffffffff


	//   ....[139]....
        /*05d4*/ 	.word	0xffffffff


	//   ....[140]....
        /*05d8*/ 	.word	0xffffffff


	//----- nvinfo : EIATTR_COOP_GROUP_INSTR_OFFSETS
	.align		4
.L_166:
        /*05dc*/ 	.byte	0x04, 0x28
        /*05de*/ 	.short	(.L_168 - .L_167)


	//   ....[0]....
.L_167:
        /*05e0*/ 	.word	0x00000090


	//   ....[1]....
        /*05e4*/ 	.word	0x00007700


	//   ....[2]....
        /*05e8*/ 	.word	0x00007720


	//   ....[3]....
        /*05ec*/ 	.word	0x00007930


	//   ....[4]....
        /*05f0*/ 	.word	0x00007960


	//   ....[5]....
        /*05f4*/ 	.word	0x000079f0


	//   ....[6]....
        /*05f8*/ 	.word	0x00007a20


	//   ....[7]....
        /*05fc*/ 	.word	0x00007ab0


	//   ....[8]....
        /*0600*/ 	.word	0x00007ae0


	//   ....[9]....
        /*0604*/ 	.word	0x00007b70


	//   ....[10]....
        /*0608*/ 	.word	0x00007ba0


	//   ....[11]....
        /*060c*/ 	.word	0x00007c30


	//   ....[12]....
        /*0610*/ 	.word	0x00007c60


	//   ....[13]....
        /*0614*/ 	.word	0x00007cf0


	//   ....[14]....
        /*0618*/ 	.word	0x00007d20


	//   ....[15]....
        /*061c*/ 	.word	0x00007dd0


	//   ....[16]....
        /*0620*/ 	.word	0x00007df0


	//   ....[17]....
        /*0624*/ 	.word	0x000085c0


	//   ....[18]....
        /*0628*/ 	.word	0x000085e0


	//   ....[19]....
        /*062c*/ 	.word	0x000085f0


	//   ....[20]....
        /*0630*/ 	.word	0x00008600


	//   ....[21]....
        /*0634*/ 	.word	0x00008770


	//   ....[22]....
        /*0638*/ 	.word	0x000087b0


	//   ....[23]....
        /*063c*/ 	.word	0x00008800


	//   ....[24]....
        /*0640*/ 	.word	0x00008840


	//   ....[25]....
        /*0644*/ 	.word	0x00008a10


	//   ....[26]....
        /*0648*/ 	.word	0x00008a50


	//   ....[27]....
        /*064c*/ 	.word	0x00008aa0


	//   ....[28]....
        /*0650*/ 	.word	0x00008ae0


	//   ....[29]....
        /*0654*/ 	.word	0x00008cd0


	//   ....[30]....
        /*0658*/ 	.word	0x00008d10


	//   ....[31]....
        /*065c*/ 	.word	0x00008d60


	//   ....[32]....
        /*0660*/ 	.word	0x00008da0


	//   ....[33]....
        /*0664*/ 	.word	0x0000ac80


	//   ....[34]....
        /*0668*/ 	.word	0x0000aca0


	//   ....[35]....
        /*066c*/ 	.word	0x0000acd0


	//   ....[36]....
        /*0670*/ 	.word	0x0000ace0


	//   ....[37]....
        /*0674*/ 	.word	0x0000adc0


	//   ....[38]....
        /*0678*/ 	.word	0x0000ae00


	//   ....[39]....
        /*067c*/ 	.word	0x0000ae20


	//   ....[40]....
        /*0680*/ 	.word	0x0000ae30


	//   ....[41]....
        /*0684*/ 	.word	0x0000aff0


	//   ....[42]....
        /*0688*/ 	.word	0x0000b030


	//   ....[43]....
        /*068c*/ 	.word	0x0000b050


	//   ....[44]....
        /*0690*/ 	.word	0x0000b060


	//   ....[45]....
        /*0694*/ 	.word	0x0000b160


	//   ....[46]....
        /*0698*/ 	.word	0x0000b1a0


	//   ....[47]....
        /*069c*/ 	.word	0x0000b200


	//   ....[48]....
        /*06a0*/ 	.word	0x0000b230


	//   ....[49]....
        /*06a4*/ 	.word	0x0000e1c0


	//   ....[50]....
        /*06a8*/ 	.word	0x0000e3f0


	//   ....[51]....
        /*06ac*/ 	.word	0x0000e590


	//   ....[52]....
        /*06b0*/ 	.word	0x0000f400


	//   ....[53]....
        /*06b4*/ 	.word	0x000101f0


	//   ....[54]....
        /*06b8*/ 	.word	0x00010310


	//   ....[55]....
        /*06bc*/ 	.word	0x00010410


	//   ....[56]....
        /*06c0*/ 	.word	0x00010530


	//   ....[57]....
        /*06c4*/ 	.word	0x00010b90


	//   ....[58]....
        /*06c8*/ 	.word	0x00010c20


	//   ....[59]....
        /*06cc*/ 	.word	0x00010ca0


	//   ....[60]....
        /*06d0*/ 	.word	0x00010d80


	//   ....[61]....
        /*06d4*/ 	.word	0x00013ec0


	//   ....[62]....
        /*06d8*/ 	.word	0x00014080


	//   ....[63]....
        /*06dc*/ 	.word	0x00014240


	//   ....[64]....
        /*06e0*/ 	.word	0x00015670


	//   ....[65]....
        /*06e4*/ 	.word	0x00015e40


	//   ....[66]....
        /*06e8*/ 	.word	0x00016000


	//   ....[67]....
        /*06ec*/ 	.word	0x00016290


	//   ....[68]....
        /*06f0*/ 	.word	0x00016360


	//   ....[69]....
        /*06f4*/ 	.word	0x000163b0


	//   ....[70]....
        /*06f8*/ 	.word	0x00016470


	//   ....[71]....
        /*06fc*/ 	.word	0x000167e0


	//   ....[72]....
        /*0700*/ 	.word	0x000168d0


	//   ....[73]....
        /*0704*/ 	.word	0x00019e40


	//   ....[74]....
        /*0708*/ 	.word	0x00019ea0


	//   ....[75]....
        /*070c*/ 	.word	0x00019f50


	//   ....[76]....
        /*0710*/ 	.word	0x00019fb0


	//   ....[77]....
        /*0714*/ 	.word	0x00019fe0


	//   ....[78]....
        /*0718*/ 	.word	0x0001a060


	//   ....[79]....
        /*071c*/ 	.word	0x0001a2b0


	//   ....[80]....
        /*0720*/ 	.word	0x0001a530


	//   ....[81]....
        /*0724*/ 	.word	0x0001d250


	//   ....[82]....
        /*0728*/ 	.word	0x0001d6f0


	//   ....[83]....
        /*072c*/ 	.word	0x0001e0c0


	//   ....[84]....
        /*0730*/ 	.word	0x0001e890


	//   ....[85]....
        /*0734*/ 	.word	0x0001f630


	//   ....[86]....
        /*0738*/ 	.word	0x0001f7e0


	//   ....[87]....
        /*073c*/ 	.word	0x0001f8c0


	//   ....[88]....
        /*0740*/ 	.word	0x0001fa60


	//   ....[89]....
        /*0744*/ 	.word	0x0001fb10


	//   ....[90]....
        /*0748*/ 	.word	0x0001fc50


	//   ....[91]....
        /*074c*/ 	.word	0x0001ff30


	//   ....[92]....
        /*0750*/ 	.word	0x0001ffc0


	//   ....[93]....
        /*0754*/ 	.word	0x00022360


	//   ....[94]....
        /*0758*/ 	.word	0x00022370


	//   ....[95]....
        /*075c*/ 	.word	0x00022380


	//   ....[96]....
        /*0760*/ 	.word	0x00022390


	//   ....[97]....
        /*0764*/ 	.word	0x000223c0


	//   ....[98]....
        /*0768*/ 	.word	0x000223e0


	//   ....[99]....
        /*076c*/ 	.word	0x00022400


	//   ....[100]....
        /*0770*/ 	.word	0x00022410


	//   ....[101]....
        /*0774*/ 	.word	0x000236f0


	//   ....[102]....
        /*0778*/ 	.word	0x00023750


	//   ....[103]....
        /*077c*/ 	.word	0x00023770


	//   ....[104]....
        /*0780*/ 	.word	0x000237a0


	//   ....[105]....
        /*0784*/ 	.word	0x000237e0


	//   ....[106]....
        /*0788*/ 	.word	0x00023810


	//   ....[107]....
        /*078c*/ 	.word	0x00023840


	//   ....[108]....
        /*0790*/ 	.word	0x00023870


	//   ....[109]....
        /*0794*/ 	.word	0x00023960


	//   ....[110]....
        /*0798*/ 	.word	0x00023970


	//   ....[111]....
        /*079c*/ 	.word	0x000239b0


	//   ....[112]....
        /*07a0*/ 	.word	0x000239e0


	//   ....[113]....
        /*07a4*/ 	.word	0x00023a30


	//   ....[114]....
        /*07a8*/ 	.word	0x00023a50


	//   ....[115]....
        /*07ac*/ 	.word	0x00023a60


	//   ....[116]....
        /*07b0*/ 	.word	0x00023ac0


	//   ....[117]....
        /*07b4*/ 	.word	0x00023b70


	//   ....[118]....
        /*07b8*/ 	.word	0x00023ba0


	//   ....[119]....
        /*07bc*/ 	.word	0x00023bd0


	//   ....[120]....
        /*07c0*/ 	.word	0x00023bf0


	//   ....[121]....
        /*07c4*/ 	.word	0x00023c00


	//   ....[122]....
        /*07c8*/ 	.word	0x00023c10


	//   ....[123]....
        /*07cc*/ 	.word	0x00023c90


	//   ....[124]....
        /*07d0*/ 	.word	0x00023ca0


	//   ....[125]....
        /*07d4*/ 	.word	0x000243c0


	//   ....[126]....
        /*07d8*/ 	.word	0x00024400


	//   ....[127]....
        /*07dc*/ 	.word	0x00024430


	//   ....[128]....
        /*07e0*/ 	.word	0x00024460


	//   ....[129]....
        /*07e4*/ 	.word	0x00024490


	//   ....[130]....
        /*07e8*/ 	.word	0x000244c0


	//   ....[131]....
        /*07ec*/ 	.word	0x000244f0


	//   ....[132]....
        /*07f0*/ 	.word	0x00024520


	//   ....[133]....
        /*07f4*/ 	.word	0x00024540


	//   ....[134]....
        /*07f8*/ 	.word	0x00024560


	//   ....[135]....
        /*07fc*/ 	.word	0x00024570


	//   ....[136]....
        /*0800*/ 	.word	0x00024580


	//   ....[137]....
        /*0804*/ 	.word	0x00024590


	//   ....[138]....
        /*0808*/ 	.word	0x000245a0


	//   ....[139]....
        /*080c*/ 	.word	0x000245b0


	//   ....[140]....
        /*0810*/ 	.word	0x000245e0


	//----- nvinfo : EIATTR_EXIT_INSTR_OFFSETS
	.align		4
.L_168:
        /*0814*/ 	.byte	0x04, 0x1c
        /*0816*/ 	.short	(.L_170 - .L_169)


	//   ....[0]....
.L_169:
        /*0818*/ 	.word	0x00000370


	//   ....[1]....
        /*081c*/ 	.word	0x00023d40


	//   ....[2]....
        /*0820*/ 	.word	0x00023d80


	//   ....[3]....
        /*0824*/ 	.word	0x00024770


	//   ....[4]....
        /*0828*/ 	.word	0x000247b0


	//----- nvinfo : EIATTR_CTAIDZ_USED
	.align		4
.L_170:
        /*082c*/ 	.byte	0x01, 0x04
	.zero		2


	//----- nvinfo : EIATTR_MAX_THREADS
	.align		4
        /*0830*/ 	.byte	0x04, 0x05
        /*0832*/ 	.short	(.L_172 - .L_171)
.L_171:
        /*0834*/ 	.word	0x00000080
        /*0838*/ 	.word	0x00000001
        /*083c*/ 	.word	0x00000001


	//----- nvinfo : EIATTR_CRS_STACK_SIZE
	.align		4
.L_172:
        /*0840*/ 	.byte	0x04, 0x1e
        /*0842*/ 	.short	(.L_174 - .L_173)
.L_173:
        /*0844*/ 	.word	0x00000000
.L_174:


//--------------------- .nv.info._ZN7cutlass13device_kernelIN5flash19enable_sm80_to_sm89INS1_16FlashAttnFwdSm80INS1_25CollectiveMainloopFwdSm80ILi4ELi1ELb0EN4cute5tupleIJNS5_1CILi128EEENS7_ILi112EEENS7_ILi64EEEEEELi64ENS_10bfloat16_tEfNS_4arch4Sm80ELb1ELb0ELb0ELb0ELb0ELb0ELb1ELb0EEENS1_21CollectiveEpilogueFwdINS6_IJS8_SA_S9_EEENS6_IJNS7_ILi1EEESI_SI_EEESC_SE_Li128ELb0ELb1ELb0ELb0EEENS1_30DynamicPersistentTileSchedulerILi128ELi128ELb0ELb1ELb0EEEEEEEEEvNT_6ParamsE --------------------------
	.section	.nv.info._ZN7cutlass13device_kernelIN5flash19enable_sm80_to_sm89INS1_16FlashAttnFwdSm80INS1_25CollectiveMainloopFwdSm80ILi4ELi1ELb0EN4cute5tupleIJNS5_1CILi128EEENS7_ILi112EEENS7_ILi64EEEEEELi64ENS_10bfloat16_tEfNS_4arch4Sm80ELb1ELb0ELb0ELb0ELb0ELb0ELb1ELb0EEENS1_21CollectiveEpilogueFwdINS6_IJS8_SA_S9_EEENS6_IJNS7_ILi1EEESI_SI_EEESC_SE_Li128ELb0ELb1ELb0ELb0EEENS1_30DynamicPersistentTileSchedulerILi128ELi128ELb0ELb1ELb0EEEEEEEEEvNT_6ParamsE,"",@"SHT_CUDA_INFO"
	.sectionflags	@""
	.align	4


	//----- nvinfo : EIATTR_CUDA_API_VERSION
	.align		4
        /*0000*/ 	.byte	0x04, 0x37
        /*0002*/ 	.short	(.L_176 - .L_175)
.L_175:
        /*0004*/ 	.word	0x00000082


	//----- nvinfo : EIATTR_SW2861232_WAR
	.align		4
.L_176:
        /*0008*/ 	.byte	0x01, 0x35
	.zero		2


	//----- nvinfo : EIATTR_PARAM_CBANK
	.align		4
        /*000c*/ 	.byte	0x04, 0x0a
        /*000e*/ 	.short	(.L_178 - .L_177)
	.align		4
.L_177:
        /*0010*/ 	.word	index@(.nv.constant0._ZN7cutlass13device_kernelIN5flash19enable_sm80_to_sm89INS1_16FlashAttnFwdSm80INS1_25CollectiveMainloopFwdSm80ILi4ELi1ELb0EN4cute5tupleIJNS5_1CILi128EEENS7_ILi112EEENS7_ILi64EEEEEELi64ENS_10bfloat16_tEfNS_4arch4Sm80ELb1ELb0ELb0ELb0ELb0ELb0ELb1ELb0EEENS1_21CollectiveEpilogueFwdINS6_IJS8_SA_S9_EEENS6_IJNS7_ILi1EEESI_SI_EEESC_SE_Li128ELb0ELb1ELb0ELb0EEENS1_30DynamicPersistentTileSchedulerILi128ELi128ELb0ELb1ELb0EEEEEEEEEvNT_6ParamsE)
        /*0014*/ 	.short	0x0160
        /*0016*/ 	.short	0x0428


	//----- nvinfo : EIATTR_CBANK_PARAM_SIZE
	.align		4
.L_178:
        /*0018*/ 	.byte	0x03, 0x19
        /*001a*/ 	.short	0x0428


	//----- nvinfo : EIATTR_KPARAM_INFO
	.align		4
        /*001c*/ 	.byte	0x04, 0x17
        /*001e*/ 	.short	(.L_180 - .L_179)
.L_179:
        /*0020*/ 	.word	0x00000000
        /*0024*/ 	.short	0x0000
        /*0026*/ 	.short	0x0000
        /*0028*/ 	.byte	0x00, 0xf0, 0xa1, 0x10


	//----- nvinfo : EIATTR_MAXREG_COUNT
	.align		4
.L_180:
        /*002c*/ 	.byte	0x03, 0x1b
        /*002e*/ 	.short	0x00ff


	//----- nvinfo : EIATTR_NUM_BARRIERS
	.align		4
        /*0030*/ 	.byte	0x02, 0x4c
        /*0032*/ 	.byte	0x06
	.zero		1


	//----- nvinfo : EIATTR_ANNOTATIONS
	.align		4
        /*0034*/ 	.byte	0x04, 0x55
        /*0036*/ 	.short	(.L_182 - .L_181)


	//   ....[0]....
.L_181:
        /* <DEDUP_REMOVED lines=98> */


	//----- nvinfo : EIATTR_MERCURY_ISA_VERSION
	.align		4
.L_182:
        /*0640*/ 	.byte	0x03, 0x5f
        /*0642*/ 	.short	0x0000


	//----- nvinfo : EIATTR_INT_WARP_WIDE_INSTR_OFFSETS
	.align		4
        /*0644*/ 	.byte	0x04, 0x31
        /*0646*/ 	.short	(.L_184 - .L_183)


	//   ....[0]....
.L_183:
        /*0648*/ 	.word	0x00011ba0


	//   ....[1]....
        /*064c*/ 	.word	0x00011c20


	//----- nvinfo : EIATTR_COOP_GROUP_MASK_REGIDS
	.align		4
.L_184:
        /*0650*/ 	.byte	0x04, 0x29
        /*0652*/ 	.short	(.L_186 - .L_185)


	//   ....[0]....
.L_185:
        /*0654*/ 	.word	0xffffffff


	//   ....[1]....
        /*0658*/ 	.word	0xffffffff


	//   ....[2]....
        /*065c*/ 	.word	0xffffffff


	//   ....[3]....
        /*0660*/ 	.word	0xffffffff


	//   ....[4]....
        /*0664*/ 	.word	0xffffffff


	//   ....[5]....
        /*0668*/ 	.word	0xffffffff


	//   ....[6]....
        /*066c*/ 	.word	0xffffffff


	//   ....[7]....
        /*0670*/ 	.word	0xffffffff


	//   ....[8]....
        /*0674*/ 	.word	0xffffffff


	//   ....[9]....
        /*0678*/ 	.word	0xffffffff


	//   ....[10]....
        /*067c*/ 	.word	0xffffffff


	//   ....[11]....
        /*0680*/ 	.word	0xffffffff


	//   ....[12]....
        /*0684*/ 	.word	0xffffffff


	//   ....[13]....
        /*0688*/ 	.word	0xffffffff


	//   ....[14]....
        /*068c*/ 	.word	0xffffffff


	//   ....[15]....
        /*0690*/ 	.word	0xffffffff


	//   ....[16]....
        /*0694*/ 	.word	0xffffffff


	//   ....[17]....
        /*0698*/ 	.word	0xffffffff


	//   ....[18]....
        /*069c*/ 	.word	0xffffffff


	//   ....[19]....
        /*06a0*/ 	.word	0xffffffff


	//   ....[20]....
        /*06a4*/ 	.word	0xffffffff


	//   ....[21]....
        /*06a8*/ 	.word	0xffffffff


	//   ....[22]....
        /*06ac*/ 	.word	0xffffffff


	//   ....[23]....
        /*06b0*/ 	.word	0xffffffff


	//   ....[24]....
        /*06b4*/ 	.word	0xffffffff


	//   ....[25]....
        /*06b8*/ 	.word	0xffffffff


	//   ....[26]....
        /*06bc*/ 	.word	0xffffffff


	//   ....[27]....
        /*06c0*/ 	.word	0xffffffff


	//   ....[28]....
        /*06c4*/ 	.word	0xffffffff


	//   ....[29]....
        /*06c8*/ 	.word	0xffffffff


	//   ....[30]....
        /*06cc*/ 	.word	0xffffffff


	//   ....[31]....
        /*06d0*/ 	.word	0xffffffff


	//   ....[32]....
        /*06d4*/ 	.word	0xffffffff


	//   ....[33]....
        /*06d8*/ 	.word	0xffffffff


	//   ....[34]....
        /*06dc*/ 	.word	0xffffffff


	//   ....[35]....
        /*06e0*/ 	.word	0xffffffff


	//   ....[36]....
        /*06e4*/ 	.word	0xffffffff


	//   ....[37]....
        /*06e8*/ 	.word	0xffffffff


	//   ....[38]....
        /*06ec*/ 	.word	0xffffffff


	//   ....[39]....
        /*06f0*/ 	.word	0xffffffff


	//   ....[40]....
        /*06f4*/ 	.word	0xffffffff


	//   ....[41]....
        /*06f8*/ 	.word	0xffffffff


	//   ....[42]....
        /*06fc*/ 	.word	0xffffffff


	//   ....[43]....
        /*0700*/ 	.word	0xffffffff


	//   ....[44]....
        /*0704*/ 	.word	0xffffffff


	//   ....[45]....
        /*0708*/ 	.word	0xffffffff


	//   ....[46]....
        /*070c*/ 	.word	0xffffffff


	//   ....[47]....
        /*0710*/ 	.word	0xffffffff


	//   ....[48]....
        /*0714*/ 	.word	0xffffffff


	//   ....[49]....
        /*0718*/ 	.word	0xffffffff


	//   ....[50]....
        /*071c*/ 	.word	0xffffffff


	//   ....[51]....
        /*0720*/ 	.word	0xffffffff


	//   ....[52]....
        /*0724*/ 	.word	0xffffffff


	//   ....[53]....
        /*0728*/ 	.word	0xffffffff


	//   ....[54]....
        /*072c*/ 	.word	0xffffffff


	//   ....[55]....
        /*0730*/ 	.word	0xffffffff


	//   ....[56]....
        /*0734*/ 	.word	0xffffffff


	//   ....[57]....
        /*0738*/ 	.word	0xffffffff


	//   ....[58]....
        /*073c*/ 	.word	0xffffffff


	//   ....[59]....
        /*0740*/ 	.word	0xffffffff


	//   ....[60]....
        /*0744*/ 	.word	0xffffffff


	//   ....[61]....
        /*0748*/ 	.word	0xffffffff


	//   ....[62]....
        /*074c*/ 	.word	0xffffffff


	//   ....[63]....
        /*0750*/ 	.word	0xffffffff


	//   ....[64]....
        /*0754*/ 	.word	0xffffffff


	//   ....[65]....
        /*0758*/ 	.word	0xffffffff


	//   ....[66]....
        /*075c*/ 	.word	0xffffffff


	//   ....[67]....
        /*0760*/ 	.word	0xffffffff


	//   ....[68]....
        /*0764*/ 	.word	0xffffffff


	//   ....[69]....
        /*0768*/ 	.word	0xffffffff


	//   ....[70]....
        /*076c*/ 	.word	0xffffffff


	//   ....[71]....
        /*0770*/ 	.word	0xffffffff


	//   ....[72]....
        /*0774*/ 	.word	0xffffffff


	//   ....[73]....
        /*0778*/ 	.word	0xffffffff


	//   ....[74]....
        /*077c*/ 	.word	0xffffffff


	//   ....[75]....
        /*0780*/ 	.word	0xffffffff


	//   ....[76]....
        /*0784*/ 	.word	0xffffffff


	//   ....[77]....
        /*0788*/ 	.word	0xffffffff


	//   ....[78]....
        /*078c*/ 	.word	0xffffffff


	//   ....[79]....
        /*0790*/ 	.word	0xffffffff


	//   ....[80]....
        /*0794*/ 	.word	0xffffffff


	//   ....[81]....
        /*0798*/ 	.word	0xffffffff


	//   ....[82]....
        /*079c*/ 	.word	0xffffffff


	//   ....[83]....
        /*07a0*/ 	.word	0xffffffff


	//   ....[84]....
        /*07a4*/ 	.word	0xffffffff


	//   ....[85]....
        /*07a8*/ 	.word	0xffffffff


	//   ....[86]....
        /*07ac*/ 	.word	0xffffffff


	//   ....[87]....
        /*07b0*/ 	.word	0xffffffff


	//   ....[88]....
        /*07b4*/ 	.word	0xffffffff


	//   ....[89]....
        /*07b8*/ 	.word	0xffffffff


	//   ....[90]....
        /*07bc*/ 	.word	0xffffffff


	//   ....[91]....
        /*07c0*/ 	.word	0xffffffff


	//   ....[92]....
        /*07c4*/ 	.word	0xffffffff


	//   ....[93]....
        /*07c8*/ 	.word	0xffffffff


	//   ....[94]....
        /*07cc*/ 	.word	0xffffffff


	//   ....[95]....
        /*07d0*/ 	.word	0xffffffff


	//   ....[96]....
        /*07d4*/ 	.word	0xffffffff


	//   ....[97]....
        /*07d8*/ 	.word	0xffffffff


	//   ....[98]....
        /*07dc*/ 	.word	0xffffffff


	//   ....[99]....
        /*07e0*/ 	.word	0xffffffff


	//   ....[100]....
        /*07e4*/ 	.word	0xffffffff


	//   ....[101]....
        /*07e8*/ 	.word	0xffffffff


	//   ....[102]....
        /*07ec*/ 	.word	0xffffffff


	//   ....[103]....
        /*07f0*/ 	.word	0xffffffff


	//   ....[104]....
        /*07f4*/ 	.word	0xffffffff


	//   ....[105]....
        /*07f8*/ 	.word	0xffffffff


	//   ....[106]....
        /*07fc*/ 	.word	0xffffffff


	//   ....[107]....
        /*0800*/ 	.word	0xffffffff


	//   ....[108]....
        /*0804*/ 	.word	0xffffffff


	//   ....[109]....
        /*0808*/ 	.word	0xffffffff


	//   ....[110]....
        /*080c*/ 	.word	0xffffffff


	//   ....[111]....
        /*0810*/ 	.word	0xffffffff


	//   ....[112]....
        /*0814*/ 	.word	0xffffffff


	//   ....[113]....
        /*0818*/ 	.word	0xffffffff


	//   ....[114]....
        /*081c*/ 	.word	0xffffffff


	//   ....[115]....
        /*0820*/ 	.word	0xffffffff


	//   ....[116]....
        /*0824*/ 	.word	0xffffffff


	//   ....[117]....
        /*0828*/ 	.word	0xffffffff


	//   ....[118]....
        /*082c*/ 	.word	0xffffffff


	//   ....[119]....
        /*0830*/ 	.word	0xffffffff


	//   ....[120]....
        /*0834*/ 	.word	0xffffffff


	//   ....[121]....
        /*0838*/ 	.word	0xffffffff


	//   ....[122]....
        /*083c*/ 	.word	0xffffffff


	//   ....[123]....
        /*0840*/ 	.word	0xffffffff


	//   ....[124]....
        /*0844*/ 	.word	0xffffffff


	//   ....[125]....
        /*0848*/ 	.word	0xffffffff


	//   ....[126]....
        /*084c*/ 	.word	0xffffffff


	//   ....[127]....
        /*0850*/ 	.word	0xffffffff


	//   ....[128]....
        /*0854*/ 	.word	0xffffffff


	//   ....[129]....
        /*0858*/ 	.word	0xffffffff


	//   ....[130]....
        /*085c*/ 	.word	0xffffffff


	//   ....[131]....
        /*0860*/ 	.word	0xffffffff


	//   ....[132]....
        /*0864*/ 	.word	0xffffffff


	//   ....[133]....
        /*0868*/ 	.word	0xffffffff


	//   ....[134]....
        /*086c*/ 	.word	0xffffffff


	//   ....[135]....
        /*0870*/ 	.word	0xffffffff


	//   ....[136]....
        /*0874*/ 	.word	0xffffffff


	//   ....[137]....
        /*0878*/ 	.word	0xffffffff


	//   ....[138]....
        /*087c*/ 	.word	0xffffffff


	//   ....[139]....
        /*0880*/ 	.word	0xffffffff


	//----- nvinfo : EIATTR_COOP_GROUP_INSTR_OFFSETS
	.align		4
.L_186:
        /*0884*/ 	.byte	0x04, 0x28
        /*0886*/ 	.short	(.L_188 - .L_187)


	//   ....[0]....
.L_187:
        /*0888*/ 	.word	0x00000050


	//   ....[1]....
        /*088c*/ 	.word	0x00001560


	//   ....[2]....
        /*0890*/ 	.word	0x00001580


	//   ....[3]....
        /*0894*/ 	.word	0x00001670


	//   ....[4]....
        /*0898*/ 	.word	0x00001680


	//   ....[5]....
        /*089c*/ 	.word	0x00001760


	//   ....[6]....
        /*08a0*/ 	.word	0x00001780


	//   ....[7]....
        /*08a4*/ 	.word	0x00001860


	//   ....[8]....
        /*08a8*/ 	.word	0x00001870


	//   ....[9]....
        /*08ac*/ 	.word	0x00001950


	//   ....[10]....
        /*08b0*/ 	.word	0x00001970


	//   ....[11]....
        /*08b4*/ 	.word	0x00001a50


	//   ....[12]....
        /*08b8*/ 	.word	0x00001a60


	//   ....[13]....
        /*08bc*/ 	.word	0x00001b40


	//   ....[14]....
        /*08c0*/ 	.word	0x00001b60


	//   ....[15]....
        /*08c4*/ 	.word	0x00001c40


	//   ....[16]....
        /*08c8*/ 	.word	0x00001c50


	//   ....[17]....
        /*08cc*/ 	.word	0x000032d0


	//   ....[18]....
        /*08d0*/ 	.word	0x00003300


	//   ....[19]....
        /*08d4*/ 	.word	0x00003d30


	//   ....[20]....
        /*08d8*/ 	.word	0x00003df0


	//   ....[21]....
        /*08dc*/ 	.word	0x00003e00


	//   ....[22]....
        /*08e0*/ 	.word	0x00003e30


	//   ....[23]....
        /*08e4*/ 	.word	0x00003ea0


	//   ....[24]....
        /*08e8*/ 	.word	0x00004210


	//   ....[25]....
        /*08ec*/ 	.word	0x00004c30


	//   ....[26]....
        /*08f0*/ 	.word	0x00004df0


	//   ....[27]....
        /*08f4*/ 	.word	0x00004e40


	//   ....[28]....
        /*08f8*/ 	.word	0x00004eb0


	//   ....[29]....
        /*08fc*/ 	.word	0x000080e0


	//   ....[30]....
        /*0900*/ 	.word	0x00008100


	//   ....[31]....
        /*0904*/ 	.word	0x00008420


	//   ....[32]....
        /*0908*/ 	.word	0x00008440


	//   ....[33]....
        /*090c*/ 	.word	0x00009240


	//   ....[34]....
        /*0910*/ 	.word	0x000097a0


	//   ....[35]....
        /*0914*/ 	.word	0x00009900


	//   ....[36]....
        /*0918*/ 	.word	0x00009b00


	//   ....[37]....
        /*091c*/ 	.word	0x00009bf0


	//   ....[38]....
        /*0920*/ 	.word	0x00009d10


	//   ....[39]....
        /*0924*/ 	.word	0x00009e30


	//   ....[40]....
        /*0928*/ 	.word	0x00009ea0


	//   ....[41]....
        /*092c*/ 	.word	0x0000e4d0


	//   ....[42]....
        /*0930*/ 	.word	0x0000e560


	//   ....[43]....
        /*0934*/ 	.word	0x0000e620


	//   ....[44]....
        /*0938*/ 	.word	0x0000e680


	//   ....[45]....
        /*093c*/ 	.word	0x0000e6c0


	//   ....[46]....
        /*0940*/ 	.word	0x0000e810


	//   ....[47]....
        /*0944*/ 	.word	0x0000e930


	//   ....[48]....
        /*0948*/ 	.word	0x0000ec20


	//   ....[49]....
        /*094c*/ 	.word	0x000113a0


	//   ....[50]....
        /*0950*/ 	.word	0x00011410


	//   ....[51]....
        /*0954*/ 	.word	0x00011420


	//   ....[52]....
        /*0958*/ 	.word	0x00011430


	//   ....[53]....
        /*095c*/ 	.word	0x00011460


	//   ....[54]....
        /*0960*/ 	.word	0x00011480


	//   ....[55]....
        /*0964*/ 	.word	0x00011490


	//   ....[56]....
        /*0968*/ 	.word	0x000114a0


	//   ....[57]....
        /*096c*/ 	.word	0x00012200


	//   ....[58]....
        /*0970*/ 	.word	0x00012620


	//   ....[59]....
        /*0974*/ 	.word	0x00012640


	//   ....[60]....
        /*0978*/ 	.word	0x00012650


	//   ....[61]....
        /*097c*/ 	.word	0x00012660


	//   ....[62]....
        /*0980*/ 	.word	0x00012670


	//   ....[63]....
        /*0984*/ 	.word	0x00012680


	//   ....[64]....
        /*0988*/ 	.word	0x00012690


	//   ....[65]....
        /*098c*/ 	.word	0x000126a0


	//   ....[66]....
        /*0990*/ 	.word	0x00012810


	//   ....[67]....
        /*0994*/ 	.word	0x00012840


	//   ....[68]....
        /*0998*/ 	.word	0x00012860


	//   ....[69]....
        /*099c*/ 	.word	0x00012870


	//   ....[70]....
        /*09a0*/ 	.word	0x00012890


	//   ....[71]....
        /*09a4*/ 	.word	0x000128b0


	//   ....[72]....
        /*09a8*/ 	.word	0x00012940


	//   ....[73]....
        /*09ac*/ 	.word	0x00012970


	//   ....[74]....
        /*09b0*/ 	.word	0x00012a00


	//   ....[75]....
        /*09b4*/ 	.word	0x00012a30


	//   ....[76]....
        /*09b8*/ 	.word	0x00012a40


	//   ....[77]....
        /*09bc*/ 	.word	0x00012a50


	//   ....[78]....
        /*09c0*/ 	.word	0x00012a60


	//   ....[79]....
        /*09c4*/ 	.word	0x00012a70


	//   ....[80]....
        /*09c8*/ 	.word	0x00012bc0


	//   ....[81]....
        /*09cc*/ 	.word	0x00012bd0


	//   ....[82]....
        /*09d0*/ 	.word	0x00013100


	//   ....[83]....
        /*09d4*/ 	.word	0x00013120


	//   ....[84]....
        /*09d8*/ 	.word	0x000131b0


	//   ....[85]....
        /*09dc*/ 	.word	0x000131c0


	//   ....[86]....
        /*09e0*/ 	.word	0x00013240


	//   ....[87]....
        /*09e4*/ 	.word	0x00013260


	//   ....[88]....
        /*09e8*/ 	.word	0x000132e0


	//   ....[89]....
        /*09ec*/ 	.word	0x000132f0


	//   ....[90]....
        /*09f0*/ 	.word	0x00013370


	//   ....[91]....
        /*09f4*/ 	.word	0x00013390


	//   ....[92]....
        /*09f8*/ 	.word	0x00013410


	//   ....[93]....
        /*09fc*/ 	.word	0x00013420


	//   ....[94]....
        /*0a00*/ 	.word	0x000134a0


	//   ....[95]....
        /*0a04*/ 	.word	0x000134c0


	//   ....[96]....
        /*0a08*/ 	.word	0x00013540


	//   ....[97]....
        /*0a0c*/ 	.word	0x00013550


	//   ....[98]....
        /*0a10*/ 	.word	0x00013660


	//   ....[99]....
        /*0a14*/ 	.word	0x00013750


	//   ....[100]....
        /*0a18*/ 	.word	0x000137c0


	//   ....[101]....
        /*0a1c*/ 	.word	0x00013830


	//   ....[102]....
        /*0a20*/ 	.word	0x00013890


	//   ....[103]....
        /*0a24*/ 	.word	0x00013900


	//   ....[104]....
        /*0a28*/ 	.word	0x00013970


	//   ....[105]....
        /*0a2c*/ 	.word	0x000139e0


	//   ....[106]....
        /*0a30*/ 	.word	0x00013a40


	//   ....[107]....
        /*0a34*/ 	.word	0x00013ab0


	//   ....[108]....
        /*0a38*/ 	.word	0x00013b20


	//   ....[109]....
        /*0a3c*/ 	.word	0x00013b90


	//   ....[110]....
        /*0a40*/ 	.word	0x00013bf0


	//   ....[111]....
        /*0a44*/ 	.word	0x00013c60


	//   ....[112]....
        /*0a48*/ 	.word	0x00013cd0


	//   ....[113]....
        /*0a4c*/ 	.word	0x00013d40


	//   ....[114]....
        /*0a50*/ 	.word	0x00013da0


	//   ....[115]....
        /*0a54*/ 	.word	0x00013e00


	//   ....[116]....
        /*0a58*/ 	.word	0x00013e60


	//   ....[117]....
        /*0a5c*/ 	.word	0x00013eb0


	//   ....[118]....
        /*0a60*/ 	.word	0x00013f10


	//   ....[119]....
        /*0a64*/ 	.word	0x00013f60


	//   ....[120]....
        /*0a68*/ 	.word	0x00013fc0


	//   ....[121]....
        /*0a6c*/ 	.word	0x00014010


	//   ....[122]....
        /*0a70*/ 	.word	0x00014070


	//   ....[123]....
        /*0a74*/ 	.word	0x000140e0


	//   ....[124]....
        /*0a78*/ 	.word	0x00014150


	//   ....[125]....
        /*0a7c*/ 	.word	0x000141c0


	//   ....[126]....
        /*0a80*/ 	.word	0x00014220


	//   ....[127]....
        /*0a84*/ 	.word	0x00014290


	//   ....[128]....
        /*0a88*/ 	.word	0x00014300


	//   ....[129]....
        /*0a8c*/ 	.word	0x00014370


	//   ....[130]....
        /*0a90*/ 	.word	0x000143d0


	//   ....[131]....
        /*0a94*/ 	.word	0x00014440


	//   ....[132]....
        /*0a98*/ 	.word	0x000144b0


	//   ....[133]....
        /*0a9c*/ 	.word	0x00014520


	//   ....[134]....
        /*0aa0*/ 	.word	0x00014580


	//   ....[135]....
        /*0aa4*/ 	.word	0x000145f0


	//   ....[136]....
        /*0aa8*/ 	.word	0x00014660


	//   ....[137]....
        /*0aac*/ 	.word	0x000146d0


	//   ....[138]....
        /*0ab0*/ 	.word	0x00014730


	//   ....[139]....
        /*0ab4*/ 	.word	0x000147a0


	//----- nvinfo : EIATTR_EXIT_INSTR_OFFSETS
	.align		4
.L_188:
        /*0ab8*/ 	.byte	0x04, 0x1c
        /*0aba*/ 	.short	(.L_190 - .L_189)


	//   ....[0]....
.L_189:
        /*0abc*/ 	.word	0x000000a0


	//   ....[1]....
        /*0ac0*/ 	.word	0x00013700


	//----- nvinfo : EIATTR_MAX_THREADS
	.align		4
.L_190:
        /*0ac4*/ 	.byte	0x04, 0x05
        /*0ac6*/ 	.short	(.L_192 - .L_191)
.L_191:
        /*0ac8*/ 	.word	0x00000080
        /*0acc*/ 	.word	0x00000001
        /*0ad0*/ 	.word	0x00000001


	//----- nvinfo : EIATTR_CRS_STACK_SIZE
	.align		4
.L_192:
        /*0ad4*/ 	.byte	0x04, 0x1e
        /*0ad6*/ 	.short	(.L_194 - .L_193)
.L_193:
        /*0ad8*/ 	.word	0x00000000
.L_194:


//--------------------- .nv.info._ZN7cutlass13device_kernelIN5flash19enable_sm80_to_sm89INS1_16FlashAttnFwdSm80INS1_25CollectiveMainloopFwdSm80ILi4ELi1ELb0EN4cute5tupleIJNS5_1CILi128EEENS7_ILi112EEENS7_ILi64EEEEEELi64ENS_10bfloat16_tEfNS_4arch4Sm80ELb1ELb0ELb0ELb1ELb0ELb0ELb1ELb0EEENS1_21CollectiveEpilogueFwdINS6_IJS8_SA_S9_EEENS6_IJNS7_ILi1EEESI_SI_EEESC_SE_Li128ELb1ELb1ELb0ELb0EEENS1_19SingleTileSchedulerILb1ELb0ELb1ELi128EEEEEEEEEvNT_6ParamsE --------------------------
	.section	.nv.info._ZN7cutlass13device_kernelIN5flash19enable_sm80_to_sm89INS1_16FlashAttnFwdSm80INS1_25CollectiveMainloopFwdSm80ILi4ELi1ELb0EN4cute5tupleIJNS5_1CILi128EEENS7_ILi112EEENS7_ILi64EEEEEELi64ENS_10bfloat16_tEfNS_4arch4Sm80ELb1ELb0ELb0ELb1ELb0ELb0ELb1ELb0EEENS1_21CollectiveEpilogueFwdINS6_IJS8_SA_S9_EEENS6_IJNS7_ILi1EEESI_SI_EEESC_SE_Li128ELb1ELb1ELb0ELb0EEENS1_19SingleTileSchedulerILb1ELb0ELb1ELi128EEEEEEEEEvNT_6ParamsE,"",@"SHT_CUDA_INFO"
	.sectionflags	@""
	.align	4


	//----- nvinfo : EIATTR_CUDA_API_VERSION
	.align		4
        /*0000*/ 	.byte	0x04, 0x37
        /*0002*/ 	.short	(.L_196 - .L_195)
.L_195:
        /*0004*/ 	.word	0x00000082


	//----- nvinfo : EIATTR_SW2861232_WAR
	.align		4
.L_196:
        /*0008*/ 	.byte	0x01, 0x35
	.zero		2


	//----- nvinfo : EIATTR_PARAM_CBANK
	.align		4
        /*000c*/ 	.byte	0x04, 0x0a
        /*000e*/ 	.short	(.L_198 - .L_197)
	.align		4
.L_197:
        /*0010*/ 	.word	index@(.nv.constant0._ZN7cutlass13device_kernelIN5flash19enable_sm80_to_sm89INS1_16FlashAttnFwdSm80INS1_25CollectiveMainloopFwdSm80ILi4ELi1ELb0EN4cute5tupleIJNS5_1CILi128EEENS7_ILi112EEENS7_ILi64EEEEEELi64ENS_10bfloat16_tEfNS_4arch4Sm80ELb1ELb0ELb0ELb1ELb0ELb0ELb1ELb0EEENS1_21CollectiveEpilogueFwdINS6_IJS8_SA_S9_EEENS6_IJNS7_ILi1EEESI_SI_EEESC_SE_Li128ELb1ELb1ELb0ELb0EEENS1_19SingleTileSchedulerILb1ELb0ELb1ELi128EEEEEEEEEvNT_6ParamsE)
        /*0014*/ 	.short	0x0160
        /*0016*/ 	.short	0x0418


	//----- nvinfo : EIATTR_CBANK_PARAM_SIZE
	.align		4
.L_198:
        /*0018*/ 	.byte	0x03, 0x19
        /*001a*/ 	.short	0x0418


	//----- nvinfo : EIATTR_KPARAM_INFO
	.align		4
        /*001c*/ 	.byte	0x04, 0x17
        /*001e*/ 	.short	(.L_200 - .L_199)
.L_199:
        /*0020*/ 	.word	0x00000000
        /*0024*/ 	.short	0x0000
        /*0026*/ 	.short	0x0000
        /*0028*/ 	.byte	0x00, 0xf0, 0x61, 0x10


	//----- nvinfo : EIATTR_MAXREG_COUNT
	.align		4
.L_200:
        /*002c*/ 	.byte	0x03, 0x1b
        /*002e*/ 	.short	0x00ff


	//----- nvinfo : EIATTR_NUM_BARRIERS
	.align		4
        /*0030*/ 	.byte	0x02, 0x4c
        /*0032*/ 	.byte	0x02
	.zero		1


	//----- nvinfo : EIATTR_ANNOTATIONS
	.align		4
        /*0034*/ 	.byte	0x04, 0x55
        /*0036*/ 	.short	(.L_202 - .L_201)


	//   ....[0]....
.L_201:
        /* <DEDUP_REMOVED lines=80> */


	//----- nvinfo : EIATTR_MERCURY_ISA_VERSION
	.align		4
.L_202:
        /*0520*/ 	.byte	0x03, 0x5f
        /*0522*/ 	.short	0x0000


	//----- nvinfo : EIATTR_COOP_GROUP_MASK_REGIDS
	.align		4
        /*0524*/ 	.byte	0x04, 0x29
        /*0526*/ 	.short	(.L_204 - .L_203)


	//   ....[0]....
.L_203:
        /*0528*/ 	.word	0xffffffff


	//   ....[1]....
        /*052c*/ 	.word	0xffffffff


	//   ....[2]....
        /*0530*/ 	.word	0xffffffff


	//   ....[3]....
        /*0534*/ 	.word	0xffffffff


	//   ....[4]....
        /*0538*/ 	.word	0xffffffff


	//   ....[5]....
        /*053c*/ 	.word	0xffffffff


	//   ....[6]....
        /*0540*/ 	.word	0xffffffff


	//   ....[7]....
        /*0544*/ 	.word	0xffffffff


	//   ....[8]....
        /*0548*/ 	.word	0xffffffff


	//   ....[9]....
        /*054c*/ 	.word	0xffffffff


	//   ....[10]....
        /*0550*/ 	.word	0xffffffff


	//   ....[11]....
        /*0554*/ 	.word	0xffffffff


	//   ....[12]....
        /*0558*/ 	.word	0xffffffff


	//   ....[13]....
        /*055c*/ 	.word	0xffffffff


	//   ....[14]....
        /*0560*/ 	.word	0xffffffff


	//   ....[15]....
        /*0564*/ 	.word	0xffffffff


	//   ....[16]....
        /*0568*/ 	.word	0xffffffff


	//   ....[17]....
        /*056c*/ 	.word	0xffffffff


	//   ....[18]....
        /*0570*/ 	.word	0xffffffff


	//   ....[19]....
        /*0574*/ 	.word	0xffffffff


	//   ....[20]....
        /*0578*/ 	.word	0xffffffff


	//   ....[21]....
        /*057c*/ 	.word	0xffffffff


	//   ....[22]....
        /*0580*/ 	.word	0xffffffff


	//   ....[23]....
        /*0584*/ 	.word	0xffffffff


	//   ....[24]....
        /*0588*/ 	.word	0xffffffff


	//   ....[25]....
        /*058c*/ 	.word	0xffffffff


	//   ....[26]....
        /*0590*/ 	.word	0xffffffff


	//   ....[27]....
        /*0594*/ 	.word	0xffffffff


	//   ....[28]....
        /*0598*/ 	.word	0xffffffff


	//   ....[29]....
        /*059c*/ 	.word	0xffffffff


	//   ....[30]....
        /*05a0*/ 	.word	0xffffffff


	//   ....[31]....
        /*05a4*/ 	.word	0xffffffff


	//   ....[32]....
        /*05a8*/ 	.word	0xffffffff


	//   ....[33]....
        /*05ac*/ 	.word	0xffffffff


	//   ....[34]....
        /*05b0*/ 	.word	0xffffffff


	//   ....[35]....
        /*05b4*/ 	.word	0xffffffff


	//   ....[36]....
        /*05b8*/ 	.word	0xffffffff


	//   ....[37]....
        /*05bc*/ 	.word	0xffffffff


	//   ....[38]....
        /*05c0*/ 	.word	0xffffffff


	//   ....[39]....
        /*05c4*/ 	.word	0xffffffff


	//   ....[40]....
        /*05c8*/ 	.word	0xffffffff


	//   ....[41]....
        /*05cc*/ 	.word	0xffffffff


	//   ....[42]....
        /*05d0*/ 	.word	0xffffffff


	//   ....[43]....
        /*05d4*/ 	.word	0xffffffff


	//   ....[44]....
        /*05d8*/ 	.word	0xffffffff


	//   ....[45]....
        /*05dc*/ 	.word	0xffffffff


	//   ....[46]....
        /*05e0*/ 	.word	0xffffffff


	//   ....[47]....
        /*05e4*/ 	.word	0xffffffff


	//   ....[48]....
        /*05e8*/ 	.word	0xffffffff


	//   ....[49]....
        /*05ec*/ 	.word	0xffffffff


	//   ....[50]....
        /*05f0*/ 	.word	0xffffffff


	//   ....[51]....
        /*05f4*/ 	.word	0xffffffff


	//   ....[52]....
        /*05f8*/ 	.word	0xffffffff


	//   ....[53]....
        /*05fc*/ 	.word	0xffffffff


	//   ....[54]....
        /*0600*/ 	.word	0xffffffff


	//   ....[55]....
        /*0604*/ 	.word	0xffffffff


	//   ....[56]....
        /*0608*/ 	.word	0xffffffff


	//   ....[57]....
        /*060c*/ 	.word	0xffffffff


	//   ....[58]....
        /*0610*/ 	.word	0xffffffff


	//   ....[59]....
        /*0614*/ 	.word	0xffffffff


	//   ....[60]....
        /*0618*/ 	.word	0xffffffff


	//   ....[61]....
        /*061c*/ 	.word	0xffffffff


	//   ....[62]....
        /*0620*/ 	.word	0xffffffff


	//   ....[63]....
        /*0624*/ 	.word	0xffffffff


	//   ....[64]....
        /*0628*/ 	.word	0xffffffff


	//   ....[65]....
        /*062c*/ 	.word	0xffffffff


	//   ....[66]....
        /*0630*/ 	.word	0xffffffff


	//   ....[67]....
        /*0634*/ 	.word	0xffffffff


	//   ....[68]....
        /*0638*/ 	.word	0xffffffff


	//   ....[69]....
        /*063c*/ 	.word	0xffffffff


	//   ....[70]....
        /*0640*/ 	.word	0xffffffff


	//   ....[71]....
        /*0644*/ 	.word	0xffffffff


	//   ....[72]....
        /*0648*/ 	.word	0xffffffff


	//   ....[73]....
        /*064c*/ 	.word	0xffffffff


	//   ....[74]....
        /*0650*/ 	.word	0xffffffff


	//   ....[75]....
        /*0654*/ 	.word	0xffffffff


	//   ....[76]....
        /*0658*/ 	.word	0xffffffff


	//   ....[77]....
        /*065c*/ 	.word	0xffffffff


	//   ....[78]....
        /*0660*/ 	.word	0xffffffff


	//   ....[79]....
        /*0664*/ 	.word	0xffffffff


	//   ....[80]....
        /*0668*/ 	.word	0xffffffff


	//   ....[81]....
        /*066c*/ 	.word	0xffffffff


	//   ....[82]....
        /*0670*/ 	.word	0xffffffff


	//   ....[83]....
        /*0674*/ 	.word	0xffffffff


	//   ....[84]....
        /*0678*/ 	.word	0xffffffff


	//   ....[85]....
        /*067c*/ 	.word	0xffffffff


	//   ....[86]....
        /*0680*/ 	.word	0xffffffff


	//   ....[87]....
        /*0684*/ 	.word	0xffffffff


	//   ....[88]....
        /*0688*/ 	.word	0xffffffff


	//   ....[89]....
        /*068c*/ 	.word	0xffffffff


	//   ....[90]....
        /*0690*/ 	.word	0xffffffff


	//   ....[91]....
        /*0694*/ 	.word	0xffffffff


	//   ....[92]....
        /*0698*/ 	.word	0xffffffff


	//   ....[93]....
        /*069c*/ 	.word	0xffffffff


	//   ....[94]....
        /*06a0*/ 	.word	0xffffffff


	//   ....[95]....
        /*06a4*/ 	.word	0xffffffff


	//   ....[96]....
        /*06a8*/ 	.word	0xffffffff


	//----- nvinfo : EIATTR_COOP_GROUP_INSTR_OFFSETS
	.align		4
.L_204:
        /*06ac*/ 	.byte	0x04, 0x28
        /*06ae*/ 	.short	(.L_206 - .L_205)


	//   ....[0]....
.L_205:
        /*06b0*/ 	.word	0x00000090


	//   ....[1]....
        /*06b4*/ 	.word	0x00001020


	//   ....[2]....
        /*06b8*/ 	.word	0x00001050


	//   ....[3]....
        /*06bc*/ 	.word	0x000011f0


	//   ....[4]....
        /*06c0*/ 	.word	0x00001220


	//   ....[5]....
        /*06c4*/ 	.word	0x000012b0


	//   ....[6]....
        /*06c8*/ 	.word	0x000012e0


	//   ....[7]....
        /*06cc*/ 	.word	0x00001370


	//   ....[8]....
        /*06d0*/ 	.word	0x000013a0


	//   ....[9]....
        /*06d4*/ 	.word	0x00001430


	//   ....[10]....
        /*06d8*/ 	.word	0x00001460


	//   ....[11]....
        /*06dc*/ 	.word	0x000014f0


	//   ....[12]....
        /*06e0*/ 	.word	0x00001520


	//   ....[13]....
        /*06e4*/ 	.word	0x000015b0


	//   ....[14]....
        /*06e8*/ 	.word	0x000015e0


	//   ....[15]....
        /*06ec*/ 	.word	0x00001660


	//   ....[16]....
        /*06f0*/ 	.word	0x000016a0


	//   ....[17]....
        /*06f4*/ 	.word	0x00002ee0


	//   ....[18]....
        /*06f8*/ 	.word	0x00002ef0


	//   ....[19]....
        /*06fc*/ 	.word	0x00002f00


	//   ....[20]....
        /*0700*/ 	.word	0x00002f10


	//   ....[21]....
        /*0704*/ 	.word	0x00003db0


	//   ....[22]....
        /*0708*/ 	.word	0x00003ff0


	//   ....[23]....
        /*070c*/ 	.word	0x00004010


	//   ....[24]....
        /*0710*/ 	.word	0x000040f0


	//   ....[25]....
        /*0714*/ 	.word	0x00004270


	//   ....[26]....
        /*0718*/ 	.word	0x000044a0


	//   ....[27]....
        /*071c*/ 	.word	0x00004910


	//   ....[28]....
        /*0720*/ 	.word	0x00004990


	//   ....[29]....
        /*0724*/ 	.word	0x00008210


	//   ....[30]....
        /*0728*/ 	.word	0x00008230


	//   ....[31]....
        /*072c*/ 	.word	0x00008250


	//   ....[32]....
        /*0730*/ 	.word	0x00008270


	//   ....[33]....
        /*0734*/ 	.word	0x00009400


	//   ....[34]....
        /*0738*/ 	.word	0x00009500


	//   ....[35]....
        /*073c*/ 	.word	0x00009a10


	//   ....[36]....
        /*0740*/ 	.word	0x00009b70


	//   ....[37]....
        /*0744*/ 	.word	0x00009cb0


	//   ....[38]....
        /*0748*/ 	.word	0x00009cd0


	//   ....[39]....
        /*074c*/ 	.word	0x00009d20


	//   ....[40]....
        /*0750*/ 	.word	0x00009d90


	//   ....[41]....
        /*0754*/ 	.word	0x0000df30


	//   ....[42]....
        /*0758*/ 	.word	0x0000dfb0


	//   ....[43]....
        /*075c*/ 	.word	0x0000e070


	//   ....[44]....
        /*0760*/ 	.word	0x0000e0d0


	//   ....[45]....
        /*0764*/ 	.word	0x0000e100


	//   ....[46]....
        /*0768*/ 	.word	0x0000e1e0


	//   ....[47]....
        /*076c*/ 	.word	0x0000e360


	//   ....[48]....
        /*0770*/ 	.word	0x0000e6d0


	//   ....[49]....
        /*0774*/ 	.word	0x00010c50


	//   ....[50]....
        /*0778*/ 	.word	0x00010c60


	//   ....[51]....
        /*077c*/ 	.word	0x00010c70


	//   ....[52]....
        /*0780*/ 	.word	0x00010c90


	//   ....[53]....
        /*0784*/ 	.word	0x00010cb0


	//   ....[54]....
        /*0788*/ 	.word	0x00010cc0


	//   ....[55]....
        /*078c*/ 	.word	0x00010cf0


	//   ....[56]....
        /*0790*/ 	.word	0x00010d20


	//   ....[57]....
        /*0794*/ 	.word	0x00011fd0


	//   ....[58]....
        /*0798*/ 	.word	0x00012020


	//   ....[59]....
        /*079c*/ 	.word	0x00012050


	//   ....[60]....
        /*07a0*/ 	.word	0x00012080


	//   ....[61]....
        /*07a4*/ 	.word	0x000120b0


	//   ....[62]....
        /*07a8*/ 	.word	0x000120f0


	//   ....[63]....
        /*07ac*/ 	.word	0x00012120


	//   ....[64]....
        /*07b0*/ 	.word	0x00012150


	//   ....[65]....
        /*07b4*/ 	.word	0x00012230


	//   ....[66]....
        /*07b8*/ 	.word	0x00012290


	//   ....[67]....
        /*07bc*/ 	.word	0x000122c0


	//   ....[68]....
        /*07c0*/ 	.word	0x00012320


	//   ....[69]....
        /*07c4*/ 	.word	0x00012330


	//   ....[70]....
        /*07c8*/ 	.word	0x00012340


	//   ....[71]....
        /*07cc*/ 	.word	0x00012360


	//   ....[72]....
        /*07d0*/ 	.word	0x000123c0


	//   ....[73]....
        /*07d4*/ 	.word	0x00012470


	//   ....[74]....
        /*07d8*/ 	.word	0x00012480


	//   ....[75]....
        /*07dc*/ 	.word	0x000124b0


	//   ....[76]....
        /*07e0*/ 	.word	0x000124c0


	//   ....[77]....
        /*07e4*/ 	.word	0x000124d0


	//   ....[78]....
        /*07e8*/ 	.word	0x000124e0


	//   ....[79]....
        /*07ec*/ 	.word	0x00012560


	//   ....[80]....
        /*07f0*/ 	.word	0x00012570


	//   ....[81]....
        /*07f4*/ 	.word	0x00012cd0


	//   ....[82]....
        /*07f8*/ 	.word	0x00012d10


	//   ....[83]....
        /*07fc*/ 	.word	0x00012d40


	//   ....[84]....
        /*0800*/ 	.word	0x00012d70


	//   ....[85]....
        /*0804*/ 	.word	0x00012da0


	//   ....[86]....
        /*0808*/ 	.word	0x00012dd0


	//   ....[87]....
        /*080c*/ 	.word	0x00012e00


	//   ....[88]....
        /*0810*/ 	.word	0x00012e20


	//   ....[89]....
        /*0814*/ 	.word	0x00012e40


	//   ....[90]....
        /*0818*/ 	.word	0x00012e70


	//   ....[91]....
        /*081c*/ 	.word	0x00012e80


	//   ....[92]....
        /*0820*/ 	.word	0x00012e90


	//   ....[93]....
        /*0824*/ 	.word	0x00012ea0


	//   ....[94]....
        /*0828*/ 	.word	0x00012eb0


	//   ....[95]....
        /*082c*/ 	.word	0x00012ee0


	//   ....[96]....
        /*0830*/ 	.word	0x00012f00


	//----- nvinfo : EIATTR_EXIT_INSTR_OFFSETS
	.align		4
.L_206:
        /*0834*/ 	.byte	0x04, 0x1c
        /*0836*/ 	.short	(.L_208 - .L_207)


	//   ....[0]....
.L_207:
        /*0838*/ 	.word	0x00000370


	//   ....[1]....
        /*083c*/ 	.word	0x00012610


	//   ....[2]....
        /*0840*/ 	.word	0x00012650


	//   ....[3]....
        /*0844*/ 	.word	0x00013060


	//   ....[4]....
        /*0848*/ 	.word	0x000130a0


	//----- nvinfo : EIATTR_CTAIDZ_USED
	.align		4
.L_208:
        /*084c*/ 	.byte	0x01, 0x04
	.zero		2


	//----- nvinfo : EIATTR_MAX_THREADS
	.align		4
        /*0850*/ 	.byte	0x04, 0x05
        /*0852*/ 	.short	(.L_210 - .L_209)
.L_209:
        /*0854*/ 	.word	0x00000080
        /*0858*/ 	.word	0x00000001
        /*085c*/ 	.word	0x00000001


	//----- nvinfo : EIATTR_CRS_STACK_SIZE
	.align		4
.L_210:
        /*0860*/ 	.byte	0x04, 0x1e
        /*0862*/ 	.short	(.L_212 - .L_211)
.L_211:
        /*0864*/ 	.word	0x00000000
.L_212:


//--------------------- .nv.info._ZN7cutlass13device_kernelIN5flash19enable_sm80_to_sm89INS1_16FlashAttnFwdSm80INS1_25CollectiveMainloopFwdSm80ILi4ELi1ELb0EN4cute5tupleIJNS5_1CILi128EEENS7_ILi112EEENS7_ILi64EEEEEELi64ENS_10bfloat16_tEfNS_4arch4Sm80ELb1ELb0ELb0ELb1ELb0ELb1ELb1ELb0EEENS1_21CollectiveEpilogueFwdINS6_IJS8_SA_S9_EEENS6_IJNS7_ILi1EEESI_SI_EEESC_SE_Li128ELb1ELb1ELb0ELb0EEENS1_19SingleTileSchedulerILb1ELb0ELb1ELi128EEEEEEEEEvNT_6ParamsE --------------------------
	.section	.nv.info._ZN7cutlass13device_kernelIN5flash19enable_sm80_to_sm89INS1_16FlashAttnFwdSm80INS1_25CollectiveMainloopFwdSm80ILi4ELi1ELb0EN4cute5tupleIJNS5_1CILi128EEENS7_ILi112EEENS7_ILi64EEEEEELi64ENS_10bfloat16_tEfNS_4arch4Sm80ELb1ELb0ELb0ELb1ELb0ELb1ELb1ELb0EEENS1_21CollectiveEpilogueFwdINS6_IJS8_SA_S9_EEENS6_IJNS7_ILi1EEESI_SI_EEESC_SE_Li128ELb1ELb1ELb0ELb0EEENS1_19SingleTileSchedulerILb1ELb0ELb1ELi128EEEEEEEEEvNT_6ParamsE,"",@"SHT_CUDA_INFO"
	.sectionflags	@""
	.align	4


	//----- nvinfo : EIATTR_CUDA_API_VERSION
	.align		4
        /*0000*/ 	.byte	0x04, 0x37
        /*0002*/ 	.short	(.L_214 - .L_213)
.L_213:
        /*0004*/ 	.word	0x00000082


	//----- nvinfo : EIATTR_SW2861232_WAR
	.align		4
.L_214:
        /*0008*/ 	.byte	0x01, 0x35
	.zero		2


	//----- nvinfo : EIATTR_PARAM_CBANK
	.align		4
        /*000c*/ 	.byte	0x04, 0x0a
        /*000e*/ 	.short	(.L_216 - .L_215)
	.align		4
.L_215:
        /*0010*/ 	.word	index@(.nv.constant0._ZN7cutlass13device_kernelIN5flash19enable_sm80_to_sm89INS1_16FlashAttnFwdSm80INS1_25CollectiveMainloopFwdSm80ILi4ELi1ELb0EN4cute5tupleIJNS5_1CILi128EEENS7_ILi112EEENS7_ILi64EEEEEELi64ENS_10bfloat16_tEfNS_4arch4Sm80ELb1ELb0ELb0ELb1ELb0ELb1ELb1ELb0EEENS1_21CollectiveEpilogueFwdINS6_IJS8_SA_S9_EEENS6_IJNS7_ILi1EEESI_SI_EEESC_SE_Li128ELb1ELb1ELb0ELb0EEENS1_19SingleTileSchedulerILb1ELb0ELb1ELi128EEEEEEEEEvNT_6ParamsE)
        /*0014*/ 	.short	0x0160
        /*0016*/ 	.short	0x0418


	//----- nvinfo : EIATTR_CBANK_PARAM_SIZE
	.align		4
.L_216:
        /*0018*/ 	.byte	0x03, 0x19
        /*001a*/ 	.short	0x0418


	//----- nvinfo : EIATTR_KPARAM_INFO
	.align		4
        /*001c*/ 	.byte	0x04, 0x17
        /*001e*/ 	.short	(.L_218 - .L_217)
.L_217:
        /*0020*/ 	.word	0x00000000
        /*0024*/ 	.short	0x0000
        /*0026*/ 	.short	0x0000
        /*0028*/ 	.byte	0x00, 0xf0, 0x61, 0x10


	//----- nvinfo : EIATTR_MAXREG_COUNT
	.align		4
.L_218:
        /*002c*/ 	.byte	0x03, 0x1b
        /*002e*/ 	.short	0x00ff


	//----- nvinfo : EIATTR_NUM_BARRIERS
	.align		4
        /*0030*/ 	.byte	0x02, 0x4c
        /*0032*/ 	.byte	0x02
	.zero		1


	//----- nvinfo : EIATTR_ANNOTATIONS
	.align		4
        /*0034*/ 	.byte	0x04, 0x55
        /*0036*/ 	.short	(.L_220 - .L_219)


	//   ....[0]....
.L_219:
        /* <DEDUP_REMOVED lines=74> */


	//----- nvinfo : EIATTR_MERCURY_ISA_VERSION
	.align		4
.L_220:
        /*04c8*/ 	.byte	0x03, 0x5f
        /*04ca*/ 	.short	0x0000


	//----- nvinfo : EIATTR_COOP_GROUP_MASK_REGIDS
	.align		4
        /*04cc*/ 	.byte	0x04, 0x29
        /*04ce*/ 	.short	(.L_222 - .L_221)


	//   ....[0]....
.L_221:
        /*04d0*/ 	.word	0xffffffff


	//   ....[1]....
        /*04d4*/ 	.word	0xffffffff


	//   ....[2]....
        /*04d8*/ 	.word	0xffffffff


	//   ....[3]....
        /*04dc*/ 	.word	0xffffffff


	//   ....[4]....
        /*04e0*/ 	.word	0xffffffff


	//   ....[5]....
        /*04e4*/ 	.word	0xffffffff


	//   ....[6]....
        /*04e8*/ 	.word	0xffffffff


	//   ....[7]....
        /*04ec*/ 	.word	0xffffffff


	//   ....[8]....
        /*04f0*/ 	.word	0xffffffff


	//   ....[9]....
        /*04f4*/ 	.word	0xffffffff


	//   ....[10]....
        /*04f8*/ 	.word	0xffffffff


	//   ....[11]....
        /*04fc*/ 	.word	0xffffffff


	//   ....[12]....
        /*0500*/ 	.word	0xffffffff


	//   ....[13]....
        /*0504*/ 	.word	0xffffffff


	//   ....[14]....
        /*0508*/ 	.word	0xffffffff


	//   ....[15]....
        /*050c*/ 	.word	0xffffffff


	//   ....[16]....
        /*0510*/ 	.word	0xffffffff


	//   ....[17]....
        /*0514*/ 	.word	0xffffffff


	//   ....[18]....
        /*0518*/ 	.word	0xffffffff


	//   ....[19]....
        /*051c*/ 	.word	0xffffffff


	//   ....[20]....
        /*0520*/ 	.word	0xffffffff


	//   ....[21]....
        /*0524*/ 	.word	0xffffffff


	//   ....[22]....
        /*0528*/ 	.word	0xffffffff


	//   ....[23]....
        /*052c*/ 	.word	0xffffffff


	//   ....[24]....
        /*0530*/ 	.word	0xffffffff


	//   ....[25]....
        /*0534*/ 	.word	0xffffffff


	//   ....[26]....
        /*0538*/ 	.word	0xffffffff


	//   ....[27]....
        /*053c*/ 	.word	0xffffffff


	//   ....[28]....
        /*0540*/ 	.word	0xffffffff


	//   ....[29]....
        /*0544*/ 	.word	0xffffffff


	//   ....[30]....
        /*0548*/ 	.word	0xffffffff


	//   ....[31]....
        /*054c*/ 	.word	0xffffffff


	//   ....[32]....
        /*0550*/ 	.word	0xffffffff


	//   ....[33]....
        /*0554*/ 	.word	0xffffffff


	//   ....[34]....
        /*0558*/ 	.word	0xffffffff


	//   ....[35]....
        /*055c*/ 	.word	0xffffffff


	//   ....[36]....
        /*0560*/ 	.word	0xffffffff


	//   ....[37]....
        /*0564*/ 	.word	0xffffffff


	//   ....[38]....
        /*0568*/ 	.word	0xffffffff


	//   ....[39]....
        /*056c*/ 	.word	0xffffffff


	//   ....[40]....
        /*0570*/ 	.word	0xffffffff


	//   ....[41]....
        /*0574*/ 	.word	0xffffffff


	//   ....[42]....
        /*0578*/ 	.word	0xffffffff


	//   ....[43]....
        /*057c*/ 	.word	0xffffffff


	//   ....[44]....
        /*0580*/ 	.word	0xffffffff


	//   ....[45]....
        /*0584*/ 	.word	0xffffffff


	//   ....[46]....
        /*0588*/ 	.word	0xffffffff


	//   ....[47]....
        /*058c*/ 	.word	0xffffffff


	//   ....[48]....
        /*0590*/ 	.word	0xffffffff


	//   ....[49]....
        /*0594*/ 	.word	0xffffffff


	//   ....[50]....
        /*0598*/ 	.word	0xffffffff


	//   ....[51]....
        /*059c*/ 	.word	0xffffffff


	//   ....[52]....
        /*05a0*/ 	.word	0xffffffff


	//   ....[53]....
        /*05a4*/ 	.word	0xffffffff


	//   ....[54]....
        /*05a8*/ 	.word	0xffffffff


	//   ....[55]....
        /*05ac*/ 	.word	0xffffffff


	//   ....[56]....
        /*05b0*/ 	.word	0xffffffff


	//   ....[57]....
        /*05b4*/ 	.word	0xffffffff


	//   ....[58]....
        /*05b8*/ 	.word	0xffffffff


	//   ....[59]....
        /*05bc*/ 	.word	0xffffffff


	//   ....[60]....
        /*05c0*/ 	.word	0xffffffff


	//   ....[61]....
        /*05c4*/ 	.word	0xffffffff


	//   ....[62]....
        /*05c8*/ 	.word	0xffffffff


	//   ....[63]....
        /*05cc*/ 	.word	0xffffffff


	//   ....[64]....
        /*05d0*/ 	.word	0xffffffff


	//   ....[65]....
        /*05d4*/ 	.word	0xffffffff


	//   ....[66]....
        /*05d8*/ 	.word	0xffffffff


	//   ....[67]....
        /*05dc*/ 	.word	0xffffffff


	//   ....[68]....
        /*05e0*/ 	.word	0xffffffff


	//   ....[69]....
        /*05e4*/ 	.word	0xffffffff


	//   ....[70]....
        /*05e8*/ 	.word	0xffffffff


	//   ....[71]....
        /*05ec*/ 	.word	0xffffffff


	//   ....[72]....
        /*05f0*/ 	.word	0xffffffff


	//   ....[73]....
        /*05f4*/ 	.word	0xffffffff


	//   ....[74]....
        /*05f8*/ 	.word	0xffffffff


	//   ....[75]....
        /*05fc*/ 	.word	0xffffffff


	//   ....[76]....
        /*0600*/ 	.word	0xffffffff


	//   ....[77]....
        /*0604*/ 	.word	0xffffffff


	//   ....[78]....
        /*0608*/ 	.word	0xffffffff


	//   ....[79]....
        /*060c*/ 	.word	0xffffffff


	//   ....[80]....
        /*0610*/ 	.word	0xffffffff


	//   ....[81]....
        /*0614*/ 	.word	0xffffffff


	//   ....[82]....
        /*0618*/ 	.word	0xffffffff


	//   ....[83]....
        /*061c*/ 	.word	0xffffffff


	//   ....[84]....
        /*0620*/ 	.word	0xffffffff


	//   ....[85]....
        /*0624*/ 	.word	0xffffffff


	//   ....[86]....
        /*0628*/ 	.word	0xffffffff


	//   ....[87]....
        /*062c*/ 	.word	0xffffffff


	//   ....[88]....
        /*0630*/ 	.word	0xffffffff


	//   ....[89]....
        /*0634*/ 	.word	0xffffffff


	//   ....[90]....
        /*0638*/ 	.word	0xffffffff


	//   ....[91]....
        /*063c*/ 	.word	0xffffffff


	//   ....[92]....
        /*0640*/ 	.word	0xffffffff


	//   ....[93]....
        /*0644*/ 	.word	0xffffffff


	//   ....[94]....
        /*0648*/ 	.word	0xffffffff


	//   ....[95]....
        /*064c*/ 	.word	0xffffffff


	//   ....[96]....
        /*0650*/ 	.word	0xffffffff


	//   ....[97]....
        /*0654*/ 	.word	0xffffffff


	//   ....[98]....
        /*0658*/ 	.word	0xffffffff


	//   ....[99]....
        /*065c*/ 	.word	0xffffffff


	//   ....[100]....
        /*0660*/ 	.word	0xffffffff


	//   ....[101]....
        /*0664*/ 	.word	0xffffffff


	//   ....[102]....
        /*0668*/ 	.word	0xffffffff


	//   ....[103]....
        /*066c*/ 	.word	0xffffffff


	//   ....[104]....
        /*0670*/ 	.word	0xffffffff


	//   ....[105]....
        /*0674*/ 	.word	0xffffffff


	//   ....[106]....
        /*0678*/ 	.word	0xffffffff


	//   ....[107]....
        /*067c*/ 	.word	0xffffffff


	//   ....[108]....
        /*0680*/ 	.word	0xffffffff


	//   ....[109]....
        /*0684*/ 	.word	0xffffffff


	//   ....[110]....
        /*0688*/ 	.word	0xffffffff


	//   ....[111]....
        /*068c*/ 	.word	0xffffffff


	//   ....[112]....
        /*0690*/ 	.word	0xffffffff


	//   ....[113]....
        /*0694*/ 	.word	0xffffffff


	//   ....[114]....
        /*0698*/ 	.word	0xffffffff


	//   ....[115]....
        /*069c*/ 	.word	0xffffffff


	//   ....[116]....
        /*06a0*/ 	.word	0xffffffff


	//   ....[117]....
        /*06a4*/ 	.word	0xffffffff


	//   ....[118]....
        /*06a8*/ 	.word	0xffffffff


	//   ....[119]....
        /*06ac*/ 	.word	0xffffffff


	//   ....[120]....
        /*06b0*/ 	.word	0xffffffff


	//   ....[121]....
        /*06b4*/ 	.word	0xffffffff


	//   ....[122]....
        /*06b8*/ 	.word	0xffffffff


	//   ....[123]....
        /*06bc*/ 	.word	0xffffffff


	//   ....[124]....
        /*06c0*/ 	.word	0xffffffff


	//   ....[125]....
        /*06c4*/ 	.word	0xffffffff


	//   ....[126]....
        /*06c8*/ 	.word	0xffffffff


	//   ....[127]....
        /*06cc*/ 	.word	0xffffffff


	//   ....[128]....
        /*06d0*/ 	.word	0xffffffff


	//----- nvinfo : EIATTR_COOP_GROUP_INSTR_OFFSETS
	.align		4
.L_222:
        /*06d4*/ 	.byte	0x04, 0x28
        /*06d6*/ 	.short	(.L_224 - .L_223)


	//   ....[0]....
.L_223:
        /*06d8*/ 	.word	0x00000090


	//   ....[1]....
        /*06dc*/ 	.word	0x00008ae0


	//   ....[2]....
        /*06e0*/ 	.word	0x00008b10


	//   ....[3]....
        /*06e4*/ 	.word	0x00008d30


	//   ....[4]....
        /*06e8*/ 	.word	0x00008d60


	//   ....[5]....
        /*06ec*/ 	.word	0x00008df0


	//   ....[6]....
        /*06f0*/ 	.word	0x00008e20


	//   ....[7]....
        /*06f4*/ 	.word	0x00008eb0


	//   ....[8]....
        /*06f8*/ 	.word	0x00008ee0


	//   ....[9]....
        /*06fc*/ 	.word	0x00008f70


	//   ....[10]....
        /*0700*/ 	.word	0x00008fa0


	//   ....[11]....
        /*0704*/ 	.word	0x00009030


	//   ....[12]....
        /*0708*/ 	.word	0x00009060


	//   ....[13]....
        /*070c*/ 	.word	0x000090f0


	//   ....[14]....
        /*0710*/ 	.word	0x00009120


	//   ....[15]....
        /*0714*/ 	.word	0x000091e0


	//   ....[16]....
        /*0718*/ 	.word	0x00009220


	//   ....[17]....
        /*071c*/ 	.word	0x00009af0


	//   ....[18]....
        /*0720*/ 	.word	0x00009b10


	//   ....[19]....
        /*0724*/ 	.word	0x00009b20


	//   ....[20]....
        /*0728*/ 	.word	0x00009b30


	//   ....[21]....
        /*072c*/ 	.word	0x00009ca0


	//   ....[22]....
        /*0730*/ 	.word	0x00009ce0


	//   ....[23]....
        /*0734*/ 	.word	0x00009d30


	//   ....[24]....
        /*0738*/ 	.word	0x00009d70


	//   ....[25]....
        /*073c*/ 	.word	0x00009f40


	//   ....[26]....
        /*0740*/ 	.word	0x00009f80


	//   ....[27]....
        /*0744*/ 	.word	0x00009fd0


	//   ....[28]....
        /*0748*/ 	.word	0x0000a010


	//   ....[29]....
        /*074c*/ 	.word	0x0000a200


	//   ....[30]....
        /*0750*/ 	.word	0x0000a240


	//   ....[31]....
        /*0754*/ 	.word	0x0000a290


	//   ....[32]....
        /*0758*/ 	.word	0x0000a2d0


	//   ....[33]....
        /*075c*/ 	.word	0x0000c1a0


	//   ....[34]....
        /*0760*/ 	.word	0x0000c1c0


	//   ....[35]....
        /*0764*/ 	.word	0x0000c1f0


	//   ....[36]....
        /*0768*/ 	.word	0x0000c200


	//   ....[37]....
        /*076c*/ 	.word	0x0000c2e0


	//   ....[38]....
        /*0770*/ 	.word	0x0000c320


	//   ....[39]....
        /*0774*/ 	.word	0x0000c340


	//   ....[40]....
        /*0778*/ 	.word	0x0000c350


	//   ....[41]....
        /*077c*/ 	.word	0x0000c510


	//   ....[42]....
        /*0780*/ 	.word	0x0000c550


	//   ....[43]....
        /*0784*/ 	.word	0x0000c570


	//   ....[44]....
        /*0788*/ 	.word	0x0000c580


	//   ....[45]....
        /*078c*/ 	.word	0x0000c680


	//   ....[46]....
        /*0790*/ 	.word	0x0000c6c0


	//   ....[47]....
        /*0794*/ 	.word	0x0000c720


	//   ....[48]....
        /*0798*/ 	.word	0x0000c750


	//   ....[49]....
        /*079c*/ 	.word	0x0000fa60


	//   ....[50]....
        /*07a0*/ 	.word	0x0000fa70


	//   ....[51]....
        /*07a4*/ 	.word	0x0000fa80


	//   ....[52]....
        /*07a8*/ 	.word	0x0000fa90


	//   ....[53]....
        /*07ac*/ 	.word	0x00010960


	//   ....[54]....
        /*07b0*/ 	.word	0x00010b10


	//   ....[55]....
        /*07b4*/ 	.word	0x00010b60


	//   ....[56]....
        /*07b8*/ 	.word	0x00010ba0


	//   ....[57]....
        /*07bc*/ 	.word	0x00010c30


	//   ....[58]....
        /*07c0*/ 	.word	0x00010cf0


	//   ....[59]....
        /*07c4*/ 	.word	0x000113d0


	//   ....[60]....
        /*07c8*/ 	.word	0x00011450


	//   ....[61]....
        /*07cc*/ 	.word	0x00014ad0


	//   ....[62]....
        /*07d0*/ 	.word	0x00014af0


	//   ....[63]....
        /*07d4*/ 	.word	0x00014b10


	//   ....[64]....
        /*07d8*/ 	.word	0x00014b30


	//   ....[65]....
        /*07dc*/ 	.word	0x00015cb0


	//   ....[66]....
        /*07e0*/ 	.word	0x00015e30


	//   ....[67]....
        /*07e4*/ 	.word	0x000161a0


	//   ....[68]....
        /*07e8*/ 	.word	0x000162d0


	//   ....[69]....
        /*07ec*/ 	.word	0x00016600


	//   ....[70]....
        /*07f0*/ 	.word	0x00016620


	//   ....[71]....
        /*07f4*/ 	.word	0x00016670


	//   ....[72]....
        /*07f8*/ 	.word	0x000166c0


	//   ....[73]....
        /*07fc*/ 	.word	0x0001a6f0


	//   ....[74]....
        /*0800*/ 	.word	0x0001a770


	//   ....[75]....
        /*0804*/ 	.word	0x0001a830


	//   ....[76]....
        /*0808*/ 	.word	0x0001a890


	//   ....[77]....
        /*080c*/ 	.word	0x0001a8c0


	//   ....[78]....
        /*0810*/ 	.word	0x0001a9a0


	//   ....[79]....
        /*0814*/ 	.word	0x0001ab20


	//   ....[80]....
        /*0818*/ 	.word	0x0001ae30


	//   ....[81]....
        /*081c*/ 	.word	0x0001d490


	//   ....[82]....
        /*0820*/ 	.word	0x0001d4a0


	//   ....[83]....
        /*0824*/ 	.word	0x0001d4b0


	//   ....[84]....
        /*0828*/ 	.word	0x0001d4d0


	//   ....[85]....
        /*082c*/ 	.word	0x0001d4f0


	//   ....[86]....
        /*0830*/ 	.word	0x0001d500


	//   ....[87]....
        /*0834*/ 	.word	0x0001d530


	//   ....[88]....
        /*0838*/ 	.word	0x0001d560


	//   ....[89]....
        /*083c*/ 	.word	0x0001e810


	//   ....[90]....
        /*0840*/ 	.word	0x0001e870


	//   ....[91]....
        /*0844*/ 	.word	0x0001e890


	//   ....[92]....
        /*0848*/ 	.word	0x0001e8c0


	//   ....[93]....
        /*084c*/ 	.word	0x0001e900


	//   ....[94]....
        /*0850*/ 	.word	0x0001e930


	//   ....[95]....
        /*0854*/ 	.word	0x0001e960


	//   ....[96]....
        /*0858*/ 	.word	0x0001e990


	//   ....[97]....
        /*085c*/ 	.word	0x0001ea80


	//   ....[98]....
        /*0860*/ 	.word	0x0001ea90


	//   ....[99]....
        /*0864*/ 	.word	0x0001ead0


	//   ....[100]....
        /*0868*/ 	.word	0x0001eb00


	//   ....[101]....
        /*086c*/ 	.word	0x0001eb50


	//   ....[102]....
        /*0870*/ 	.word	0x0001eb70


	//   ....[103]....
        /*0874*/ 	.word	0x0001eb80


	//   ....[104]....
        /*0878*/ 	.word	0x0001ebe0


	//   ....[105]....
        /*087c*/ 	.word	0x0001ec90


	//   ....[106]....
        /*0880*/ 	.word	0x0001ecc0


	//   ....[107]....
        /*0884*/ 	.word	0x0001ecf0


	//   ....[108]....
        /*0888*/ 	.word	0x0001ed10


	//   ....[109]....
        /*088c*/ 	.word	0x0001ed20


	//   ....[110]....
        /*0890*/ 	.word	0x0001ed30


	//   ....[111]....
        /*0894*/ 	.word	0x0001edb0


	//   ....[112]....
        /*0898*/ 	.word	0x0001edc0


	//   ....[113]....
        /*089c*/ 	.word	0x0001f4e0


	//   ....[114]....
        /*08a0*/ 	.word	0x0001f520


	//   ....[115]....
        /*08a4*/ 	.word	0x0001f550


	//   ....[116]....
        /*08a8*/ 	.word	0x0001f580


	//   ....[117]....
        /*08ac*/ 	.word	0x0001f5b0


	//   ....[118]....
        /*08b0*/ 	.word	0x0001f5e0


	//   ....[119]....
        /*08b4*/ 	.word	0x0001f610


	//   ....[120]....
        /*08b8*/ 	.word	0x0001f640


	//   ....[121]....
        /*08bc*/ 	.word	0x0001f660


	//   ....[122]....
        /*08c0*/ 	.word	0x0001f680


	//   ....[123]....
        /*08c4*/ 	.word	0x0001f690


	//   ....[124]....
        /*08c8*/ 	.word	0x0001f6a0


	//   ....[125]....
        /*08cc*/ 	.word	0x0001f6b0


	//   ....[126]....
        /*08d0*/ 	.word	0x0001f6c0


	//   ....[127]....
        /*08d4*/ 	.word	0x0001f6d0


	//   ....[128]....
        /*08d8*/ 	.word	0x0001f700


	//----- nvinfo : EIATTR_EXIT_INSTR_OFFSETS
	.align		4
.L_224:
        /*08dc*/ 	.byte	0x04, 0x1c
        /*08de*/ 	.short	(.L_226 - .L_225)


	//   ....[0]....
.L_225:
        /*08e0*/ 	.word	0x00000370


	//   ....[1]....
        /*08e4*/ 	.word	0x0001ee60


	//   ....[2]....
        /*08e8*/ 	.word	0x0001eea0


	//   ....[3]....
        /*08ec*/ 	.word	0x0001f890


	//   ....[4]....
        /*08f0*/ 	.word	0x0001f8d0


	//----- nvinfo : EIATTR_CTAIDZ_USED
	.align		4
.L_226:
        /*08f4*/ 	.byte	0x01, 0x04
	.zero		2


	//----- nvinfo : EIATTR_MAX_THREADS
	.align		4
        /*08f8*/ 	.byte	0x04, 0x05
        /*08fa*/ 	.short	(.L_228 - .L_227)
.L_227:
        /*08fc*/ 	.word	0x00000080
        /*0900*/ 	.word	0x00000001
        /*0904*/ 	.word	0x00000001


	//----- nvinfo : EIATTR_CRS_STACK_SIZE
	.align		4
.L_228:
        /*0908*/ 	.byte	0x04, 0x1e
        /*090a*/ 	.short	(.L_230 - .L_229)
.L_229:
        /*090c*/ 	.word	0x00000000
.L_230:


//--------------------- .nv.callgraph             --------------------------
	.section	.nv.callgraph,"",@"SHT_CUDA_CALLGRAPH"
	.align	4
	.sectionentsize	8
	.align		4
        /*0000*/ 	.word	0x00000000
	.align		4
        /*0004*/ 	.word	0xffffffff
	.align		4
        /*0008*/ 	.word	0x00000000
	.align		4
        /*000c*/ 	.word	0xfffffffe
	.align		4
        /*0010*/ 	.word	0x00000000
	.align		4
        /*0014*/ 	.word	0xfffffffd
	.align		4
        /*0018*/ 	.word	0x00000000
	.align		4
        /*001c*/ 	.word	0xfffffffc


//--------------------- .nv.rel.action            --------------------------
	.section	.nv.rel.action,"",@"SHT_CUDA_RELOCINFO"
	.align	8
	.sectionentsize	8
        /*0000*/ 	.byte	0x73, 0x00, 0x00, 0x00, 0x00, 0x00, 0x00, 0x00, 0x00, 0x00, 0x00, 0x11, 0x25, 0x00, 0x05, 0x36


//--------------------- .nv.constant4             --------------------------
	.section	.nv.constant4,"a",@progbits
	.align	8
	.align		8
.nv.constant4:
        /*0000*/ 	.dword	_ZN65_INTERNAL_ebe2f5a5_29_flash_fwd_hdim64_bf16_sm80_cu_cb12e5b6_34284cuda3std3__45__cpo5beginE
	.align		8
        /*0008*/ 	.dword	_ZN65_INTERNAL_ebe2f5a5_29_flash_fwd_hdim64_bf16_sm80_cu_cb12e5b6_34284cuda3std3__45__cpo3endE
	.align		8
        /*0010*/ 	.dword	_ZN65_INTERNAL_ebe2f5a5_29_flash_fwd_hdim64_bf16_sm80_cu_cb12e5b6_34284cuda3std3__45__cpo6cbeginE
	.align		8
        /*0018*/ 	.dword	_ZN65_INTERNAL_ebe2f5a5_29_flash_fwd_hdim64_bf16_sm80_cu_cb12e5b6_34284cuda3std3__45__cpo4cendE
	.align		8
        /*0020*/ 	.dword	_ZN65_INTERNAL_ebe2f5a5_29_flash_fwd_hdim64_bf16_sm80_cu_cb12e5b6_34284cuda3std3__467_GLOBAL__N__ebe2f5a5_29_flash_fwd_hdim64_bf16_sm80_cu_cb12e5b6_34286ignoreE
	.align		8
        /*0028*/ 	.dword	_ZN65_INTERNAL_ebe2f5a5_29_flash_fwd_hdim64_bf16_sm80_cu_cb12e5b6_34284cuda3std3__419piecewise_constructE
	.align		8
        /*0030*/ 	.dword	_ZN65_INTERNAL_ebe2f5a5_29_flash_fwd_hdim64_bf16_sm80_cu_cb12e5b6_34284cuda3std3__48in_placeE
	.align		8
        /*0038*/ 	.dword	_ZN65_INTERNAL_ebe2f5a5_29_flash_fwd_hdim64_bf16_sm80_cu_cb12e5b6_34284cuda3std6ranges3__45__cpo4swapE
	.align		8
        /*0040*/ 	.dword	_ZN65_INTERNAL_ebe2f5a5_29_flash_fwd_hdim64_bf16_sm80_cu_cb12e5b6_34284cuda3std6ranges3__45__cpo9iter_moveE
	.align		8
        /*0048*/ 	.dword	_ZN65_INTERNAL_ebe2f5a5_29_flash_fwd_hdim64_bf16_sm80_cu_cb12e5b6_34284cute7productE
	.align		8
        /*0050*/ 	.dword	_ZN65_INTERNAL_ebe2f5a5_29_flash_fwd_hdim64_bf16_sm80_cu_cb12e5b6_34284cute1_E


//--------------------- .nv.constant0._ZN7cutlass13device_kernelIN5flash19enable_sm80_to_sm89INS1_16FlashAttnFwdSm80INS1_25CollectiveMainloopFwdSm80ILi4ELi1ELb0EN4cute5tupleIJNS5_1CILi128EEENS7_ILi112EEENS7_ILi64EEEEEELi64ENS_10bfloat16_tEfNS_4arch4Sm80ELb0ELb0ELb0ELb0ELb0ELb0ELb1ELb0EEENS1_21CollectiveEpilogueFwdINS6_IJS8_SA_S9_EEENS6_IJNS7_ILi1EEESI_SI_EEESC_SE_Li128ELb0ELb1ELb0ELb0EEENS1_19SingleTileSchedulerILb0ELb0ELb1ELi128EEEEEEEEEvNT_6ParamsE --------------------------
	.section	.nv.constant0._ZN7cutlass13device_kernelIN5flash19enable_sm80_to_sm89INS1_16FlashAttnFwdSm80INS1_25CollectiveMainloopFwdSm80ILi4ELi1ELb0EN4cute5tupleIJNS5_1CILi128EEENS7_ILi112EEENS7_ILi64EEEEEELi64ENS_10bfloat16_tEfNS_4arch4Sm80ELb0ELb0ELb0ELb0ELb0ELb0ELb1ELb0EEENS1_21CollectiveEpilogueFwdINS6_IJS8_SA_S9_EEENS6_IJNS7_ILi1EEESI_SI_EEESC_SE_Li128ELb0ELb1ELb0ELb0EEENS1_19SingleTileSchedulerILb0ELb0ELb1ELi128EEEEEEEEEvNT_6ParamsE,"a",@progbits
	.sectionflags	@""
	.align	4
.nv.constant0._ZN7cutlass13device_kernelIN5flash19enable_sm80_to_sm89INS1_16FlashAttnFwdSm80INS1_25CollectiveMainloopFwdSm80ILi4ELi1ELb0EN4cute5tupleIJNS5_1CILi128EEENS7_ILi112EEENS7_ILi64EEEEEELi64ENS_10bfloat16_tEfNS_4arch4Sm80ELb0ELb0ELb0ELb0ELb0ELb0ELb1ELb0EEENS1_21CollectiveEpilogueFwdINS6_IJS8_SA_S9_EEENS6_IJNS7_ILi1EEESI_SI_EEESC_SE_Li128ELb0ELb1ELb0ELb0EEENS1_19SingleTileSchedulerILb0ELb0ELb1ELi128EEEEEEEEEvNT_6ParamsE:
	.zero		1400


//--------------------- .nv.constant0._ZN7cutlass13device_kernelIN5flash19enable_sm80_to_sm89INS1_16FlashAttnFwdSm80INS1_25CollectiveMainloopFwdSm80ILi4ELi1ELb0EN4cute5tupleIJNS5_1CILi128EEENS7_ILi112EEENS7_ILi64EEEEEELi64ENS_10bfloat16_tEfNS_4arch4Sm80ELb0ELb0ELb0ELb1ELb0ELb0ELb1ELb0EEENS1_21CollectiveEpilogueFwdINS6_IJS8_SA_S9_EEENS6_IJNS7_ILi1EEESI_SI_EEESC_SE_Li128ELb1ELb1ELb0ELb0EEENS1_19SingleTileSchedulerILb1ELb0ELb1ELi128EEEEEEEEEvNT_6ParamsE --------------------------
	.section	.nv.constant0._ZN7cutlass13device_kernelIN5flash19enable_sm80_to_sm89INS1_16FlashAttnFwdSm80INS1_25CollectiveMainloopFwdSm80ILi4ELi1ELb0EN4cute5tupleIJNS5_1CILi128EEENS7_ILi112EEENS7_ILi64EEEEEELi64ENS_10bfloat16_tEfNS_4arch4Sm80ELb0ELb0ELb0ELb1ELb0ELb0ELb1ELb0EEENS1_21CollectiveEpilogueFwdINS6_IJS8_SA_S9_EEENS6_IJNS7_ILi1EEESI_SI_EEESC_SE_Li128ELb1ELb1ELb0ELb0EEENS1_19SingleTileSchedulerILb1ELb0ELb1ELi128EEEEEEEEEvNT_6ParamsE,"a",@progbits
	.sectionflags	@""
	.align	4
.nv.constant0._ZN7cutlass13device_kernelIN5flash19enable_sm80_to_sm89INS1_16FlashAttnFwdSm80INS1_25CollectiveMainloopFwdSm80ILi4ELi1ELb0EN4cute5tupleIJNS5_1CILi128EEENS7_ILi112EEENS7_ILi64EEEEEELi64ENS_10bfloat16_tEfNS_4arch4Sm80ELb0ELb0ELb0ELb1ELb0ELb0ELb1ELb0EEENS1_21CollectiveEpilogueFwdINS6_IJS8_SA_S9_EEENS6_IJNS7_ILi1EEESI_SI_EEESC_SE_Li128ELb1ELb1ELb0ELb0EEENS1_19SingleTileSchedulerILb1ELb0ELb1ELi128EEEEEEEEEvNT_6ParamsE:
	.zero		1400


//--------------------- .nv.constant0._ZN7cutlass13device_kernelIN5flash19enable_sm80_to_sm89INS1_16FlashAttnFwdSm80INS1_25CollectiveMainloopFwdSm80ILi4ELi1ELb0EN4cute5tupleIJNS5_1CILi128EEENS7_ILi112EEENS7_ILi64EEEEEELi64ENS_10bfloat16_tEfNS_4arch4Sm80ELb0ELb0ELb0ELb1ELb0ELb1ELb1ELb0EEENS1_21CollectiveEpilogueFwdINS6_IJS8_SA_S9_EEENS6_IJNS7_ILi1EEESI_SI_EEESC_SE_Li128ELb1ELb1ELb0ELb0EEENS1_19SingleTileSchedulerILb1ELb0ELb1ELi128EEEEEEEEEvNT_6ParamsE --------------------------
	.section	.nv.constant0._ZN7cutlass13device_kernelIN5flash19enable_sm80_to_sm89INS1_16FlashAttnFwdSm80INS1_25CollectiveMainloopFwdSm80ILi4ELi1ELb0EN4cute5tupleIJNS5_1CILi128EEENS7_ILi112EEENS7_ILi64EEEEEELi64ENS_10bfloat16_tEfNS_4arch4Sm80ELb0ELb0ELb0ELb1ELb0ELb1ELb1ELb0EEENS1_21CollectiveEpilogueFwdINS6_IJS8_SA_S9_EEENS6_IJNS7_ILi1EEESI_SI_EEESC_SE_Li128ELb1ELb1ELb0ELb0EEENS1_19SingleTileSchedulerILb1ELb0ELb1ELi128EEEEEEEEEvNT_6ParamsE,"a",@progbits
	.sectionflags	@""
	.align	4
.nv.constant0._ZN7cutlass13device_kernelIN5flash19enable_sm80_to_sm89INS1_16FlashAttnFwdSm80INS1_25CollectiveMainloopFwdSm80ILi4ELi1ELb0EN4cute5tupleIJNS5_1CILi128EEENS7_ILi112EEENS7_ILi64EEEEEELi64ENS_10bfloat16_tEfNS_4arch4Sm80ELb0ELb0ELb0ELb1ELb0ELb1ELb1ELb0EEENS1_21CollectiveEpilogueFwdINS6_IJS8_SA_S9_EEENS6_IJNS7_ILi1EEESI_SI_EEESC_SE_Li128ELb1ELb1ELb0ELb0EEENS1_19SingleTileSchedulerILb1ELb0ELb1ELi128EEEEEEEEEvNT_6ParamsE:
	.zero		1400


//--------------------- .nv.constant0._ZN7cutlass13device_kernelIN5flash19enable_sm80_to_sm89INS1_16FlashAttnFwdSm80INS1_25CollectiveMainloopFwdSm80ILi4ELi1ELb0EN4cute5tupleIJNS5_1CILi128EEENS7_ILi96EEENS7_ILi64EEEEEELi64ENS_10bfloat16_tEfNS_4arch4Sm80ELb0ELb1ELb0ELb0ELb0ELb0ELb1ELb0EEENS1_21CollectiveEpilogueFwdINS6_IJS8_SA_S9_EEENS6_IJNS7_ILi1EEESI_SI_EEESC_SE_Li128ELb0ELb1ELb0ELb0EEENS1_19SingleTileSchedulerILb0ELb0ELb1ELi128EEEEEEEEEvNT_6ParamsE --------------------------
	.section	.nv.constant0._ZN7cutlass13device_kernelIN5flash19enable_sm80_to_sm89INS1_16FlashAttnFwdSm80INS1_25CollectiveMainloopFwdSm80ILi4ELi1ELb0EN4cute5tupleIJNS5_1CILi128EEENS7_ILi96EEENS7_ILi64EEEEEELi64ENS_10bfloat16_tEfNS_4arch4Sm80ELb0ELb1ELb0ELb0ELb0ELb0ELb1ELb0EEENS1_21CollectiveEpilogueFwdINS6_IJS8_SA_S9_EEENS6_IJNS7_ILi1EEESI_SI_EEESC_SE_Li128ELb0ELb1ELb0ELb0EEENS1_19SingleTileSchedulerILb0ELb0ELb1ELi128EEEEEEEEEvNT_6ParamsE,"a",@progbits
	.sectionflags	@""
	.align	4
.nv.constant0._ZN7cutlass13device_kernelIN5flash19enable_sm80_to_sm89INS1_16FlashAttnFwdSm80INS1_25CollectiveMainloopFwdSm80ILi4ELi1ELb0EN4cute5tupleIJNS5_1CILi128EEENS7_ILi96EEENS7_ILi64EEEEEELi64ENS_10bfloat16_tEfNS_4arch4Sm80ELb0ELb1ELb0ELb0ELb0ELb0ELb1ELb0EEENS1_21CollectiveEpilogueFwdINS6_IJS8_SA_S9_EEENS6_IJNS7_ILi1EEESI_SI_EEESC_SE_Li128ELb0ELb1ELb0ELb0EEENS1_19SingleTileSchedulerILb0ELb0ELb1ELi128EEEEEEEEEvNT_6ParamsE:
	.zero		1400


//--------------------- .nv.constant0._ZN7cutlass13device_kernelIN5flash19enable_sm80_to_sm89INS1_16FlashAttnFwdSm80INS1_25CollectiveMainloopFwdSm80ILi4ELi1ELb0EN4cute5tupleIJNS5_1CILi128EEENS7_ILi96EEENS7_ILi64EEEEEELi64ENS_10bfloat16_tEfNS_4arch4Sm80ELb0ELb1ELb0ELb1ELb0ELb0ELb1ELb0EEENS1_21CollectiveEpilogueFwdINS6_IJS8_SA_S9_EEENS6_IJNS7_ILi1EEESI_SI_EEESC_SE_Li128ELb1ELb1ELb0ELb0EEENS1_19SingleTileSchedulerILb1ELb0ELb1ELi128EEEEEEEEEvNT_6ParamsE --------------------------
	.section	.nv.constant0._ZN7cutlass13device_kernelIN5flash19enable_sm80_to_sm89INS1_16FlashAttnFwdSm80INS1_25CollectiveMainloopFwdSm80ILi4ELi1ELb0EN4cute5tupleIJNS5_1CILi128EEENS7_ILi96EEENS7_ILi64EEEEEELi64ENS_10bfloat16_tEfNS_4arch4Sm80ELb0ELb1ELb0ELb1ELb0ELb0ELb1ELb0EEENS1_21CollectiveEpilogueFwdINS6_IJS8_SA_S9_EEENS6_IJNS7_ILi1EEESI_SI_EEESC_SE_Li128ELb1ELb1ELb0ELb0EEENS1_19SingleTileSchedulerILb1ELb0ELb1ELi128EEEEEEEEEvNT_6ParamsE,"a",@progbits
	.sectionflags	@""
	.align	4
.nv.constant0._ZN7cutlass13device_kernelIN5flash19enable_sm80_to_sm89INS1_16FlashAttnFwdSm80INS1_25CollectiveMainloopFwdSm80ILi4ELi1ELb0EN4cute5tupleIJNS5_1CILi128EEENS7_ILi96EEENS7_ILi64EEEEEELi64ENS_10bfloat16_tEfNS_4arch4Sm80ELb0ELb1ELb0ELb1ELb0ELb0ELb1ELb0EEENS1_21CollectiveEpilogueFwdINS6_IJS8_SA_S9_EEENS6_IJNS7_ILi1EEESI_SI_EEESC_SE_Li128ELb1ELb1ELb0ELb0EEENS1_19SingleTileSchedulerILb1ELb0ELb1ELi128EEEEEEEEEvNT_6ParamsE:
	.zero		1400


//--------------------- .nv.constant0._ZN7cutlass13device_kernelIN5flash19enable_sm80_to_sm89INS1_16FlashAttnFwdSm80INS1_25CollectiveMainloopFwdSm80ILi4ELi1ELb0EN4cute5tupleIJNS5_1CILi128EEENS7_ILi96EEENS7_ILi64EEEEEELi64ENS_10bfloat16_tEfNS_4arch4Sm80ELb0ELb1ELb0ELb1ELb0ELb1ELb1ELb0EEENS1_21CollectiveEpilogueFwdINS6_IJS8_SA_S9_EEENS6_IJNS7_ILi1EEESI_SI_EEESC_SE_Li128ELb1ELb1ELb0ELb0EEENS1_19SingleTileSchedulerILb1ELb0ELb1ELi128EEEEEEEEEvNT_6ParamsE --------------------------
	.section	.nv.constant0._ZN7cutlass13device_kernelIN5flash19enable_sm80_to_sm89INS1_16FlashAttnFwdSm80INS1_25CollectiveMainloopFwdSm80ILi4ELi1ELb0EN4cute5tupleIJNS5_1CILi128EEENS7_ILi96EEENS7_ILi64EEEEEELi64ENS_10bfloat16_tEfNS_4arch4Sm80ELb0ELb1ELb0ELb1ELb0ELb1ELb1ELb0EEENS1_21CollectiveEpilogueFwdINS6_IJS8_SA_S9_EEENS6_IJNS7_ILi1EEESI_SI_EEESC_SE_Li128ELb1ELb1ELb0ELb0EEENS1_19SingleTileSchedulerILb1ELb0ELb1ELi128EEEEEEEEEvNT_6ParamsE,"a",@progbits
	.sectionflags	@""
	.align	4
.nv.constant0._ZN7cutlass13device_kernelIN5flash19enable_sm80_to_sm89INS1_16FlashAttnFwdSm80INS1_25CollectiveMainloopFwdSm80ILi4ELi1ELb0EN4cute5tupleIJNS5_1CILi128EEENS7_ILi96EEENS7_ILi64EEEEEELi64ENS_10bfloat16_tEfNS_4arch4Sm80ELb0ELb1ELb0ELb1ELb0ELb1ELb1ELb0EEENS1_21CollectiveEpilogueFwdINS6_IJS8_SA_S9_EEENS6_IJNS7_ILi1EEESI_SI_EEESC_SE_Li128ELb1ELb1ELb0ELb0EEENS1_19SingleTileSchedulerILb1ELb0ELb1ELi128EEEEEEEEEvNT_6ParamsE:
	.zero		1400


//--------------------- .nv.constant0._ZN7cutlass13device_kernelIN5flash19enable_sm80_to_sm89INS1_16FlashAttnFwdSm80INS1_25CollectiveMainloopFwdSm80ILi4ELi1ELb0EN4cute5tupleIJNS5_1CILi128EEENS7_ILi112EEENS7_ILi64EEEEEELi64ENS_10bfloat16_tEfNS_4arch4Sm80ELb1ELb0ELb0ELb0ELb0ELb0ELb1ELb0EEENS1_21CollectiveEpilogueFwdINS6_IJS8_SA_S9_EEENS6_IJNS7_ILi1EEESI_SI_EEESC_SE_Li128ELb0ELb1ELb0ELb0EEENS1_30DynamicPersistentTileSchedulerILi128ELi128ELb0ELb1ELb0EEEEEEEEEvNT_6ParamsE --------------------------
	.section	.nv.constant0._ZN7cutlass13device_kernelIN5flash19enable_sm80_to_sm89INS1_16FlashAttnFwdSm80INS1_25CollectiveMainloopFwdSm80ILi4ELi1ELb0EN4cute5tupleIJNS5_1CILi128EEENS7_ILi112EEENS7_ILi64EEEEEELi64ENS_10bfloat16_tEfNS_4arch4Sm80ELb1ELb0ELb0ELb0ELb0ELb0ELb1ELb0EEENS1_21CollectiveEpilogueFwdINS6_IJS8_SA_S9_EEENS6_IJNS7_ILi1EEESI_SI_EEESC_SE_Li128ELb0ELb1ELb0ELb0EEENS1_30DynamicPersistentTileSchedulerILi128ELi128ELb0ELb1ELb0EEEEEEEEEvNT_6ParamsE,"a",@progbits
	.sectionflags	@""
	.align	4
.nv.constant0._ZN7cutlass13device_kernelIN5flash19enable_sm80_to_sm89INS1_16FlashAttnFwdSm80INS1_25CollectiveMainloopFwdSm80ILi4ELi1ELb0EN4cute5tupleIJNS5_1CILi128EEENS7_ILi112EEENS7_ILi64EEEEEELi64ENS_10bfloat16_tEfNS_4arch4Sm80ELb1ELb0ELb0ELb0ELb0ELb0ELb1ELb0EEENS1_21CollectiveEpilogueFwdINS6_IJS8_SA_S9_EEENS6_IJNS7_ILi1EEESI_SI_EEESC_SE_Li128ELb0ELb1ELb0ELb0EEENS1_30DynamicPersistentTileSchedulerILi128ELi128ELb0ELb1ELb0EEEEEEEEEvNT_6ParamsE:
	.zero		1416


//--------------------- .nv.constant0._ZN7cutlass13device_kernelIN5flash19enable_sm80_to_sm89INS1_16FlashAttnFwdSm80INS1_25CollectiveMainloopFwdSm80ILi4ELi1ELb0EN4cute5tupleIJNS5_1CILi128EEENS7_ILi112EEENS7_ILi64EEEEEELi64ENS_10bfloat16_tEfNS_4arch4Sm80ELb1ELb0ELb0ELb1ELb0ELb0ELb1ELb0EEENS1_21CollectiveEpilogueFwdINS6_IJS8_SA_S9_EEENS6_IJNS7_ILi1EEESI_SI_EEESC_SE_Li128ELb1ELb1ELb0ELb0EEENS1_19SingleTileSchedulerILb1ELb0ELb1ELi128EEEEEEEEEvNT_6ParamsE --------------------------
	.section	.nv.constant0._ZN7cutlass13device_kernelIN5flash19enable_sm80_to_sm89INS1_16FlashAttnFwdSm80INS1_25CollectiveMainloopFwdSm80ILi4ELi1ELb0EN4cute5tupleIJNS5_1CILi128EEENS7_ILi112EEENS7_ILi64EEEEEELi64ENS_10bfloat16_tEfNS_4arch4Sm80ELb1ELb0ELb0ELb1ELb0ELb0ELb1ELb0EEENS1_21CollectiveEpilogueFwdINS6_IJS8_SA_S9_EEENS6_IJNS7_ILi1EEESI_SI_EEESC_SE_Li128ELb1ELb1ELb0ELb0EEENS1_19SingleTileSchedulerILb1ELb0ELb1ELi128EEEEEEEEEvNT_6ParamsE,"a",@progbits
	.sectionflags	@""
	.align	4
.nv.constant0._ZN7cutlass13device_kernelIN5flash19enable_sm80_to_sm89INS1_16FlashAttnFwdSm80INS1_25CollectiveMainloopFwdSm80ILi4ELi1ELb0EN4cute5tupleIJNS5_1CILi128EEENS7_ILi112EEENS7_ILi64EEEEEELi64ENS_10bfloat16_tEfNS_4arch4Sm80ELb1ELb0ELb0ELb1ELb0ELb0ELb1ELb0EEENS1_21CollectiveEpilogueFwdINS6_IJS8_SA_S9_EEENS6_IJNS7_ILi1EEESI_SI_EEESC_SE_Li128ELb1ELb1ELb0ELb0EEENS1_19SingleTileSchedulerILb1ELb0ELb1ELi128EEEEEEEEEvNT_6ParamsE:
	.zero		1400


//--------------------- .nv.constant0._ZN7cutlass13device_kernelIN5flash19enable_sm80_to_sm89INS1_16FlashAttnFwdSm80INS1_25CollectiveMainloopFwdSm80ILi4ELi1ELb0EN4cute5tupleIJNS5_1CILi128EEENS7_ILi112EEENS7_ILi64EEEEEELi64ENS_10bfloat16_tEfNS_4arch4Sm80ELb1ELb0ELb0ELb1ELb0ELb1ELb1ELb0EEENS1_21CollectiveEpilogueFwdINS6_IJS8_SA_S9_EEENS6_IJNS7_ILi1EEESI_SI_EEESC_SE_Li128ELb1ELb1ELb0ELb0EEENS1_19SingleTileSchedulerILb1ELb0ELb1ELi128EEEEEEEEEvNT_6ParamsE --------------------------
	.section	.nv.constant0._ZN7cutlass13device_kernelIN5flash19enable_sm80_to_sm89INS1_16FlashAttnFwdSm80INS1_25CollectiveMainloopFwdSm80ILi4ELi1ELb0EN4cute5tupleIJNS5_1CILi128EEENS7_ILi112EEENS7_ILi64EEEEEELi64ENS_10bfloat16_tEfNS_4arch4Sm80ELb1ELb0ELb0ELb1ELb0ELb1ELb1ELb0EEENS1_21CollectiveEpilogueFwdINS6_IJS8_SA_S9_EEENS6_IJNS7_ILi1EEESI_SI_EEESC_SE_Li128ELb1ELb1ELb0ELb0EEENS1_19SingleTileSchedulerILb1ELb0ELb1ELi128EEEEEEEEEvNT_6ParamsE,"a",@progbits
	.sectionflags	@""
	.align	4
.nv.constant0._ZN7cutlass13device_kernelIN5flash19enable_sm80_to_sm89INS1_16FlashAttnFwdSm80INS1_25CollectiveMainloopFwdSm80ILi4ELi1ELb0EN4cute5tupleIJNS5_1CILi128EEENS7_ILi112EEENS7_ILi64EEEEEELi64ENS_10bfloat16_tEfNS_4arch4Sm80ELb1ELb0ELb0ELb1ELb0ELb1ELb1ELb0EEENS1_21CollectiveEpilogueFwdINS6_IJS8_SA_S9_EEENS6_IJNS7_ILi1EEESI_SI_EEESC_SE_Li128ELb1ELb1ELb0ELb0EEENS1_19SingleTileSchedulerILb1ELb0ELb1ELi128EEEEEEEEEvNT_6ParamsE:
	.zero		1400


//--------------------- .text._ZN7cutlass13device_kernelIN5flash19enable_sm80_to_sm89INS1_16FlashAttnFwdSm80INS1_25CollectiveMainloopFwdSm80ILi4ELi1ELb0EN4cute5tupleIJNS5_1CILi128EEENS7_ILi112EEENS7_ILi64EEEEEELi64ENS_10bfloat16_tEfNS_4arch4Sm80ELb0ELb0ELb0ELb0ELb0ELb0ELb1ELb0EEENS1_21CollectiveEpilogueFwdINS6_IJS8_SA_S9_EEENS6_IJNS7_ILi1EEESI_SI_EEESC_SE_Li128ELb0ELb1ELb0ELb0EEENS1_19SingleTileSchedulerILb0ELb0ELb1ELi128EEEEEEEEEvNT_6ParamsE --------------------------
	.section	.text._ZN7cutlass13device_kernelIN5flash19enable_sm80_to_sm89INS1_16FlashAttnFwdSm80INS1_25CollectiveMainloopFwdSm80ILi4ELi1ELb0EN4cute5tupleIJNS5_1CILi128EEENS7_ILi112EEENS7_ILi64EEEEEELi64ENS_10bfloat16_tEfNS_4arch4Sm80ELb0ELb0ELb0ELb0ELb0ELb0ELb1ELb0EEENS1_21CollectiveEpilogueFwdINS6_IJS8_SA_S9_EEENS6_IJNS7_ILi1EEESI_SI_EEESC_SE_Li128ELb0ELb1ELb0ELb0EEENS1_19SingleTileSchedulerILb0ELb0ELb1ELi128EEEEEEEEEvNT_6ParamsE,"ax",@progbits
	.sectioninfo	@"SHI_REGISTERS=255"
	.align	128
.text._ZN7cutlass13device_kernelIN5flash19enable_sm80_to_sm89INS1_16FlashAttnFwdSm80INS1_25CollectiveMainloopFwdSm80ILi4ELi1ELb0EN4cute5tupleIJNS5_1CILi128EEENS7_ILi112EEENS7_ILi64EEEEEELi64ENS_10bfloat16_tEfNS_4arch4Sm80ELb0ELb0ELb0ELb0ELb0ELb0ELb1ELb0EEENS1_21CollectiveEpilogueFwdINS6_IJS8_SA_S9_EEENS6_IJNS7_ILi1EEESI_SI_EEESC_SE_Li128ELb0ELb1ELb0ELb0EEENS1_19SingleTileSchedulerILb0ELb0ELb1ELi128EEEEEEEEEvNT_6ParamsE:
        .type           _ZN7cutlass13device_kernelIN5flash19enable_sm80_to_sm89INS1_16FlashAttnFwdSm80INS1_25CollectiveMainloopFwdSm80ILi4ELi1ELb0EN4cute5tupleIJNS5_1CILi128EEENS7_ILi112EEENS7_ILi64EEEEEELi64ENS_10bfloat16_tEfNS_4arch4Sm80ELb0ELb0ELb0ELb0ELb0ELb0ELb1ELb0EEENS1_21CollectiveEpilogueFwdINS6_IJS8_SA_S9_EEENS6_IJNS7_ILi1EEESI_SI_EEESC_SE_Li128ELb0ELb1ELb0ELb0EEENS1_19SingleTileSchedulerILb0ELb0ELb1ELi128EEEEEEEEEvNT_6ParamsE,@function
        .size           _ZN7cutlass13device_kernelIN5flash19enable_sm80_to_sm89INS1_16FlashAttnFwdSm80INS1_25CollectiveMainloopFwdSm80ILi4ELi1ELb0EN4cute5tupleIJNS5_1CILi128EEENS7_ILi112EEENS7_ILi64EEEEEELi64ENS_10bfloat16_tEfNS_4arch4Sm80ELb0ELb0ELb0ELb0ELb0ELb0ELb1ELb0EEENS1_21CollectiveEpilogueFwdINS6_IJS8_SA_S9_EEENS6_IJNS7_ILi1EEESI_SI_EEESC_SE_Li128ELb0ELb1ELb0ELb0EEENS1_19SingleTileSchedulerILb0ELb0ELb1ELi128EEEEEEEEEvNT_6ParamsE,(.L_x_735 - _ZN7cutlass13device_kernelIN5flash19enable_sm80_to_sm89INS1_16FlashAttnFwdSm80INS1_25CollectiveMainloopFwdSm80ILi4ELi1ELb0EN4cute5tupleIJNS5_1CILi128EEENS7_ILi112EEENS7_ILi64EEEEEELi64ENS_10bfloat16_tEfNS_4arch4Sm80ELb0ELb0ELb0ELb0ELb0ELb0ELb1ELb0EEENS1_21CollectiveEpilogueFwdINS6_IJS8_SA_S9_EEENS6_IJNS7_ILi1EEESI_SI_EEESC_SE_Li128ELb0ELb1ELb0ELb0EEENS1_19SingleTileSchedulerILb0ELb0ELb1ELi128EEEEEEEEEvNT_6ParamsE)
        .other          _ZN7cutlass13device_kernelIN5flash19enable_sm80_to_sm89INS1_16FlashAttnFwdSm80INS1_25CollectiveMainloopFwdSm80ILi4ELi1ELb0EN4cute5tupleIJNS5_1CILi128EEENS7_ILi112EEENS7_ILi64EEEEEELi64ENS_10bfloat16_tEfNS_4arch4Sm80ELb0ELb0ELb0ELb0ELb0ELb0ELb1ELb0EEENS1_21CollectiveEpilogueFwdINS6_IJS8_SA_S9_EEENS6_IJNS7_ILi1EEESI_SI_EEESC_SE_Li128ELb0ELb1ELb0ELb0EEENS1_19SingleTileSchedulerILb0ELb0ELb1ELi128EEEEEEEEEvNT_6ParamsE,@"STO_CUDA_ENTRY STV_DEFAULT"
_ZN7cutlass13device_kernelIN5flash19enable_sm80_to_sm89INS1_16FlashAttnFwdSm80INS1_25CollectiveMainloopFwdSm80ILi4ELi1ELb0EN4cute5tupleIJNS5_1CILi128EEENS7_ILi112EEENS7_ILi64EEEEEELi64ENS_10bfloat16_tEfNS_4arch4Sm80ELb0ELb0ELb0ELb0ELb0ELb0ELb1ELb0EEENS1_21CollectiveEpilogueFwdINS6_IJS8_SA_S9_EEENS6_IJNS7_ILi1EEESI_SI_EEESC_SE_Li128ELb0ELb1ELb0ELb0EEENS1_19SingleTileSchedulerILb0ELb0ELb1ELi128EEEEEEEEEvNT_6ParamsE:
[----:B------:R-:W-:-:S03]  /*0000*/  MOV R1, c[0x0][0x28] ;  /* 0x00000a0000017a02 */ /* 0x000fc60000000f00 */
[----:B------:R-:W1:Y:S01]  /*0010*/  S2R R23, SR_CTAID.Z ;  /* 0x0000000000177919 */ /* 0x000e620000002700 */
[----:B------:R-:W-:Y:S02]  /*0020*/  IADD3 R1, R1, -0x88, RZ ;  /* 0xffffff7801017810 */ /* 0x000fe40007ffe0ff */
[----:B-1----:R-:W-:-:S13]  /*0030*/  ISETP.GE.AND P0, PT, R23, RZ, PT ;  /* 0x000000ff1700720c */ /* 0x002fda0003f06270 */
[----:B------:R-:W-:Y:S05]  /*0040*/  @!P0 EXIT ;  /* 0x000000000000894d */ /* 0x000fea0003800000 */
[----:B------:R-:W-:Y:S01]  /*0050*/  ISETP.NE.U32.AND P6, PT, RZ, c[0x0][0x340], PT ;  /* 0x0000d000ff007a0c */ /* 0x000fe20003fc5070 */
[----:B------:R-:W-:-:S03]  /*0060*/  ULDC.64 UR8, c[0x0][0x118] ;  /* 0x0000460000087ab9 */ /* 0x000fc60000000a00 */
[----:B------:R-:W-:-:S13]  /*0070*/  ISETP.NE.AND.EX P6, PT, RZ, c[0x0][0x344], PT, P6 ;  /* 0x0000d100ff007a0c */ /* 0x000fda0003fc5360 */
[----:B------:R-:W-:-:S04]  /*0080*/  @P6 IMAD.MOV.U32 R2, RZ, RZ, 0x4 ;  /* 0x00000004ff026424 */ /* 0x000fc800078e00ff */
[----:B------:R-:W-:-:S05]  /*0090*/  @P6 IMAD.WIDE R2, R23, R2, c[0x0][0x340] ;  /* 0x0000d00017026625 */ /* 0x000fca00078e0202 */
[----:B------:R1:W2:Y:S01]  /*00a0*/  @P6 LDG.E R24, [R2.64] ;  /* 0x0000000802186981 */ /* 0x0002a2000c1e1900 */
[----:B------:R-:W-:Y:S01]  /*00b0*/  IMAD.MOV.U32 R20, RZ, RZ, c[0x0][0x2c4] ;  /* 0x0000b100ff147624 */ /* 0x000fe200078e00ff */
[----:B------:R-:W-:Y:S01]  /*00c0*/  SHF.R.S32.HI R26, RZ, 0x1f, R23 ;  /* 0x0000001fff1a7819 */ /* 0x000fe20000011417 */
[----:B------:R-:W-:Y:S01]  /*00d0*/  IMAD.MOV.U32 R230, RZ, RZ, c[0x0][0x1d0] ;  /* 0x00007400ffe67624 */ /* 0x000fe200078e00ff */
[----:B------:R-:W3:Y:S01]  /*00e0*/  S2R R136, SR_TID.X ;  /* 0x0000000000887919 */ /* 0x000ee20000002100 */
[----:B------:R-:W-:Y:S01]  /*00f0*/  IMAD.MOV.U32 R226, RZ, RZ, c[0x0][0x1e0] ;  /* 0x00007800ffe27624 */ /* 0x000fe200078e00ff */
[----:B------:R-:W-:Y:S01]  /*0100*/  ISETP.NE.AND P0, PT, R20, 0x1, PT ;  /* 0x000000011400780c */ /* 0x000fe20003f05270 */
[----:B------:R-:W-:Y:S01]  /*0110*/  IMAD R5, R26, c[0x0][0x1c0], RZ ;  /* 0x000070001a057a24 */ /* 0x000fe200078e02ff */
[----:B------:R-:W4:Y:S01]  /*0120*/  S2R R28, SR_CTAID.Y ;  /* 0x00000000001c7919 */ /* 0x000f220000002600 */
[----:B------:R-:W-:Y:S02]  /*0130*/  IMAD R20, R20, c[0x0][0x168], RZ ;  /* 0x00005a0014147a24 */ /* 0x000fe400078e02ff */
[----:B------:R-:W-:Y:S01]  /*0140*/  IMAD R5, R23, c[0x0][0x1c4], R5 ;  /* 0x0000710017057a24 */ /* 0x000fe200078e0205 */
[----:B------:R-:W5:Y:S01]  /*0150*/  S2R R9, SR_CTAID.X ;  /* 0x0000000000097919 */ /* 0x000f620000002500 */
[----:B------:R-:W-:Y:S01]  /*0160*/  IMAD.MOV.U32 R227, RZ, RZ, c[0x0][0x1e4] ;  /* 0x00007900ffe37624 */ /* 0x000fe200078e00ff */
[----:B---3--:R-:W-:-:S04]  /*0170*/  SHF.R.S32.HI R22, RZ, 0x1f, R136 ;  /* 0x0000001fff167819 */ /* 0x008fc80000011488 */
[----:B-1----:R-:W-:Y:S01]  /*0180*/  LEA.HI R2, R22, R136, RZ, 0x3 ;  /* 0x0000008816027211 */ /* 0x002fe200078f18ff */
[----:B----4-:R-:W-:Y:S01]  /*0190*/  IMAD.WIDE.U32 R6, R28, c[0x0][0x1b8], RZ ;  /* 0x00006e001c067a25 */ /* 0x010fe200078e00ff */
[----:B------:R-:W-:Y:S02]  /*01a0*/  SHF.R.S32.HI R29, RZ, 0x1f, R28 ;  /* 0x0000001fff1d7819 */ /* 0x000fe4000001141c */
[----:B------:R-:W-:Y:S02]  /*01b0*/  LOP3.LUT R0, R2, 0xfffffff8, RZ, 0xc0, !PT ;  /* 0xfffffff802007812 */ /* 0x000fe400078ec0ff */
[----:B------:R-:W-:Y:S01]  /*01c0*/  SHF.R.S32.HI R17, RZ, 0x3, R2 ;  /* 0x00000003ff117819 */ /* 0x000fe20000011402 */
[----:B------:R-:W-:Y:S02]  /*01d0*/  IMAD R2, R29, c[0x0][0x1b8], RZ ;  /* 0x00006e001d027a24 */ /* 0x000fe400078e02ff */
[----:B------:R-:W-:Y:S01]  /*01e0*/  IMAD.IADD R72, R136, 0x1, -R0 ;  /* 0x0000000188487824 */ /* 0x000fe200078e0a00 */
[----:B------:R-:W-:Y:S01]  /*01f0*/  SHF.R.S32.HI R21, RZ, 0x1f, R17 ;  /* 0x0000001fff157819 */ /* 0x000fe20000011411 */
[----:B------:R-:W-:-:S02]  /*0200*/  IMAD R2, R28, c[0x0][0x1bc], R2 ;  /* 0x00006f001c027a24 */ /* 0x000fc400078e0202 */
[----:B------:R-:W-:Y:S02]  /*0210*/  IMAD R0, R72, 0x10, R17 ;  /* 0x0000001048007824 */ /* 0x000fe400078e0211 */
[----:B------:R-:W-:Y:S02]  /*0220*/  IMAD.IADD R3, R7, 0x1, R2 ;  /* 0x0000000107037824 */ /* 0x000fe400078e0202 */
[----:B-----5:R-:W-:Y:S02]  /*0230*/  IMAD R8, R9, 0x80, R0 ;  /* 0x0000008009087824 */ /* 0x020fe400078e0200 */
[----:B------:R-:W-:Y:S02]  /*0240*/  IMAD.MOV.U32 R2, RZ, RZ, R6 ;  /* 0x000000ffff027224 */ /* 0x000fe400078e0006 */
[----:B------:R-:W-:Y:S01]  /*0250*/  @P0 IMAD.HI.U32 R4, R8, c[0x0][0x2c8], RZ ;  /* 0x0000b20008040a27 */ /* 0x000fe200078e00ff */
[----:B------:R-:W-:Y:S03]  /*0260*/  STL [R1+0x50], R8 ;  /* 0x0000500801007387 */ /* 0x000fe60000100800 */
[----:B------:R-:W-:Y:S01]  /*0270*/  IMAD.MOV.U32 R0, RZ, RZ, R8 ;  /* 0x000000ffff007224 */ /* 0x000fe200078e0008 */
[----:B------:R-:W-:Y:S01]  /*0280*/  @P0 SHF.R.U32.HI R0, RZ, c[0x0][0x2cc], R4 ;  /* 0x0000b300ff000a19 */ /* 0x000fe20000011604 */
[----:B------:R-:W-:-:S03]  /*0290*/  IMAD.WIDE.U32 R2, R23, c[0x0][0x1c0], R2 ;  /* 0x0000700017027a25 */ /* 0x000fc600078e0002 */
[--C-:B------:R-:W-:Y:S01]  /*02a0*/  SHF.R.S32.HI R6, RZ, 0x1f, R0.reuse ;  /* 0x0000001fff067819 */ /* 0x100fe20000011400 */
[----:B------:R-:W-:Y:S02]  /*02b0*/  IMAD.MOV R4, RZ, RZ, -R0 ;  /* 0x000000ffff047224 */ /* 0x000fe400078e0a00 */
[----:B------:R-:W-:Y:S02]  /*02c0*/  IMAD.IADD R3, R3, 0x1, R5 ;  /* 0x0000000103037824 */ /* 0x000fe400078e0205 */
[----:B------:R-:W-:Y:S02]  /*02d0*/  IMAD R5, R4, c[0x0][0x2c4], R8 ;  /* 0x0000b10004057a24 */ /* 0x000fe400078e0208 */
[----:B------:R-:W-:Y:S02]  /*02e0*/  IMAD R6, R6, c[0x0][0x1b0], RZ ;  /* 0x00006c0006067a24 */ /* 0x000fe400078e02ff */
[----:B------:R-:W-:Y:S01]  /*02f0*/  IMAD.WIDE.U32 R2, R0, c[0x0][0x1b0], R2 ;  /* 0x00006c0000027a25 */ /* 0x000fe200078e0002 */
[----:B------:R-:W-:-:S03]  /*0300*/  SHF.R.S32.HI R4, RZ, 0x1f, R5 ;  /* 0x0000001fff047819 */ /* 0x000fc60000011405 */
[----:B------:R-:W-:Y:S02]  /*0310*/  IMAD R0, R0, c[0x0][0x1b4], R6 ;  /* 0x00006d0000007a24 */ /* 0x000fe400078e0206 */
[----:B------:R-:W-:Y:S02]  /*0320*/  IMAD.SHL.U32 R32, R72, 0x8, RZ ;  /* 0x0000000848207824 */ /* 0x000fe400078e00ff */
[----:B------:R-:W-:Y:S02]  /*0330*/  IMAD.IADD R3, R3, 0x1, R0 ;  /* 0x0000000103037824 */ /* 0x000fe400078e0200 */
[----:B------:R-:W-:Y:S01]  /*0340*/  IMAD R0, R4, c[0x0][0x1a8], RZ ;  /* 0x00006a0004007a24 */ /* 0x000fe200078e02ff */
[----:B------:R-:W-:Y:S01]  /*0350*/  ISETP.GE.AND P3, PT, R32, c[0x0][0x198], PT ;  /* 0x0000660020007a0c */ /* 0x000fe20003f66270 */
[----:B------:R-:W-:Y:S01]  /*0360*/  IMAD.WIDE.U32 R2, R5, c[0x0][0x1a8], R2 ;  /* 0x00006a0005027a25 */ /* 0x000fe200078e0002 */
[----:B------:R-:W-:-:S03]  /*0370*/  SHF.R.S32.HI R33, RZ, 0x1f, R32 ;  /* 0x0000001fff217819 */ /* 0x000fc60000011420 */
[----:B------:R-:W-:Y:S01]  /*0380*/  IMAD R0, R5, c[0x0][0x1ac], R0 ;  /* 0x00006b0005007a24 */ /* 0x000fe200078e0200 */
[----:B------:R-:W-:Y:S01]  /*0390*/  LEA R7, P0, R2, c[0x0][0x160], 0x1 ;  /* 0x0000580002077a11 */ /* 0x000fe200078008ff */
[----:B------:R-:W-:Y:S02]  /*03a0*/  IMAD.SHL.U32 R4, R17, 0x40, RZ ;  /* 0x0000004011047824 */ /* 0x000fe400078e00ff */
[----:B------:R-:W-:Y:S01]  /*03b0*/  IMAD.IADD R6, R3, 0x1, R0 ;  /* 0x0000000103067824 */ /* 0x000fe200078e0200 */
[----:B------:R-:W-:Y:S01]  /*03c0*/  IADD3 R3, R230, 0x6f, RZ ;  /* 0x0000006fe6037810 */ /* 0x000fe20007ffe0ff */
[----:B------:R-:W-:Y:S01]  /*03d0*/  IMAD R9, R9, 0x80, R17 ;  /* 0x0000008009097824 */ /* 0x000fe200078e0211 */
[----:B------:R-:W-:Y:S01]  /*03e0*/  LOP3.LUT R0, R4, 0x1c0, RZ, 0xc0, !PT ;  /* 0x000001c004007812 */ /* 0x000fe200078ec0ff */
[----:B------:R-:W-:Y:S01]  /*03f0*/  SHFL.IDX PT, R8, R7, 0x1, 0x181f ;  /* 0x00381f0007087f89 */ /* 0x000fe200000e0000 */
[----:B------:R-:W-:Y:S02]  /*0400*/  LEA.HI.X R6, R2, c[0x0][0x164], R6, 0x1, P0 ;  /* 0x0000590002067a11 */ /* 0x000fe400000f0c06 */
[----:B------:R-:W-:Y:S01]  /*0410*/  SHF.R.U32.HI R2, RZ, 0x3, R0 ;  /* 0x00000003ff027819 */ /* 0x000fe20000011600 */
[----:B------:R-:W1:Y:S01]  /*0420*/  SHFL.IDX PT, R4, R7, RZ, 0x181f ;  /* 0x00181fff07047589 */ /* 0x000e6200000e0000 */
[----:B------:R-:W-:-:S02]  /*0430*/  LOP3.LUT R0, R0, 0x38, R32, 0xf8, !PT ;  /* 0x0000003800007812 */ /* 0x000fc400078ef820 */
[C---:B------:R-:W-:Y:S01]  /*0440*/  ISETP.GE.AND P4, PT, R9.reuse, R20, PT ;  /* 0x000000140900720c */ /* 0x040fe20003f86270 */
[----:B------:R-:W3:Y:S01]  /*0450*/  SHFL.IDX PT, R5, R6, RZ, 0x181f ;  /* 0x00181fff06057589 */ /* 0x000ee200000e0000 */
[----:B------:R-:W-:Y:S02]  /*0460*/  LOP3.LUT R0, R0, R2, RZ, 0x3c, !PT ;  /* 0x0000000200007212 */ /* 0x000fe400078e3cff */
[----:B------:R-:W-:Y:S01]  /*0470*/  LEA.HI R2, R22, R136, RZ, 0x6 ;  /* 0x0000008816027211 */ /* 0x000fe200078f30ff */
[----:B------:R-:W4:Y:S01]  /*0480*/  SHFL.IDX PT, R11, R6, 0x1, 0x181f ;  /* 0x00381f00060b7f89 */ /* 0x000f2200000e0000 */
[C---:B------:R-:W-:Y:S02]  /*0490*/  IADD3 R10, R9.reuse, 0x10, RZ ;  /* 0x00000010090a7810 */ /* 0x040fe40007ffe0ff */
[C---:B------:R-:W-:Y:S01]  /*04a0*/  IADD3 R14, R9.reuse, 0x20, RZ ;  /* 0x00000020090e7810 */ /* 0x040fe20007ffe0ff */
[----:B------:R-:W-:Y:S01]  /*04b0*/  IMAD.SHL.U32 R2, R2, 0x8, RZ ;  /* 0x0000000802027824 */ /* 0x000fe200078e00ff */
[----:B------:R-:W-:Y:S01]  /*04c0*/  ISETP.GE.AND P2, PT, R10, R20, PT ;  /* 0x000000140a00720c */ /* 0x000fe20003f46270 */
[----:B------:R-:W-:Y:S01]  /*04d0*/  SHFL.IDX PT, R12, R6, 0x2, 0x181f ;  /* 0x00581f00060c7f89 */ /* 0x000fe200000e0000 */
[----:B------:R-:W-:-:S02]  /*04e0*/  IADD3 R13, R9, 0x30, RZ ;  /* 0x00000030090d7810 */ /* 0x000fc40007ffe0ff */
[----:B------:R-:W-:Y:S01]  /*04f0*/  LOP3.LUT R231, R0, 0xfffffe00, R2, 0xf8, !PT ;  /* 0xfffffe0000e77812 */ /* 0x000fe200078ef802 */
[----:B------:R-:W5:Y:S01]  /*0500*/  SHFL.IDX PT, R10, R7, 0x2, 0x181f ;  /* 0x00581f00070a7f89 */ /* 0x000f6200000e0000 */
[----:B------:R-:W-:Y:S01]  /*0510*/  IMAD.MOV.U32 R2, RZ, RZ, RZ ;  /* 0x000000ffff027224 */ /* 0x000fe200078e00ff */
[----:B------:R-:W-:Y:S02]  /*0520*/  ISETP.GE.AND P1, PT, R13, R20, PT ;  /* 0x000000140d00720c */ /* 0x000fe40003f26270 */
[----:B------:R-:W-:Y:S01]  /*0530*/  @!P4 IMAD.SHL.U32 R0, R231, 0x2, RZ ;  /* 0x00000002e700c824 */ /* 0x000fe200078e00ff */
[----:B------:R-:W-:Y:S01]  /*0540*/  IADD3 R13, R9, 0x40, RZ ;  /* 0x00000040090d7810 */ /* 0x000fe20007ffe0ff */
[----:B------:R-:W-:Y:S01]  /*0550*/  IMAD.HI R19, R3, -0x6db6db6d, R2 ;  /* 0x9249249303137827 */ /* 0x000fe200078e0202 */
[----:B-1----:R-:W-:Y:S01]  /*0560*/  @!P4 LEA R4, P0, R32, R4, 0x1 ;  /* 0x000000042004c211 */ /* 0x002fe200078008ff */
[----:B------:R-:W-:Y:S01]  /*0570*/  SHFL.IDX PT, R18, R6, 0x5, 0x181f ;  /* 0x00b81f0006127f89 */ /* 0x000fe200000e0000 */
[----:B------:R-:W-:-:S02]  /*0580*/  ISETP.GE.AND P5, PT, R13, R20, PT ;  /* 0x000000140d00720c */ /* 0x000fc40003fa6270 */
[----:B---3--:R-:W-:Y:S01]  /*0590*/  @!P4 LEA.HI.X R5, R32, R5, R33, 0x1, P0 ;  /* 0x000000052005c211 */ /* 0x008fe200000f0c21 */
[----:B------:R-:W-:Y:S01]  /*05a0*/  SHFL.IDX PT, R15, R7, 0x6, 0x181f ;  /* 0x00d81f00070f7f89 */ /* 0x000fe200000e0000 */
[----:B------:R-:W-:-:S03]  /*05b0*/  ISETP.GE.AND P0, PT, R14, R20, PT ;  /* 0x000000140e00720c */ /* 0x000fc60003f06270 */
[----:B------:R1:W-:Y:S01]  /*05c0*/  @!P4 LDGSTS.E.BYPASS.LTC128B.128 [R0+0x7100], [R4.64], !P3 ;  /* 0x071000000400cfae */ /* 0x0003e2000d901d48 */
[C---:B------:R-:W-:Y:S02]  /*05d0*/  @!P2 LEA R2, P4, R32.reuse, R8, 0x1 ;  /* 0x000000082002a211 */ /* 0x040fe400078808ff */
[----:B------:R-:W-:Y:S01]  /*05e0*/  IADD3 R8, R9, 0x50, RZ ;  /* 0x0000005009087810 */ /* 0x000fe20007ffe0ff */
[----:B------:R-:W-:Y:S01]  /*05f0*/  SHFL.IDX PT, R16, R6, 0x6, 0x181f ;  /* 0x00d81f0006107f89 */ /* 0x000fe200000e0000 */
[----:B----4-:R-:W-:Y:S02]  /*0600*/  @!P2 LEA.HI.X R3, R32, R11, R33, 0x1, P4 ;  /* 0x0000000b2003a211 */ /* 0x010fe400020f0c21 */
[----:B------:R-:W-:Y:S01]  /*0610*/  ISETP.GE.AND P4, PT, R8, R20, PT ;  /* 0x000000140800720c */ /* 0x000fe20003f86270 */
[----:B------:R-:W-:Y:S04]  /*0620*/  SHFL.IDX PT, R11, R7, 0x5, 0x181f ;  /* 0x00b81f00070b7f89 */ /* 0x000fe800000e0000 */
[----:B------:R-:W-:Y:S04]  /*0630*/  SHFL.IDX PT, R8, R7, 0x4, 0x181f ;  /* 0x00981f0007087f89 */ /* 0x000fe800000e0000 */
[----:B------:R-:W-:Y:S04]  /*0640*/  SHFL.IDX PT, R14, R6, 0x7, 0x181f ;  /* 0x00f81f00060e7f89 */ /* 0x000fe800000e0000 */
[----:B------:R-:W-:Y:S04]  /*0650*/  SHFL.IDX PT, R13, R7, 0x7, 0x181f ;  /* 0x00f81f00070d7f89 */ /* 0x000fe800000e0000 */
[----:B------:R-:W-:Y:S01]  /*0660*/  STL [R1+0x10], R231 ;  /* 0x000010e701007387 */ /* 0x000fe20000100800 */
[----:B-1----:R-:W-:-:S03]  /*0670*/  @!P2 IMAD.SHL.U32 R0, R231, 0x2, RZ ;  /* 0x00000002e700a824 */ /* 0x002fc600078e00ff */
[----:B------:R-:W1:Y:S04]  /*0680*/  SHFL.IDX PT, R4, R7, 0x3, 0x181f ;  /* 0x00781f0007047f89 */ /* 0x000e6800000e0000 */
[----:B------:R-:W3:Y:S04]  /*0690*/  SHFL.IDX PT, R5, R6, 0x3, 0x181f ;  /* 0x00781f0006057f89 */ /* 0x000ee800000e0000 */
[----:B------:R5:W-:Y:S04]  /*06a0*/  @!P2 LDGSTS.E.BYPASS.LTC128B.128 [R0+0x7900], [R2.64], !P3 ;  /* 0x079000000200afae */ /* 0x000be8000d901d48 */
[----:B------:R-:W-:Y:S01]  /*06b0*/  STL.64 [R1+0x18], R32 ;  /* 0x0000182001007387 */ /* 0x000fe20000100a00 */
[----:B-----5:R-:W-:Y:S01]  /*06c0*/  @!P0 LEA R2, P2, R32, R10, 0x1 ;  /* 0x0000000a20028211 */ /* 0x020fe200078408ff */
[----:B------:R-:W-:Y:S01]  /*06d0*/  IMAD R10, R21, c[0x0][0x1e0], RZ ;  /* 0x00007800150a7a24 */ /* 0x000fe200078e02ff */
[----:B------:R-:W-:-:S02]  /*06e0*/  IADD3 R0, R9, 0x60, RZ ;  /* 0x0000006009007810 */ /* 0x000fc40007ffe0ff */
[----:B------:R-:W-:Y:S01]  /*06f0*/  @!P0 LEA.HI.X R3, R32, R12, R33, 0x1, P2 ;  /* 0x0000000c20038211 */ /* 0x000fe200010f0c21 */
[----:B------:R-:W-:Y:S01]  /*0700*/  IMAD R10, R17, c[0x0][0x1e4], R10 ;  /* 0x00007900110a7a24 */ /* 0x000fe200078e020a */
[----:B------:R4:W5:Y:S01]  /*0710*/  SHFL.IDX PT, R12, R6, 0x4, 0x181f ;  /* 0x00981f00060c7f89 */ /* 0x00096200000e0000 */
[----:B------:R-:W-:Y:S01]  /*0720*/  ISETP.GE.AND P2, PT, R0, R20, PT ;  /* 0x000000140000720c */ /* 0x000fe20003f46270 */
[----:B------:R-:W-:-:S05]  /*0730*/  @!P0 IMAD.SHL.U32 R0, R231, 0x2, RZ ;  /* 0x00000002e7008824 */ /* 0x000fca00078e00ff */
[----:B------:R1:W-:Y:S01]  /*0740*/  @!P0 LDGSTS.E.BYPASS.LTC128B.128 [R0+0x8100], [R2.64], !P3 ;  /* 0x0810000002008fae */ /* 0x0003e2000d901d48 */
[----:B----4-:R-:W-:Y:S02]  /*0750*/  IADD3 R6, R9, 0x70, RZ ;  /* 0x0000007009067810 */ /* 0x010fe40007ffe0ff */
[----:B-1----:R-:W-:Y:S01]  /*0760*/  @!P1 LEA R2, P0, R32, R4, 0x1 ;  /* 0x0000000420029211 */ /* 0x002fe200078008ff */
[----:B------:R-:W-:-:S03]  /*0770*/  @!P1 IMAD.SHL.U32 R0, R231, 0x2, RZ ;  /* 0x00000002e7009824 */ /* 0x000fc600078e00ff */
[--C-:B---3--:R-:W-:Y:S01]  /*0780*/  @!P1 LEA.HI.X R3, R32, R5, R33.reuse, 0x1, P0 ;  /* 0x0000000520039211 */ /* 0x108fe200000f0c21 */
[----:B------:R-:W-:Y:S01]  /*0790*/  IMAD.WIDE.U32 R4, R17, c[0x0][0x1e0], R32 ;  /* 0x0000780011047a25 */ /* 0x000fe200078e0020 */
[----:B------:R-:W-:-:S03]  /*07a0*/  ISETP.GE.AND P0, PT, R6, R20, PT ;  /* 0x000000140600720c */ /* 0x000fc60003f06270 */
[----:B------:R1:W-:Y:S01]  /*07b0*/  @!P1 LDGSTS.E.BYPASS.LTC128B.128 [R0+0x8900], [R2.64], !P3 ;  /* 0x0890000002009fae */ /* 0x0003e2000d901d48 */
[----:B------:R-:W-:-:S04]  /*07c0*/  @!P5 LEA R8, P1, R32, R8, 0x1 ;  /* 0x000000082008d211 */ /* 0x000fc800078208ff */
[C---:B-----5:R-:W-:Y:S01]  /*07d0*/  @!P5 LEA.HI.X R9, R32.reuse, R12, R33, 0x1, P1 ;  /* 0x0000000c2009d211 */ /* 0x060fe200008f0c21 */
[----:B------:R-:W-:Y:S01]  /*07e0*/  @!P4 IMAD.SHL.U32 R12, R231, 0x2, RZ ;  /* 0x00000002e70cc824 */ /* 0x000fe200078e00ff */
[C---:B------:R-:W-:Y:S02]  /*07f0*/  @!P4 LEA R6, P1, R32.reuse, R11, 0x1 ;  /* 0x0000000b2006c211 */ /* 0x040fe400078208ff */
[----:B------:R-:W-:Y:S02]  /*0800*/  SHF.R.U32.HI R11, RZ, 0x1f, R19 ;  /* 0x0000001fff0b7819 */ /* 0x000fe40000011613 */
[----:B------:R-:W-:Y:S02]  /*0810*/  @!P4 LEA.HI.X R7, R32, R18, R33, 0x1, P1 ;  /* 0x000000122007c211 */ /* 0x000fe400008f0c21 */
[----:B------:R-:W-:-:S05]  /*0820*/  LEA.HI.SX32 R245, R19, R11, 0x1a ;  /* 0x0000000b13f57211 */ /* 0x000fca00078fd2ff */
[----:B------:R-:W-:Y:S01]  /*0830*/  STL [R1+0x38], R245 ;  /* 0x000038f501007387 */ /* 0x000fe20000100800 */
[----:B-1----:R-:W-:Y:S02]  /*0840*/  IMAD.IADD R3, R5, 0x1, R10 ;  /* 0x0000000105037824 */ /* 0x002fe400078e020a */
[----:B------:R-:W-:Y:S02]  /*0850*/  IMAD R0, R29, c[0x0][0x1e8], RZ ;  /* 0x00007a001d007a24 */ /* 0x000fe400078e02ff */
[----:B------:R-:W-:Y:S01]  /*0860*/  IMAD.MOV.U32 R2, RZ, RZ, R4 ;  /* 0x000000ffff027224 */ /* 0x000fe200078e0004 */
[----:B------:R-:W-:Y:S01]  /*0870*/  @!P2 LEA R4, P1, R32, R15, 0x1 ;  /* 0x0000000f2004a211 */ /* 0x000fe200078208ff */
[C---:B------:R-:W-:Y:S02]  /*0880*/  IMAD R0, R28.reuse, c[0x0][0x1ec], R0 ;  /* 0x00007b001c007a24 */ /* 0x040fe400078e0200 */
[----:B------:R-:W-:Y:S01]  /*0890*/  IMAD.WIDE.U32 R2, R28, c[0x0][0x1e8], R2 ;  /* 0x00007a001c027a25 */ /* 0x000fe200078e0002 */
[----:B------:R-:W-:-:S02]  /*08a0*/  @!P2 LEA.HI.X R5, R32, R16, R33, 0x1, P1 ;  /* 0x000000102005a211 */ /* 0x000fc400008f0c21 */
[----:B------:R-:W-:Y:S01]  /*08b0*/  @!P0 LEA R10, P1, R32, R13, 0x1 ;  /* 0x0000000d200a8211 */ /* 0x000fe200078208ff */
[----:B------:R-:W-:Y:S01]  /*08c0*/  IMAD.IADD R3, R3, 0x1, R0 ;  /* 0x0000000103037824 */ /* 0x000fe200078e0200 */
[----:B------:R-:W-:Y:S01]  /*08d0*/  LEA.HI R13, R22, R136, RZ, 0x4 ;  /* 0x00000088160d7211 */ /* 0x000fe200078f20ff */
[----:B------:R-:W-:Y:S01]  /*08e0*/  @!P5 IMAD.SHL.U32 R0, R231, 0x2, RZ ;  /* 0x00000002e700d824 */ /* 0x000fe200078e00ff */
[----:B------:R-:W-:Y:S01]  /*08f0*/  @!P0 LEA.HI.X R11, R32, R14, R33, 0x1, P1 ;  /* 0x0000000e200b8211 */ /* 0x000fe200008f0c21 */
[----:B------:R-:W-:-:S03]  /*0900*/  IMAD.SHL.U32 R16, R17, 0x8, RZ ;  /* 0x0000000811107824 */ /* 0x000fc600078e00ff */
[----:B------:R1:W-:Y:S04]  /*0910*/  @!P5 LDGSTS.E.BYPASS.LTC128B.128 [R0+0x9100], [R8.64], !P3 ;  /* 0x091000000800dfae */ /* 0x0003e8000d901d48 */
[----:B------:R3:W-:Y:S01]  /*0920*/  @!P4 LDGSTS.E.BYPASS.LTC128B.128 [R12+0x9900], [R6.64], !P3 ;  /* 0x09900000060ccfae */ /* 0x0007e2000d901d48 */
[----:B--2---:R-:W-:Y:S01]  /*0930*/  @P6 SHF.R.S32.HI R25, RZ, 0x1f, R24 ;  /* 0x0000001fff196819 */ /* 0x004fe20000011418 */
[----:B------:R-:W-:Y:S01]  /*0940*/  @!P6 IMAD.MOV.U32 R25, RZ, RZ, R26 ;  /* 0x000000ffff19e224 */ /* 0x000fe200078e001a */
[----:B------:R-:W-:Y:S01]  /*0950*/  IADD3 R26, R245, -0x1, RZ ;  /* 0xfffffffff51a7810 */ /* 0x000fe20007ffe0ff */
[----:B------:R-:W-:-:S03]  /*0960*/  @!P6 IMAD.MOV.U32 R24, RZ, RZ, R23 ;  /* 0x000000ffff18e224 */ /* 0x000fc600078e0017 */
[----:B------:R-:W-:Y:S01]  /*0970*/  SHF.R.S32.HI R27, RZ, 0x1f, R26 ;  /* 0x0000001fff1b7819 */ /* 0x000fe2000001141a */
[----:B------:R-:W-:-:S04]  /*0980*/  IMAD.WIDE.U32 R34, R24, c[0x0][0x1f0], R2 ;  /* 0x00007c0018227a25 */ /* 0x000fc800078e0002 */
[----:B------:R-:W-:Y:S01]  /*0990*/  IMAD.MOV.U32 R246, RZ, RZ, R34 ;  /* 0x000000fffff67224 */ /* 0x000fe200078e0022 */
[----:B------:R2:W-:Y:S01]  /*09a0*/  STL.64 [R1+0x30], R34 ;  /* 0x0000302201007387 */ /* 0x0005e20000100a00 */
[----:B-1----:R-:W-:Y:S02]  /*09b0*/  @!P2 IMAD.SHL.U32 R0, R231, 0x2, RZ ;  /* 0x00000002e700a824 */ /* 0x002fe400078e00ff */
[----:B------:R-:W-:Y:S02]  /*09c0*/  IMAD.MOV.U32 R8, RZ, RZ, 0x70 ;  /* 0x00000070ff087424 */ /* 0x000fe400078e00ff */
[----:B---3--:R-:W-:Y:S01]  /*09d0*/  IMAD.SHL.U32 R7, R227, 0x20, RZ ;  /* 0x00000020e3077824 */ /* 0x008fe200078e00ff */
[----:B------:R1:W-:Y:S01]  /*09e0*/  @!P2 LDGSTS.E.BYPASS.LTC128B.128 [R0+0xa100], [R4.64], !P3 ;  /* 0x0a1000000400afae */ /* 0x0003e2000d901d48 */
[----:B------:R-:W-:-:S04]  /*09f0*/  IMAD.WIDE.U32 R228, R8, c[0x0][0x1e0], RZ ;  /* 0x0000780008e47a25 */ /* 0x000fc800078e00ff */
[----:B------:R-:W-:-:S05]  /*0a00*/  IMAD R224, R245, -0x70, R8 ;  /* 0xffffff90f5e07824 */ /* 0x000fca00078e0208 */
[----:B------:R-:W-:-:S04]  /*0a10*/  IADD3 R30, R224, c[0x0][0x1d0], -R17 ;  /* 0x00007400e01e7a10 */ /* 0x000fc80007ffe811 */
[C---:B------:R-:W-:Y:S02]  /*0a20*/  ISETP.GE.AND P6, PT, R30.reuse, 0x21, PT ;  /* 0x000000211e00780c */ /* 0x040fe40003fc6270 */
[C---:B------:R-:W-:Y:S02]  /*0a30*/  ISETP.GE.AND P2, PT, R30.reuse, 0x1, PT ;  /* 0x000000011e00780c */ /* 0x040fe40003f46270 */
[----:B------:R-:W-:Y:S01]  /*0a40*/  ISETP.GE.AND P1, PT, R30, 0x11, PT ;  /* 0x000000111e00780c */ /* 0x000fe20003f26270 */
[----:B-1----:R-:W-:Y:S02]  /*0a50*/  IMAD R4, R8, c[0x0][0x1e4], RZ ;  /* 0x0000790008047a24 */ /* 0x002fe400078e02ff */
[----:B------:R-:W-:Y:S02]  /*0a60*/  IMAD R0, R25, c[0x0][0x1f0], RZ ;  /* 0x00007c0019007a24 */ /* 0x000fe400078e02ff */
[----:B------:R-:W-:Y:S02]  /*0a70*/  IMAD.IADD R225, R229, 0x1, R4 ;  /* 0x00000001e5e17824 */ /* 0x000fe400078e0204 */
[----:B------:R-:W-:-:S02]  /*0a80*/  IMAD R4, R24, c[0x0][0x1f4], R0 ;  /* 0x00007d0018047a24 */ /* 0x000fc400078e0200 */
[----:B------:R-:W-:Y:S02]  /*0a90*/  IMAD R0, R225, R26, RZ ;  /* 0x0000001ae1007224 */ /* 0x000fe400078e02ff */
[----:B------:R-:W-:Y:S02]  /*0aa0*/  IMAD.IADD R247, R35, 0x1, R4 ;  /* 0x0000000123f77824 */ /* 0x000fe400078e0204 */
[-C--:B------:R-:W-:Y:S02]  /*0ab0*/  IMAD R4, R27, R228.reuse, R0 ;  /* 0x000000e41b047224 */ /* 0x080fe400078e0200 */
[----:B------:R-:W-:Y:S01]  /*0ac0*/  @!P0 IMAD.SHL.U32 R0, R231, 0x2, RZ ;  /* 0x00000002e7008824 */ /* 0x000fe200078e00ff */
[----:B------:R1:W-:Y:S01]  /*0ad0*/  STL.64 [R1+0x28], R246 ;  /* 0x000028f601007387 */ /* 0x0003e20000100a00 */
[----:B------:R-:W-:-:S03]  /*0ae0*/  IMAD.WIDE.U32 R2, R26, R228, R246 ;  /* 0x000000e41a027225 */ /* 0x000fc600078e00f6 */
[----:B------:R3:W-:Y:S01]  /*0af0*/  @!P0 LDGSTS.E.BYPASS.LTC128B.128 [R0+0xa900], [R10.64], !P3 ;  /* 0x0a9000000a008fae */ /* 0x0007e2000d901d48 */
[----:B------:R-:W-:Y:S01]  /*0b00*/  IMAD.IADD R3, R3, 0x1, R4 ;  /* 0x0000000103037824 */ /* 0x000fe200078e0204 */
[----:B------:R-:W-:Y:S01]  /*0b10*/  @P2 LEA R6, P5, R2, c[0x0][0x1c8], 0x1 ;  /* 0x0000720002062a11 */ /* 0x000fe200078a08ff */
[----:B------:R-:W-:Y:S01]  /*0b20*/  @P2 IMAD.SHL.U32 R9, R231, 0x2, RZ ;  /* 0x00000002e7092824 */ /* 0x000fe200078e00ff */
[----:B------:R-:W0:Y:S04]  /*0b30*/  LDGDEPBAR ;  /* 0x00000000000079af */ /* 0x000e280000000000 */
[----:B------:R-:W-:Y:S01]  /*0b40*/  BAR.SYNC.DEFER_BLOCKING 0x0 ;  /* 0x0000000000007b1d */ /* 0x000fe20000010000 */
[----:B------:R-:W-:Y:S01]  /*0b50*/  ISETP.GE.AND P0, PT, R32, c[0x0][0x1d4], PT ;  /* 0x0000750020007a0c */ /* 0x000fe20003f06270 */
[C---:B---3--:R-:W-:Y:S01]  /*0b60*/  IMAD.WIDE.U32 R10, R226.reuse, 0x20, RZ ;  /* 0x00000020e20a7825 */ /* 0x048fe200078e00ff */
[----:B------:R-:W-:-:S04]  /*0b70*/  @P1 LEA R0, P4, R226, R2, 0x4 ;  /* 0x00000002e2001211 */ /* 0x000fc800078820ff */
[----:B------:R-:W-:Y:S02]  /*0b80*/  @P6 IADD3 R8, P3, R2, R10, RZ ;  /* 0x0000000a02086210 */ /* 0x000fe40007f7e0ff */
[----:B------:R-:W-:Y:S02]  /*0b90*/  @P1 LEA.HI.X R5, R226, R3, R227, 0x4, P4 ;  /* 0x00000003e2051211 */ /* 0x000fe400020f24e3 */
[----:B------:R-:W-:Y:S02]  /*0ba0*/  @P6 IADD3.X R10, R3, R11, R7, P3, !PT ;  /* 0x0000000b030a6210 */ /* 0x000fe40001ffe407 */
[----:B------:R-:W-:Y:S02]  /*0bb0*/  @P2 LEA.HI.X R7, R2, c[0x0][0x1cc], R3, 0x1, P5 ;  /* 0x0000730002072a11 */ /* 0x000fe400028f0c03 */
[----:B------:R-:W-:Y:S02]  /*0bc0*/  ISETP.GE.AND P5, PT, R30, 0x31, PT ;  /* 0x000000311e00780c */ /* 0x000fe40003fa6270 */
[----:B------:R-:W-:Y:S01]  /*0bd0*/  @P1 LEA R4, P4, R0, c[0x0][0x1c8], 0x1 ;  /* 0x0000720000041a11 */ /* 0x000fe200078808ff */
[----:B------:R-:W-:Y:S01]  /*0be0*/  @!PT LDS RZ, [RZ] ;  /* 0x00000000fffff984 */ /* 0x000fe20000000800 */
[----:B------:R-:W-:Y:S01]  /*0bf0*/  @!PT LDS RZ, [RZ] ;  /* 0x00000000fffff984 */ /* 0x000fe20000000800 */
[----:B------:R-:W-:Y:S01]  /*0c00*/  @!PT LDS RZ, [RZ] ;  /* 0x00000000fffff984 */ /* 0x000fe20000000800 */
[----:B------:R3:W-:Y:S01]  /*0c10*/  @P2 LDGSTS.E.BYPASS.LTC128B.128 [R9+0x3900], [R6.64], !P0 ;  /* 0x0390000006092fae */ /* 0x0007e2000c101d48 */
[----:B------:R-:W-:-:S02]  /*0c20*/  SHF.R.S32.HI R11, RZ, 0x4, R13 ;  /* 0x00000004ff0b7819 */ /* 0x000fc4000001140d */
[----:B------:R-:W-:Y:S01]  /*0c30*/  @P1 LEA.HI.X R5, R0, c[0x0][0x1cc], R5, 0x1, P4 ;  /* 0x0000730000051a11 */ /* 0x000fe200020f0c05 */
[----:B------:R-:W-:Y:S01]  /*0c40*/  @P1 IMAD.SHL.U32 R0, R231, 0x2, RZ ;  /* 0x00000002e7001824 */ /* 0x000fe200078e00ff */
[C---:B------:R-:W-:Y:S02]  /*0c50*/  ISETP.GE.AND P4, PT, R30.reuse, 0x41, PT ;  /* 0x000000411e00780c */ /* 0x040fe40003f86270 */
[----:B------:R-:W-:Y:S02]  /*0c60*/  ISETP.GE.AND P2, PT, R30, 0x61, PT ;  /* 0x000000611e00780c */ /* 0x000fe40003f46270 */
[----:B------:R4:W-:Y:S01]  /*0c70*/  @P1 LDGSTS.E.BYPASS.LTC128B.128 [R0+0x4100], [R4.64], !P0 ;  /* 0x0410000004001fae */ /* 0x0009e2000c101d48 */
[----:B------:R-:W-:Y:S02]  /*0c80*/  @P6 LEA R14, P1, R8, c[0x0][0x1c8], 0x1 ;  /* 0x00007200080e6a11 */ /* 0x000fe400078208ff */
[----:B------:R-:W-:Y:S02]  /*0c90*/  ISETP.GE.AND P3, PT, R30, 0x51, PT ;  /* 0x000000511e00780c */ /* 0x000fe40003f66270 */
[----:B------:R-:W-:-:S02]  /*0ca0*/  @P6 LEA.HI.X R15, R8, c[0x0][0x1cc], R10, 0x1, P1 ;  /* 0x00007300080f6a11 */ /* 0x000fc400008f0c0a */
[----:B------:R-:W-:-:S04]  /*0cb0*/  LOP3.LUT R10, R13, 0xfffffff0, RZ, 0xc0, !PT ;  /* 0xfffffff00d0a7812 */ /* 0x000fc800078ec0ff */
[----:B------:R-:W-:Y:S02]  /*0cc0*/  @P2 IMAD R19, R227, 0x60, RZ ;  /* 0x00000060e3132824 */ /* 0x000fe400078e02ff */
[----:B------:R-:W-:Y:S01]  /*0cd0*/  IMAD.IADD R10, R136, 0x1, -R10 ;  /* 0x00000001880a7824 */ /* 0x000fe200078e0a0a */
[----:B---3--:R-:W-:Y:S02]  /*0ce0*/  LEA.HI R6, R13, R11, RZ, 0x1 ;  /* 0x0000000b0d067211 */ /* 0x008fe400078f08ff */
[C---:B------:R-:W-:Y:S02]  /*0cf0*/  @P3 IMAD R7, R227.reuse, 0x50, RZ ;  /* 0x00000050e3073824 */ /* 0x040fe400078e02ff */
[----:B------:R-:W-:Y:S02]  /*0d00*/  SHF.R.S32.HI R18, RZ, 0x1f, R10 ;  /* 0x0000001fff127819 */ /* 0x000fe4000001140a */
[----:B------:R-:W-:Y:S02]  /*0d10*/  LOP3.LUT R6, R6, 0xfffffffe, RZ, 0xc0, !PT ;  /* 0xfffffffe06067812 */ /* 0x000fe400078ec0ff */
[----:B------:R-:W-:Y:S01]  /*0d20*/  LEA.HI R18, R18, R10, RZ, 0x3 ;  /* 0x0000000a12127211 */ /* 0x000fe200078f18ff */
[----:B----4-:R-:W-:-:S02]  /*0d30*/  @P5 IMAD R0, R227, 0x30, RZ ;  /* 0x00000030e3005824 */ /* 0x010fc400078e02ff */
[----:B------:R-:W-:-:S04]  /*0d40*/  @P5 IMAD.WIDE.U32 R4, R226, 0x30, R2 ;  /* 0x00000030e2045825 */ /* 0x000fc800078e0002 */
[----:B------:R-:W-:Y:S01]  /*0d50*/  @P5 IMAD.IADD R0, R5, 0x1, R0 ;  /* 0x0000000105005824 */ /* 0x000fe200078e0200 */
[----:B------:R-:W-:Y:S01]  /*0d60*/  @P5 LEA R12, P1, R4, c[0x0][0x1c8], 0x1 ;  /* 0x00007200040c5a11 */ /* 0x000fe200078208ff */
[----:B------:R-:W-:Y:S01]  /*0d70*/  IMAD.IADD R20, R11, 0x1, -R6 ;  /* 0x000000010b147824 */ /* 0x000fe200078e0a06 */
[----:B------:R-:W-:Y:S01]  /*0d80*/  LOP3.LUT R11, R18, 0xfffffff8, RZ, 0xc0, !PT ;  /* 0xfffffff8120b7812 */ /* 0x000fe200078ec0ff */
[----:B------:R-:W-:Y:S01]  /*0d90*/  @P2 IMAD.MOV.U32 R5, RZ, RZ, R3 ;  /* 0x000000ffff052224 */ /* 0x000fe200078e0003 */
[----:B------:R-:W-:Y:S01]  /*0da0*/  @P5 LEA.HI.X R13, R4, c[0x0][0x1cc], R0, 0x1, P1 ;  /* 0x00007300040d5a11 */ /* 0x000fe200008f0c00 */
[----:B------:R-:W-:Y:S01]  /*0db0*/  @P2 IMAD.MOV.U32 R4, RZ, RZ, R2 ;  /* 0x000000ffff042224 */ /* 0x000fe200078e0002 */
[----:B------:R-:W-:Y:S01]  /*0dc0*/  @P4 LEA R0, P1, R226, R2, 0x6 ;  /* 0x00000002e2004211 */ /* 0x000fe200078230ff */
[----:B------:R-:W-:Y:S02]  /*0dd0*/  IMAD.IADD R11, R10, 0x1, -R11 ;  /* 0x000000010a0b7824 */ /* 0x000fe400078e0a0b */
[C---:B------:R-:W-:Y:S01]  /*0de0*/  @P2 IMAD.WIDE.U32 R4, R226.reuse, 0x60, R4 ;  /* 0x00000060e2042825 */ /* 0x040fe200078e0004 */
[----:B------:R-:W-:-:S02]  /*0df0*/  @P4 LEA.HI.X R6, R226, R3, R227, 0x6, P1 ;  /* 0x00000003e2064211 */ /* 0x000fc400008f34e3 */
[----:B------:R-:W-:Y:S01]  /*0e00*/  @P4 LEA R8, P1, R0, c[0x0][0x1c8], 0x1 ;  /* 0x0000720000084a11 */ /* 0x000fe200078208ff */
[----:B------:R-:W-:-:S03]  /*0e10*/  @P3 IMAD.WIDE.U32 R2, R226, 0x50, R2 ;  /* 0x00000050e2023825 */ /* 0x000fc600078e0002 */
[----:B------:R-:W-:Y:S01]  /*0e20*/  @P4 LEA.HI.X R9, R0, c[0x0][0x1cc], R6, 0x1, P1 ;  /* 0x0000730000094a11 */ /* 0x000fe200008f0c06 */
[----:B------:R-:W-:Y:S01]  /*0e30*/  IMAD.SHL.U32 R0, R72, 0x40, RZ ;  /* 0x0000004048007824 */ /* 0x000fe200078e00ff */
[----:B------:R-:W-:Y:S01]  /*0e40*/  @P3 LEA R6, P1, R2, c[0x0][0x1c8], 0x1 ;  /* 0x0000720002063a11 */ /* 0x000fe200078208ff */
[----:B------:R-:W-:-:S03]  /*0e50*/  @P3 IMAD.IADD R3, R3, 0x1, R7 ;  /* 0x0000000103033824 */ /* 0x000fc600078e0207 */
[----:B------:R-:W-:Y:S02]  /*0e60*/  LOP3.LUT R0, R0, 0x1c0, RZ, 0xc0, !PT ;  /* 0x000001c000007812 */ /* 0x000fe400078ec0ff */
[----:B------:R-:W-:Y:S02]  /*0e70*/  @P3 LEA.HI.X R7, R2, c[0x0][0x1cc], R3, 0x1, P1 ;  /* 0x0000730002073a11 */ /* 0x000fe400008f0c03 */
[----:B------:R-:W-:Y:S02]  /*0e80*/  LOP3.LUT R16, R0, 0x8, R16, 0xf8, !PT ;  /* 0x0000000800107812 */ /* 0x000fe400078ef810 */
[----:B------:R-:W-:Y:S01]  /*0e90*/  SHF.R.U32.HI R3, RZ, 0x3, R0 ;  /* 0x00000003ff037819 */ /* 0x000fe20000011600 */
[----:B------:R-:W-:Y:S01]  /*0ea0*/  @P2 IMAD.IADD R0, R5, 0x1, R19 ;  /* 0x0000000105002824 */ /* 0x000fe200078e0213 */
[----:B------:R-:W-:Y:S01]  /*0eb0*/  @P2 LEA R2, P1, R4, c[0x0][0x1c8], 0x1 ;  /* 0x0000720004022a11 */ /* 0x000fe200078208ff */
[----:B------:R-:W-:Y:S01]  /*0ec0*/  @P6 IMAD.SHL.U32 R5, R231, 0x2, RZ ;  /* 0x00000002e7056824 */ /* 0x000fe200078e00ff */
[----:B------:R-:W-:-:S02]  /*0ed0*/  LOP3.LUT R16, R16, R3, RZ, 0x3c, !PT ;  /* 0x0000000310107212 */ /* 0x000fc400078e3cff */
[----:B------:R-:W-:Y:S01]  /*0ee0*/  @P2 LEA.HI.X R3, R4, c[0x0][0x1cc], R0, 0x1, P1 ;  /* 0x0000730004032a11 */ /* 0x000fe200008f0c00 */
[C---:B------:R-:W-:Y:S01]  /*0ef0*/  @P5 IMAD.SHL.U32 R0, R231.reuse, 0x2, RZ ;  /* 0x00000002e7005824 */ /* 0x040fe200078e00ff */
[----:B------:R3:W-:Y:S01]  /*0f00*/  @P6 LDGSTS.E.BYPASS.LTC128B.128 [R5+0x4900], [R14.64], !P0 ;  /* 0x049000000e056fae */ /* 0x0007e2000c101d48 */
[----:B------:R-:W-:-:S03]  /*0f10*/  @P3 IMAD.SHL.U32 R4, R231, 0x2, RZ ;  /* 0x00000002e7043824 */ /* 0x000fc600078e00ff */
[----:B------:R4:W-:Y:S01]  /*0f20*/  @P5 LDGSTS.E.BYPASS.LTC128B.128 [R0+0x5100], [R12.64], !P0 ;  /* 0x051000000c005fae */ /* 0x0009e2000c101d48 */
[C---:B---3--:R-:W-:Y:S02]  /*0f30*/  @P4 IMAD.SHL.U32 R5, R231.reuse, 0x2, RZ ;  /* 0x00000002e7054824 */ /* 0x048fe400078e00ff */
[----:B----4-:R-:W-:-:S03]  /*0f40*/  @P2 IMAD.SHL.U32 R0, R231, 0x2, RZ ;  /* 0x00000002e7002824 */ /* 0x010fc600078e00ff */
[----:B------:R3:W-:Y:S04]  /*0f50*/  @P4 LDGSTS.E.BYPASS.LTC128B.128 [R5+0x5900], [R8.64], !P0 ;  /* 0x0590000008054fae */ /* 0x0007e8000c101d48 */
[----:B------:R4:W-:Y:S04]  /*0f60*/  @P3 LDGSTS.E.BYPASS.LTC128B.128 [R4+0x6100], [R6.64], !P0 ;  /* 0x0610000006043fae */ /* 0x0009e8000c101d48 */
[----:B------:R5:W-:Y:S01]  /*0f70*/  @P2 LDGSTS.E.BYPASS.LTC128B.128 [R0+0x6900], [R2.64], !P0 ;  /* 0x0690000002002fae */ /* 0x000be2000c101d48 */
[C---:B------:R-:W-:Y:S02]  /*0f80*/  R2P PR, R11.reuse, 0x6 ;  /* 0x000000060b007804 */ /* 0x040fe40000000000 */
[----:B------:R-:W-:Y:S01]  /*0f90*/  LOP3.LUT P3, RZ, R72, 0x2, RZ, 0xc0, !PT ;  /* 0x0000000248ff7812 */ /* 0x000fe2000786c0ff */
[----:B------:R-:W0:Y:S01]  /*0fa0*/  LDGDEPBAR ;  /* 0x00000000000079af */ /* 0x000e220000000000 */
[----:B----4-:R-:W-:Y:S01]  /*0fb0*/  IMAD.SHL.U32 R4, R18, 0x40, RZ ;  /* 0x0000004012047824 */ /* 0x010fe200078e00ff */
[----:B------:R-:W-:Y:S01]  /*0fc0*/  LEA.HI R6, R22, R136, RZ, 0x5 ;  /* 0x0000008816067211 */ /* 0x000fe200078f28ff */
[----:B-----5:R-:W-:-:S03]  /*0fd0*/  IMAD.SHL.U32 R2, R11, 0x40, RZ ;  /* 0x000000400b027824 */ /* 0x020fc600078e00ff */
[----:B---3--:R-:W-:Y:S01]  /*0fe0*/  SHF.R.S32.HI R5, RZ, 0x5, R6 ;  /* 0x00000005ff057819 */ /* 0x008fe20000011406 */
[----:B------:R-:W-:Y:S01]  /*0ff0*/  IMAD.SHL.U32 R3, R20, 0x8, RZ ;  /* 0x0000000814037824 */ /* 0x000fe200078e00ff */
[----:B------:R-:W-:Y:S01]  /*1000*/  LOP3.LUT R138, R4, 0xfffffe00, RZ, 0xc0, !PT ;  /* 0xfffffe00048a7812 */ /* 0x000fe200078ec0ff */
[----:B------:R-:W-:Y:S01]  /*1010*/  IMAD R0, R20, 0x200, R16 ;  /* 0x0000020014007824 */ /* 0x000fe200078e0210 */
[----:B------:R-:W-:Y:S01]  /*1020*/  LOP3.LUT R2, R2, 0x1c0, RZ, 0xc0, !PT ;  /* 0x000001c002027812 */ /* 0x000fe200078ec0ff */
[----:B------:R-:W-:Y:S01]  /*1030*/  IMAD R4, R21, c[0x0][0x208], RZ ;  /* 0x0000820015047a24 */ /* 0x000fe200078e02ff */
[----:B------:R-:W-:-:S04]  /*1040*/  DEPBAR.LE SB0, 0x1 ;  /* 0x000080400000791a */ /* 0x000fc80000000000 */
[----:B------:R-:W-:Y:S01]  /*1050*/  LOP3.LUT R3, R2, 0x8, R3, 0xf8, !PT ;  /* 0x0000000802037812 */ /* 0x000fe200078ef803 */
[----:B------:R-:W-:Y:S01]  /*1060*/  IMAD.SHL.U32 R139, R0, 0x2, RZ ;  /* 0x00000002008b7824 */ /* 0x000fe200078e00ff */
[----:B------:R-:W-:Y:S01]  /*1070*/  SHF.R.U32.HI R2, RZ, 0x3, R2 ;  /* 0x00000003ff027819 */ /* 0x000fe20000011602 */
[----:B------:R-:W-:-:S04]  /*1080*/  DEPBAR.LE SB0, 0x0 ;  /* 0x000080000000791a */ /* 0x000fc80000000000 */
[----:B------:R-:W-:Y:S01]  /*1090*/  LOP3.LUT R137, R3, R2, RZ, 0x3c, !PT ;  /* 0x0000000203897212 */ /* 0x000fe200078e3cff */
[----:B------:R-:W-:Y:S01]  /*10a0*/  IMAD R2, R5, 0x400, R138 ;  /* 0x0000040005027824 */ /* 0x000fe200078e028a */
[----:B------:R-:W-:Y:S01]  /*10b0*/  BAR.SYNC.DEFER_BLOCKING 0x0 ;  /* 0x0000000000007b1d */ /* 0x000fe20000010000 */
[----:B------:R-:W-:Y:S01]  /*10c0*/  IMAD.MOV.U32 R3, RZ, RZ, 0x10 ;  /* 0x00000010ff037424 */ /* 0x000fe200078e00ff */
[----:B------:R-:W-:Y:S01]  /*10d0*/  IADD3 R238, R139, 0x3920, RZ ;  /* 0x000039208bee7810 */ /* 0x000fe20007ffe0ff */
[----:B------:R-:W-:Y:S01]  /*10e0*/  IMAD.IADD R0, R137, 0x1, R2 ;  /* 0x0000000189007824 */ /* 0x000fe200078e0202 */
[----:B------:R-:W-:Y:S02]  /*10f0*/  IADD3 R2, R139, 0x3900, RZ ;  /* 0x000039008b027810 */ /* 0x000fe40007ffe0ff */
[----:B------:R-:W-:Y:S01]  /*1100*/  SEL R3, R3, 0xfffffff0, !P1 ;  /* 0xfffffff003037807 */ /* 0x000fe20004800000 */
[----:B------:R-:W-:Y:S01]  /*1110*/  IMAD.SHL.U32 R234, R0, 0x2, RZ ;  /* 0x0000000200ea7824 */ /* 0x000fe200078e00ff */
[----:B------:R-:W-:Y:S01]  /*1120*/  ISETP.GE.AND P1, PT, R230, 0x1, PT ;  /* 0x00000001e600780c */ /* 0x000fe20003f26270 */
[C---:B------:R-:W-:Y:S01]  /*1130*/  IMAD R0, R17.reuse, c[0x0][0x20c], R4 ;  /* 0x0000830011007a24 */ /* 0x040fe200078e0204 */
[----:B------:R-:W-:Y:S01]  /*1140*/  @P3 IADD3 R238, R2, -0x20, RZ ;  /* 0xffffffe002ee3810 */ /* 0x000fe20007ffe0ff */
[----:B------:R-:W-:Y:S01]  /*1150*/  IMAD.WIDE.U32 R4, R17, c[0x0][0x208], R32 ;  /* 0x0000820011047a25 */ /* 0x000fe200078e0020 */
[----:B------:R-:W-:-:S02]  /*1160*/  LOP3.LUT R2, R6, 0xffffffe0, RZ, 0xc0, !PT ;  /* 0xffffffe006027812 */ /* 0x000fc400078ec0ff */
[C---:B------:R-:W-:Y:S01]  /*1170*/  IADD3 R244, R238.reuse, 0x800, RZ ;  /* 0x00000800eef47810 */ /* 0x040fe20007ffe0ff */
[----:B------:R-:W-:Y:S01]  /*1180*/  IMAD.IADD R5, R5, 0x1, R0 ;  /* 0x0000000105057824 */ /* 0x000fe200078e0200 */
[C---:B------:R-:W-:Y:S01]  /*1190*/  IADD3 R243, R238.reuse, 0x1000, RZ ;  /* 0x00001000eef37810 */ /* 0x040fe20007ffe0ff */
[----:B------:R-:W-:Y:S01]  /*11a0*/  IMAD R0, R29, c[0x0][0x210], RZ ;  /* 0x000084001d007a24 */ /* 0x000fe200078e02ff */
[----:B------:R-:W-:Y:S01]  /*11b0*/  IADD3 R242, R238, 0x1800, RZ ;  /* 0x00001800eef27810 */ /* 0x000fe20007ffe0ff */
[----:B------:R-:W-:Y:S01]  /*11c0*/  IMAD.WIDE.U32 R4, R28, c[0x0][0x210], R4 ;  /* 0x000084001c047a25 */ /* 0x000fe200078e0004 */
[C---:B------:R-:W-:Y:S02]  /*11d0*/  IADD3 R241, R238.reuse, 0x2000, RZ ;  /* 0x00002000eef17810 */ /* 0x040fe40007ffe0ff */
[----:B------:R-:W-:Y:S01]  /*11e0*/  IADD3 R240, R238, 0x2800, RZ ;  /* 0x00002800eef07810 */ /* 0x000fe20007ffe0ff */
[----:B------:R-:W-:Y:S01]  /*11f0*/  IMAD R0, R28, c[0x0][0x214], R0 ;  /* 0x000085001c007a24 */ /* 0x000fe200078e0200 */
[----:B------:R1:W3:Y:S01]  /*1200*/  LDSM.16.M88.4 R12, [R234+0x7100] ;  /* 0x00710000ea0c783b */ /* 0x0002e20000000200 */
[----:B------:R-:W-:Y:S01]  /*1210*/  IMAD R237, R3, 0x2, R234 ;  /* 0x0000000203ed7824 */ /* 0x000fe200078e02ea */
[----:B------:R-:W-:Y:S01]  /*1220*/  IADD3 R239, R238, 0x3000, RZ ;  /* 0x00003000eeef7810 */ /* 0x000fe20007ffe0ff */
[----:B------:R-:W-:Y:S01]  /*1230*/  IMAD.IADD R5, R5, 0x1, R0 ;  /* 0x0000000105057824 */ /* 0x000fe200078e0200 */
[----:B------:R1:W4:Y:S01]  /*1240*/  LDSM.16.M88.4 R8, [R234+0x9100] ;  /* 0x00910000ea08783b */ /* 0x0003220000000200 */
[----:B------:R-:W-:-:S02]  /*1250*/  IMAD R0, R25, c[0x0][0x218], RZ ;  /* 0x0000860019007a24 */ /* 0x000fc400078e02ff */
[C---:B--2---:R-:W-:Y:S01]  /*1260*/  IMAD.WIDE.U32 R34, R24.reuse, c[0x0][0x218], R4 ;  /* 0x0000860018227a25 */ /* 0x044fe200078e0004 */
[----:B------:R1:W2:Y:S03]  /*1270*/  LDSM.16.M88.4 R60, [R139+0x3900] ;  /* 0x003900008b3c783b */ /* 0x0002a60000000200 */
[----:B------:R-:W-:Y:S01]  /*1280*/  IMAD R0, R24, c[0x0][0x21c], R0 ;  /* 0x0000870018007a24 */ /* 0x000fe200078e0200 */
[----:B------:R1:W-:Y:S01]  /*1290*/  STL.64 [R1+0x48], R34 ;  /* 0x0000482201007387 */ /* 0x0003e20000100a00 */
[----:B------:R-:W-:Y:S02]  /*12a0*/  IMAD.IADD R136, R136, 0x1, -R2 ;  /* 0x0000000188887824 */ /* 0x000fe400078e0a02 */
[----:B------:R-:W-:Y:S01]  /*12b0*/  IMAD.IADD R65, R35, 0x1, R0 ;  /* 0x0000000123417824 */ /* 0x000fe200078e0200 */
[----:B------:R1:W1:Y:S01]  /*12c0*/  LDSM.16.M88.4 R56, [R139+0x4100] ;  /* 0x004100008b38783b */ /* 0x0002620000000200 */
[----:B------:R-:W-:-:S03]  /*12d0*/  IMAD.MOV.U32 R2, RZ, RZ, 0x20 ;  /* 0x00000020ff027424 */ /* 0x000fc600078e00ff */
[----:B------:R1:W-:Y:S02]  /*12e0*/  STL [R1+0x44], R65 ;  /* 0x0000444101007387 */ /* 0x0003e40000100800 */
[----:B------:R-:W-:Y:S02]  /*12f0*/  SEL R4, R2, 0xffffffe0, !P2 ;  /* 0xffffffe002047807 */ /* 0x000fe40005000000 */
[----:B------:R1:W1:Y:S04]  /*1300*/  LDSM.16.M88.4 R52, [R139+0x4900] ;  /* 0x004900008b34783b */ /* 0x0002680000000200 */
[----:B------:R1:W1:Y:S04]  /*1310*/  LDSM.16.M88.4 R48, [R139+0x5100] ;  /* 0x005100008b30783b */ /* 0x0002680000000200 */
[----:B------:R1:W1:Y:S04]  /*1320*/  LDSM.16.M88.4 R44, [R139+0x5900] ;  /* 0x005900008b2c783b */ /* 0x0002680000000200 */
[----:B------:R1:W1:Y:S04]  /*1330*/  LDSM.16.M88.4 R40, [R139+0x6100] ;  /* 0x006100008b28783b */ /* 0x0002680000000200 */
[----:B------:R1:W1:Y:S04]  /*1340*/  LDSM.16.M88.4 R36, [R139+0x6900] ;  /* 0x006900008b24783b */ /* 0x0002680000000200 */
[----:B------:R1:W1:Y:S04]  /*1350*/  LDSM.16.M88.4 R20, [R237+0x7100] ;  /* 0x00710000ed14783b */ /* 0x0002680000000200 */
[----:B------:R1:W1:Y:S04]  /*1360*/  LDSM.16.M88.4 R16, [R237+0x9100] ;  /* 0x00910000ed10783b */ /* 0x0002680000000200 */
[----:B------:R1:W1:Y:S04]  /*1370*/  LDSM.16.M88.4 R112, [R238] ;  /* 0x00000000ee70783b */ /* 0x0002680000000200 */
[----:B------:R1:W1:Y:S04]  /*1380*/  LDSM.16.M88.4 R108, [R238+0x800] ;  /* 0x00080000ee6c783b */ /* 0x0002680000000200 */
[----:B------:R1:W1:Y:S04]  /*1390*/  LDSM.16.M88.4 R104, [R238+0x1000] ;  /* 0x00100000ee68783b */ /* 0x0002680000000200 */
[----:B------:R1:W1:Y:S04]  /*13a0*/  LDSM.16.M88.4 R100, [R238+0x1800] ;  /* 0x00180000ee64783b */ /* 0x0002680000000200 */
[----:B------:R1:W1:Y:S04]  /*13b0*/  LDSM.16.M88.4 R96, [R238+0x2000] ;  /* 0x00200000ee60783b */ /* 0x0002680000000200 */
[----:B------:R1:W1:Y:S04]  /*13c0*/  LDSM.16.M88.4 R92, [R238+0x2800] ;  /* 0x00280000ee5c783b */ /* 0x0002680000000200 */
[----:B------:R1:W1:Y:S01]  /*13d0*/  LDSM.16.M88.4 R88, [R238+0x3000] ;  /* 0x00300000ee58783b */ /* 0x0002620000000200 */
[----:B------:R-:W-:Y:S05]  /*13e0*/  @!P1 BRA `(.L_x_0) ;  /* 0x000002f000009947 */ /* 0x000fea0003800000 */
[----:B--234-:R-:W-:Y:S01]  /*13f0*/  IMAD R0, R27, c[0x0][0x208], RZ ;  /* 0x000082001b007a24 */ /* 0x01cfe200078e02ff */
[----:B------:R-:W-:Y:S01]  /*1400*/  ISETP.GE.AND P3, PT, R32, c[0x0][0x1d4], PT ;  /* 0x0000750020007a0c */ /* 0x000fe20003f66270 */
[----:B------:R-:W-:-:S03]  /*1410*/  IMAD.WIDE.U32 R6, R26, c[0x0][0x208], RZ ;  /* 0x000082001a067a25 */ /* 0x000fc600078e00ff */
[----:B------:R-:W-:Y:S01]  /*1420*/  ISETP.LT.OR P6, PT, R30, 0x1, P3 ;  /* 0x000000011e00780c */ /* 0x000fe20001fc1670 */
[----:B------:R-:W-:Y:S01]  /*1430*/  IMAD R0, R26, c[0x0][0x20c], R0 ;  /* 0x000083001a007a24 */ /* 0x000fe200078e0200 */
[C---:B------:R-:W-:Y:S01]  /*1440*/  ISETP.LT.OR P5, PT, R30.reuse, 0x11, P3 ;  /* 0x000000111e00780c */ /* 0x040fe20001fa1670 */
[----:B------:R-:W-:Y:S01]  /*1450*/  IMAD.MOV.U32 R24, RZ, RZ, R64 ;  /* 0x000000ffff187224 */ /* 0x000fe200078e0040 */
[----:B------:R-:W-:Y:S01]  /*1460*/  ISETP.LT.OR P4, PT, R30, 0x21, P3 ;  /* 0x000000211e00780c */ /* 0x000fe20001f81670 */
[----:B------:R-:W-:Y:S02]  /*1470*/  IMAD.MOV.U32 R25, RZ, RZ, R65 ;  /* 0x000000ffff197224 */ /* 0x000fe400078e0041 */
[----:B------:R-:W-:Y:S02]  /*1480*/  IMAD.IADD R0, R7, 0x1, R0 ;  /* 0x0000000107007824 */ /* 0x000fe400078e0200 */
[----:B------:R-:W-:Y:S02]  /*1490*/  IMAD.MOV.U32 R24, RZ, RZ, R34 ;  /* 0x000000ffff187224 */ /* 0x000fe400078e0022 */
[----:B------:R-:W-:-:S02]  /*14a0*/  IMAD R0, R0, 0x70, RZ ;  /* 0x0000007000007824 */ /* 0x000fc400078e02ff */
[----:B------:R-:W-:Y:S01]  /*14b0*/  IMAD.WIDE.U32 R6, R6, 0x70, R24 ;  /* 0x0000007006067825 */ /* 0x000fe200078e0018 */
[----:B------:R2:W-:Y:S03]  /*14c0*/  STL.64 [R1+0x40], R24 ;  /* 0x0000401801007387 */ /* 0x0005e60000100a00 */
[----:B------:R-:W-:Y:S01]  /*14d0*/  IMAD.WIDE.U32 R32, R2, c[0x0][0x208], RZ ;  /* 0x0000820002207a25 */ /* 0x000fe200078e00ff */
[----:B------:R-:W-:-:S03]  /*14e0*/  IADD3 R0, R7, R0, RZ ;  /* 0x0000000007007210 */ /* 0x000fc60007ffe0ff */
[----:B------:R-:W-:Y:S02]  /*14f0*/  IMAD R5, R2, c[0x0][0x20c], RZ ;  /* 0x0000830002057a24 */ /* 0x000fe400078e02ff */
[----:B------:R-:W-:Y:S01]  /*1500*/  IMAD.SHL.U32 R2, R231, 0x2, RZ ;  /* 0x00000002e7027824 */ /* 0x000fe200078e00ff */
[----:B--2---:R-:W-:-:S04]  /*1510*/  LEA R24, P1, R6, c[0x0][0x1f8], 0x1 ;  /* 0x00007e0006187a11 */ /* 0x004fc800078208ff */
[----:B------:R-:W-:Y:S01]  /*1520*/  LEA.HI.X R25, R6, c[0x0][0x1fc], R0, 0x1, P1 ;  /* 0x00007f0006197a11 */ /* 0x000fe200008f0c00 */
[----:B------:R-:W-:Y:S01]  /*1530*/  IMAD.IADD R0, R33, 0x1, R5 ;  /* 0x0000000121007824 */ /* 0x000fe200078e0205 */
[----:B------:R-:W-:-:S03]  /*1540*/  IADD3 R6, P2, R24, R32, RZ ;  /* 0x0000002018067210 */ /* 0x000fc60007f5e0ff */
[----:B------:R-:W-:Y:S01]  /*1550*/  @!PT LDS RZ, [RZ] ;  /* 0x00000000fffff984 */ /* 0x000fe20000000800 */
[----:B------:R-:W-:Y:S01]  /*1560*/  @!PT LDS RZ, [RZ] ;  /* 0x00000000fffff984 */ /* 0x000fe20000000800 */
[----:B------:R-:W-:Y:S01]  /*1570*/  @!PT LDS RZ, [RZ] ;  /* 0x00000000fffff984 */ /* 0x000fe20000000800 */
[----:B------:R2:W-:Y:S01]  /*1580*/  LDGSTS.E.BYPASS.LTC128B.128 [R2+0x100], [R24.64], !P6 ;  /* 0x0010000018027fae */ /* 0x0005e2000f101d48 */
[-C--:B------:R-:W-:Y:S01]  /*1590*/  IADD3 R28, P1, R6, R32.reuse, RZ ;  /* 0x00000020061c7210 */ /* 0x080fe20007f3e0ff */
[----:B------:R-:W-:Y:S01]  /*15a0*/  IMAD.X R7, R0, 0x1, R25, P2 ;  /* 0x0000000100077824 */ /* 0x000fe200010e0619 */
[----:B------:R-:W-:Y:S02]  /*15b0*/  ISETP.LT.OR P6, PT, R30, 0x31, P3 ;  /* 0x000000311e00780c */ /* 0x000fe40001fc1670 */
[----:B------:R-:W-:Y:S02]  /*15c0*/  IADD3 R26, P2, R28, R32, RZ ;  /* 0x000000201c1a7210 */ /* 0x000fe40007f5e0ff */
[----:B------:R-:W-:Y:S01]  /*15d0*/  IADD3.X R29, R7, R0, RZ, P1, !PT ;  /* 0x00000000071d7210 */ /* 0x000fe20000ffe4ff */
[----:B------:R3:W-:Y:S01]  /*15e0*/  LDGSTS.E.BYPASS.LTC128B.128 [R2+0x900], [R6.64], !P5 ;  /* 0x0090000006027fae */ /* 0x0007e2000e901d48 */
[----:B------:R-:W-:-:S03]  /*15f0*/  ISETP.LT.OR P5, PT, R30, 0x41, P3 ;  /* 0x000000411e00780c */ /* 0x000fc60001fa1670 */
[----:B------:R-:W-:Y:S01]  /*1600*/  IMAD.X R27, R29, 0x1, R0, P2 ;  /* 0x000000011d1b7824 */ /* 0x000fe200010e0600 */
[----:B------:R4:W-:Y:S01]  /*1610*/  LDGSTS.E.BYPASS.LTC128B.128 [R2+0x1100], [R28.64], !P4 ;  /* 0x011000001c027fae */ /* 0x0009e2000e101d48 */
[C---:B------:R-:W-:Y:S02]  /*1620*/  ISETP.LT.OR P4, PT, R30.reuse, 0x51, P3 ;  /* 0x000000511e00780c */ /* 0x040fe40001f81670 */
[----:B------:R-:W-:Y:S01]  /*1630*/  ISETP.LT.OR P3, PT, R30, 0x61, P3 ;  /* 0x000000611e00780c */ /* 0x000fe20001f61670 */
[----:B------:R1:W-:Y:S01]  /*1640*/  LDGSTS.E.BYPASS.LTC128B.128 [R2+0x1900], [R26.64], !P6 ;  /* 0x019000001a027fae */ /* 0x0003e2000f101d48 */
[----:B--2---:R-:W-:-:S05]  /*1650*/  IADD3 R24, P1, R26, R32, RZ ;  /* 0x000000201a187210 */ /* 0x004fca0007f3e0ff */
[----:B------:R-:W-:Y:S01]  /*1660*/  IMAD.X R25, R27, 0x1, R0, P1 ;  /* 0x000000011b197824 */ /* 0x000fe200008e0600 */
[----:B---3--:R-:W-:-:S04]  /*1670*/  IADD3 R6, P2, R24, R32, RZ ;  /* 0x0000002018067210 */ /* 0x008fc80007f5e0ff */
[----:B------:R1:W-:Y:S01]  /*1680*/  LDGSTS.E.BYPASS.LTC128B.128 [R2+0x2100], [R24.64], !P5 ;  /* 0x0210000018027fae */ /* 0x0003e2000e901d48 */
[----:B------:R-:W-:Y:S02]  /*1690*/  IADD3.X R7, R25, R0, RZ, P2, !PT ;  /* 0x0000000019077210 */ /* 0x000fe400017fe4ff */
[----:B----4-:R-:W-:-:S03]  /*16a0*/  IADD3 R28, P1, R6, R32, RZ ;  /* 0x00000020061c7210 */ /* 0x010fc60007f3e0ff */
[----:B------:R1:W-:Y:S02]  /*16b0*/  LDGSTS.E.BYPASS.LTC128B.128 [R2+0x2900], [R6.64], !P4 ;  /* 0x0290000006027fae */ /* 0x0003e4000e101d48 */
[----:B------:R-:W-:-:S05]  /*16c0*/  IMAD.X R29, R7, 0x1, R0, P1 ;  /* 0x00000001071d7824 */ /* 0x000fca00008e0600 */
[----:B------:R1:W-:Y:S03]  /*16d0*/  LDGSTS.E.BYPASS.LTC128B.128 [R2+0x3100], [R28.64], !P3 ;  /* 0x031000001c027fae */ /* 0x0003e6000d901d48 */
.L_x_0:
[C---:B-1234-:R-:W-:Y:S01]  /*16e0*/  HMMA.16816.F32.BF16 R32, R8.reuse, R60, RZ ;  /* 0x0000003c0820723c */ /* 0x05efe200000418ff */
[----:B------:R-:W-:Y:S01]  /*16f0*/  IMAD.MOV.U32 R0, RZ, RZ, 0x40 ;  /* 0x00000040ff007424 */ /* 0x000fe200078e00ff */
[----:B------:R-:W-:Y:S01]  /*1700*/  LOP3.LUT P1, RZ, R72, 0x4, RZ, 0xc0, !PT ;  /* 0x0000000448ff7812 */ /* 0x000fe2000782c0ff */
[----:B------:R-:W-:Y:S01]  /*1710*/  IMAD R235, R4, 0x2, R234 ;  /* 0x0000000204eb7824 */ /* 0x000fe200078e02ea */
[----:B------:R-:W0:Y:S02]  /*1720*/  LDGDEPBAR ;  /* 0x00000000000079af */ /* 0x000e240000000000 */
[----:B------:R-:W-:Y:S01]  /*1730*/  SEL R0, R0, 0xffffffc0, !P1 ;  /* 0xffffffc000007807 */ /* 0x000fe20004800000 */
[----:B------:R-:W-:Y:S01]  /*1740*/  IMAD R236, R3, 0x2, R235 ;  /* 0x0000000203ec7824 */ /* 0x000fe200078e02eb */
[----:B------:R-:W-:Y:S01]  /*1750*/  HMMA.16816.F32.BF16 R28, R8, R56, RZ ;  /* 0x00000038081c723c */ /* 0x000fe200000418ff */
[----:B------:R-:W-:Y:S02]  /*1760*/  ISETP.GE.AND P1, PT, R230, 0x71, PT ;  /* 0x00000071e600780c */ /* 0x000fe40003f26270 */
[----:B------:R-:W-:-:S02]  /*1770*/  IADD3 R233, R139, R0, RZ ;  /* 0x000000008be97210 */ /* 0x000fc40007ffe0ff */
[----:B------:R-:W-:Y:S01]  /*1780*/  IADD3 R232, R238, R0, RZ ;  /* 0x00000000eee87210 */ /* 0x000fe20007ffe0ff */
[----:B------:R-:W-:Y:S02]  /*1790*/  IMAD.IADD R0, R138, 0x1, R137 ;  /* 0x000000018a007824 */ /* 0x000fe400078e0289 */
[C---:B------:R-:W-:Y:S01]  /*17a0*/  HMMA.16816.F32.BF16 R24, R8.reuse, R52, RZ ;  /* 0x000000340818723c */ /* 0x040fe200000418ff */
[----:B------:R-:W-:Y:S07]  /*17b0*/  LDSM.16.M88.4 R72, [R233+0x4100] ;  /* 0x00410000e948783b */ /* 0x000fee0000000200 */
[C---:B------:R-:W-:Y:S08]  /*17c0*/  HMMA.16816.F32.BF16 R64, R8.reuse, R48, RZ ;  /* 0x000000300840723c */ /* 0x040ff000000418ff */
        /* <DEDUP_REMOVED lines=9> */
[----:B------:R-:W-:Y:S08]  /*1860*/  HMMA.16816.F32.BF16 R188, R8, R38, RZ ;  /* 0x0000002608bc723c */ /* 0x000ff000000418ff */
        /* <DEDUP_REMOVED lines=10> */
[C---:B------:R-:W-:Y:S01]  /*1910*/  HMMA.16816.F32.BF16 R152, R12.reuse, R62, RZ ;  /* 0x0000003e0c98723c */ /* 0x040fe200000418ff */
[----:B------:R-:W-:Y:S07]  /*1920*/  LDSM.16.M88.4 R60, [R233+0x5900] ;  /* 0x00590000e93c783b */ /* 0x000fee0000000200 */
[C---:B------:R-:W-:Y:S01]  /*1930*/  HMMA.16816.F32.BF16 R148, R12.reuse, R58, RZ ;  /* 0x0000003a0c94723c */ /* 0x040fe200000418ff */
[----:B------:R-:W-:Y:S07]  /*1940*/  LDSM.16.M88.4 R56, [R233+0x6100] ;  /* 0x00610000e938783b */ /* 0x000fee0000000200 */
[C---:B------:R-:W-:Y:S01]  /*1950*/  HMMA.16816.F32.BF16 R144, R12.reuse, R54, RZ ;  /* 0x000000360c90723c */ /* 0x040fe200000418ff */
[----:B------:R-:W-:Y:S07]  /*1960*/  LDSM.16.M88.4 R52, [R233+0x6900] ;  /* 0x00690000e934783b */ /* 0x000fee0000000200 */
[----:B------:R-:W-:Y:S08]  /*1970*/  HMMA.16816.F32.BF16 R48, R12, R38, RZ ;  /* 0x000000260c30723c */ /* 0x000ff000000418ff */
[C---:B------:R-:W-:Y:S08]  /*1980*/  HMMA.16816.F32.BF16 R44, R16.reuse, R112, R32 ;  /* 0x00000070102c723c */ /* 0x040ff00000041820 */
[C---:B------:R-:W-:Y:S08]  /*1990*/  HMMA.16816.F32.BF16 R40, R16.reuse, R108, R28 ;  /* 0x0000006c1028723c */ /* 0x040ff0000004181c */
[C---:B------:R-:W-:Y:S01]  /*19a0*/  HMMA.16816.F32.BF16 R28, R16.reuse, R104, R24 ;  /* 0x00000068101c723c */ /* 0x040fe20000041818 */
[----:B------:R-:W-:Y:S07]  /*19b0*/  LDSM.16.M88.4 R24, [R235+0x9100] ;  /* 0x00910000eb18783b */ /* 0x000fee0000000200 */
[C---:B------:R-:W-:Y:S01]  /*19c0*/  HMMA.16816.F32.BF16 R12, R16.reuse, R100, R64 ;  /* 0x00000064100c723c */ /* 0x040fe20000041840 */
[----:B------:R-:W-:Y:S07]  /*19d0*/  LDSM.16.M88.4 R64, [R233+0x5100] ;  /* 0x00510000e940783b */ /* 0x000fee0000000200 */
[C---:B------:R-:W-:Y:S01]  /*19e0*/  HMMA.16816.F32.BF16 R32, R16.reuse, R92, R76 ;  /* 0x0000005c1020723c */ /* 0x040fe2000004184c */
[----:B------:R-:W1:Y:S07]  /*19f0*/  LDSM.16.M88.4 R76, [R233+0x3900] ;  /* 0x00390000e94c783b */ /* 0x000e6e0000000200 */
[C---:B------:R-:W-:Y:S01]  /*1a00*/  HMMA.16816.F32.BF16 R8, R16.reuse, R96, R68 ;  /* 0x000000601008723c */ /* 0x040fe20000041844 */
[----:B------:R-:W2:Y:S07]  /*1a10*/  LDSM.16.M88.4 R68, [R233+0x4900] ;  /* 0x00490000e944783b */ /* 0x000eae0000000200 */
[C---:B------:R-:W-:Y:S08]  /*1a20*/  HMMA.16816.F32.BF16 R36, R16.reuse, R88, R80 ;  /* 0x000000581024723c */ /* 0x040ff00000041850 */
[C---:B------:R-:W-:Y:S08]  /*1a30*/  HMMA.16816.F32.BF16 R208, R16.reuse, R106, R84 ;  /* 0x0000006a10d0723c */ /* 0x040ff00000041854 */
[C---:B------:R-:W-:Y:S08]  /*1a40*/  HMMA.16816.F32.BF16 R80, R16.reuse, R114, R120 ;  /* 0x000000721050723c */ /* 0x040ff00000041878 */
[C---:B------:R-:W-:Y:S08]  /*1a50*/  HMMA.16816.F32.BF16 R196, R16.reuse, R110, R116 ;  /* 0x0000006e10c4723c */ /* 0x040ff00000041874 */
[C---:B------:R-:W-:Y:S08]  /*1a60*/  HMMA.16816.F32.BF16 R204, R16.reuse, R102, R124 ;  /* 0x0000006610cc723c */ /* 0x040ff0000004187c */
[C---:B------:R-:W-:Y:S08]  /*1a70*/  HMMA.16816.F32.BF16 R200, R16.reuse, R98, R176 ;  /* 0x0000006210c8723c */ /* 0x040ff000000418b0 */
[C---:B------:R-:W-:Y:S08]  /*1a80*/  HMMA.16816.F32.BF16 R192, R16.reuse, R94, R192 ;  /* 0x0000005e10c0723c */ /* 0x040ff000000418c0 */
[----:B------:R-:W-:Y:S01]  /*1a90*/  HMMA.16816.F32.BF16 R84, R16, R90, R188 ;  /* 0x0000005a1054723c */ /* 0x000fe200000418bc */
[----:B------:R-:W3:Y:S07]  /*1aa0*/  LDSM.16.M88.4 R16, [R235+0x7100] ;  /* 0x00710000eb10783b */ /* 0x000eee0000000200 */
[C---:B------:R-:W-:Y:S08]  /*1ab0*/  HMMA.16816.F32.BF16 R184, R20.reuse, R112, R184 ;  /* 0x0000007014b8723c */ /* 0x040ff000000418b8 */
        /* <DEDUP_REMOVED lines=13> */
[----:B------:R-:W-:Y:S04]  /*1b90*/  LDSM.16.M88.4 R48, [R232] ;  /* 0x00000000e830783b */ /* 0x000fe80000000200 */
[----:B------:R-:W-:Y:S03]  /*1ba0*/  LDSM.16.M88.4 R20, [R232+0x3000] ;  /* 0x00300000e814783b */ /* 0x000fe60000000200 */
[C---:B-1----:R-:W-:Y:S01]  /*1bb0*/  HMMA.16816.F32.BF16 R164, R24.reuse, R76, R44 ;  /* 0x0000004c18a4723c */ /* 0x042fe2000004182c */
[----:B------:R-:W-:Y:S07]  /*1bc0*/  LDSM.16.M88.4 R44, [R232+0x800] ;  /* 0x00080000e82c783b */ /* 0x000fee0000000200 */
[C---:B------:R-:W-:Y:S01]  /*1bd0*/  HMMA.16816.F32.BF16 R160, R24.reuse, R72, R40 ;  /* 0x0000004818a0723c */ /* 0x040fe20000041828 */
[----:B------:R-:W-:Y:S07]  /*1be0*/  LDSM.16.M88.4 R40, [R232+0x1000] ;  /* 0x00100000e828783b */ /* 0x000fee0000000200 */
[C---:B------:R-:W-:Y:S01]  /*1bf0*/  HMMA.16816.F32.BF16 R144, R24.reuse, R64, R12 ;  /* 0x000000401890723c */ /* 0x040fe2000004180c */
[----:B------:R-:W-:Y:S07]  /*1c00*/  LDSM.16.M88.4 R12, [R236+0x7100] ;  /* 0x00710000ec0c783b */ /* 0x000fee0000000200 */
[C---:B------:R-:W-:Y:S01]  /*1c10*/  HMMA.16816.F32.BF16 R128, R24.reuse, R60, R8 ;  /* 0x0000003c1880723c */ /* 0x040fe20000041808 */
[----:B------:R-:W1:Y:S07]  /*1c20*/  LDSM.16.M88.4 R8, [R236+0x9100] ;  /* 0x00910000ec08783b */ /* 0x000e6e0000000200 */
[C---:B------:R-:W-:Y:S01]  /*1c30*/  HMMA.16816.F32.BF16 R120, R24.reuse, R56, R32 ;  /* 0x000000381878723c */ /* 0x040fe20000041820 */
[----:B------:R-:W-:Y:S07]  /*1c40*/  LDSM.16.M88.4 R32, [R232+0x2000] ;  /* 0x00200000e820783b */ /* 0x000fee0000000200 */
[C---:B------:R-:W-:Y:S01]  /*1c50*/  HMMA.16816.F32.BF16 R88, R24.reuse, R52, R36 ;  /* 0x000000341858723c */ /* 0x040fe20000041824 */
[----:B------:R-:W4:Y:S07]  /*1c60*/  LDSM.16.M88.4 R36, [R232+0x1800] ;  /* 0x00180000e824783b */ /* 0x000f2e0000000200 */
[----:B--2---:R-:W-:Y:S01]  /*1c70*/  HMMA.16816.F32.BF16 R152, R24, R68, R28 ;  /* 0x000000441898723c */ /* 0x004fe2000004181c */
[----:B------:R-:W2:Y:S01]  /*1c80*/  LDSM.16.M88.4 R28, [R232+0x2800] ;  /* 0x00280000e81c783b */ /* 0x000ea20000000200 */
[----:B------:R-:W-:-:S06]  /*1c90*/  DEPBAR.LE SB0, 0x0 ;  /* 0x000080000000791a */ /* 0x000fcc0000000000 */
[----:B------:R-:W-:Y:S08]  /*1ca0*/  HMMA.16816.F32.BF16 R112, R24, R78, R80 ;  /* 0x0000004e1870723c */ /* 0x000ff00000041850 */
[C---:B---3--:R-:W-:Y:S08]  /*1cb0*/  HMMA.16816.F32.BF16 R80, R16.reuse, R76, R184 ;  /* 0x0000004c1050723c */ /* 0x048ff000000418b8 */
[----:B------:R-:W-:Y:S08]  /*1cc0*/  HMMA.16816.F32.BF16 R76, R16, R78, R116 ;  /* 0x0000004e104c723c */ /* 0x000ff00000041874 */
[C---:B------:R-:W-:Y:S08]  /*1cd0*/  HMMA.16816.F32.BF16 R108, R24.reuse, R74, R196 ;  /* 0x0000004a186c723c */ /* 0x040ff000000418c4 */
[C---:B------:R-:W-:Y:S08]  /*1ce0*/  HMMA.16816.F32.BF16 R104, R24.reuse, R70, R208 ;  /* 0x000000461868723c */ /* 0x040ff000000418d0 */
[C---:B------:R-:W-:Y:S08]  /*1cf0*/  HMMA.16816.F32.BF16 R100, R24.reuse, R66, R204 ;  /* 0x000000421864723c */ /* 0x040ff000000418cc */
[C---:B------:R-:W-:Y:S08]  /*1d00*/  HMMA.16816.F32.BF16 R96, R24.reuse, R62, R200 ;  /* 0x0000003e1860723c */ /* 0x040ff000000418c8 */
[C---:B------:R-:W-:Y:S08]  /*1d10*/  HMMA.16816.F32.BF16 R92, R24.reuse, R58, R192 ;  /* 0x0000003a185c723c */ /* 0x040ff000000418c0 */
[----:B------:R-:W-:Y:S08]  /*1d20*/  HMMA.16816.F32.BF16 R84, R24, R54, R84 ;  /* 0x000000361854723c */ /* 0x000ff00000041854 */
        /* <DEDUP_REMOVED lines=11> */
[----:B------:R-:W-:Y:S08]  /*1de0*/  HMMA.16816.F32.BF16 R60, R16, R54, R168 ;  /* 0x00000036103c723c */ /* 0x000ff000000418a8 */
[C---:B-1----:R-:W-:Y:S08]  /*1df0*/  HMMA.16816.F32.BF16 R164, R8.reuse, R48, R164 ;  /* 0x0000003008a4723c */ /* 0x042ff000000418a4 */
[C---:B------:R-:W-:Y:S08]  /*1e00*/  HMMA.16816.F32.BF16 R112, R8.reuse, R50, R112 ;  /* 0x000000320870723c */ /* 0x040ff00000041870 */
[C---:B------:R-:W-:Y:S08]  /*1e10*/  HMMA.16816.F32.BF16 R160, R8.reuse, R44, R160 ;  /* 0x0000002c08a0723c */ /* 0x040ff000000418a0 */
[C---:B------:R-:W-:Y:S08]  /*1e20*/  HMMA.16816.F32.BF16 R168, R8.reuse, R46, R108 ;  /* 0x0000002e08a8723c */ /* 0x040ff0000004186c */
[----:B------:R-:W-:Y:S08]  /*1e30*/  HMMA.16816.F32.BF16 R172, R8, R40, R152 ;  /* 0x0000002808ac723c */ /* 0x000ff00000041898 */
[C---:B------:R-:W-:Y:S08]  /*1e40*/  HMMA.16816.F32.BF16 R80, R12.reuse, R48, R80 ;  /* 0x000000300c50723c */ /* 0x040ff00000041850 */
[C---:B------:R-:W-:Y:S08]  /*1e50*/  HMMA.16816.F32.BF16 R76, R12.reuse, R50, R76 ;  /* 0x000000320c4c723c */ /* 0x040ff0000004184c */
[C---:B------:R-:W-:Y:S08]  /*1e60*/  HMMA.16816.F32.BF16 R52, R12.reuse, R44, R24 ;  /* 0x0000002c0c34723c */ /* 0x040ff00000041818 */
[----:B------:R-:W-:Y:S08]  /*1e70*/  HMMA.16816.F32.BF16 R72, R12, R46, R72 ;  /* 0x0000002e0c48723c */ /* 0x000ff00000041848 */
[----:B------:R-:W-:Y:S08]  /*1e80*/  HMMA.16816.F32.BF16 R152, R8, R42, R104 ;  /* 0x0000002a0898723c */ /* 0x000ff00000041868 */
[C---:B------:R-:W-:Y:S08]  /*1e90*/  HMMA.16816.F32.BF16 R48, R12.reuse, R40, R116 ;  /* 0x000000280c30723c */ /* 0x040ff00000041874 */
[----:B------:R-:W-:Y:S08]  /*1ea0*/  HMMA.16816.F32.BF16 R44, R12, R42, R68 ;  /* 0x0000002a0c2c723c */ /* 0x000ff00000041844 */
[C---:B----4-:R-:W-:Y:S08]  /*1eb0*/  HMMA.16816.F32.BF16 R144, R8.reuse, R36, R144 ;  /* 0x000000240890723c */ /* 0x050ff00000041890 */
[C---:B------:R-:W-:Y:S08]  /*1ec0*/  HMMA.16816.F32.BF16 R108, R8.reuse, R38, R100 ;  /* 0x00000026086c723c */ /* 0x040ff00000041864 */
[C---:B------:R-:W-:Y:S08]  /*1ed0*/  HMMA.16816.F32.BF16 R128, R8.reuse, R32, R128 ;  /* 0x000000200880723c */ /* 0x040ff00000041880 */
[C---:B------:R-:W-:Y:S08]  /*1ee0*/  HMMA.16816.F32.BF16 R104, R8.reuse, R34, R96 ;  /* 0x000000220868723c */ /* 0x040ff00000041860 */
[----:B------:R-:W-:Y:S08]  /*1ef0*/  HMMA.16816.F32.BF16 R180, R8, R22, R84 ;  /* 0x0000001608b4723c */ /* 0x000ff00000041854 */
[C---:B------:R-:W-:Y:S08]  /*1f00*/  HMMA.16816.F32.BF16 R40, R12.reuse, R36, R124 ;  /* 0x000000240c28723c */ /* 0x040ff0000004187c */
[----:B------:R-:W-:Y:S08]  /*1f10*/  HMMA.16816.F32.BF16 R24, R12, R32, R132 ;  /* 0x000000200c18723c */ /* 0x000ff00000041884 */
[C---:B--2---:R-:W-:Y:S08]  /*1f20*/  HMMA.16816.F32.BF16 R120, R8.reuse, R28, R120 ;  /* 0x0000001c0878723c */ /* 0x044ff00000041878 */
[C---:B------:R-:W-:Y:S08]  /*1f30*/  HMMA.16816.F32.BF16 R92, R8.reuse, R30, R92 ;  /* 0x0000001e085c723c */ /* 0x040ff0000004185c */
[----:B------:R-:W-:Y:S08]  /*1f40*/  HMMA.16816.F32.BF16 R176, R8, R20, R88 ;  /* 0x0000001408b0723c */ /* 0x000ff00000041858 */
[C---:B------:R-:W-:Y:S08]  /*1f50*/  HMMA.16816.F32.BF16 R36, R12.reuse, R38, R64 ;  /* 0x000000260c24723c */ /* 0x040ff00000041840 */
[C---:B------:R-:W-:Y:S08]  /*1f60*/  HMMA.16816.F32.BF16 R32, R12.reuse, R34, R140 ;  /* 0x000000220c20723c */ /* 0x040ff0000004188c */
[C---:B------:R-:W-:Y:S08]  /*1f70*/  HMMA.16816.F32.BF16 R16, R12.reuse, R28, R148 ;  /* 0x0000001c0c10723c */ /* 0x040ff00000041894 */
[C---:B------:R-:W-:Y:S08]  /*1f80*/  HMMA.16816.F32.BF16 R56, R12.reuse, R30, R56 ;  /* 0x0000001e0c38723c */ /* 0x040ff00000041838 */
[C---:B------:R-:W-:Y:S08]  /*1f90*/  HMMA.16816.F32.BF16 R84, R12.reuse, R20, R156 ;  /* 0x000000140c54723c */ /* 0x040ff0000004189c */
[----:B------:R-:W-:Y:S01]  /*1fa0*/  HMMA.16816.F32.BF16 R68, R12, R22, R60 ;  /* 0x000000160c44723c */ /* 0x000fe2000004183c */
[----:B------:R-:W-:Y:S06]  /*1fb0*/  BAR.SYNC.DEFER_BLOCKING 0x0 ;  /* 0x0000000000007b1d */ /* 0x000fec0000010000 */
[----:B------:R-:W-:Y:S05]  /*1fc0*/  @!P1 BRA `(.L_x_1) ;  /* 0x0000021000009947 */ /* 0x000fea0003800000 */
[----:B------:R-:W-:Y:S01]  /*1fd0*/  IADD3 R2, R245, -0x2, RZ ;  /* 0xfffffffef5027810 */ /* 0x000fe20007ffe0ff */
[----:B------:R-:W-:-:S03]  /*1fe0*/  IMAD.SHL.U32 R20, R226, 0x20, RZ ;  /* 0x00000020e2147824 */ /* 0x000fc600078e00ff */
[----:B------:R-:W-:Y:S01]  /*1ff0*/  SHF.R.S32.HI R6, RZ, 0x1f, R2 ;  /* 0x0000001fff067819 */ /* 0x000fe20000011402 */
[----:B------:R-:W-:Y:S02]  /*2000*/  IMAD R5, R225, R2, RZ ;  /* 0x00000002e1057224 */ /* 0x000fe400078e02ff */
[----:B------:R-:W-:-:S04]  /*2010*/  IMAD.WIDE.U32 R8, R2, R228, R246 ;  /* 0x000000e402087225 */ /* 0x000fc800078e00f6 */
[----:B------:R-:W-:Y:S01]  /*2020*/  IMAD R2, R6, R228, R5 ;  /* 0x000000e406027224 */ /* 0x000fe200078e0205 */
[----:B------:R-:W-:Y:S02]  /*2030*/  LEA R6, P2, R8, c[0x0][0x1c8], 0x1 ;  /* 0x0000720008067a11 */ /* 0x000fe400078408ff */
[----:B------:R-:W-:Y:S01]  /*2040*/  SHF.L.U64.HI R5, R226, 0x5, R227 ;  /* 0x00000005e2057819 */ /* 0x000fe200000102e3 */
[----:B------:R-:W-:Y:S01]  /*2050*/  IMAD.IADD R2, R9, 0x1, R2 ;  /* 0x0000000109027824 */ /* 0x000fe200078e0202 */
[----:B------:R-:W-:-:S04]  /*2060*/  IADD3 R14, P3, R20, R6, RZ ;  /* 0x00000006140e7210 */ /* 0x000fc80007f7e0ff */
[----:B------:R-:W-:Y:S01]  /*2070*/  LEA.HI.X R7, R8, c[0x0][0x1cc], R2, 0x1, P2 ;  /* 0x0000730008077a11 */ /* 0x000fe200010f0c02 */
[----:B------:R-:W-:Y:S01]  /*2080*/  IMAD.SHL.U32 R2, R231, 0x2, RZ ;  /* 0x00000002e7027824 */ /* 0x000fe200078e00ff */
[----:B------:R-:W-:-:S03]  /*2090*/  IADD3 R12, P2, R14, R20, RZ ;  /* 0x000000140e0c7210 */ /* 0x000fc60007f5e0ff */
[----:B------:R-:W-:Y:S01]  /*20a0*/  IMAD.X R15, R5, 0x1, R7, P3 ;  /* 0x00000001050f7824 */ /* 0x000fe200018e0607 */
[-C--:B------:R-:W-:Y:S01]  /*20b0*/  IADD3 R10, P3, R12, R20.reuse, RZ ;  /* 0x000000140c0a7210 */ /* 0x080fe20007f7e0ff */
[----:B------:R-:W-:Y:S01]  /*20c0*/  @!PT LDS RZ, [RZ] ;  /* 0x00000000fffff984 */ /* 0x000fe20000000800 */
[----:B------:R-:W-:Y:S01]  /*20d0*/  @!PT LDS RZ, [RZ] ;  /* 0x00000000fffff984 */ /* 0x000fe20000000800 */
[----:B------:R-:W-:Y:S01]  /*20e0*/  @!PT LDS RZ, [RZ] ;  /* 0x00000000fffff984 */ /* 0x000fe20000000800 */
[----:B------:R1:W-:Y:S03]  /*20f0*/  LDGSTS.E.BYPASS.LTC128B.128 [R2+0x3900], [R6.64], !P0 ;  /* 0x0390000006027fae */ /* 0x0003e6000c101d48 */
[----:B------:R-:W-:Y:S01]  /*2100*/  IADD3.X R13, R15, R5, RZ, P2, !PT ;  /* 0x000000050f0d7210 */ /* 0x000fe200017fe4ff */
[----:B------:R2:W-:Y:S01]  /*2110*/  LDGSTS.E.BYPASS.LTC128B.128 [R2+0x4100], [R14.64], !P0 ;  /* 0x041000000e027fae */ /* 0x0005e2000c101d48 */
[----:B------:R-:W-:-:S03]  /*2120*/  IADD3 R8, P2, R10, R20, RZ ;  /* 0x000000140a087210 */ /* 0x000fc60007f5e0ff */
[--C-:B------:R-:W-:Y:S01]  /*2130*/  IMAD.X R11, R13, 0x1, R5.reuse, P3 ;  /* 0x000000010d0b7824 */ /* 0x100fe200018e0605 */
[----:B------:R3:W-:Y:S03]  /*2140*/  LDGSTS.E.BYPASS.LTC128B.128 [R2+0x4900], [R12.64], !P0 ;  /* 0x049000000c027fae */ /* 0x0007e6000c101d48 */
[----:B------:R-:W-:Y:S01]  /*2150*/  IMAD.X R9, R11, 0x1, R5, P2 ;  /* 0x000000010b097824 */ /* 0x000fe200010e0605 */
[----:B------:R3:W-:Y:S04]  /*2160*/  LDGSTS.E.BYPASS.LTC128B.128 [R2+0x5100], [R10.64], !P0 ;  /* 0x051000000a027fae */ /* 0x0007e8000c101d48 */
[----:B------:R3:W-:Y:S01]  /*2170*/  LDGSTS.E.BYPASS.LTC128B.128 [R2+0x5900], [R8.64], !P0 ;  /* 0x0590000008027fae */ /* 0x0007e2000c101d48 */
[----:B-1----:R-:W-:-:S04]  /*2180*/  IADD3 R6, P3, R8, R20, RZ ;  /* 0x0000001408067210 */ /* 0x002fc80007f7e0ff */
[----:B--2---:R-:W-:Y:S02]  /*2190*/  IADD3 R14, P2, R6, R20, RZ ;  /* 0x00000014060e7210 */ /* 0x004fe40007f5e0ff */
[----:B------:R-:W-:-:S05]  /*21a0*/  IADD3.X R7, R9, R5, RZ, P3, !PT ;  /* 0x0000000509077210 */ /* 0x000fca0001ffe4ff */
[----:B------:R-:W-:Y:S01]  /*21b0*/  IMAD.X R15, R7, 0x1, R5, P2 ;  /* 0x00000001070f7824 */ /* 0x000fe200010e0605 */
[----:B------:R3:W-:Y:S04]  /*21c0*/  LDGSTS.E.BYPASS.LTC128B.128 [R2+0x6100], [R6.64], !P0 ;  /* 0x0610000006027fae */ /* 0x0007e8000c101d48 */
[----:B------:R3:W-:Y:S02]  /*21d0*/  LDGSTS.E.BYPASS.LTC128B.128 [R2+0x6900], [R14.64], !P0 ;  /* 0x069000000e027fae */ /* 0x0007e4000c101d48 */
.L_x_1:
[----:B------:R-:W-:Y:S01]  /*21e0*/  STL [R1+0x84], R242 ;  /* 0x000084f201007387 */ /* 0x000fe20000100800 */
[----:B---3--:R-:W-:Y:S01]  /*21f0*/  SHF.R.S32.HI R2, RZ, 0x1f, R136 ;  /* 0x0000001fff027819 */ /* 0x008fe20000011488 */
[----:B------:R-:W-:Y:S02]  /*2200*/  IMAD.SHL.U32 R228, R0, 0x2, RZ ;  /* 0x0000000200e47824 */ /* 0x000fe400078e00ff */
[----:B------:R-:W-:Y:S01]  /*2210*/  STL [R1+0x80], R241 ;  /* 0x000080f101007387 */ /* 0x000fe20000100800 */
[----:B------:R-:W-:Y:S01]  /*2220*/  LEA.HI R5, R2, R136, RZ, 0x2 ;  /* 0x0000008802057211 */ /* 0x000fe200078f10ff */
[----:B------:R-:W-:Y:S01]  /*2230*/  IMAD R231, R3, 0x2, R228 ;  /* 0x0000000203e77824 */ /* 0x000fe200078e02e4 */
[----:B------:R-:W-:Y:S01]  /*2240*/  LEA R229, R4, R228, 0x1 ;  /* 0x000000e404e57211 */ /* 0x000fe200078e08ff */
[----:B------:R-:W-:Y:S01]  /*2250*/  STL [R1+0x7c], R240 ;  /* 0x00007cf001007387 */ /* 0x000fe20000100800 */
[----:B------:R-:W-:-:S03]  /*2260*/  LOP3.LUT R2, R5, 0x7ffffffc, RZ, 0xc0, !PT ;  /* 0x7ffffffc05027812 */ /* 0x000fc600078ec0ff */
[----:B------:R-:W-:Y:S01]  /*2270*/  STL [R1+0x78], R239 ;  /* 0x000078ef01007387 */ /* 0x000fe20000100800 */
[----:B------:R-:W-:Y:S02]  /*2280*/  IMAD R230, R3, 0x2, R229 ;  /* 0x0000000203e67824 */ /* 0x000fe400078e02e5 */
[----:B------:R-:W-:Y:S01]  /*2290*/  IMAD.IADD R2, R136, 0x1, -R2 ;  /* 0x0000000188027824 */ /* 0x000fe200078e0a02 */
[----:B------:R-:W-:Y:S04]  /*22a0*/  STL [R1+0x74], R238 ;  /* 0x000074ee01007387 */ /* 0x000fe80000100800 */
[----:B------:R-:W-:Y:S04]  /*22b0*/  STL [R1+0x70], R237 ;  /* 0x000070ed01007387 */ /* 0x000fe80000100800 */
[----:B------:R-:W-:Y:S04]  /*22c0*/  STL [R1+0x6c], R236 ;  /* 0x00006cec01007387 */ /* 0x000fe80000100800 */
[----:B------:R-:W-:Y:S04]  /*22d0*/  STL [R1+0x68], R235 ;  /* 0x000068eb01007387 */ /* 0x000fe80000100800 */
[----:B------:R-:W-:Y:S04]  /*22e0*/  STL [R1+0x64], R234 ;  /* 0x000064ea01007387 */ /* 0x000fe80000100800 */
[----:B------:R-:W-:Y:S04]  /*22f0*/  STL [R1+0x60], R233 ;  /* 0x000060e901007387 */ /* 0x000fe80000100800 */
[----:B------:R-:W-:Y:S04]  /*2300*/  STL [R1+0x5c], R232 ;  /* 0x00005ce801007387 */ /* 0x000fe80000100800 */
[----:B------:R-:W-:Y:S04]  /*2310*/  STL [R1+0x58], R139 ;  /* 0x0000588b01007387 */ /* 0x000fe80000100800 */
[----:B------:R1:W-:Y:S04]  /*2320*/  STL [R1+0x54], R5 ;  /* 0x0000540501007387 */ /* 0x0003e80000100800 */
[----:B------:R-:W0:Y:S01]  /*2330*/  LDGDEPBAR ;  /* 0x00000000000079af */ /* 0x000e220000000000 */
[----:B-1----:R-:W-:-:S05]  /*2340*/  IADD3 R5, R224, c[0x0][0x1d0], RZ ;  /* 0x00007400e0057a10 */ /* 0x002fca0007ffe0ff */
[----:B------:R-:W-:-:S05]  /*2350*/  IMAD R2, R2, -0x2, R5 ;  /* 0xfffffffe02027824 */ /* 0x000fca00078e0205 */
[C---:B------:R-:W-:Y:S02]  /*2360*/  ISETP.GT.AND P5, PT, R2.reuse, RZ, PT ;  /* 0x000000ff0200720c */ /* 0x040fe40003fa4270 */
[C---:B------:R-:W-:Y:S02]  /*2370*/  ISETP.GT.AND P4, PT, R2.reuse, 0x1, PT ;  /* 0x000000010200780c */ /* 0x040fe40003f84270 */
[----:B------:R-:W-:Y:S02]  /*2380*/  ISETP.GT.AND P3, PT, R2, 0x8, PT ;  /* 0x000000080200780c */ /* 0x000fe40003f64270 */
[----:B------:R-:W-:Y:S02]  /*2390*/  FSEL R10, R80, -INF , P5 ;  /* 0xff800000500a7808 */ /* 0x000fe40002800000 */
[----:B------:R-:W-:Y:S02]  /*23a0*/  FSEL R12, R81, -INF , P4 ;  /* 0xff800000510c7808 */ /* 0x000fe40002000000 */
[----:B------:R-:W-:-:S02]  /*23b0*/  ISETP.GT.AND P2, PT, R2, 0x9, PT ;  /* 0x000000090200780c */ /* 0x000fc40003f44270 */
[----:B------:R-:W-:Y:S02]  /*23c0*/  FSEL R30, R76, -INF , P3 ;  /* 0xff8000004c1e7808 */ /* 0x000fe40001800000 */
[----:B------:R-:W-:Y:S02]  /*23d0*/  FMNMX.FTZ R5, R10, R12, !PT ;  /* 0x0000000c0a057209 */ /* 0x000fe40007810000 */
[----:B------:R-:W-:Y:S02]  /*23e0*/  FSEL R21, R166, -INF , P5 ;  /* 0xff800000a6157808 */ /* 0x000fe40002800000 */
        /* <DEDUP_REMOVED lines=17> */
[----:B------:R-:W-:Y:S02]  /*2500*/  FMNMX.FTZ R6, R13, R14, !PT ;  /* 0x0000000e0d067209 */ /* 0x000fe40007810000 */
[----:B------:R-:W-:Y:S02]  /*2510*/  FSEL R28, R115, -INF , P2 ;  /* 0xff800000731c7808 */ /* 0x000fe40001000000 */
[----:B------:R-:W-:Y:S02]  /*2520*/  FSEL R20, R113, -INF , P2 ;  /* 0xff80000071147808 */ /* 0x000fe40001000000 */
[----:B------:R-:W-:-:S02]  /*2530*/  FSEL R64, R79, -INF , P2 ;  /* 0xff8000004f407808 */ /* 0x000fc40001000000 */
[----:B------:R-:W-:Y:S02]  /*2540*/  ISETP.GT.AND P2, PT, R2, 0x19, PT ;  /* 0x000000190200780c */ /* 0x000fe40003f44270 */
[----:B------:R-:W-:Y:S02]  /*2550*/  FSEL R101, R72, -INF , P3 ;  /* 0xff80000048657808 */ /* 0x000fe40001800000 */
[----:B------:R-:W-:Y:S02]  /*2560*/  FMNMX.FTZ R5, R100, R5, !PT ;  /* 0x0000000564057209 */ /* 0x000fe40007810000 */
[----:B------:R-:W-:Y:S02]  /*2570*/  FMNMX.FTZ R6, R15, R6, !PT ;  /* 0x000000060f067209 */ /* 0x000fe40007810000 */
[----:B------:R-:W-:Y:S02]  /*2580*/  FSEL R90, R162, -INF , P5 ;  /* 0xff800000a25a7808 */ /* 0x000fe40002800000 */
[----:B------:R-:W-:-:S02]  /*2590*/  FSEL R65, R160, -INF , P5 ;  /* 0xff800000a0417808 */ /* 0x000fc40002800000 */
[----:B------:R-:W-:Y:S02]  /*25a0*/  FSEL R116, R54, -INF , P5 ;  /* 0xff80000036747808 */ /* 0x000fe40002800000 */
[----:B------:R-:W-:Y:S02]  /*25b0*/  FSEL R91, R163, -INF , P4 ;  /* 0xff800000a35b7808 */ /* 0x000fe40002000000 */
[----:B------:R-:W-:Y:S02]  /*25c0*/  FSEL R66, R161, -INF , P4 ;  /* 0xff800000a1427808 */ /* 0x000fe40002000000 */
[----:B------:R-:W-:Y:S02]  /*25d0*/  FSEL R117, R55, -INF , P4 ;  /* 0xff80000037757808 */ /* 0x000fe40002000000 */
[----:B------:R-:W-:Y:S02]  /*25e0*/  ISETP.GT.AND P5, PT, R2, 0x20, PT ;  /* 0x000000200200780c */ /* 0x000fe40003fa4270 */
[----:B------:R-:W-:-:S02]  /*25f0*/  FSEL R102, R73, -INF , P2 ;  /* 0xff80000049667808 */ /* 0x000fc40001000000 */
[----:B------:R-:W-:Y:S02]  /*2600*/  FMNMX.FTZ R5, R101, R5, !PT ;  /* 0x0000000565057209 */ /* 0x000fe40007810000 */
[----:B------:R-:W-:Y:S02]  /*2610*/  ISETP.GT.AND P4, PT, R2, 0x21, PT ;  /* 0x000000210200780c */ /* 0x000fe40003f84270 */
[----:B------:R-:W-:Y:S02]  /*2620*/  FMNMX.FTZ R6, R20, R6, !PT ;  /* 0x0000000614067209 */ /* 0x000fe40007810000 */
[----:B------:R-:W-:Y:S02]  /*2630*/  FSEL R96, R170, -INF , P3 ;  /* 0xff800000aa607808 */ /* 0x000fe40001800000 */
[----:B------:R-:W-:Y:S02]  /*2640*/  FSEL R88, R168, -INF , P3 ;  /* 0xff800000a8587808 */ /* 0x000fe40001800000 */
[----:B------:R-:W-:-:S02]  /*2650*/  FSEL R97, R171, -INF , P2 ;  /* 0xff800000ab617808 */ /* 0x000fc40001000000 */
[----:B------:R-:W-:Y:S02]  /*2660*/  FSEL R89, R169, -INF , P2 ;  /* 0xff800000a9597808 */ /* 0x000fe40001000000 */
[----:B------:R-:W-:Y:S02]  /*2670*/  FSEL R118, R74, -INF , P3 ;  /* 0xff8000004a767808 */ /* 0x000fe40001800000 */
[----:B------:R-:W-:Y:S02]  /*2680*/  FSEL R124, R75, -INF , P2 ;  /* 0xff8000004b7c7808 */ /* 0x000fe40001000000 */
[C---:B------:R-:W-:Y:S02]  /*2690*/  ISETP.GT.AND P3, PT, R2.reuse, 0x28, PT ;  /* 0x000000280200780c */ /* 0x040fe40003f64270 */
[----:B------:R-:W-:Y:S02]  /*26a0*/  ISETP.GT.AND P2, PT, R2, 0x29, PT ;  /* 0x000000290200780c */ /* 0x000fe40003f44270 */
[----:B------:R-:W-:-:S02]  /*26b0*/  FSEL R138, R174, -INF , P5 ;  /* 0xff800000ae8a7808 */ /* 0x000fc40002800000 */
[----:B------:R-:W-:Y:S02]  /*26c0*/  FSEL R127, R172, -INF , P5 ;  /* 0xff800000ac7f7808 */ /* 0x000fe40002800000 */
[----:B------:R-:W-:Y:S02]  /*26d0*/  FSEL R149, R50, -INF , P5 ;  /* 0xff80000032957808 */ /* 0x000fe40002800000 */
[----:B------:R-:W-:Y:S02]  /*26e0*/  FSEL R103, R48, -INF , P5 ;  /* 0xff80000030677808 */ /* 0x000fe40002800000 */
[----:B------:R-:W-:Y:S02]  /*26f0*/  FMNMX.FTZ R5, R102, R5, !PT ;  /* 0x0000000566057209 */ /* 0x000fe40007810000 */
[----:B------:R-:W-:Y:S02]  /*2700*/  FSEL R140, R175, -INF , P4 ;  /* 0xff800000af8c7808 */ /* 0x000fe40002000000 */
[----:B------:R-:W-:-:S02]  /*2710*/  FSEL R133, R173, -INF , P4 ;  /* 0xff800000ad857808 */ /* 0x000fc40002000000 */
[----:B------:R-:W-:Y:S02]  /*2720*/  FSEL R148, R51, -INF , P4 ;  /* 0xff80000033947808 */ /* 0x000fe40002000000 */
[----:B------:R-:W-:Y:S02]  /*2730*/  FSEL R119, R49, -INF , P4 ;  /* 0xff80000031777808 */ /* 0x000fe40002000000 */
[C---:B------:R-:W-:Y:S02]  /*2740*/  ISETP.GT.AND P5, PT, R2.reuse, 0x30, PT ;  /* 0x000000300200780c */ /* 0x040fe40003fa4270 */
[----:B------:R-:W-:Y:S02]  /*2750*/  FMNMX.FTZ R6, R65, R6, !PT ;  /* 0x0000000641067209 */ /* 0x000fe40007810000 */
[----:B------:R-:W-:Y:S02]  /*2760*/  ISETP.GT.AND P4, PT, R2, 0x31, PT ;  /* 0x000000310200780c */ /* 0x000fe40003f84270 */
[----:B------:R-:W-:-:S02]  /*2770*/  FSEL R141, R154, -INF , P3 ;  /* 0xff8000009a8d7808 */ /* 0x000fc40001800000 */
[----:B------:R-:W-:Y:S02]  /*2780*/  FSEL R136, R152, -INF , P3 ;  /* 0xff80000098887808 */ /* 0x000fe40001800000 */
[----:B------:R-:W-:Y:S02]  /*2790*/  FSEL R142, R155, -INF , P2 ;  /* 0xff8000009b8e7808 */ /* 0x000fe40001000000 */
[----:B------:R-:W-:Y:S02]  /*27a0*/  FSEL R137, R153, -INF , P2 ;  /* 0xff80000099897808 */ /* 0x000fe40001000000 */
[----:B------:R-:W-:Y:S02]  /*27b0*/  FSEL R143, R46, -INF , P3 ;  /* 0xff8000002e8f7808 */ /* 0x000fe40001800000 */
[----:B------:R-:W-:Y:S02]  /*27c0*/  FSEL R125, R44, -INF , P3 ;  /* 0xff8000002c7d7808 */ /* 0x000fe40001800000 */
[----:B------:R-:W-:-:S02]  /*27d0*/  FSEL R150, R47, -INF , P2 ;  /* 0xff8000002f967808 */ /* 0x000fc40001000000 */
[----:B------:R-:W-:Y:S02]  /*27e0*/  FSEL R126, R45, -INF , P2 ;  /* 0xff8000002d7e7808 */ /* 0x000fe40001000000 */
[C---:B------:R-:W-:Y:S02]  /*27f0*/  ISETP.GT.AND P3, PT, R2.reuse, 0x38, PT ;  /* 0x000000380200780c */ /* 0x040fe40003f64270 */
[----:B------:R-:W-:Y:S02]  /*2800*/  ISETP.GT.AND P2, PT, R2, 0x39, PT ;  /* 0x000000390200780c */ /* 0x000fe40003f44270 */
[----:B------:R-:W-:Y:S02]  /*2810*/  FMNMX.FTZ R5, R103, R5, !PT ;  /* 0x0000000567057209 */ /* 0x000fe40007810000 */
[----:B------:R-:W-:Y:S02]  /*2820*/  FSEL R151, R146, -INF , P5 ;  /* 0xff80000092977808 */ /* 0x000fe40002800000 */
[----:B------:R-:W-:-:S02]  /*2830*/  FMNMX.FTZ R6, R66, R6, !PT ;  /* 0x0000000642067209 */ /* 0x000fc40007810000 */
[----:B------:R-:W-:Y:S02]  /*2840*/  FSEL R153, R147, -INF , P4 ;  /* 0xff80000093997808 */ /* 0x000fe40002000000 */
[----:B------:R-:W-:Y:S02]  /*2850*/  FSEL R146, R145, -INF , P4 ;  /* 0xff80000091927808 */ /* 0x000fe40002000000 */
[----:B------:R-:W-:Y:S02]  /*2860*/  FSEL R161, R43, -INF , P4 ;  /* 0xff8000002ba17808 */ /* 0x000fe40002000000 */
[----:B------:R-:W-:Y:S02]  /*2870*/  FSEL R155, R41, -INF , P4 ;  /* 0xff800000299b7808 */ /* 0x000fe40002000000 */
        /* <DEDUP_REMOVED lines=9> */
[----:B------:R-:W-:Y:S01]  /*2910*/  FMNMX.FTZ R5, R119, R5, !PT ;  /* 0x0000000577057209 */ /* 0x000fe20007810000 */
[----:B------:R-:W-:Y:S01]  /*2920*/  LDSM.16.MT88.4 R36, [R230+0x900] ;  /* 0x00090000e624783b */ /* 0x000fe20000004200 */
[C---:B------:R-:W-:Y:S02]  /*2930*/  ISETP.GT.AND P3, PT, R2.reuse, 0x48, PT ;  /* 0x000000480200780c */ /* 0x040fe40003f64270 */
[----:B------:R-:W-:Y:S02]  /*2940*/  ISETP.GT.AND P2, PT, R2, 0x49, PT ;  /* 0x000000490200780c */ /* 0x000fe40003f44270 */
[----:B------:R-:W-:Y:S02]  /*2950*/  FMNMX.FTZ R7, R21, R22, !PT ;  /* 0x0000001615077209 */ /* 0x000fe40007810000 */
[----:B------:R-:W-:-:S02]  /*2960*/  FMNMX.FTZ R6, R88, R6, !PT ;  /* 0x0000000658067209 */ /* 0x000fc40007810000 */
[----:B------:R-:W-:Y:S02]  /*2970*/  FSEL R144, R144, -INF , P5 ;  /* 0xff80000090907808 */ /* 0x000fe40002800000 */
[----:B------:R-:W-:Y:S02]  /*2980*/  FSEL R159, R42, -INF , P5 ;  /* 0xff8000002a9f7808 */ /* 0x000fe40002800000 */
[----:B------:R-:W-:Y:S02]  /*2990*/  FSEL R156, R40, -INF , P5 ;  /* 0xff800000289c7808 */ /* 0x000fe40002800000 */
[----:B------:R-:W-:Y:S01]  /*29a0*/  FSEL R166, R131, -INF , P4 ;  /* 0xff80000083a67808 */ /* 0x000fe20002000000 */
[----:B------:R-:W-:Y:S01]  /*29b0*/  LDSM.16.MT88.4 R40, [R230+0x100] ;  /* 0x00010000e628783b */ /* 0x000fe20000004200 */
[----:B------:R-:W-:Y:S02]  /*29c0*/  ISETP.GT.AND P5, PT, R2, 0x40, PT ;  /* 0x000000400200780c */ /* 0x000fe40003fa4270 */
[----:B------:R-:W-:-:S02]  /*29d0*/  FSEL R131, R129, -INF , P4 ;  /* 0xff80000081837808 */ /* 0x000fc40002000000 */
[----:B------:R-:W-:Y:S02]  /*29e0*/  FMNMX.FTZ R5, R125, R5, !PT ;  /* 0x000000057d057209 */ /* 0x000fe40007810000 */
[----:B------:R-:W-:Y:S02]  /*29f0*/  FSEL R187, R27, -INF , P4 ;  /* 0xff8000001bbb7808 */ /* 0x000fe40002000000 */
[----:B------:R-:W-:Y:S02]  /*2a00*/  FSEL R169, R25, -INF , P4 ;  /* 0xff80000019a97808 */ /* 0x000fe40002000000 */
[----:B------:R-:W-:Y:S02]  /*2a10*/  FSEL R165, R106, -INF , P3 ;  /* 0xff8000006aa57808 */ /* 0x000fe40001800000 */
[----:B------:R-:W-:Y:S02]  /*2a20*/  FSEL R129, R104, -INF , P3 ;  /* 0xff80000068817808 */ /* 0x000fe40001800000 */
[----:B------:R-:W-:-:S02]  /*2a30*/  FSEL R167, R107, -INF , P2 ;  /* 0xff8000006ba77808 */ /* 0x000fc40001000000 */
[----:B------:R-:W-:Y:S02]  /*2a40*/  FSEL R163, R105, -INF , P2 ;  /* 0xff80000069a37808 */ /* 0x000fe40001000000 */
[----:B------:R-:W-:Y:S02]  /*2a50*/  FSEL R186, R34, -INF , P3 ;  /* 0xff80000022ba7808 */ /* 0x000fe40001800000 */
[----:B------:R-:W-:Y:S02]  /*2a60*/  FSEL R168, R32, -INF , P3 ;  /* 0xff80000020a87808 */ /* 0x000fe40001800000 */
[----:B------:R-:W-:Y:S02]  /*2a70*/  FSEL R221, R35, -INF , P2 ;  /* 0xff80000023dd7808 */ /* 0x000fe40001000000 */
[----:B------:R-:W-:Y:S02]  /*2a80*/  FSEL R173, R33, -INF , P2 ;  /* 0xff80000021ad7808 */ /* 0x000fe40001000000 */
[----:B------:R-:W-:Y:S01]  /*2a90*/  FMNMX.FTZ R7, R23, R7, !PT ;  /* 0x0000000717077209 */ /* 0x000fe20007810000 */
[----:B------:R-:W-:Y:S01]  /*2aa0*/  LDSM.16.MT88.4 R32, [R229+0x100] ;  /* 0x00010000e520783b */ /* 0x000fe20000004200 */
[----:B------:R-:W-:-:S02]  /*2ab0*/  FMNMX.FTZ R6, R89, R6, !PT ;  /* 0x0000000659067209 */ /* 0x000fc40007810000 */
[C---:B------:R-:W-:Y:S02]  /*2ac0*/  ISETP.GT.AND P4, PT, R2.reuse, 0x50, PT ;  /* 0x000000500200780c */ /* 0x040fe40003f84270 */
[C---:B------:R-:W-:Y:S02]  /*2ad0*/  ISETP.GT.AND P2, PT, R2.reuse, 0x51, PT ;  /* 0x000000510200780c */ /* 0x040fe40003f44270 */
[----:B------:R-:W-:Y:S02]  /*2ae0*/  ISETP.GT.AND P3, PT, R2, 0x58, PT ;  /* 0x000000580200780c */ /* 0x000fe40003f64270 */
[----:B------:R-:W-:Y:S02]  /*2af0*/  FSEL R164, R130, -INF , P5 ;  /* 0xff80000082a47808 */ /* 0x000fe40002800000 */
[----:B------:R-:W-:Y:S02]  /*2b00*/  FMNMX.FTZ R5, R126, R5, !PT ;  /* 0x000000057e057209 */ /* 0x000fe40007810000 */
[----:B------:R-:W-:-:S02]  /*2b10*/  FSEL R130, R128, -INF , P5 ;  /* 0xff80000080827808 */ /* 0x000fc40002800000 */
[----:B------:R-:W-:Y:S02]  /*2b20*/  FMNMX.FTZ R7, R28, R7, !PT ;  /* 0x000000071c077209 */ /* 0x000fe40007810000 */
[----:B------:R-:W-:Y:S02]  /*2b30*/  FMNMX.FTZ R6, R127, R6, !PT ;  /* 0x000000067f067209 */ /* 0x000fe40007810000 */
[----:B------:R-:W-:Y:S02]  /*2b40*/  FSEL R184, R26, -INF , P5 ;  /* 0xff8000001ab87808 */ /* 0x000fe40002800000 */
[----:B------:R-:W-:Y:S02]  /*2b50*/  FSEL R128, R24, -INF , P5 ;  /* 0xff80000018807808 */ /* 0x000fe40002800000 */
[----:B------:R-:W-:Y:S01]  /*2b60*/  FSEL R188, R122, -INF , P4 ;  /* 0xff8000007abc7808 */ /* 0x000fe20002000000 */
[----:B------:R-:W-:Y:S01]  /*2b70*/  LDSM.16.MT88.4 R24, [R229+0x900] ;  /* 0x00090000e518783b */ /* 0x000fe20000004200 */
[----:B------:R-:W-:-:S02]  /*2b80*/  FSEL R245, R120, -INF , P4 ;  /* 0xff80000078f57808 */ /* 0x000fc40002000000 */
[----:B------:R-:W-:Y:S02]  /*2b90*/  FSEL R192, R123, -INF , P2 ;  /* 0xff8000007bc07808 */ /* 0x000fe40001000000 */
[----:B------:R-:W-:Y:S02]  /*2ba0*/  FSEL R246, R121, -INF , P2 ;  /* 0xff80000079f67808 */ /* 0x000fe40001000000 */
[----:B------:R-:W-:Y:S02]  /*2bb0*/  FSEL R202, R18, -INF , P4 ;  /* 0xff80000012ca7808 */ /* 0x000fe40002000000 */
[----:B------:R-:W-:Y:S02]  /*2bc0*/  FSEL R171, R16, -INF , P4 ;  /* 0xff80000010ab7808 */ /* 0x000fe40002000000 */
[----:B------:R-:W-:Y:S02]  /*2bd0*/  FSEL R198, R19, -INF , P2 ;  /* 0xff80000013c67808 */ /* 0x000fe40001000000 */
[----:B------:R-:W-:-:S02]  /*2be0*/  FSEL R185, R17, -INF , P2 ;  /* 0xff80000011b97808 */ /* 0x000fc40001000000 */
[----:B------:R-:W-:Y:S01]  /*2bf0*/  FSEL R252, R94, -INF , P3 ;  /* 0xff8000005efc7808 */ /* 0x000fe20001800000 */
[----:B------:R-:W-:Y:S01]  /*2c00*/  LDSM.16.MT88.4 R16, [R228+0x100] ;  /* 0x00010000e410783b */ /* 0x000fe20000004200 */
[----:B------:R-:W-:Y:S02]  /*2c10*/  FSEL R227, R92, -INF , P3 ;  /* 0xff8000005ce37808 */ /* 0x000fe40001800000 */
[----:B------:R-:W-:Y:S02]  /*2c20*/  FSEL R203, R58, -INF , P3 ;  /* 0xff8000003acb7808 */ /* 0x000fe40001800000 */
[----:B------:R-:W-:Y:S02]  /*2c30*/  FSEL R175, R56, -INF , P3 ;  /* 0xff80000038af7808 */ /* 0x000fe40001800000 */
[C---:B------:R-:W-:Y:S02]  /*2c40*/  ISETP.GT.AND P2, PT, R2.reuse, 0x59, PT ;  /* 0x000000590200780c */ /* 0x040fe40003f44270 */
[----:B------:R-:W-:-:S02]  /*2c50*/  ISETP.GT.AND P6, PT, R2, 0x60, PT ;  /* 0x000000600200780c */ /* 0x000fc40003fc4270 */
[C---:B------:R-:W-:Y:S02]  /*2c60*/  ISETP.GT.AND P5, PT, R2.reuse, 0x61, PT ;  /* 0x000000610200780c */ /* 0x040fe40003fa4270 */
[C---:B------:R-:W-:Y:S02]  /*2c70*/  ISETP.GT.AND P4, PT, R2.reuse, 0x68, PT ;  /* 0x000000680200780c */ /* 0x040fe40003f84270 */
[----:B------:R-:W-:Y:S02]  /*2c80*/  ISETP.GT.AND P3, PT, R2, 0x69, PT ;  /* 0x000000690200780c */ /* 0x000fe40003f64270 */
[----:B------:R-:W-:Y:S02]  /*2c90*/  FMNMX.FTZ R2, R156, R5, !PT ;  /* 0x000000059c027209 */ /* 0x000fe40007810000 */
[----:B------:R-:W-:Y:S02]  /*2ca0*/  FMNMX.FTZ R7, R90, R7, !PT ;  /* 0x000000075a077209 */ /* 0x000fe40007810000 */
[----:B------:R-:W-:-:S02]  /*2cb0*/  FMNMX.FTZ R5, R133, R6, !PT ;  /* 0x0000000685057209 */ /* 0x000fc40007810000 */
[----:B------:R-:W-:Y:S02]  /*2cc0*/  FMNMX.FTZ R2, R155, R2, !PT ;  /* 0x000000029b027209 */ /* 0x000fe40007810000 */
[----:B------:R-:W-:Y:S02]  /*2cd0*/  FMNMX.FTZ R6, R91, R7, !PT ;  /* 0x000000075b067209 */ /* 0x000fe40007810000 */
[----:B------:R-:W-:Y:S02]  /*2ce0*/  FMNMX.FTZ R5, R136, R5, !PT ;  /* 0x0000000588057209 */ /* 0x000fe40007810000 */
        /* <DEDUP_REMOVED lines=25> */
[----:B------:R-:W-:Y:S02]  /*2e80*/  FSEL R174, R57, -INF , P2 ;  /* 0xff80000039ae7808 */ /* 0x000fe40001000000 */
[----:B------:R-:W-:-:S02]  /*2e90*/  FMNMX.FTZ R2, R175, R2, !PT ;  /* 0x00000002af027209 */ /* 0x000fc40007810000 */
[----:B------:R-:W-:Y:S02]  /*2ea0*/  FMNMX.FTZ R6, R152, R6, !PT ;  /* 0x0000000698067209 */ /* 0x000fe40007810000 */
[----:B------:R-:W-:Y:S02]  /*2eb0*/  FMNMX.FTZ R5, R163, R5, !PT ;  /* 0x00000005a3057209 */ /* 0x000fe40007810000 */
[----:B------:R-:W-:Y:S02]  /*2ec0*/  FMNMX.FTZ R7, R62, R7, !PT ;  /* 0x000000073e077209 */ /* 0x000fe40007810000 */
[----:B------:R-:W-:Y:S02]  /*2ed0*/  FSEL R216, R84, -INF , P6 ;  /* 0xff80000054d87808 */ /* 0x000fe40003000000 */
[----:B------:R-:W-:Y:S02]  /*2ee0*/  FMNMX.FTZ R2, R174, R2, !PT ;  /* 0x00000002ae027209 */ /* 0x000fe40007810000 */
[----:B------:R-:W-:Y:S01]  /*2ef0*/  FMNMX.FTZ R6, R154, R6, !PT ;  /* 0x000000069a067209 */ /* 0x000fe20007810000 */
[----:B------:R-:W-:Y:S01]  /*2f00*/  IMAD.MOV.U32 R4, RZ, RZ, R216 ;  /* 0x000000ffff047224 */ /* 0x000fe200078e00d8 */
[----:B------:R-:W-:-:S02]  /*2f10*/  FMNMX.FTZ R5, R245, R5, !PT ;  /* 0x00000005f5057209 */ /* 0x000fc40007810000 */
[----:B------:R-:W-:Y:S02]  /*2f20*/  FMNMX.FTZ R7, R64, R7, !PT ;  /* 0x0000000740077209 */ /* 0x000fe40007810000 */
[----:B------:R-:W-:Y:S02]  /*2f30*/  FSEL R210, R85, -INF , P5 ;  /* 0xff80000055d27808 */ /* 0x000fe40002800000 */
[----:B------:R-:W-:Y:S02]  /*2f40*/  FMNMX.FTZ R2, R216, R2, !PT ;  /* 0x00000002d8027209 */ /* 0x000fe40007810000 */
[----:B------:R-:W-:Y:S02]  /*2f50*/  FMNMX.FTZ R6, R164, R6, !PT ;  /* 0x00000006a4067209 */ /* 0x000fe40007810000 */
[----:B------:R-:W-:Y:S02]  /*2f60*/  FMNMX.FTZ R5, R246, R5, !PT ;  /* 0x00000005f6057209 */ /* 0x000fe40007810000 */
[----:B------:R-:W-:-:S02]  /*2f70*/  FMNMX.FTZ R7, R116, R7, !PT ;  /* 0x0000000774077209 */ /* 0x000fc40007810000 */
[----:B------:R-:W-:Y:S02]  /*2f80*/  FSEL R211, R68, -INF , P4 ;  /* 0xff80000044d37808 */ /* 0x000fe40002000000 */
[----:B------:R-:W-:Y:S02]  /*2f90*/  FMNMX.FTZ R2, R210, R2, !PT ;  /* 0x00000002d2027209 */ /* 0x000fe40007810000 */
[----:B------:R-:W-:Y:S02]  /*2fa0*/  FSEL R224, R93, -INF , P2 ;  /* 0xff8000005de07808 */ /* 0x000fe40001000000 */
        /* <DEDUP_REMOVED lines=9> */
[----:B------:R-:W-:Y:S02]  /*3040*/  FMNMX.FTZ R8, R212, R2, !PT ;  /* 0x00000002d4087209 */ /* 0x000fe40007810000 */
[----:B------:R-:W-:Y:S02]  /*3050*/  FSEL R196, R177, -INF , P5 ;  /* 0xff800000b1c47808 */ /* 0x000fe40002800000 */
[----:B------:R-:W-:Y:S01]  /*3060*/  FMNMX.FTZ R6, R167, R6, !PT ;  /* 0x00000006a7067209 */ /* 0x000fe20007810000 */
[----:B------:R-:W1:Y:S01]  /*3070*/  SHFL.BFLY PT, R135, R8, 0x2, 0x1f ;  /* 0x0c401f0008877f89 */ /* 0x000e6200000e0000 */
[----:B------:R-:W-:Y:S02]  /*3080*/  FMNMX.FTZ R2, R209, R5, !PT ;  /* 0x00000005d1027209 */ /* 0x000fe40007810000 */
[----:B------:R-:W-:Y:S02]  /*3090*/  FMNMX.FTZ R7, R124, R7, !PT ;  /* 0x000000077c077209 */ /* 0x000fe40007810000 */
[----:B------:R-:W-:-:S02]  /*30a0*/  FSEL R193, R180, -INF , P4 ;  /* 0xff800000b4c17808 */ /* 0x000fc40002000000 */
[----:B------:R-:W-:Y:S02]  /*30b0*/  FMNMX.FTZ R5, R188, R6, !PT ;  /* 0x00000006bc057209 */ /* 0x000fe40007810000 */
[----:B------:R-:W-:Y:S02]  /*30c0*/  FMNMX.FTZ R2, R196, R2, !PT ;  /* 0x00000002c4027209 */ /* 0x000fe40007810000 */
[----:B------:R-:W-:Y:S02]  /*30d0*/  FMNMX.FTZ R7, R149, R7, !PT ;  /* 0x0000000795077209 */ /* 0x000fe40007810000 */
[----:B------:R-:W-:Y:S02]  /*30e0*/  FSEL R239, R181, -INF , P3 ;  /* 0xff800000b5ef7808 */ /* 0x000fe40001800000 */
[----:B------:R-:W-:Y:S02]  /*30f0*/  FMNMX.FTZ R5, R192, R5, !PT ;  /* 0x00000005c0057209 */ /* 0x000fe40007810000 */
[----:B------:R-:W-:-:S02]  /*3100*/  FMNMX.FTZ R2, R193, R2, !PT ;  /* 0x00000002c1027209 */ /* 0x000fc40007810000 */
[----:B------:R-:W-:Y:S02]  /*3110*/  FMNMX.FTZ R6, R148, R7, !PT ;  /* 0x0000000794067209 */ /* 0x000fe40007810000 */
[----:B------:R-:W-:Y:S02]  /*3120*/  FSEL R170, R95, -INF , P2 ;  /* 0xff8000005faa7808 */ /* 0x000fe40001000000 */
[----:B------:R-:W-:Y:S02]  /*3130*/  FMNMX.FTZ R5, R252, R5, !PT ;  /* 0x00000005fc057209 */ /* 0x000fe40007810000 */
[----:B------:R-:W-:Y:S02]  /*3140*/  FMNMX.FTZ R2, R239, R2, !PT ;  /* 0x00000002ef027209 */ /* 0x000fe40007810000 */
[----:B------:R-:W-:Y:S02]  /*3150*/  FMNMX.FTZ R6, R143, R6, !PT ;  /* 0x000000068f067209 */ /* 0x000fe40007810000 */
[----:B------:R-:W-:Y:S01]  /*3160*/  FSEL R201, R178, -INF , P6 ;  /* 0xff800000b2c97808 */ /* 0x000fe20003000000 */
[----:B------:R-:W2:Y:S01]  /*3170*/  SHFL.BFLY PT, R132, R2, 0x2, 0x1f ;  /* 0x0c401f0002847f89 */ /* 0x000ea200000e0000 */
[----:B------:R-:W-:-:S02]  /*3180*/  FMNMX.FTZ R5, R170, R5, !PT ;  /* 0x00000005aa057209 */ /* 0x000fc40007810000 */
[----:B------:R-:W-:Y:S02]  /*3190*/  FMNMX.FTZ R6, R150, R6, !PT ;  /* 0x0000000696067209 */ /* 0x000fe40007810000 */
[----:B------:R-:W-:Y:S02]  /*31a0*/  FSEL R238, R179, -INF , P5 ;  /* 0xff800000b3ee7808 */ /* 0x000fe40002800000 */
[----:B------:R-:W-:Y:S02]  /*31b0*/  FMNMX.FTZ R5, R201, R5, !PT ;  /* 0x00000005c9057209 */ /* 0x000fe40007810000 */
[----:B------:R-:W-:Y:S02]  /*31c0*/  FMNMX.FTZ R6, R159, R6, !PT ;  /* 0x000000069f067209 */ /* 0x000fe40007810000 */
[----:B------:R-:W-:Y:S02]  /*31d0*/  FSEL R241, R182, -INF , P4 ;  /* 0xff800000b6f17808 */ /* 0x000fe40002000000 */
[----:B------:R-:W-:-:S02]  /*31e0*/  FMNMX.FTZ R5, R238, R5, !PT ;  /* 0x00000005ee057209 */ /* 0x000fc40007810000 */
[----:B------:R-:W-:Y:S02]  /*31f0*/  FMNMX.FTZ R6, R161, R6, !PT ;  /* 0x00000006a1067209 */ /* 0x000fe40007810000 */
[----:B------:R-:W-:Y:S02]  /*3200*/  FSEL R242, R183, -INF , P3 ;  /* 0xff800000b7f27808 */ /* 0x000fe40001800000 */
[----:B------:R-:W-:Y:S02]  /*3210*/  FMNMX.FTZ R5, R241, R5, !PT ;  /* 0x00000005f1057209 */ /* 0x000fe40007810000 */
[----:B------:R-:W-:Y:S02]  /*3220*/  FMNMX.FTZ R6, R160, R6, !PT ;  /* 0x00000006a0067209 */ /* 0x000fe40007810000 */
[----:B------:R-:W-:Y:S02]  /*3230*/  FMNMX.FTZ R5, R242, R5, !PT ;  /* 0x00000005f2057209 */ /* 0x000fe40007810000 */
[----:B------:R-:W-:-:S02]  /*3240*/  FMNMX.FTZ R6, R162, R6, !PT ;  /* 0x00000006a2067209 */ /* 0x000fc40007810000 */
[----:B-1----:R-:W-:Y:S02]  /*3250*/  FMNMX.FTZ R135, R8, R135, !PT ;  /* 0x0000008708877209 */ /* 0x002fe40007810000 */
[----:B------:R-:W1:Y:S01]  /*3260*/  SHFL.BFLY PT, R8, R5, 0x2, 0x1f ;  /* 0x0c401f0005087f89 */ /* 0x000e6200000e0000 */
[----:B------:R-:W-:Y:S02]  /*3270*/  FMNMX.FTZ R6, R184, R6, !PT ;  /* 0x00000006b8067209 */ /* 0x000fe40007810000 */
[----:B--2---:R-:W-:Y:S01]  /*3280*/  FMNMX.FTZ R132, R2, R132, !PT ;  /* 0x0000008402847209 */ /* 0x004fe20007810000 */
[----:B------:R-:W2:Y:S01]  /*3290*/  SHFL.BFLY PT, R7, R135, 0x1, 0x1f ;  /* 0x0c201f0087077f89 */ /* 0x000ea200000e0000 */
[----:B------:R-:W-:Y:S02]  /*32a0*/  FMNMX.FTZ R2, R187, R6, !PT ;  /* 0x00000006bb027209 */ /* 0x000fe40007810000 */
[----:B------:R-:W-:Y:S01]  /*32b0*/  FSEL R172, R59, -INF , P2 ;  /* 0xff8000003bac7808 */ /* 0x000fe20001000000 */
[----:B------:R-:W3:Y:S01]  /*32c0*/  SHFL.BFLY PT, R9, R132, 0x1, 0x1f ;  /* 0x0c201f0084097f89 */ /* 0x000ee200000e0000 */
[----:B------:R-:W-:-:S02]  /*32d0*/  FMNMX.FTZ R2, R186, R2, !PT ;  /* 0x00000002ba027209 */ /* 0x000fc40007810000 */
[----:B------:R-:W-:Y:S02]  /*32e0*/  FSEL R213, R86, -INF , P6 ;  /* 0xff80000056d57808 */ /* 0x000fe40003000000 */
[----:B------:R-:W-:Y:S02]  /*32f0*/  FMNMX.FTZ R2, R221, R2, !PT ;  /* 0x00000002dd027209 */ /* 0x000fe40007810000 */
[----:B------:R-:W-:Y:S02]  /*3300*/  FSEL R237, R87, -INF , P5 ;  /* 0xff80000057ed7808 */ /* 0x000fe40002800000 */
[----:B------:R-:W-:Y:S02]  /*3310*/  FMNMX.FTZ R2, R202, R2, !PT ;  /* 0x00000002ca027209 */ /* 0x000fe40007810000 */
[----:B------:R-:W-:Y:S02]  /*3320*/  FSEL R215, R70, -INF , P4 ;  /* 0xff80000046d77808 */ /* 0x000fe40002000000 */
[----:B------:R-:W-:-:S02]  /*3330*/  FMNMX.FTZ R6, R198, R2, !PT ;  /* 0x00000002c6067209 */ /* 0x000fc40007810000 */
[----:B------:R-:W-:Y:S02]  /*3340*/  FSEL R236, R71, -INF , P3 ;  /* 0xff80000047ec7808 */ /* 0x000fe40001800000 */
[----:B-1----:R-:W-:Y:S02]  /*3350*/  FMNMX.FTZ R2, R5, R8, !PT ;  /* 0x0000000805027209 */ /* 0x002fe40007810000 */
[----:B------:R-:W-:Y:S02]  /*3360*/  FMNMX.FTZ R5, R203, R6, !PT ;  /* 0x00000006cb057209 */ /* 0x000fe40007810000 */
[----:B--2---:R-:W-:Y:S01]  /*3370*/  FMNMX.FTZ R135, R135, R7, !PT ;  /* 0x0000000787877209 */ /* 0x004fe20007810000 */
[----:B------:R-:W1:Y:S01]  /*3380*/  SHFL.BFLY PT, R11, R2, 0x1, 0x1f ;  /* 0x0c201f00020b7f89 */ /* 0x000e6200000e0000 */
[----:B------:R-:W-:Y:S02]  /*3390*/  FMNMX.FTZ R5, R172, R5, !PT ;  /* 0x00000005ac057209 */ /* 0x000fe40007810000 */
[C---:B------:R-:W-:Y:S01]  /*33a0*/  FSETP.NEU.FTZ.AND P2, PT, R135.reuse, -INF , PT ;  /* 0xff8000008700780b */ /* 0x040fe20003f5d000 */
[----:B------:R-:W-:Y:S01]  /*33b0*/  FMUL.FTZ R7, R135, c[0x0][0x2d0] ;  /* 0x0000b40087077a20 */ /* 0x000fe20000410000 */
[----:B------:R-:W-:-:S02]  /*33c0*/  FMNMX.FTZ R5, R213, R5, !PT ;  /* 0x00000005d5057209 */ /* 0x000fc40007810000 */
[----:B---3--:R-:W-:Y:S02]  /*33d0*/  FMNMX.FTZ R132, R132, R9, !PT ;  /* 0x0000000984847209 */ /* 0x008fe40007810000 */
[----:B------:R-:W-:Y:S02]  /*33e0*/  FMNMX.FTZ R5, R237, R5, !PT ;  /* 0x00000005ed057209 */ /* 0x000fe40007810000 */
[----:B------:R-:W-:Y:S01]  /*33f0*/  FSEL R7, R7, RZ, P2 ;  /* 0x000000ff07077208 */ /* 0x000fe20001000000 */
[C---:B------:R-:W-:Y:S01]  /*3400*/  FMUL.FTZ R9, R132.reuse, c[0x0][0x2d0] ;  /* 0x0000b40084097a20 */ /* 0x040fe20000410000 */
[----:B------:R-:W-:Y:S02]  /*3410*/  FMNMX.FTZ R8, R215, R5, !PT ;  /* 0x00000005d7087209 */ /* 0x000fe40007810000 */
[----:B------:R-:W-:Y:S01]  /*3420*/  FSETP.NEU.FTZ.AND P2, PT, R132, -INF , PT ;  /* 0xff8000008400780b */ /* 0x000fe20003f5d000 */
[--C-:B------:R-:W-:Y:S01]  /*3430*/  FFMA.FTZ R6, R10, c[0x0][0x2d0], -R7.reuse ;  /* 0x0000b4000a067a23 */ /* 0x100fe20000010807 */
[----:B------:R-:W-:Y:S01]  /*3440*/  FMNMX.FTZ R8, R236, R8, !PT ;  /* 0x00000008ec087209 */ /* 0x000fe20007810000 */
[----:B------:R-:W-:-:S02]  /*3450*/  FFMA.FTZ R5, R12, c[0x0][0x2d0], -R7 ;  /* 0x0000b4000c057a23 */ /* 0x000fc40000010807 */
[----:B------:R2:W-:Y:S02]  /*3460*/  MUFU.EX2 R214, R6 ;  /* 0x0000000600d67308 */ /* 0x0005e40000000800 */
[----:B------:R-:W3:Y:S01]  /*3470*/  SHFL.BFLY PT, R10, R8, 0x2, 0x1f ;  /* 0x0c401f00080a7f89 */ /* 0x000ee200000e0000 */
[----:B-1----:R-:W-:-:S05]  /*3480*/  FMNMX.FTZ R2, R2, R11, !PT ;  /* 0x0000000b02027209 */ /* 0x002fca0007810000 */
[----:B------:R1:W4:Y:S01]  /*3490*/  MUFU.EX2 R194, R5 ;  /* 0x0000000500c27308 */ /* 0x0003220000000800 */
[----:B--2---:R-:W-:Y:S02]  /*34a0*/  FSEL R6, R9, RZ, P2 ;  /* 0x000000ff09067208 */ /* 0x004fe40001000000 */
[----:B------:R-:W-:-:S03]  /*34b0*/  FSETP.NEU.FTZ.AND P2, PT, R2, -INF , PT ;  /* 0xff8000000200780b */ /* 0x000fc60003f5d000 */
[--C-:B------:R-:W-:Y:S02]  /*34c0*/  FFMA.FTZ R9, R15, c[0x0][0x2d0], -R6.reuse ;  /* 0x0000b4000f097a23 */ /* 0x100fe40000010806 */
[----:B-1----:R-:W-:Y:S02]  /*34d0*/  FFMA.FTZ R5, R13, c[0x0][0x2d0], -R6 ;  /* 0x0000b4000d057a23 */ /* 0x002fe40000010806 */
[----:B------:R1:W-:Y:S01]  /*34e0*/  MUFU.EX2 R189, R9 ;  /* 0x0000000900bd7308 */ /* 0x0003e20000000800 */
[----:B---3--:R-:W-:Y:S02]  /*34f0*/  FMNMX.FTZ R8, R8, R10, !PT ;  /* 0x0000000a08087209 */ /* 0x008fe40007810000 */
[----:B----4-:R-:W-:-:S05]  /*3500*/  F2FP.BF16.PACK_AB R12, R194, R214 ;  /* 0x000000d6c20c723e */ /* 0x010fca00000010ff */
[----:B------:R2:W-:Y:S01]  /*3510*/  MUFU.EX2 R183, R5 ;  /* 0x0000000500b77308 */ /* 0x0005e20000000800 */
[----:B-1----:R-:W-:-:S07]  /*3520*/  FFMA.FTZ R9, R20, c[0x0][0x2d0], -R6 ;  /* 0x0000b40014097a23 */ /* 0x002fce0000010806 */
[----:B------:R-:W1:Y:S01]  /*3530*/  MUFU.EX2 R197, R9 ;  /* 0x0000000900c57308 */ /* 0x000e620000000800 */
[----:B--2---:R-:W-:-:S07]  /*3540*/  FFMA.FTZ R5, R14, c[0x0][0x2d0], -R6 ;  /* 0x0000b4000e057a23 */ /* 0x004fce0000010806 */
[----:B------:R2:W3:Y:S01]  /*3550*/  MUFU.EX2 R182, R5 ;  /* 0x0000000500b67308 */ /* 0x0004e20000000800 */
[----:B-1----:R-:W-:Y:S01]  /*3560*/  F2FP.BF16.PACK_AB R10, R197, R189 ;  /* 0x000000bdc50a723e */ /* 0x002fe200000010ff */
[----:B--2---:R-:W-:-:S05]  /*3570*/  FMUL.FTZ R5, R2, c[0x0][0x2d0] ;  /* 0x0000b40002057a20 */ /* 0x004fca0000410000 */
[----:B------:R-:W-:-:S05]  /*3580*/  FSEL R5, R5, RZ, P2 ;  /* 0x000000ff05057208 */ /* 0x000fca0001000000 */
[--C-:B------:R-:W-:Y:S02]  /*3590*/  FFMA.FTZ R9, R21, c[0x0][0x2d0], -R5.reuse ;  /* 0x0000b40015097a23 */ /* 0x100fe40000010805 */
[--C-:B------:R-:W-:Y:S02]  /*35a0*/  FFMA.FTZ R0, R22, c[0x0][0x2d0], -R5.reuse ;  /* 0x0000b40016007a23 */ /* 0x100fe40000010805 */
[----:B------:R1:W-:Y:S08]  /*35b0*/  MUFU.EX2 R179, R9 ;  /* 0x0000000900b37308 */ /* 0x0003f00000000800 */
[----:B------:R2:W4:Y:S01]  /*35c0*/  MUFU.EX2 R178, R0 ;  /* 0x0000000000b27308 */ /* 0x0005220000000800 */
[----:B-1----:R-:W1:Y:S01]  /*35d0*/  SHFL.BFLY PT, R9, R8, 0x1, 0x1f ;  /* 0x0c201f0008097f89 */ /* 0x002e6200000e0000 */
[----:B--2---:R-:W-:-:S03]  /*35e0*/  FFMA.FTZ R0, R23, c[0x0][0x2d0], -R5 ;  /* 0x0000b40017007a23 */ /* 0x004fc60000010805 */
[----:B------:R-:W2:Y:S03]  /*35f0*/  LDSM.16.MT88.4 R20, [R231+0x100] ;  /* 0x00010000e714783b */ /* 0x000ea60000004200 */
[----:B------:R4:W-:Y:S01]  /*3600*/  MUFU.EX2 R206, R0 ;  /* 0x0000000000ce7308 */ /* 0x0009e20000000800 */
[----:B-1----:R-:W-:Y:S02]  /*3610*/  FMNMX.FTZ R134, R8, R9, !PT ;  /* 0x0000000908867209 */ /* 0x002fe40007810000 */
[----:B---3--:R-:W-:Y:S01]  /*3620*/  F2FP.BF16.PACK_AB R8, R182, R183 ;  /* 0x000000b7b608723e */ /* 0x008fe200000010ff */
[----:B----4-:R-:W-:Y:S01]  /*3630*/  FFMA.FTZ R0, R28, c[0x0][0x2d0], -R5 ;  /* 0x0000b4001c007a23 */ /* 0x010fe20000010805 */
[C---:B------:R-:W-:Y:S01]  /*3640*/  FSETP.NEU.FTZ.AND P2, PT, R134.reuse, -INF , PT ;  /* 0xff8000008600780b */ /* 0x040fe20003f5d000 */
[----:B------:R-:W-:Y:S01]  /*3650*/  FMUL.FTZ R3, R134, c[0x0][0x2d0] ;  /* 0x0000b40086037a20 */ /* 0x000fe20000410000 */
[----:B------:R-:W-:Y:S01]  /*3660*/  F2FP.BF16.PACK_AB R9, R178, R179 ;  /* 0x000000b3b209723e */ /* 0x000fe200000010ff */
[----:B------:R1:W3:Y:S02]  /*3670*/  MUFU.EX2 R195, R0 ;  /* 0x0000000000c37308 */ /* 0x0002e40000000800 */
[----:B-1----:R-:W-:Y:S01]  /*3680*/  FFMA.FTZ R0, R30, c[0x0][0x2d0], -R7 ;  /* 0x0000b4001e007a23 */ /* 0x002fe20000010807 */
[----:B---3--:R-:W-:-:S05]  /*3690*/  F2FP.BF16.PACK_AB R11, R195, R206 ;  /* 0x000000cec30b723e */ /* 0x008fca00000010ff */
[----:B------:R1:W-:Y:S02]  /*36a0*/  MUFU.EX2 R232, R0 ;  /* 0x0000000000e87308 */ /* 0x0003e40000000800 */
[C---:B------:R-:W-:Y:S08]  /*36b0*/  HMMA.16816.F32.BF16 R84, R8.reuse, R16, RZ ;  /* 0x000000100854723c */ /* 0x040ff000000418ff */
[----:B------:R-:W-:Y:S01]  /*36c0*/  HMMA.16816.F32.BF16 R80, R8, R18, RZ ;  /* 0x000000120850723c */ /* 0x000fe200000418ff */
[----:B-1----:R-:W-:-:S04]  /*36d0*/  FFMA.FTZ R0, R29, c[0x0][0x2d0], -R7 ;  /* 0x0000b4001d007a23 */ /* 0x002fc80000010807 */
[----:B------:R1:W3:Y:S03]  /*36e0*/  MUFU.EX2 R200, R0 ;  /* 0x0000000000c87308 */ /* 0x0002e60000000800 */
[C---:B--2---:R-:W-:Y:S08]  /*36f0*/  HMMA.16816.F32.BF16 R76, R8.reuse, R20, RZ ;  /* 0x00000014084c723c */ /* 0x044ff000000418ff */
[C---:B------:R-:W-:Y:S01]  /*3700*/  HMMA.16816.F32.BF16 R72, R8.reuse, R22, RZ ;  /* 0x000000160848723c */ /* 0x040fe200000418ff */
[----:B-1----:R-:W-:Y:S01]  /*3710*/  FSEL R0, R3, RZ, P2 ;  /* 0x000000ff03007208 */ /* 0x002fe20001000000 */
[----:B------:R-:W-:Y:S01]  /*3720*/  FFMA.FTZ R3, R31, c[0x0][0x2d0], -R7 ;  /* 0x0000b4001f037a23 */ /* 0x000fe20000010807 */
[----:B---3--:R-:W-:Y:S01]  /*3730*/  F2FP.BF16.PACK_AB R14, R200, R232 ;  /* 0x000000e8c80e723e */ /* 0x008fe200000010ff */
[----:B------:R-:W1:Y:S04]  /*3740*/  LDSM.16.MT88.4 R28, [R228+0x900] ;  /* 0x00090000e41c783b */ /* 0x000e680000004200 */
[C---:B------:R-:W-:Y:S01]  /*3750*/  HMMA.16816.F32.BF16 R68, R8.reuse, R32, RZ ;  /* 0x000000200844723c */ /* 0x040fe200000418ff */
[----:B------:R2:W-:Y:S07]  /*3760*/  MUFU.EX2 R219, R3 ;  /* 0x0000000300db7308 */ /* 0x0005ee0000000800 */
[----:B------:R-:W-:Y:S01]  /*3770*/  HMMA.16816.F32.BF16 R52, R8, R42, RZ ;  /* 0x0000002a0834723c */ /* 0x000fe200000418ff */
[----:B--2---:R-:W-:-:S04]  /*3780*/  FFMA.FTZ R3, R60, c[0x0][0x2d0], -R0 ;  /* 0x0000b4003c037a23 */ /* 0x004fc80000010800 */
[----:B------:R2:W-:Y:S02]  /*3790*/  MUFU.EX2 R177, R3 ;  /* 0x0000000300b17308 */ /* 0x0005e40000000800 */
[----:B--2---:R-:W-:-:S06]  /*37a0*/  FFMA.FTZ R3, R61, c[0x0][0x2d0], -R0 ;  /* 0x0000b4003d037a23 */ /* 0x004fcc0000010800 */
[----:B------:R2:W3:Y:S02]  /*37b0*/  MUFU.EX2 R176, R3 ;  /* 0x0000000300b07308 */ /* 0x0004e40000000800 */
[--C-:B--2---:R-:W-:Y:S01]  /*37c0*/  FFMA.FTZ R3, R62, c[0x0][0x2d0], -R0.reuse ;  /* 0x0000b4003e037a23 */ /* 0x104fe20000010800 */
[----:B---3--:R-:W-:Y:S01]  /*37d0*/  F2FP.BF16.PACK_AB R13, R176, R177 ;  /* 0x000000b1b00d723e */ /* 0x008fe200000010ff */
[----:B------:R-:W-:Y:S04]  /*37e0*/  HMMA.16816.F32.BF16 R60, R8, R40, RZ ;  /* 0x00000028083c723c */ /* 0x000fe800000418ff */
[----:B------:R2:W-:Y:S02]  /*37f0*/  MUFU.EX2 R208, R3 ;  /* 0x0000000300d07308 */ /* 0x0005e40000000800 */
[----:B--2---:R-:W-:-:S06]  /*3800*/  FFMA.FTZ R3, R64, c[0x0][0x2d0], -R0 ;  /* 0x0000b40040037a23 */ /* 0x004fcc0000010800 */
[----:B------:R2:W3:Y:S02]  /*3810*/  MUFU.EX2 R205, R3 ;  /* 0x0000000300cd7308 */ /* 0x0004e40000000800 */
[----:B--2---:R-:W-:Y:S01]  /*3820*/  FFMA.FTZ R3, R65, c[0x0][0x2d0], -R6 ;  /* 0x0000b40041037a23 */ /* 0x004fe20000010806 */
[----:B---3--:R-:W-:-:S05]  /*3830*/  F2FP.BF16.PACK_AB R15, R205, R208 ;  /* 0x000000d0cd0f723e */ /* 0x008fca00000010ff */
[----:B------:R2:W-:Y:S02]  /*3840*/  MUFU.EX2 R139, R3 ;  /* 0x00000003008b7308 */ /* 0x0005e40000000800 */
[C---:B------:R-:W-:Y:S08]  /*3850*/  HMMA.16816.F32.BF16 R56, R12.reuse, R16, RZ ;  /* 0x000000100c38723c */ /* 0x040ff000000418ff */
[----:B------:R-:W-:Y:S01]  /*3860*/  HMMA.16816.F32.BF16 R92, R12, R18, RZ ;  /* 0x000000120c5c723c */ /* 0x000fe200000418ff */
[----:B------:R-:W3:Y:S01]  /*3870*/  LDSM.16.MT88.4 R16, [R231+0x900] ;  /* 0x00090000e710783b */ /* 0x000ee20000004200 */
[----:B--2---:R-:W-:-:S04]  /*3880*/  FFMA.FTZ R3, R66, c[0x0][0x2d0], -R6 ;  /* 0x0000b40042037a23 */ /* 0x004fc80000010806 */
[----:B------:R2:W4:Y:S02]  /*3890*/  MUFU.EX2 R217, R3 ;  /* 0x0000000300d97308 */ /* 0x0005240000000800 */
[----:B------:R-:W-:Y:S08]  /*38a0*/  HMMA.16816.F32.BF16 R64, R8, R34, RZ ;  /* 0x000000220840723c */ /* 0x000ff000000418ff */
[----:B------:R-:W-:Y:S01]  /*38b0*/  HMMA.16816.F32.BF16 R48, R12, R20, RZ ;  /* 0x000000140c30723c */ /* 0x000fe200000418ff */
[----:B--2---:R-:W-:-:S07]  /*38c0*/  FFMA.FTZ R3, R88, c[0x0][0x2d0], -R6 ;  /* 0x0000b40058037a23 */ /* 0x004fce0000010806 */
[----:B------:R-:W-:Y:S01]  /*38d0*/  HMMA.16816.F32.BF16 R44, R12, R32, RZ ;  /* 0x000000200c2c723c */ /* 0x000fe200000418ff */
[----:B----4-:R-:W-:Y:S01]  /*38e0*/  F2FP.BF16.PACK_AB R8, R217, R139 ;  /* 0x0000008bd908723e */ /* 0x010fe200000010ff */
[----:B------:R2:W-:Y:S02]  /*38f0*/  MUFU.EX2 R199, R3 ;  /* 0x0000000300c77308 */ /* 0x0005e40000000800 */
[----:B--2---:R-:W-:-:S06]  /*3900*/  FFMA.FTZ R3, R89, c[0x0][0x2d0], -R6 ;  /* 0x0000b40059037a23 */ /* 0x004fcc0000010806 */
[----:B------:R2:W4:Y:S02]  /*3910*/  MUFU.EX2 R234, R3 ;  /* 0x0000000300ea7308 */ /* 0x0005240000000800 */
[----:B--2---:R-:W-:Y:S01]  /*3920*/  FFMA.FTZ R3, R90, c[0x0][0x2d0], -R5 ;  /* 0x0000b4005a037a23 */ /* 0x004fe20000010805 */
[----:B----4-:R-:W-:-:S05]  /*3930*/  F2FP.BF16.PACK_AB R10, R234, R199 ;  /* 0x000000c7ea0a723e */ /* 0x010fca00000010ff */
[----:B------:R2:W-:Y:S02]  /*3940*/  MUFU.EX2 R191, R3 ;  /* 0x0000000300bf7308 */ /* 0x0005e40000000800 */
[--C-:B--2---:R-:W-:Y:S02]  /*3950*/  FFMA.FTZ R3, R91, c[0x0][0x2d0], -R5.reuse ;  /* 0x0000b4005b037a23 */ /* 0x104fe40000010805 */
[C---:B------:R-:W-:Y:S04]  /*3960*/  HMMA.16816.F32.BF16 R88, R12.reuse, R22, RZ ;  /* 0x000000160c58723c */ /* 0x040fe800000418ff */
[----:B------:R2:W4:Y:S04]  /*3970*/  MUFU.EX2 R218, R3 ;  /* 0x0000000300da7308 */ /* 0x0005280000000800 */
[----:B------:R-:W-:Y:S01]  /*3980*/  HMMA.16816.F32.BF16 R20, R12, R40, RZ ;  /* 0x000000280c14723c */ /* 0x000fe200000418ff */
[----:B--2---:R-:W-:Y:S01]  /*3990*/  FFMA.FTZ R3, R96, c[0x0][0x2d0], -R5 ;  /* 0x0000b40060037a23 */ /* 0x004fe20000010805 */
[----:B----4-:R-:W-:-:S03]  /*39a0*/  F2FP.BF16.PACK_AB R9, R218, R191 ;  /* 0x000000bfda09723e */ /* 0x010fc600000010ff */
[----:B------:R2:W-:Y:S02]  /*39b0*/  MUFU.EX2 R233, R3 ;  /* 0x0000000300e97308 */ /* 0x0005e40000000800 */
[----:B--2---:R-:W-:Y:S02]  /*39c0*/  FFMA.FTZ R3, R97, c[0x0][0x2d0], -R5 ;  /* 0x0000b40061037a23 */ /* 0x004fe40000010805 */
[C---:B------:R-:W-:Y:S04]  /*39d0*/  HMMA.16816.F32.BF16 R96, R12.reuse, R34, RZ ;  /* 0x000000220c60723c */ /* 0x040fe800000418ff */
[----:B------:R2:W4:Y:S04]  /*39e0*/  MUFU.EX2 R240, R3 ;  /* 0x0000000300f07308 */ /* 0x0005280000000800 */
[----:B------:R-:W-:Y:S01]  /*39f0*/  HMMA.16816.F32.BF16 R12, R12, R42, RZ ;  /* 0x0000002a0c0c723c */ /* 0x000fe200000418ff */
[----:B--2---:R-:W-:Y:S01]  /*3a00*/  FFMA.FTZ R3, R100, c[0x0][0x2d0], -R7 ;  /* 0x0000b40064037a23 */ /* 0x004fe20000010807 */
[----:B----4-:R-:W-:-:S03]  /*3a10*/  F2FP.BF16.PACK_AB R11, R240, R233 ;  /* 0x000000e9f00b723e */ /* 0x010fc600000010ff */
[----:B------:R2:W-:Y:S04]  /*3a20*/  MUFU.EX2 R190, R3 ;  /* 0x0000000300be7308 */ /* 0x0005e80000000800 */
[C---:B-1----:R-:W-:Y:S08]  /*3a30*/  HMMA.16816.F32.BF16 R112, R8.reuse, R28, R84 ;  /* 0x0000001c0870723c */ /* 0x042ff00000041854 */
[----:B------:R-:W-:Y:S01]  /*3a40*/  HMMA.16816.F32.BF16 R84, R8, R30, R80 ;  /* 0x0000001e0854723c */ /* 0x000fe20000041850 */
[----:B--2---:R-:W-:-:S04]  /*3a50*/  FFMA.FTZ R3, R101, c[0x0][0x2d0], -R7 ;  /* 0x0000b40065037a23 */ /* 0x004fc80000010807 */
[----:B------:R1:W-:Y:S03]  /*3a60*/  MUFU.EX2 R207, R3 ;  /* 0x0000000300cf7308 */ /* 0x0003e60000000800 */
[C---:B---3--:R-:W-:Y:S08]  /*3a70*/  HMMA.16816.F32.BF16 R108, R8.reuse, R16, R76 ;  /* 0x00000010086c723c */ /* 0x048ff0000004184c */
[----:B------:R-:W-:Y:S01]  /*3a80*/  HMMA.16816.F32.BF16 R80, R8, R18, R72 ;  /* 0x000000120850723c */ /* 0x000fe20000041848 */
[----:B-1----:R-:W-:-:S07]  /*3a90*/  FFMA.FTZ R3, R102, c[0x0][0x2d0], -R7 ;  /* 0x0000b40066037a23 */ /* 0x002fce0000010807 */
[C---:B------:R-:W-:Y:S01]  /*3aa0*/  HMMA.16816.F32.BF16 R104, R8.reuse, R24, R68 ;  /* 0x000000180868723c */ /* 0x040fe20000041844 */
[----:B------:R1:W2:Y:S07]  /*3ab0*/  MUFU.EX2 R204, R3 ;  /* 0x0000000300cc7308 */ /* 0x0002ae0000000800 */
[C---:B------:R-:W-:Y:S08]  /*3ac0*/  HMMA.16816.F32.BF16 R76, R8.reuse, R26, R64 ;  /* 0x0000001a084c723c */ /* 0x040ff00000041840 */
[----:B------:R-:W-:Y:S01]  /*3ad0*/  HMMA.16816.F32.BF16 R72, R8, R38, R52 ;  /* 0x000000260848723c */ /* 0x000fe20000041834 */
[----:B-1----:R-:W-:-:S04]  /*3ae0*/  FFMA.FTZ R3, R103, c[0x0][0x2d0], -R7 ;  /* 0x0000b40067037a23 */ /* 0x002fc80000010807 */
[----:B------:R1:W-:Y:S03]  /*3af0*/  MUFU.EX2 R235, R3 ;  /* 0x0000000300eb7308 */ /* 0x0003e60000000800 */
[----:B------:R-:W-:Y:S07]  /*3b00*/  HMMA.16816.F32.BF16 R100, R8, R36, R60 ;  /* 0x000000240864723c */ /* 0x000fee000004183c */
[----:B--2---:R-:W-:Y:S01]  /*3b10*/  F2FP.BF16.PACK_AB R10, R204, R207 ;  /* 0x000000cfcc0a723e */ /* 0x004fe200000010ff */
[----:B-1----:R-:W-:-:S04]  /*3b20*/  FFMA.FTZ R3, R116, c[0x0][0x2d0], -R0 ;  /* 0x0000b40074037a23 */ /* 0x002fc80000010800 */
[----:B------:R1:W-:Y:S02]  /*3b30*/  MUFU.EX2 R180, R3 ;  /* 0x0000000300b47308 */ /* 0x0003e40000000800 */
[----:B-1----:R-:W-:-:S06]  /*3b40*/  FFMA.FTZ R3, R117, c[0x0][0x2d0], -R0 ;  /* 0x0000b40075037a23 */ /* 0x002fcc0000010800 */
[----:B------:R1:W2:Y:S02]  /*3b50*/  MUFU.EX2 R181, R3 ;  /* 0x0000000300b57308 */ /* 0x0002a40000000800 */
[----:B-1----:R-:W-:Y:S01]  /*3b60*/  FFMA.FTZ R3, R118, c[0x0][0x2d0], -R0 ;  /* 0x0000b40076037a23 */ /* 0x002fe20000010800 */
[----:B--2---:R-:W-:-:S05]  /*3b70*/  F2FP.BF16.PACK_AB R9, R181, R180 ;  /* 0x000000b4b509723e */ /* 0x004fca00000010ff */
[----:B------:R1:W-:Y:S02]  /*3b80*/  MUFU.EX2 R250, R3 ;  /* 0x0000000300fa7308 */ /* 0x0003e40000000800 */
[----:B-1----:R-:W-:Y:S02]  /*3b90*/  FFMA.FTZ R3, R124, c[0x0][0x2d0], -R0 ;  /* 0x0000b4007c037a23 */ /* 0x002fe40000010800 */
[----:B------:R-:W-:-:S04]  /*3ba0*/  IMAD.MOV.U32 R124, RZ, RZ, R219 ;  /* 0x000000ffff7c7224 */ /* 0x000fc800078e00db */
[----:B------:R1:W2:Y:S01]  /*3bb0*/  MUFU.EX2 R248, R3 ;  /* 0x0000000300f87308 */ /* 0x0002a20000000800 */
[----:B------:R-:W-:Y:S01]  /*3bc0*/  F2FP.BF16.PACK_AB R8, R190, R124 ;  /* 0x0000007cbe08723e */ /* 0x000fe200000010ff */
[----:B-1----:R-:W-:Y:S01]  /*3bd0*/  FFMA.FTZ R3, R119, c[0x0][0x2d0], -R7 ;  /* 0x0000b40077037a23 */ /* 0x002fe20000010807 */
[----:B--2---:R-:W-:-:S05]  /*3be0*/  F2FP.BF16.PACK_AB R11, R248, R250 ;  /* 0x000000faf80b723e */ /* 0x004fca00000010ff */
[----:B------:R1:W-:Y:S02]  /*3bf0*/  MUFU.EX2 R251, R3 ;  /* 0x0000000300fb7308 */ /* 0x0003e40000000800 */
[C---:B------:R-:W-:Y:S08]  /*3c00*/  HMMA.16816.F32.BF16 R68, R8.reuse, R28, R56 ;  /* 0x0000001c0844723c */ /* 0x040ff00000041838 */
[----:B------:R-:W-:Y:S01]  /*3c10*/  HMMA.16816.F32.BF16 R32, R8, R30, R92 ;  /* 0x0000001e0820723c */ /* 0x000fe2000004185c */
[----:B-1----:R-:W-:-:S02]  /*3c20*/  FFMA.FTZ R3, R125, c[0x0][0x2d0], -R7 ;  /* 0x0000b4007d037a23 */ /* 0x002fc40000010807 */
[----:B------:R-:W-:Y:S02]  /*3c30*/  IMAD.MOV.U32 R125, RZ, RZ, R215 ;  /* 0x000000ffff7d7224 */ /* 0x000fe400078e00d7 */
[----:B------:R1:W-:Y:S03]  /*3c40*/  MUFU.EX2 R247, R3 ;  /* 0x0000000300f77308 */ /* 0x0003e60000000800 */
[----:B------:R-:W-:Y:S01]  /*3c50*/  HMMA.16816.F32.BF16 R64, R8, R16, R48 ;  /* 0x000000100840723c */ /* 0x000fe20000041830 */
[----:B------:R-:W-:Y:S02]  /*3c60*/  IMAD.MOV.U32 R95, RZ, RZ, R211 ;  /* 0x000000ffff5f7224 */ /* 0x000fe400078e00d3 */
[----:B------:R-:W-:-:S05]  /*3c70*/  IMAD.MOV.U32 R94, RZ, RZ, R210 ;  /* 0x000000ffff5e7224 */ /* 0x000fca00078e00d2 */
[----:B------:R-:W-:Y:S01]  /*3c80*/  HMMA.16816.F32.BF16 R120, R8, R36, R20 ;  /* 0x000000240878723c */ /* 0x000fe20000041814 */
[----:B------:R-:W2:Y:S01]  /*3c90*/  LDSM.16.MT88.4 R20, [R228+0x1100] ;  /* 0x00110000e414783b */ /* 0x000ea20000004200 */
[----:B-1----:R-:W-:-:S06]  /*3ca0*/  FFMA.FTZ R3, R126, c[0x0][0x2d0], -R7 ;  /* 0x0000b4007e037a23 */ /* 0x002fcc0000010807 */
[C---:B------:R-:W-:Y:S01]  /*3cb0*/  HMMA.16816.F32.BF16 R28, R8.reuse, R18, R88 ;  /* 0x00000012081c723c */ /* 0x040fe20000041858 */
[----:B------:R-:W-:Y:S01]  /*3cc0*/  IMAD.MOV.U32 R126, RZ, RZ, R218 ;  /* 0x000000ffff7e7224 */ /* 0x000fe200078e00da */
[----:B------:R-:W1:Y:S01]  /*3cd0*/  LDSM.16.MT88.4 R16, [R231+0x1100] ;  /* 0x00110000e710783b */ /* 0x000e620000004200 */
[----:B------:R3:W-:Y:S04]  /*3ce0*/  MUFU.EX2 R249, R3 ;  /* 0x0000000300f97308 */ /* 0x0007e80000000800 */
[----:B------:R-:W-:Y:S01]  /*3cf0*/  IMAD.MOV.U32 R91, RZ, RZ, R204 ;  /* 0x000000ffff5b7224 */ /* 0x000fe200078e00cc */
[----:B------:R-:W-:Y:S01]  /*3d00*/  HMMA.16816.F32.BF16 R52, R8, R24, R44 ;  /* 0x000000180834723c */ /* 0x000fe2000004182c */
[----:B------:R-:W-:-:S07]  /*3d10*/  IMAD.MOV.U32 R90, RZ, RZ, R203 ;  /* 0x000000ffff5a7224 */ /* 0x000fce00078e00cb */
[----:B------:R-:W-:Y:S01]  /*3d20*/  HMMA.16816.F32.BF16 R40, R8, R26, R96 ;  /* 0x0000001a0828723c */ /* 0x000fe20000041860 */
[----:B------:R-:W-:Y:S01]  /*3d30*/  LDSM.16.MT88.4 R24, [R230+0x1100] ;  /* 0x00110000e618783b */ /* 0x000fe20000004200 */
[----:B---3--:R-:W-:Y:S01]  /*3d40*/  FFMA.FTZ R3, R127, c[0x0][0x2d0], -R6 ;  /* 0x0000b4007f037a23 */ /* 0x008fe20000010806 */
[----:B------:R-:W-:-:S03]  /*3d50*/  MOV R127, R217 ;  /* 0x000000d9007f7202 */ /* 0x000fc60000000f00 */
[----:B------:R3:W-:Y:S02]  /*3d60*/  MUFU.EX2 R226, R3 ;  /* 0x0000000300e27308 */ /* 0x0007e40000000800 */
[----:B------:R-:W-:Y:S01]  /*3d70*/  HMMA.16816.F32.BF16 R36, R8, R38, R12 ;  /* 0x000000260824723c */ /* 0x000fe2000004180c */
[----:B------:R-:W4:Y:S01]  /*3d80*/  LDSM.16.MT88.4 R12, [R229+0x1100] ;  /* 0x00110000e50c783b */ /* 0x000f220000004200 */
[----:B---3--:R-:W-:Y:S02]  /*3d90*/  FFMA.FTZ R3, R133, c[0x0][0x2d0], -R6 ;  /* 0x0000b40085037a23 */ /* 0x008fe40000010806 */
[----:B------:R-:W-:Y:S02]  /*3da0*/  IMAD.MOV.U32 R133, RZ, RZ, R214 ;  /* 0x000000ffff857224 */ /* 0x000fe400078e00d6 */
[----:B------:R3:W1:Y:S02]  /*3db0*/  MUFU.EX2 R225, R3 ;  /* 0x0000000300e17308 */ /* 0x0006640000000800 */
[----:B---3--:R-:W-:Y:S01]  /*3dc0*/  FFMA.FTZ R3, R136, c[0x0][0x2d0], -R6 ;  /* 0x0000b40088037a23 */ /* 0x008fe20000010806 */
[----:B------:R-:W-:-:S02]  /*3dd0*/  MOV R136, R213 ;  /* 0x000000d500887202 */ /* 0x000fc40000000f00 */
[----:B-1----:R-:W-:-:S03]  /*3de0*/  F2FP.BF16.PACK_AB R8, R225, R226 ;  /* 0x000000e2e108723e */ /* 0x002fc600000010ff */
[----:B------:R1:W-:Y:S02]  /*3df0*/  MUFU.EX2 R223, R3 ;  /* 0x0000000300df7308 */ /* 0x0003e40000000800 */
[----:B-1----:R-:W-:Y:S02]  /*3e00*/  FFMA.FTZ R3, R137, c[0x0][0x2d0], -R6 ;  /* 0x0000b40089037a23 */ /* 0x002fe40000010806 */
[----:B------:R-:W-:-:S04]  /*3e10*/  IMAD.MOV.U32 R137, RZ, RZ, R212 ;  /* 0x000000ffff897224 */ /* 0x000fc800078e00d4 */
[----:B------:R1:W3:Y:S02]  /*3e20*/  MUFU.EX2 R222, R3 ;  /* 0x0000000300de7308 */ /* 0x0002e40000000800 */
[----:B-1----:R-:W-:Y:S01]  /*3e30*/  FFMA.FTZ R3, R138, c[0x0][0x2d0], -R5 ;  /* 0x0000b4008a037a23 */ /* 0x002fe20000010805 */
[----:B---3--:R-:W-:Y:S01]  /*3e40*/  F2FP.BF16.PACK_AB R10, R222, R223 ;  /* 0x000000dfde0a723e */ /* 0x008fe200000010ff */
[----:B------:R-:W-:-:S04]  /*3e50*/  IMAD.MOV.U32 R138, RZ, RZ, R208 ;  /* 0x000000ffff8a7224 */ /* 0x000fc800078e00d0 */
[----:B------:R1:W-:Y:S02]  /*3e60*/  MUFU.EX2 R220, R3 ;  /* 0x0000000300dc7308 */ /* 0x0003e40000000800 */
[----:B-1----:R-:W-:Y:S02]  /*3e70*/  FFMA.FTZ R3, R140, c[0x0][0x2d0], -R5 ;  /* 0x0000b4008c037a23 */ /* 0x002fe40000010805 */
[----:B------:R-:W-:-:S04]  /*3e80*/  IMAD.MOV.U32 R140, RZ, RZ, R199 ;  /* 0x000000ffff8c7224 */ /* 0x000fc800078e00c7 */
[----:B------:R1:W3:Y:S02]  /*3e90*/  MUFU.EX2 R219, R3 ;  /* 0x0000000300db7308 */ /* 0x0002e40000000800 */
[----:B-1----:R-:W-:Y:S01]  /*3ea0*/  FFMA.FTZ R3, R141, c[0x0][0x2d0], -R5 ;  /* 0x0000b4008d037a23 */ /* 0x002fe20000010805 */
[----:B---3--:R-:W-:Y:S02]  /*3eb0*/  F2FP.BF16.PACK_AB R9, R219, R220 ;  /* 0x000000dcdb09723e */ /* 0x008fe400000010ff */
[----:B------:R-:W-:-:S03]  /*3ec0*/  MOV R141, R201 ;  /* 0x000000c9008d7202 */ /* 0x000fc60000000f00 */
[----:B------:R1:W-:Y:S02]  /*3ed0*/  MUFU.EX2 R218, R3 ;  /* 0x0000000300da7308 */ /* 0x0003e40000000800 */
[----:B-1----:R-:W-:-:S06]  /*3ee0*/  FFMA.FTZ R3, R142, c[0x0][0x2d0], -R5 ;  /* 0x0000b4008e037a23 */ /* 0x002fcc0000010805 */
[----:B------:R1:W3:Y:S02]  /*3ef0*/  MUFU.EX2 R217, R3 ;  /* 0x0000000300d97308 */ /* 0x0002e40000000800 */
[----:B-1----:R-:W-:Y:S01]  /*3f00*/  FFMA.FTZ R3, R149, c[0x0][0x2d0], -R0 ;  /* 0x0000b40095037a23 */ /* 0x002fe20000010800 */
[----:B---3--:R-:W-:Y:S01]  /*3f10*/  F2FP.BF16.PACK_AB R11, R217, R218 ;  /* 0x000000dad90b723e */ /* 0x008fe200000010ff */
[----:B------:R-:W-:-:S04]  /*3f20*/  IMAD.MOV.U32 R149, RZ, RZ, R91 ;  /* 0x000000ffff957224 */ /* 0x000fc800078e005b */
[----:B------:R1:W-:Y:S02]  /*3f30*/  MUFU.EX2 R215, R3 ;  /* 0x0000000300d77308 */ /* 0x0003e40000000800 */
[C---:B--2---:R-:W-:Y:S08]  /*3f40*/  HMMA.16816.F32.BF16 R48, R8.reuse, R20, R112 ;  /* 0x000000140830723c */ /* 0x044ff00000041870 */
[----:B------:R-:W-:Y:S01]  /*3f50*/  HMMA.16816.F32.BF16 R56, R8, R18, R80 ;  /* 0x000000120838723c */ /* 0x000fe20000041850 */
[----:B-1----:R-:W-:Y:S01]  /*3f60*/  FFMA.FTZ R3, R148, c[0x0][0x2d0], -R0 ;  /* 0x0000b40094037a23 */ /* 0x002fe20000010800 */
[----:B------:R-:W-:-:S03]  /*3f70*/  MOV R148, R197 ;  /* 0x000000c500947202 */ /* 0x000fc60000000f00 */
[----:B------:R1:W2:Y:S03]  /*3f80*/  MUFU.EX2 R216, R3 ;  /* 0x0000000300d87308 */ /* 0x0002a60000000800 */
[C---:B------:R-:W-:Y:S08]  /*3f90*/  HMMA.16816.F32.BF16 R60, R8.reuse, R16, R108 ;  /* 0x00000010083c723c */ /* 0x040ff0000004186c */
[----:B----4-:R-:W-:Y:S01]  /*3fa0*/  HMMA.16816.F32.BF16 R112, R8, R12, R104 ;  /* 0x0000000c0870723c */ /* 0x010fe20000041868 */
[----:B-1----:R-:W-:-:S07]  /*3fb0*/  FFMA.FTZ R3, R143, c[0x0][0x2d0], -R0 ;  /* 0x0000b4008f037a23 */ /* 0x002fce0000010800 */
[C---:B------:R-:W-:Y:S01]  /*3fc0*/  HMMA.16816.F32.BF16 R116, R8.reuse, R24, R100 ;  /* 0x000000180874723c */ /* 0x040fe20000041864 */
[----:B------:R-:W-:Y:S01]  /*3fd0*/  IMAD.MOV.U32 R143, RZ, RZ, R207 ;  /* 0x000000ffff8f7224 */ /* 0x000fe200078e00cf */
[----:B------:R1:W-:Y:S06]  /*3fe0*/  MUFU.EX2 R214, R3 ;  /* 0x0000000300d67308 */ /* 0x0003ec0000000800 */
[C---:B------:R-:W-:Y:S08]  /*3ff0*/  HMMA.16816.F32.BF16 R44, R8.reuse, R22, R84 ;  /* 0x00000016082c723c */ /* 0x040ff00000041854 */
[----:B------:R-:W-:Y:S01]  /*4000*/  HMMA.16816.F32.BF16 R76, R8, R14, R76 ;  /* 0x0000000e084c723c */ /* 0x000fe2000004184c */
[----:B-1----:R-:W-:Y:S01]  /*4010*/  FFMA.FTZ R3, R150, c[0x0][0x2d0], -R0 ;  /* 0x0000b40096037a23 */ /* 0x002fe20000010800 */
[----:B------:R-:W-:-:S03]  /*4020*/  MOV R150, R206 ;  /* 0x000000ce00967202 */ /* 0x000fc60000000f00 */
[----:B------:R1:W3:Y:S03]  /*4030*/  MUFU.EX2 R213, R3 ;  /* 0x0000000300d57308 */ /* 0x0002e60000000800 */
[----:B------:R-:W-:Y:S07]  /*4040*/  HMMA.16816.F32.BF16 R80, R8, R26, R72 ;  /* 0x0000001a0850723c */ /* 0x000fee0000041848 */
[----:B------:R-:W-:-:S02]  /*4050*/  F2FP.BF16.PACK_AB R8, R251, R235 ;  /* 0x000000ebfb08723e */ /* 0x000fc400000010ff */
[----:B--2---:R-:W-:Y:S02]  /*4060*/  F2FP.BF16.PACK_AB R9, R216, R215 ;  /* 0x000000d7d809723e */ /* 0x004fe400000010ff */
[----:B------:R-:W-:Y:S01]  /*4070*/  F2FP.BF16.PACK_AB R10, R249, R247 ;  /* 0x000000f7f90a723e */ /* 0x000fe200000010ff */
[----:B-1----:R-:W-:Y:S01]  /*4080*/  FFMA.FTZ R3, R144, c[0x0][0x2d0], -R6 ;  /* 0x0000b40090037a23 */ /* 0x002fe20000010806 */
[----:B---3--:R-:W-:Y:S01]  /*4090*/  F2FP.BF16.PACK_AB R11, R213, R214 ;  /* 0x000000d6d50b723e */ /* 0x008fe200000010ff */
[----:B------:R-:W-:Y:S01]  /*40a0*/  IMAD.MOV.U32 R144, RZ, RZ, R136 ;  /* 0x000000ffff907224 */ /* 0x000fe200078e0088 */
[----:B------:R-:W-:Y:S01]  /*40b0*/  MOV R136, R125 ;  /* 0x0000007d00887202 */ /* 0x000fe20000000f00 */
[----:B------:R1:W-:Y:S01]  /*40c0*/  MUFU.EX2 R212, R3 ;  /* 0x0000000300d47308 */ /* 0x0003e20000000800 */
[----:B------:R-:W-:-:S03]  /*40d0*/  IMAD.MOV.U32 R125, RZ, RZ, R205 ;  /* 0x000000ffff7d7224 */ /* 0x000fc600078e00cd */
[----:B------:R-:W-:Y:S01]  /*40e0*/  HMMA.16816.F32.BF16 R84, R8, R22, R32 ;  /* 0x000000160854723c */ /* 0x000fe20000041820 */
[----:B------:R-:W-:Y:S02]  /*40f0*/  IMAD.MOV.U32 R142, RZ, RZ, R125 ;  /* 0x000000ffff8e7224 */ /* 0x000fe400078e007d */
[----:B------:R-:W-:-:S05]  /*4100*/  IMAD.MOV.U32 R125, RZ, RZ, R200 ;  /* 0x000000ffff7d7224 */ /* 0x000fca00078e00c8 */
[C---:B------:R-:W-:Y:S01]  /*4110*/  HMMA.16816.F32.BF16 R32, R8.reuse, R16, R64 ;  /* 0x000000100820723c */ /* 0x040fe20000041840 */
[--C-:B-1----:R-:W-:Y:S02]  /*4120*/  FFMA.FTZ R3, R146, c[0x0][0x2d0], -R6.reuse ;  /* 0x0000b40092037a23 */ /* 0x102fe40000010806 */
[----:B------:R-:W-:Y:S02]  /*4130*/  IMAD.MOV.U32 R146, RZ, RZ, R137 ;  /* 0x000000ffff927224 */ /* 0x000fe400078e0089 */
[----:B------:R1:W2:Y:S01]  /*4140*/  MUFU.EX2 R211, R3 ;  /* 0x0000000300d37308 */ /* 0x0002a20000000800 */
[----:B------:R-:W-:Y:S02]  /*4150*/  IMAD.MOV.U32 R137, RZ, RZ, R209 ;  /* 0x000000ffff897224 */ /* 0x000fe400078e00d1 */
[C---:B------:R-:W-:Y:S01]  /*4160*/  HMMA.16816.F32.BF16 R28, R8.reuse, R18, R28 ;  /* 0x00000012081c723c */ /* 0x040fe2000004181c */
[----:B------:R-:W3:Y:S07]  /*4170*/  LDSM.16.MT88.4 R16, [R228+0x1900] ;  /* 0x00190000e410783b */ /* 0x000eee0000004200 */
[----:B------:R-:W-:Y:S01]  /*4180*/  HMMA.16816.F32.BF16 R96, R8, R24, R120 ;  /* 0x000000180860723c */ /* 0x000fe20000041878 */
[----:B-1----:R-:W-:-:S06]  /*4190*/  FFMA.FTZ R3, R145, c[0x0][0x2d0], -R6 ;  /* 0x0000b40091037a23 */ /* 0x002fcc0000010806 */
[----:B------:R-:W-:Y:S01]  /*41a0*/  MOV R123, R138 ;  /* 0x0000008a007b7202 */ /* 0x000fe20000000f00 */
[----:B------:R-:W-:Y:S01]  /*41b0*/  IMAD.MOV.U32 R145, RZ, RZ, R95 ;  /* 0x000000ffff917224 */ /* 0x000fe200078e005f */
[C---:B------:R-:W-:Y:S01]  /*41c0*/  HMMA.16816.F32.BF16 R100, R8.reuse, R20, R68 ;  /* 0x000000140864723c */ /* 0x040fe20000041844 */
[----:B------:R1:W-:Y:S01]  /*41d0*/  MUFU.EX2 R210, R3 ;  /* 0x0000000300d27308 */ /* 0x0003e20000000800 */
[----:B------:R-:W-:Y:S01]  /*41e0*/  IMAD.MOV.U32 R121, RZ, RZ, R150 ;  /* 0x000000ffff797224 */ /* 0x000fe200078e0096 */
[----:B------:R-:W-:Y:S01]  /*41f0*/  LDSM.16.MT88.4 R20, [R229+0x1900] ;  /* 0x00190000e514783b */ /* 0x000fe20000004200 */
[----:B------:R-:W-:Y:S02]  /*4200*/  IMAD.MOV.U32 R150, RZ, RZ, R194 ;  /* 0x000000ffff967224 */ /* 0x000fe400078e00c2 */
[----:B------:R-:W-:Y:S01]  /*4210*/  IMAD.MOV.U32 R122, RZ, RZ, R143 ;  /* 0x000000ffff7a7224 */ /* 0x000fe200078e008f */
[----:B------:R-:W-:Y:S01]  /*4220*/  MOV R143, R193 ;  /* 0x000000c1008f7202 */ /* 0x000fe20000000f00 */
[----:B------:R-:W-:Y:S01]  /*4230*/  HMMA.16816.F32.BF16 R68, R8, R12, R52 ;  /* 0x0000000c0844723c */ /* 0x000fe20000041834 */
[----:B------:R-:W-:-:S07]  /*4240*/  IMAD.MOV.U32 R120, RZ, RZ, R137 ;  /* 0x000000ffff787224 */ /* 0x000fce00078e0089 */
[C---:B------:R-:W-:Y:S01]  /*4250*/  HMMA.16816.F32.BF16 R72, R8.reuse, R14, R40 ;  /* 0x0000000e0848723c */ /* 0x040fe20000041828 */
[----:B-1----:R-:W-:Y:S01]  /*4260*/  FFMA.FTZ R3, R147, c[0x0][0x2d0], -R6 ;  /* 0x0000b40093037a23 */ /* 0x002fe20000010806 */
[----:B------:R-:W-:Y:S01]  /*4270*/  MOV R147, R94 ;  /* 0x0000005e00937202 */ /* 0x000fe20000000f00 */
[----:B------:R-:W-:Y:S02]  /*4280*/  LDSM.16.MT88.4 R12, [R231+0x1900] ;  /* 0x00190000e70c783b */ /* 0x000fe40000004200 */
[----:B------:R1:W4:Y:S03]  /*4290*/  MUFU.EX2 R209, R3 ;  /* 0x0000000300d17308 */ /* 0x0003260000000800 */
[----:B------:R-:W-:Y:S01]  /*42a0*/  HMMA.16816.F32.BF16 R92, R8, R26, R36 ;  /* 0x0000001a085c723c */ /* 0x000fe20000041824 */
[----:B------:R-:W3:Y:S06]  /*42b0*/  LDSM.16.MT88.4 R24, [R230+0x1900] ;  /* 0x00190000e618783b */ /* 0x000eec0000004200 */
[----:B--2---:R-:W-:Y:S01]  /*42c0*/  F2FP.BF16.PACK_AB R8, R211, R212 ;  /* 0x000000d4d308723e */ /* 0x004fe200000010ff */
[----:B-1----:R-:W-:Y:S01]  /*42d0*/  FFMA.FTZ R3, R151, c[0x0][0x2d0], -R5 ;  /* 0x0000b40097037a23 */ /* 0x002fe20000010805 */
[----:B------:R-:W-:-:S02]  /*42e0*/  MOV R151, R202 ;  /* 0x000000ca00977202 */ /* 0x000fc40000000f00 */
[----:B----4-:R-:W-:Y:S01]  /*42f0*/  F2FP.BF16.PACK_AB R10, R209, R210 ;  /* 0x000000d2d10a723e */ /* 0x010fe200000010ff */
[----:B------:R1:W-:Y:S02]  /*4300*/  MUFU.EX2 R208, R3 ;  /* 0x0000000300d07308 */ /* 0x0003e40000000800 */
[----:B-1----:R-:W-:Y:S01]  /*4310*/  FFMA.FTZ R3, R153, c[0x0][0x2d0], -R5 ;  /* 0x0000b40099037a23 */ /* 0x002fe20000010805 */
[----:B------:R-:W-:-:S05]  /*4320*/  MOV R153, R196 ;  /* 0x000000c400997202 */ /* 0x000fca0000000f00 */
[----:B------:R1:W2:Y:S02]  /*4330*/  MUFU.EX2 R207, R3 ;  /* 0x0000000300cf7308 */ /* 0x0002a40000000800 */
[----:B-1----:R-:W-:Y:S01]  /*4340*/  FFMA.FTZ R3, R152, c[0x0][0x2d0], -R5 ;  /* 0x0000b40098037a23 */ /* 0x002fe20000010805 */
[----:B--2---:R-:W-:Y:S01]  /*4350*/  F2FP.BF16.PACK_AB R9, R207, R208 ;  /* 0x000000d0cf09723e */ /* 0x004fe200000010ff */
[----:B------:R-:W-:-:S04]  /*4360*/  IMAD.MOV.U32 R152, RZ, RZ, R133 ;  /* 0x000000ffff987224 */ /* 0x000fc800078e0085 */
[----:B------:R1:W-:Y:S02]  /*4370*/  MUFU.EX2 R205, R3 ;  /* 0x0000000300cd7308 */ /* 0x0003e40000000800 */
[----:B-1----:R-:W-:Y:S02]  /*4380*/  FFMA.FTZ R3, R154, c[0x0][0x2d0], -R5 ;  /* 0x0000b4009a037a23 */ /* 0x002fe40000010805 */
[----:B------:R-:W-:-:S04]  /*4390*/  IMAD.MOV.U32 R154, RZ, RZ, R136 ;  /* 0x000000ffff9a7224 */ /* 0x000fc800078e0088 */
[----:B------:R1:W2:Y:S02]  /*43a0*/  MUFU.EX2 R206, R3 ;  /* 0x0000000300ce7308 */ /* 0x0002a40000000800 */
[----:B-1----:R-:W-:Y:S01]  /*43b0*/  FFMA.FTZ R3, R156, c[0x0][0x2d0], -R7 ;  /* 0x0000b4009c037a23 */ /* 0x002fe20000010807 */
[----:B--2---:R-:W-:Y:S01]  /*43c0*/  F2FP.BF16.PACK_AB R11, R206, R205 ;  /* 0x000000cdce0b723e */ /* 0x004fe200000010ff */
[----:B------:R-:W-:-:S04]  /*43d0*/  IMAD.MOV.U32 R156, RZ, RZ, R189 ;  /* 0x000000ffff9c7224 */ /* 0x000fc800078e00bd */
[----:B------:R1:W-:Y:S02]  /*43e0*/  MUFU.EX2 R204, R3 ;  /* 0x0000000300cc7308 */ /* 0x0003e40000000800 */
[C---:B---3--:R-:W-:Y:S08]  /*43f0*/  HMMA.16816.F32.BF16 R108, R8.reuse, R16, R48 ;  /* 0x00000010086c723c */ /* 0x048ff00000041830 */
[----:B------:R-:W-:Y:S01]  /*4400*/  HMMA.16816.F32.BF16 R48, R8, R24, R116 ;  /* 0x000000180830723c */ /* 0x000fe20000041874 */
[----:B-1----:R-:W-:Y:S01]  /*4410*/  FFMA.FTZ R3, R155, c[0x0][0x2d0], -R7 ;  /* 0x0000b4009b037a23 */ /* 0x002fe20000010807 */
[----:B------:R-:W-:-:S05]  /*4420*/  MOV R155, R190 ;  /* 0x000000be009b7202 */ /* 0x000fca0000000f00 */
[----:B------:R-:W-:Y:S01]  /*4430*/  IMAD.MOV.U32 R119, RZ, RZ, R151 ;  /* 0x000000ffff777224 */ /* 0x000fe200078e0097 */
[----:B------:R1:W2:Y:S01]  /*4440*/  MUFU.EX2 R203, R3 ;  /* 0x0000000300cb7308 */ /* 0x0002a20000000800 */
[----:B------:R-:W-:Y:S01]  /*4450*/  IMAD.MOV.U32 R151, RZ, RZ, R195 ;  /* 0x000000ffff977224 */ /* 0x000fe200078e00c3 */
[----:B------:R-:W-:Y:S01]  /*4460*/  HMMA.16816.F32.BF16 R64, R8, R14, R56 ;  /* 0x0000000e0840723c */ /* 0x000fe20000041838 */
[----:B------:R-:W-:Y:S02]  /*4470*/  IMAD.MOV.U32 R118, RZ, RZ, R192 ;  /* 0x000000ffff767224 */ /* 0x000fe400078e00c0 */
[----:B------:R-:W-:-:S05]  /*4480*/  IMAD.MOV.U32 R117, RZ, RZ, R188 ;  /* 0x000000ffff757224 */ /* 0x000fca00078e00bc */
[----:B------:R-:W-:Y:S01]  /*4490*/  HMMA.16816.F32.BF16 R56, R8, R20, R112 ;  /* 0x000000140838723c */ /* 0x000fe20000041870 */
[----:B-1----:R-:W-:Y:S02]  /*44a0*/  FFMA.FTZ R3, R157, c[0x0][0x2d0], -R7 ;  /* 0x0000b4009d037a23 */ /* 0x002fe40000010807 */
[----:B------:R-:W-:-:S05]  /*44b0*/  IMAD.MOV.U32 R157, RZ, RZ, R191 ;  /* 0x000000ffff9d7224 */ /* 0x000fca00078e00bf */
[C---:B------:R-:W-:Y:S01]  /*44c0*/  HMMA.16816.F32.BF16 R104, R8.reuse, R18, R44 ;  /* 0x000000120868723c */ /* 0x040fe2000004182c */
[----:B------:R1:W-:Y:S07]  /*44d0*/  MUFU.EX2 R202, R3 ;  /* 0x0000000300ca7308 */ /* 0x0003ee0000000800 */
[C---:B------:R-:W-:Y:S08]  /*44e0*/  HMMA.16816.F32.BF16 R52, R8.reuse, R22, R76 ;  /* 0x000000160834723c */ /* 0x040ff0000004184c */
[----:B------:R-:W-:Y:S01]  /*44f0*/  HMMA.16816.F32.BF16 R40, R8, R26, R80 ;  /* 0x0000001a0828723c */ /* 0x000fe20000041850 */
[----:B-1----:R-:W-:-:S02]  /*4500*/  FFMA.FTZ R3, R158, c[0x0][0x2d0], -R7 ;  /* 0x0000b4009e037a23 */ /* 0x002fc40000010807 */
[----:B------:R-:W-:Y:S02]  /*4510*/  IMAD.MOV.U32 R158, RZ, RZ, R90 ;  /* 0x000000ffff9e7224 */ /* 0x000fe400078e005a */
[----:B------:R1:W3:Y:S03]  /*4520*/  MUFU.EX2 R201, R3 ;  /* 0x0000000300c97308 */ /* 0x0002e60000000800 */
[----:B------:R-:W-:Y:S07]  /*4530*/  HMMA.16816.F32.BF16 R88, R8, R12, R60 ;  /* 0x0000000c0858723c */ /* 0x000fee000004183c */
[----:B--2---:R-:W-:Y:S01]  /*4540*/  F2FP.BF16.PACK_AB R8, R203, R204 ;  /* 0x000000cccb08723e */ /* 0x004fe200000010ff */
[----:B-1----:R-:W-:Y:S01]  /*4550*/  FFMA.FTZ R3, R159, c[0x0][0x2d0], -R0 ;  /* 0x0000b4009f037a23 */ /* 0x002fe20000010800 */
[----:B---3--:R-:W-:Y:S01]  /*4560*/  F2FP.BF16.PACK_AB R10, R201, R202 ;  /* 0x000000cac90a723e */ /* 0x008fe200000010ff */
[----:B------:R-:W-:-:S02]  /*4570*/  IMAD.MOV.U32 R159, RZ, RZ, R198 ;  /* 0x000000ffff9f7224 */ /* 0x000fc400078e00c6 */
[----:B------:R1:W-:Y:S02]  /*4580*/  MUFU.EX2 R200, R3 ;  /* 0x0000000300c87308 */ /* 0x0003e40000000800 */
[----:B-1----:R-:W-:-:S06]  /*4590*/  FFMA.FTZ R3, R161, c[0x0][0x2d0], -R0 ;  /* 0x0000b400a1037a23 */ /* 0x002fcc0000010800 */
[----:B------:R1:W2:Y:S02]  /*45a0*/  MUFU.EX2 R199, R3 ;  /* 0x0000000300c77308 */ /* 0x0002a40000000800 */
[----:B-1----:R-:W-:Y:S01]  /*45b0*/  FFMA.FTZ R3, R160, c[0x0][0x2d0], -R0 ;  /* 0x0000b400a0037a23 */ /* 0x002fe20000010800 */
[----:B--2---:R-:W-:-:S05]  /*45c0*/  F2FP.BF16.PACK_AB R9, R199, R200 ;  /* 0x000000c8c709723e */ /* 0x004fca00000010ff */
[----:B------:R1:W-:Y:S02]  /*45d0*/  MUFU.EX2 R198, R3 ;  /* 0x0000000300c67308 */ /* 0x0003e40000000800 */
[----:B-1----:R-:W-:-:S06]  /*45e0*/  FFMA.FTZ R3, R162, c[0x0][0x2d0], -R0 ;  /* 0x0000b400a2037a23 */ /* 0x002fcc0000010800 */
[----:B------:R1:W2:Y:S02]  /*45f0*/  MUFU.EX2 R197, R3 ;  /* 0x0000000300c57308 */ /* 0x0002a40000000800 */
[----:B-1----:R-:W-:Y:S01]  /*4600*/  FFMA.FTZ R3, R128, c[0x0][0x2d0], -R7 ;  /* 0x0000b40080037a23 */ /* 0x002fe20000010807 */
[----:B--2---:R-:W-:-:S05]  /*4610*/  F2FP.BF16.PACK_AB R11, R197, R198 ;  /* 0x000000c6c50b723e */ /* 0x004fca00000010ff */
[----:B------:R1:W-:Y:S02]  /*4620*/  MUFU.EX2 R195, R3 ;  /* 0x0000000300c37308 */ /* 0x0003e40000000800 */
[C---:B------:R-:W-:Y:S08]  /*4630*/  HMMA.16816.F32.BF16 R32, R8.reuse, R12, R32 ;  /* 0x0000000c0820723c */ /* 0x040ff00000041820 */
[----:B------:R-:W-:Y:S01]  /*4640*/  HMMA.16816.F32.BF16 R60, R8, R14, R28 ;  /* 0x0000000e083c723c */ /* 0x000fe2000004181c */
[----:B------:R-:W2:Y:S01]  /*4650*/  LDSM.16.MT88.4 R12, [R231+0x2100] ;  /* 0x00210000e70c783b */ /* 0x000ea20000004200 */
[----:B-1----:R-:W-:-:S03]  /*4660*/  FFMA.FTZ R3, R130, c[0x0][0x2d0], -R6 ;  /* 0x0000b40082037a23 */ /* 0x002fc60000010806 */
[----:B------:R-:W-:Y:S01]  /*4670*/  LDSM.16.MT88.4 R28, [R230+0x2100] ;  /* 0x00210000e61c783b */ /* 0x000fe20000004200 */
[----:B------:R1:W-:Y:S02]  /*4680*/  MUFU.EX2 R196, R3 ;  /* 0x0000000300c47308 */ /* 0x0003e40000000800 */
[C---:B------:R-:W-:Y:S08]  /*4690*/  HMMA.16816.F32.BF16 R44, R8.reuse, R16, R100 ;  /* 0x00000010082c723c */ /* 0x040ff00000041864 */
[----:B------:R-:W-:Y:S01]  /*46a0*/  HMMA.16816.F32.BF16 R36, R8, R18, R84 ;  /* 0x000000120824723c */ /* 0x000fe20000041854 */
[----:B------:R-:W3:Y:S01]  /*46b0*/  LDSM.16.MT88.4 R16, [R228+0x2100] ;  /* 0x00210000e410783b */ /* 0x000ee20000004200 */
[----:B-1----:R-:W-:-:S06]  /*46c0*/  FFMA.FTZ R3, R131, c[0x0][0x2d0], -R6 ;  /* 0x0000b40083037a23 */ /* 0x002fcc0000010806 */
[C---:B------:R-:W-:Y:S01]  /*46d0*/  HMMA.16816.F32.BF16 R68, R8.reuse, R20, R68 ;  /* 0x000000140844723c */ /* 0x040fe20000041844 */
[----:B------:R1:W4:Y:S07]  /*46e0*/  MUFU.EX2 R194, R3 ;  /* 0x0000000300c27308 */ /* 0x00032e0000000800 */
[C---:B------:R-:W-:Y:S01]  /*46f0*/  HMMA.16816.F32.BF16 R72, R8.reuse, R22, R72 ;  /* 0x000000160848723c */ /* 0x040fe20000041848 */
[----:B------:R-:W2:Y:S07]  /*4700*/  LDSM.16.MT88.4 R20, [R229+0x2100] ;  /* 0x00210000e514783b */ /* 0x000eae0000004200 */
[----:B------:R-:W-:Y:S01]  /*4710*/  HMMA.16816.F32.BF16 R76, R8, R24, R96 ;  /* 0x00000018084c723c */ /* 0x000fe20000041860 */
[----:B-1----:R-:W-:-:S04]  /*4720*/  FFMA.FTZ R3, R129, c[0x0][0x2d0], -R6 ;  /* 0x0000b40081037a23 */ /* 0x002fc80000010806 */
[----:B------:R1:W-:Y:S03]  /*4730*/  MUFU.EX2 R193, R3 ;  /* 0x0000000300c17308 */ /* 0x0003e60000000800 */
[----:B------:R-:W-:Y:S01]  /*4740*/  HMMA.16816.F32.BF16 R80, R8, R26, R92 ;  /* 0x0000001a0850723c */ /* 0x000fe2000004185c */
[----:B------:R-:W-:Y:S06]  /*4750*/  LDSM.16.MT88.4 R24, [R228+0x2900] ;  /* 0x00290000e418783b */ /* 0x000fec0000004200 */
[----:B----4-:R-:W-:Y:S01]  /*4760*/  F2FP.BF16.PACK_AB R8, R194, R196 ;  /* 0x000000c4c208723e */ /* 0x010fe200000010ff */
[----:B-1----:R-:W-:-:S04]  /*4770*/  FFMA.FTZ R3, R163, c[0x0][0x2d0], -R6 ;  /* 0x0000b400a3037a23 */ /* 0x002fc80000010806 */
[----:B------:R1:W4:Y:S02]  /*4780*/  MUFU.EX2 R192, R3 ;  /* 0x0000000300c07308 */ /* 0x0003240000000800 */
[----:B-1----:R-:W-:Y:S01]  /*4790*/  FFMA.FTZ R3, R164, c[0x0][0x2d0], -R5 ;  /* 0x0000b400a4037a23 */ /* 0x002fe20000010805 */
[----:B----4-:R-:W-:-:S05]  /*47a0*/  F2FP.BF16.PACK_AB R10, R192, R193 ;  /* 0x000000c1c00a723e */ /* 0x010fca00000010ff */
[----:B------:R1:W-:Y:S02]  /*47b0*/  MUFU.EX2 R191, R3 ;  /* 0x0000000300bf7308 */ /* 0x0003e40000000800 */
[----:B-1----:R-:W-:-:S06]  /*47c0*/  FFMA.FTZ R3, R166, c[0x0][0x2d0], -R5 ;  /* 0x0000b400a6037a23 */ /* 0x002fcc0000010805 */
        /* <DEDUP_REMOVED lines=8> */
[----:B------:R1:W4:Y:S02]  /*4850*/  MUFU.EX2 R138, R3 ;  /* 0x00000003008a7308 */ /* 0x0003240000000800 */
[C---:B--2---:R-:W-:Y:S08]  /*4860*/  HMMA.16816.F32.BF16 R160, R8.reuse, R12, R88 ;  /* 0x0000000c08a0723c */ /* 0x044ff00000041858 */
[----:B------:R-:W-:Y:S01]  /*4870*/  HMMA.16816.F32.BF16 R164, R8, R14, R64 ;  /* 0x0000000e08a4723c */ /* 0x000fe20000041840 */
[----:B-1----:R-:W-:-:S04]  /*4880*/  FFMA.FTZ R3, R168, c[0x0][0x2d0], -R7 ;  /* 0x0000b400a8037a23 */ /* 0x002fc80000010807 */
        /* <DEDUP_REMOVED lines=11> */
[----:B----4-:R-:W-:-:S02]  /*4940*/  F2FP.BF16.PACK_AB R8, R138, R195 ;  /* 0x000000c38a08723e */ /* 0x010fc400000010ff */
        /* <DEDUP_REMOVED lines=15> */
[----:B-1----:R-:W-:-:S04]  /*4a40*/  FFMA.FTZ R3, R175, c[0x0][0x2d0], -R7 ;  /* 0x0000b400af037a23 */ /* 0x002fc80000010807 */
[----:B------:R1:W-:Y:S03]  /*4a50*/  MUFU.EX2 R101, R3 ;  /* 0x0000000300657308 */ /* 0x0003e60000000800 */
[C---:B------:R-:W-:Y:S08]  /*4a60*/  HMMA.16816.F32.BF16 R32, R8.reuse, R20, R68 ;  /* 0x000000140820723c */ /* 0x040ff00000041844 */
[----:B------:R-:W-:Y:S01]  /*4a70*/  HMMA.16816.F32.BF16 R52, R8, R18, R36 ;  /* 0x000000120834723c */ /* 0x000fe20000041824 */
[----:B------:R-:W-:Y:S01]  /*4a80*/  LDSM.16.MT88.4 R16, [R229+0x2900] ;  /* 0x00290000e510783b */ /* 0x000fe20000004200 */
[----:B-1----:R-:W-:-:S06]  /*4a90*/  FFMA.FTZ R3, R174, c[0x0][0x2d0], -R7 ;  /* 0x0000b400ae037a23 */ /* 0x002fcc0000010807 */
[----:B------:R-:W-:Y:S01]  /*4aa0*/  HMMA.16816.F32.BF16 R40, R8, R14, R60 ;  /* 0x0000000e0828723c */ /* 0x000fe2000004183c */
[----:B------:R-:W-:Y:S01]  /*4ab0*/  LDSM.16.MT88.4 R12, [R230+0x2900] ;  /* 0x00290000e60c783b */ /* 0x000fe20000004200 */
[----:B------:R1:W-:Y:S02]  /*4ac0*/  MUFU.EX2 R103, R3 ;  /* 0x0000000300677308 */ /* 0x0003e40000000800 */
[----:B-1----:R-:W-:-:S06]  /*4ad0*/  FFMA.FTZ R3, R245, c[0x0][0x2d0], -R6 ;  /* 0x0000b400f5037a23 */ /* 0x002fcc0000010806 */
[----:B------:R1:W-:Y:S02]  /*4ae0*/  MUFU.EX2 R100, R3 ;  /* 0x0000000300647308 */ /* 0x0003e40000000800 */
[----:B-1----:R-:W-:-:S06]  /*4af0*/  FFMA.FTZ R3, R246, c[0x0][0x2d0], -R6 ;  /* 0x0000b400f6037a23 */ /* 0x002fcc0000010806 */
[----:B------:R1:W2:Y:S02]  /*4b00*/  MUFU.EX2 R99, R3 ;  /* 0x0000000300637308 */ /* 0x0002a40000000800 */
[----:B-1----:R-:W-:-:S06]  /*4b10*/  FFMA.FTZ R3, R227, c[0x0][0x2d0], -R6 ;  /* 0x0000b400e3037a23 */ /* 0x002fcc0000010806 */
[----:B------:R1:W-:Y:S02]  /*4b20*/  MUFU.EX2 R98, R3 ;  /* 0x0000000300627308 */ /* 0x0003e40000000800 */
[----:B-1----:R-:W-:-:S06]  /*4b30*/  FFMA.FTZ R3, R224, c[0x0][0x2d0], -R6 ;  /* 0x0000b400e0037a23 */ /* 0x002fcc0000010806 */
[----:B------:R1:W-:Y:S01]  /*4b40*/  MUFU.EX2 R97, R3 ;  /* 0x0000000300617308 */ /* 0x0003e20000000800 */
[----:B------:R-:W-:Y:S01]  /*4b50*/  HMMA.16816.F32.BF16 R36, R8, R22, R72 ;  /* 0x000000160824723c */ /* 0x000fe20000041848 */
[----:B------:R-:W3:Y:S01]  /*4b60*/  LDSM.16.MT88.4 R20, [R231+0x2900] ;  /* 0x00290000e714783b */ /* 0x000ee20000004200 */
[----:B-1----:R-:W-:Y:S01]  /*4b70*/  FFMA.FTZ R3, R117, c[0x0][0x2d0], -R5 ;  /* 0x0000b40075037a23 */ /* 0x002fe20000010805 */
[----:B------:R-:W-:Y:S01]  /*4b80*/  MOV R117, R118 ;  /* 0x0000007600757202 */ /* 0x000fe20000000f00 */
[----:B------:R-:W-:-:S03]  /*4b90*/  IMAD.MOV.U32 R118, RZ, RZ, R119 ;  /* 0x000000ffff767224 */ /* 0x000fc600078e0077 */
[----:B------:R1:W-:Y:S01]  /*4ba0*/  MUFU.EX2 R96, R3 ;  /* 0x0000000300607308 */ /* 0x0003e20000000800 */
[----:B------:R-:W-:Y:S01]  /*4bb0*/  IMAD.MOV.U32 R119, RZ, RZ, R159 ;  /* 0x000000ffff777224 */ /* 0x000fe200078e009f */
[----:B------:R-:W-:Y:S01]  /*4bc0*/  MOV R159, R158 ;  /* 0x0000009e009f7202 */ /* 0x000fe20000000f00 */
[----:B------:R-:W-:Y:S01]  /*4bd0*/  IMAD.MOV.U32 R158, RZ, RZ, R242 ;  /* 0x000000ffff9e7224 */ /* 0x000fe200078e00f2 */
[----:B------:R-:W-:Y:S01]  /*4be0*/  HMMA.16816.F32.BF16 R48, R8, R28, R76 ;  /* 0x0000001c0830723c */ /* 0x000fe2000004184c */
[----:B------:R-:W-:Y:S01]  /*4bf0*/  IMAD.MOV.U32 R131, RZ, RZ, R141 ;  /* 0x000000ffff837224 */ /* 0x000fe200078e008d */
[----:B------:R-:W-:Y:S01]  /*4c00*/  MOV R130, R238 ;  /* 0x000000ee00827202 */ /* 0x000fe20000000f00 */
[----:B------:R-:W-:Y:S01]  /*4c10*/  FFMA.FTZ R4, R4, c[0x0][0x2d0], -R7 ;  /* 0x0000b40004047a23 */ /* 0x000fe20000010807 */
[----:B------:R4:W5:Y:S01]  /*4c20*/  LDL.LU R242, [R1+0x84] ;  /* 0x0000840001f27983 */ /* 0x0009620000300800 */
[----:B-1----:R-:W-:Y:S02]  /*4c30*/  FFMA.FTZ R3, R117, c[0x0][0x2d0], -R5 ;  /* 0x0000b40075037a23 */ /* 0x002fe40000010805 */
[----:B------:R-:W-:Y:S01]  /*4c40*/  IMAD.MOV.U32 R117, RZ, RZ, R118 ;  /* 0x000000ffff757224 */ /* 0x000fe200078e0076 */
[----:B------:R-:W-:Y:S01]  /*4c50*/  MOV R118, R119 ;  /* 0x0000007700767202 */ /* 0x000fe20000000f00 */
[----:B------:R1:W1:Y:S01]  /*4c60*/  MUFU.EX2 R71, R3 ;  /* 0x0000000300477308 */ /* 0x0002620000000800 */
[----:B------:R-:W-:-:S02]  /*4c70*/  IMAD.MOV.U32 R119, RZ, RZ, R159 ;  /* 0x000000ffff777224 */ /* 0x000fc400078e009f */
[----:B------:R-:W-:Y:S01]  /*4c80*/  IMAD.MOV.U32 R159, RZ, RZ, R158 ;  /* 0x000000ffff9f7224 */ /* 0x000fe200078e009e */
[----:B------:R-:W-:Y:S01]  /*4c90*/  MOV R158, R157 ;  /* 0x0000009d009e7202 */ /* 0x000fe20000000f00 */
[----:B------:R-:W-:Y:S02]  /*4ca0*/  IMAD.MOV.U32 R157, RZ, RZ, R155 ;  /* 0x000000ffff9d7224 */ /* 0x000fe400078e009b */
[----:B------:R-:W-:Y:S01]  /*4cb0*/  IMAD.MOV.U32 R155, RZ, RZ, R156 ;  /* 0x000000ffff9b7224 */ /* 0x000fe200078e009c */
[----:B------:R-:W-:Y:S01]  /*4cc0*/  MOV R156, R241 ;  /* 0x000000f1009c7202 */ /* 0x000fe20000000f00 */
[----:B------:R-:W-:Y:S01]  /*4cd0*/  HMMA.16816.F32.BF16 R28, R8, R30, R80 ;  /* 0x0000001e081c723c */ /* 0x000fe20000041850 */
[----:B------:R-:W-:Y:S01]  /*4ce0*/  IMAD.MOV.U32 R171, RZ, RZ, R131 ;  /* 0x000000ffffab7224 */ /* 0x000fe200078e0083 */
[----:B------:R4:W5:Y:S01]  /*4cf0*/  LDL.LU R241, [R1+0x80] ;  /* 0x0000800001f17983 */ /* 0x0009620000300800 */
[----:B-1----:R-:W-:-:S04]  /*4d00*/  FFMA.FTZ R3, R252, c[0x0][0x2d0], -R5 ;  /* 0x0000b400fc037a23 */ /* 0x002fc80000010805 */
[----:B------:R1:W-:Y:S02]  /*4d10*/  MUFU.EX2 R70, R3 ;  /* 0x0000000300467308 */ /* 0x0003e40000000800 */
[----:B-1----:R-:W-:-:S06]  /*4d20*/  FFMA.FTZ R3, R170, c[0x0][0x2d0], -R5 ;  /* 0x0000b400aa037a23 */ /* 0x002fcc0000010805 */
[----:B------:R1:W1:Y:S02]  /*4d30*/  MUFU.EX2 R69, R3 ;  /* 0x0000000300457308 */ /* 0x0002640000000800 */
[----:B-1----:R-:W-:Y:S02]  /*4d40*/  FFMA.FTZ R3, R117, c[0x0][0x2d0], -R0 ;  /* 0x0000b40075037a23 */ /* 0x002fe40000010800 */
[----:B------:R-:W-:Y:S02]  /*4d50*/  IMAD.MOV.U32 R117, RZ, RZ, R118 ;  /* 0x000000ffff757224 */ /* 0x000fe400078e0076 */
[----:B------:R-:W-:Y:S01]  /*4d60*/  IMAD.MOV.U32 R118, RZ, RZ, R119 ;  /* 0x000000ffff767224 */ /* 0x000fe200078e0077 */
[----:B------:R-:W-:Y:S01]  /*4d70*/  MOV R119, R159 ;  /* 0x0000009f00777202 */ /* 0x000fe20000000f00 */
[----:B------:R-:W-:Y:S01]  /*4d80*/  IMAD.MOV.U32 R159, RZ, RZ, R158 ;  /* 0x000000ffff9f7224 */ /* 0x000fe200078e009e */
[----:B------:R1:W-:Y:S01]  /*4d90*/  MUFU.EX2 R61, R3 ;  /* 0x00000003003d7308 */ /* 0x0003e20000000800 */
[----:B------:R-:W-:Y:S01]  /*4da0*/  IMAD.MOV.U32 R158, RZ, RZ, R157 ;  /* 0x000000ffff9e7224 */ /* 0x000fe200078e009d */
[----:B------:R-:W-:Y:S01]  /*4db0*/  MOV R157, R155 ;  /* 0x0000009b009d7202 */ /* 0x000fe20000000f00 */
[----:B------:R-:W-:-:S02]  /*4dc0*/  IMAD.MOV.U32 R155, RZ, RZ, R156 ;  /* 0x000000ffff9b7224 */ /* 0x000fc400078e009c */
[----:B------:R-:W-:Y:S01]  /*4dd0*/  IMAD.MOV.U32 R156, RZ, RZ, R120 ;  /* 0x000000ffff9c7224 */ /* 0x000fe200078e0078 */
[----:B------:R-:W-:Y:S01]  /*4de0*/  MOV R120, R154 ;  /* 0x0000009a00787202 */ /* 0x000fe20000000f00 */
[----:B------:R-:W-:Y:S02]  /*4df0*/  IMAD.MOV.U32 R154, RZ, RZ, R152 ;  /* 0x000000ffff9a7224 */ /* 0x000fe400078e0098 */
[----:B------:R-:W-:Y:S01]  /*4e00*/  IMAD.MOV.U32 R152, RZ, RZ, R153 ;  /* 0x000000ffff987224 */ /* 0x000fe200078e0099 */
[----:B------:R-:W-:Y:S01]  /*4e10*/  MOV R153, R151 ;  /* 0x0000009700997202 */ /* 0x000fe20000000f00 */
[----:B------:R-:W-:Y:S02]  /*4e20*/  IMAD.MOV.U32 R151, RZ, RZ, R150 ;  /* 0x000000ffff977224 */ /* 0x000fe400078e0096 */
[----:B------:R-:W-:Y:S01]  /*4e30*/  IMAD.MOV.U32 R150, RZ, RZ, R143 ;  /* 0x000000ffff967224 */ /* 0x000fe200078e008f */
[----:B------:R-:W-:Y:S01]  /*4e40*/  MOV R143, R240 ;  /* 0x000000f0008f7202 */ /* 0x000fe20000000f00 */
[----:B-1----:R-:W-:Y:S01]  /*4e50*/  FFMA.FTZ R3, R117, c[0x0][0x2d0], -R0 ;  /* 0x0000b40075037a23 */ /* 0x002fe20000010800 */
[----:B--2---:R-:W-:Y:S01]  /*4e60*/  F2FP.BF16.PACK_AB R8, R99, R100 ;  /* 0x000000646308723e */ /* 0x004fe200000010ff */
[----:B------:R-:W-:Y:S01]  /*4e70*/  IMAD.MOV.U32 R117, RZ, RZ, R118 ;  /* 0x000000ffff757224 */ /* 0x000fe200078e0076 */
[----:B------:R-:W-:Y:S01]  /*4e80*/  F2FP.BF16.PACK_AB R9, R71, R96 ;  /* 0x000000604709723e */ /* 0x000fe200000010ff */
[----:B------:R-:W-:Y:S01]  /*4e90*/  IMAD.MOV.U32 R118, RZ, RZ, R119 ;  /* 0x000000ffff767224 */ /* 0x000fe200078e0077 */
[----:B------:R-:W-:Y:S01]  /*4ea0*/  MOV R119, R159 ;  /* 0x0000009f00777202 */ /* 0x000fe20000000f00 */
[----:B------:R-:W-:Y:S01]  /*4eb0*/  IMAD.MOV.U32 R159, RZ, RZ, R158 ;  /* 0x000000ffff9f7224 */ /* 0x000fe200078e009e */
[----:B------:R1:W2:Y:S01]  /*4ec0*/  MUFU.EX2 R68, R3 ;  /* 0x0000000300447308 */ /* 0x0002a20000000800 */
[----:B------:R-:W-:Y:S01]  /*4ed0*/  IMAD.MOV.U32 R158, RZ, RZ, R157 ;  /* 0x000000ffff9e7224 */ /* 0x000fe200078e009d */
[----:B------:R-:W-:Y:S01]  /*4ee0*/  MOV R157, R155 ;  /* 0x0000009b009d7202 */ /* 0x000fe20000000f00 */
[----:B------:R-:W-:Y:S01]  /*4ef0*/  IMAD.MOV.U32 R155, RZ, RZ, R156 ;  /* 0x000000ffff9b7224 */ /* 0x000fe200078e009c */
[----:B------:R-:W-:Y:S01]  /*4f00*/  F2FP.BF16.PACK_AB R10, R97, R98 ;  /* 0x00000062610a723e */ /* 0x000fe200000010ff */
[----:B------:R-:W-:Y:S01]  /*4f10*/  IMAD.MOV.U32 R156, RZ, RZ, R120 ;  /* 0x000000ffff9c7224 */ /* 0x000fe200078e0078 */
[----:B------:R-:W-:Y:S01]  /*4f20*/  MOV R120, R154 ;  /* 0x0000009a00787202 */ /* 0x000fe20000000f00 */
[----:B------:R-:W-:Y:S01]  /*4f30*/  IMAD.MOV.U32 R154, RZ, RZ, R152 ;  /* 0x000000ffff9a7224 */ /* 0x000fe200078e0098 */
[----:B------:R-:W-:Y:S01]  /*4f40*/  F2FP.BF16.PACK_AB R11, R69, R70 ;  /* 0x00000046450b723e */ /* 0x000fe200000010ff */
[----:B------:R-:W-:Y:S01]  /*4f50*/  IMAD.MOV.U32 R152, RZ, RZ, R153 ;  /* 0x000000ffff987224 */ /* 0x000fe200078e0099 */
[----:B------:R-:W-:Y:S01]  /*4f60*/  MOV R131, R145 ;  /* 0x0000009100837202 */ /* 0x000fe20000000f00 */
[----:B------:R-:W-:Y:S01]  /*4f70*/  IMAD.MOV.U32 R76, RZ, RZ, R124 ;  /* 0x000000ffff4c7224 */ /* 0x000fe200078e007c */
[----:B------:R4:W5:Y:S01]  /*4f80*/  LDL.LU R240, [R1+0x7c] ;  /* 0x00007c0001f07983 */ /* 0x0009620000300800 */
[----:B------:R-:W-:Y:S01]  /*4f90*/  MOV R153, R151 ;  /* 0x0000009700997202 */ /* 0x000fe20000000f00 */
[----:B------:R-:W-:-:S02]  /*4fa0*/  IMAD.MOV.U32 R151, RZ, RZ, R150 ;  /* 0x000000ffff977224 */ /* 0x000fc400078e0096 */
[----:B-1----:R-:W-:Y:S02]  /*4fb0*/  FFMA.FTZ R3, R117, c[0x0][0x2d0], -R0 ;  /* 0x0000b40075037a23 */ /* 0x002fe40000010800 */
[----:B------:R-:W-:Y:S01]  /*4fc0*/  IMAD.MOV.U32 R150, RZ, RZ, R143 ;  /* 0x000000ffff967224 */ /* 0x000fe200078e008f */
[----:B------:R-:W-:Y:S01]  /*4fd0*/  MOV R143, R148 ;  /* 0x00000094008f7202 */ /* 0x000fe20000000f00 */
[----:B------:R1:W-:Y:S01]  /*4fe0*/  MUFU.EX2 R63, R3 ;  /* 0x00000003003f7308 */ /* 0x0003e20000000800 */
[----:B------:R-:W-:Y:S02]  /*4ff0*/  IMAD.MOV.U32 R148, RZ, RZ, R239 ;  /* 0x000000ffff947224 */ /* 0x000fe400078e00ef */
[----:B------:R-:W-:Y:S02]  /*5000*/  IMAD.MOV.U32 R173, RZ, RZ, R155 ;  /* 0x000000ffffad7224 */ /* 0x000fe400078e009b */
[----:B------:R-:W-:Y:S02]  /*5010*/  IMAD.MOV.U32 R168, RZ, RZ, R154 ;  /* 0x000000ffffa87224 */ /* 0x000fe400078e009a */
[----:B------:R-:W-:Y:S01]  /*5020*/  IMAD.MOV.U32 R169, RZ, RZ, R151 ;  /* 0x000000ffffa97224 */ /* 0x000fe200078e0097 */
[----:B------:R-:W-:Y:S01]  /*5030*/  MOV R117, R119 ;  /* 0x0000007700757202 */ /* 0x000fe20000000f00 */
[----:B-1----:R-:W-:Y:S01]  /*5040*/  FFMA.FTZ R3, R172, c[0x0][0x2d0], -R0 ;  /* 0x0000b400ac037a23 */ /* 0x002fe20000010800 */
[----:B------:R-:W-:Y:S01]  /*5050*/  MOV R128, R157 ;  /* 0x0000009d00807202 */ /* 0x000fe20000000f00 */
[----:B------:R-:W-:Y:S01]  /*5060*/  IMAD.MOV.U32 R116, RZ, RZ, R118 ;  /* 0x000000ffff747224 */ /* 0x000fe200078e0076 */
[----:B---3--:R-:W-:Y:S01]  /*5070*/  HMMA.16816.F32.BF16 R160, R8, R20, R160 ;  /* 0x0000001408a0723c */ /* 0x008fe200000418a0 */
[----:B------:R1:W3:Y:S01]  /*5080*/  MUFU.EX2 R62, R3 ;  /* 0x00000003003e7308 */ /* 0x0002e20000000800 */
[----:B------:R-:W-:Y:S01]  /*5090*/  IMAD.MOV.U32 R129, RZ, RZ, R148 ;  /* 0x000000ffff817224 */ /* 0x000fe200078e0094 */
[----:B------:R4:W5:Y:S01]  /*50a0*/  LDL.LU R239, [R1+0x78] ;  /* 0x0000780001ef7983 */ /* 0x0009620000300800 */
[----:B------:R-:W-:Y:S01]  /*50b0*/  IMAD.MOV.U32 R186, RZ, RZ, R168 ;  /* 0x000000ffffba7224 */ /* 0x000fe200078e00a8 */
[----:B------:R-:W-:Y:S01]  /*50c0*/  MOV R157, R153 ;  /* 0x00000099009d7202 */ /* 0x000fe20000000f00 */
        /* <DEDUP_REMOVED lines=8> */
[----:B------:R-:W-:-:S02]  /*5150*/  IMAD.MOV.U32 R156, RZ, RZ, R152 ;  /* 0x000000ffff9c7224 */ /* 0x000fc400078e0098 */
[----:B-1----:R-:W-:Y:S01]  /*5160*/  FFMA.FTZ R3, R173, c[0x0][0x2d0], -R6 ;  /* 0x0000b400ad037a23 */ /* 0x002fe20000010806 */
[----:B------:R-:W-:Y:S01]  /*5170*/  MOV R168, R128 ;  /* 0x0000008000a87202 */ /* 0x000fe20000000f00 */
[----:B------:R-:W-:Y:S01]  /*5180*/  IMAD.MOV.U32 R120, RZ, RZ, R150 ;  /* 0x000000ffff787224 */ /* 0x000fe200078e0096 */
[C---:B------:R-:W-:Y:S01]  /*5190*/  HMMA.16816.F32.BF16 R164, R8.reuse, R22, R164 ;  /* 0x0000001608a4723c */ /* 0x040fe200000418a4 */
[----:B------:R1:W-:Y:S01]  /*51a0*/  MUFU.EX2 R60, R3 ;  /* 0x00000003003c7308 */ /* 0x0003e20000000800 */
[----:B------:R-:W-:Y:S01]  /*51b0*/  IMAD.MOV.U32 R152, RZ, RZ, R149 ;  /* 0x000000ffff987224 */ /* 0x000fe200078e0095 */
[----:B------:R4:W5:Y:S01]  /*51c0*/  LDL.LU R238, [R1+0x74] ;  /* 0x0000740001ee7983 */ /* 0x0009620000300800 */
[----:B------:R-:W-:Y:S02]  /*51d0*/  IMAD.MOV.U32 R153, RZ, RZ, R140 ;  /* 0x000000ffff997224 */ /* 0x000fe400078e008c */
[----:B------:R-:W-:Y:S02]  /*51e0*/  IMAD.MOV.U32 R173, RZ, RZ, R130 ;  /* 0x000000ffffad7224 */ /* 0x000fe400078e0082 */
[----:B------:R-:W-:Y:S01]  /*51f0*/  HMMA.16816.F32.BF16 R140, R8, R24, R108 ;  /* 0x00000018088c723c */ /* 0x000fe2000004186c */
[----:B------:R-:W-:-:S02]  /*5200*/  IMAD.MOV.U32 R169, RZ, RZ, R116 ;  /* 0x000000ffffa97224 */ /* 0x000fc400078e0074 */
[----:B------:R-:W-:Y:S02]  /*5210*/  IMAD.MOV.U32 R129, RZ, RZ, R147 ;  /* 0x000000ffff817224 */ /* 0x000fe400078e0093 */
[----:B------:R-:W-:-:S03]  /*5220*/  IMAD.MOV.U32 R130, RZ, RZ, R146 ;  /* 0x000000ffff827224 */ /* 0x000fc600078e0092 */
[C---:B------:R-:W-:Y:S01]  /*5230*/  HMMA.16816.F32.BF16 R148, R8.reuse, R26, R104 ;  /* 0x0000001a0894723c */ /* 0x040fe20000041868 */
[----:B-1----:R-:W-:Y:S02]  /*5240*/  FFMA.FTZ R3, R186, c[0x0][0x2d0], -R6 ;  /* 0x0000b400ba037a23 */ /* 0x002fe40000010806 */
[----:B------:R-:W-:Y:S02]  /*5250*/  IMAD.MOV.U32 R186, RZ, RZ, R187 ;  /* 0x000000ffffba7224 */ /* 0x000fe400078e00bb */
[----:B------:R-:W-:Y:S01]  /*5260*/  IMAD.MOV.U32 R187, RZ, RZ, R184 ;  /* 0x000000ffffbb7224 */ /* 0x000fe200078e00b8 */
[----:B------:R-:W-:Y:S02]  /*5270*/  MOV R184, R171 ;  /* 0x000000ab00b87202 */ /* 0x000fe40000000f00 */
[----:B------:R-:W-:Y:S01]  /*5280*/  HMMA.16816.F32.BF16 R92, R8, R16, R92 ;  /* 0x00000010085c723c */ /* 0x000fe2000004185c */
[----:B------:R-:W-:Y:S01]  /*5290*/  IMAD.MOV.U32 R171, RZ, RZ, R173 ;  /* 0x000000ffffab7224 */ /* 0x000fe200078e00ad */
[----:B------:R-:W-:Y:S01]  /*52a0*/  MOV R116, R237 ;  /* 0x000000ed00747202 */ /* 0x000fe20000000f00 */
[----:B------:R-:W-:-:S05]  /*52b0*/  IMAD.MOV.U32 R173, RZ, RZ, R168 ;  /* 0x000000ffffad7224 */ /* 0x000fca00078e00a8 */
[----:B------:R-:W-:Y:S01]  /*52c0*/  HMMA.16816.F32.BF16 R88, R8, R18, R88 ;  /* 0x000000120858723c */ /* 0x000fe20000041858 */
[----:B------:R-:W-:Y:S01]  /*52d0*/  IMAD.MOV.U32 R128, RZ, RZ, R144 ;  /* 0x000000ffff807224 */ /* 0x000fe200078e0090 */
[----:B------:R-:W-:-:S06]  /*52e0*/  MOV R168, R169 ;  /* 0x000000a900a87202 */ /* 0x000fcc0000000f00 */
[----:B------:R-:W-:Y:S01]  /*52f0*/  HMMA.16816.F32.BF16 R84, R8, R12, R84 ;  /* 0x0000000c0854723c */ /* 0x000fe20000041854 */
[----:B------:R-:W-:-:S07]  /*5300*/  IMAD.MOV.U32 R169, RZ, RZ, R129 ;  /* 0x000000ffffa97224 */ /* 0x000fce00078e0081 */
[----:B------:R-:W-:Y:S01]  /*5310*/  HMMA.16816.F32.BF16 R64, R8, R14, R64 ;  /* 0x0000000e0840723c */ /* 0x000fe20000041840 */
[----:B------:R-:W-:Y:S01]  /*5320*/  IMAD.MOV.U32 R129, RZ, RZ, R131 ;  /* 0x000000ffff817224 */ /* 0x000fe200078e0083 */
[----:B------:R-:W-:Y:S01]  /*5330*/  MOV R174, R187 ;  /* 0x000000bb00ae7202 */ /* 0x000fe20000000f00 */
[----:B------:R-:W-:Y:S01]  /*5340*/  IMAD.MOV.U32 R175, RZ, RZ, R184 ;  /* 0x000000ffffaf7224 */ /* 0x000fe200078e00b8 */
[----:B------:R4:W5:Y:S03]  /*5350*/  LDL.LU R237, [R1+0x70] ;  /* 0x0000700001ed7983 */ /* 0x0009660000300800 */
[----:B------:R-:W-:Y:S02]  /*5360*/  F2FP.BF16.PACK_AB R8, R114, R133 ;  /* 0x000000857208723e */ /* 0x000fe400000010ff */
[----:B--2---:R-:W-:Y:S02]  /*5370*/  F2FP.BF16.PACK_AB R9, R68, R61 ;  /* 0x0000003d4409723e */ /* 0x004fe400000010ff */
[----:B------:R-:W-:-:S02]  /*5380*/  F2FP.BF16.PACK_AB R10, R103, R101 ;  /* 0x00000065670a723e */ /* 0x000fc400000010ff */
[----:B---3--:R-:W-:Y:S02]  /*5390*/  F2FP.BF16.PACK_AB R11, R62, R63 ;  /* 0x0000003f3e0b723e */ /* 0x008fe400000010ff */
[----:B------:R-:W-:Y:S01]  /*53a0*/  MOV R131, R130 ;  /* 0x0000008200837202 */ /* 0x000fe20000000f00 */
[----:B------:R-:W-:Y:S02]  /*53b0*/  IMAD.MOV.U32 R130, RZ, RZ, R128 ;  /* 0x000000ffff827224 */ /* 0x000fe400078e0080 */
[----:B------:R-:W-:Y:S02]  /*53c0*/  IMAD.MOV.U32 R128, RZ, RZ, R116 ;  /* 0x000000ffff807224 */ /* 0x000fe400078e0074 */
[----:B------:R-:W-:Y:S01]  /*53d0*/  HMMA.16816.F32.BF16 R144, R8, R24, R56 ;  /* 0x000000180890723c */ /* 0x000fe20000041838 */
[----:B------:R1:W-:Y:S01]  /*53e0*/  MUFU.EX2 R57, R3 ;  /* 0x0000000300397308 */ /* 0x0003e20000000800 */
[----:B------:R-:W-:Y:S01]  /*53f0*/  MOV R116, R159 ;  /* 0x0000009f00747202 */ /* 0x000fe20000000f00 */
[----:B------:R-:W-:Y:S01]  /*5400*/  IMAD.MOV.U32 R159, RZ, RZ, R158 ;  /* 0x000000ffff9f7224 */ /* 0x000fe200078e009e */
[----:B------:R-:W-:Y:S01]  /*5410*/  MOV R221, R173 ;  /* 0x000000ad00dd7202 */ /* 0x000fe20000000f00 */
[----:B------:R-:W-:-:S02]  /*5420*/  IMAD.MOV.U32 R158, RZ, RZ, R236 ;  /* 0x000000ffff9e7224 */ /* 0x000fc400078e00ec */
[----:B------:R-:W-:Y:S01]  /*5430*/  IMAD.MOV.U32 R185, RZ, RZ, R171 ;  /* 0x000000ffffb97224 */ /* 0x000fe200078e00ab */
[----:B------:R-:W-:Y:S01]  /*5440*/  MOV R184, R129 ;  /* 0x0000008100b87202 */ /* 0x000fe20000000f00 */
[----:B------:R-:W-:Y:S01]  /*5450*/  IMAD.MOV.U32 R187, RZ, RZ, R169 ;  /* 0x000000ffffbb7224 */ /* 0x000fe200078e00a9 */
[----:B------:R-:W-:Y:S01]  /*5460*/  HMMA.16816.F32.BF16 R52, R8, R26, R52 ;  /* 0x0000001a0834723c */ /* 0x000fe20000041834 */
[----:B-1----:R-:W-:-:S07]  /*5470*/  FFMA.FTZ R3, R186, c[0x0][0x2d0], -R6 ;  /* 0x0000b400ba037a23 */ /* 0x002fce0000010806 */
[----:B------:R-:W-:Y:S01]  /*5480*/  HMMA.16816.F32.BF16 R48, R8, R12, R48 ;  /* 0x0000000c0830723c */ /* 0x000fe20000041830 */
[----:B------:R-:W-:Y:S01]  /*5490*/  IMAD.MOV.U32 R186, RZ, RZ, R168 ;  /* 0x000000ffffba7224 */ /* 0x000fe200078e00a8 */
[----:B------:R-:W1:Y:S01]  /*54a0*/  MUFU.EX2 R24, R4 ;  /* 0x0000000400187308 */ /* 0x000e620000000800 */
[----:B------:R-:W-:Y:S01]  /*54b0*/  IMAD.MOV.U32 R171, RZ, RZ, R131 ;  /* 0x000000ffffab7224 */ /* 0x000fe200078e0083 */
[----:B------:R-:W-:Y:S01]  /*54c0*/  MOV R168, R128 ;  /* 0x0000008000a87202 */ /* 0x000fe20000000f00 */
[----:B------:R-:W-:Y:S01]  /*54d0*/  IMAD.MOV.U32 R173, RZ, RZ, R130 ;  /* 0x000000ffffad7224 */ /* 0x000fe200078e0082 */
[----:B------:R-:W-:Y:S01]  /*54e0*/  MOV R131, R158 ;  /* 0x0000009e00837202 */ /* 0x000fe20000000f00 */
[----:B------:R4:W5:Y:S03]  /*54f0*/  LDL.LU R236, [R1+0x6c] ;  /* 0x00006c0001ec7983 */ /* 0x0009660000300800 */
[----:B------:R2:W-:Y:S01]  /*5500*/  MUFU.EX2 R56, R3 ;  /* 0x0000000300387308 */ /* 0x0005e20000000800 */
[----:B------:R-:W-:-:S02]  /*5510*/  IMAD.MOV.U32 R129, RZ, RZ, R159 ;  /* 0x000000ffff817224 */ /* 0x000fc400078e009f */
[----:B------:R-:W-:Y:S02]  /*5520*/  IMAD.MOV.U32 R130, RZ, RZ, R157 ;  /* 0x000000ffff827224 */ /* 0x000fe400078e009d */
[----:B------:R-:W-:Y:S02]  /*5530*/  IMAD.MOV.U32 R128, RZ, RZ, R156 ;  /* 0x000000ffff807224 */ /* 0x000fe400078e009c */
[----:B------:R-:W-:Y:S01]  /*5540*/  HMMA.16816.F32.BF16 R156, R8, R20, R44 ;  /* 0x00000014089c723c */ /* 0x000fe2000004182c */
[----:B------:R-:W-:Y:S02]  /*5550*/  IMAD.MOV.U32 R169, RZ, RZ, R116 ;  /* 0x000000ffffa97224 */ /* 0x000fe400078e0074 */
[----:B--2---:R-:W-:Y:S02]  /*5560*/  FFMA.FTZ R3, R174, c[0x0][0x2d0], -R6 ;  /* 0x0000b400ae037a23 */ /* 0x004fe40000010806 */
        /* <DEDUP_REMOVED lines=10> */
[----:B------:R-:W-:Y:S01]  /*5610*/  IMAD.MOV.U32 R168, RZ, RZ, R169 ;  /* 0x000000ffffa87224 */ /* 0x000fe200078e00a9 */
[----:B------:R-:W-:Y:S01]  /*5620*/  MOV R116, R235 ;  /* 0x000000eb00747202 */ /* 0x000fe20000000f00 */
[----:B------:R-:W-:Y:S01]  /*5630*/  IMAD.MOV.U32 R169, RZ, RZ, R129 ;  /* 0x000000ffffa97224 */ /* 0x000fe200078e0081 */
[----:B------:R-:W-:Y:S01]  /*5640*/  MOV R129, R131 ;  /* 0x0000008300817202 */ /* 0x000fe20000000f00 */
[----:B--2---:R-:W-:Y:S01]  /*5650*/  FFMA.FTZ R3, R174, c[0x0][0x2d0], -R5 ;  /* 0x0000b400ae037a23 */ /* 0x004fe20000010805 */
[----:B------:R-:W-:Y:S01]  /*5660*/  HMMA.16816.F32.BF16 R40, R8, R22, R40 ;  /* 0x000000160828723c */ /* 0x000fe20000041828 */
[----:B------:R-:W-:Y:S01]  /*5670*/  IMAD.MOV.U32 R174, RZ, RZ, R175 ;  /* 0x000000ffffae7224 */ /* 0x000fe200078e00af */
[----:B------:R4:W5:Y:S01]  /*5680*/  LDL.LU R235, [R1+0x68] ;  /* 0x0000680001eb7983 */ /* 0x0009620000300800 */
[----:B------:R-:W-:Y:S01]  /*5690*/  IMAD.MOV.U32 R175, RZ, RZ, R185 ;  /* 0x000000ffffaf7224 */ /* 0x000fe200078e00b9 */
[----:B------:R-:W-:Y:S01]  /*56a0*/  MOV R185, R221 ;  /* 0x000000dd00b97202 */ /* 0x000fe20000000f00 */
[----:B------:R-:W-:-:S02]  /*56b0*/  IMAD.MOV.U32 R221, RZ, RZ, R186 ;  /* 0x000000ffffdd7224 */ /* 0x000fc400078e00ba */
[----:B------:R-:W-:Y:S01]  /*56c0*/  IMAD.MOV.U32 R186, RZ, RZ, R187 ;  /* 0x000000ffffba7224 */ /* 0x000fe200078e00bb */
[----:B------:R-:W-:Y:S01]  /*56d0*/  MOV R187, R184 ;  /* 0x000000b800bb7202 */ /* 0x000fe20000000f00 */
[----:B------:R-:W-:Y:S02]  /*56e0*/  IMAD.MOV.U32 R131, RZ, RZ, R130 ;  /* 0x000000ffff837224 */ /* 0x000fe400078e0082 */
[----:B------:R-:W-:Y:S02]  /*56f0*/  IMAD.MOV.U32 R184, RZ, RZ, R171 ;  /* 0x000000ffffb87224 */ /* 0x000fe400078e00ab */
[----:B------:R-:W-:Y:S01]  /*5700*/  IMAD.MOV.U32 R130, RZ, RZ, R128 ;  /* 0x000000ffff827224 */ /* 0x000fe200078e0080 */
[----:B------:R-:W-:Y:S01]  /*5710*/  MOV R128, R116 ;  /* 0x0000007400807202 */ /* 0x000fe20000000f00 */
[----:B------:R-:W-:Y:S01]  /*5720*/  IMAD.MOV.U32 R171, RZ, RZ, R173 ;  /* 0x000000ffffab7224 */ /* 0x000fe200078e00ad */
[----:B------:R-:W-:Y:S01]  /*5730*/  MOV R173, R168 ;  /* 0x000000a800ad7202 */ /* 0x000fe20000000f00 */
[----:B------:R-:W-:-:S02]  /*5740*/  IMAD.MOV.U32 R116, RZ, RZ, R155 ;  /* 0x000000ffff747224 */ /* 0x000fc400078e009b */
[----:B------:R-:W-:Y:S02]  /*5750*/  IMAD.MOV.U32 R168, RZ, RZ, R169 ;  /* 0x000000ffffa87224 */ /* 0x000fe400078e00a9 */
[----:B------:R-:W-:Y:S01]  /*5760*/  IMAD.MOV.U32 R155, RZ, RZ, R120 ;  /* 0x000000ffff9b7224 */ /* 0x000fe200078e0078 */
[----:B------:R-:W-:Y:S01]  /*5770*/  MOV R120, R234 ;  /* 0x000000ea00787202 */ /* 0x000fe20000000f00 */
[----:B------:R-:W-:Y:S01]  /*5780*/  IMAD.MOV.U32 R169, RZ, RZ, R129 ;  /* 0x000000ffffa97224 */ /* 0x000fe200078e0081 */
[----:B------:R-:W-:Y:S01]  /*5790*/  MOV R129, R131 ;  /* 0x0000008300817202 */ /* 0x000fe20000000f00 */
[----:B------:R-:W-:Y:S01]  /*57a0*/  IMAD.MOV.U32 R131, RZ, RZ, R130 ;  /* 0x000000ffff837224 */ /* 0x000fe200078e0082 */
[----:B------:R2:W-:Y:S01]  /*57b0*/  MUFU.EX2 R44, R3 ;  /* 0x00000003002c7308 */ /* 0x0005e20000000800 */
        /* <DEDUP_REMOVED lines=9> */
[----:B------:R-:W-:Y:S01]  /*5850*/  HMMA.16816.F32.BF16 R28, R8, R14, R28 ;  /* 0x0000000e081c723c */ /* 0x000fe2000004181c */
[----:B------:R-:W-:Y:S01]  /*5860*/  IMAD.MOV.U32 R186, RZ, RZ, R168 ;  /* 0x000000ffffba7224 */ /* 0x000fe200078e00a8 */
[----:B------:R4:W5:Y:S01]  /*5870*/  LDL.LU R234, [R1+0x64] ;  /* 0x0000640001ea7983 */ /* 0x0009620000300800 */
[----:B------:R-:W-:-:S02]  /*5880*/  IMAD.MOV.U32 R227, RZ, RZ, R185 ;  /* 0x000000ffffe37224 */ /* 0x000fc400078e00b9 */
[----:B--2---:R-:W-:Y:S02]  /*5890*/  FFMA.FTZ R3, R174, c[0x0][0x2d0], -R5 ;  /* 0x0000b400ae037a23 */ /* 0x004fe40000010805 */
[----:B------:R-:W-:Y:S01]  /*58a0*/  IMAD.MOV.U32 R168, RZ, RZ, R128 ;  /* 0x000000ffffa87224 */ /* 0x000fe200078e0080 */
[----:B------:R-:W-:Y:S01]  /*58b0*/  MOV R128, R152 ;  /* 0x0000009800807202 */ /* 0x000fe20000000f00 */
        /* <DEDUP_REMOVED lines=11> */
[----:B------:R-:W-:Y:S01]  /*5970*/  HMMA.16816.F32.BF16 R32, R8, R16, R32 ;  /* 0x000000100820723c */ /* 0x000fe20000041820 */
[----:B------:R-:W-:Y:S01]  /*5980*/  IMAD.MOV.U32 R77, RZ, RZ, R227 ;  /* 0x000000ffff4d7224 */ /* 0x000fe200078e00e3 */
[----:B------:R-:W-:Y:S01]  /*5990*/  MOV R74, R185 ;  /* 0x000000b9004a7202 */ /* 0x000fe20000000f00 */
[----:B------:R-:W-:Y:S01]  /*59a0*/  IMAD.MOV.U32 R131, RZ, RZ, R120 ;  /* 0x000000ffff837224 */ /* 0x000fe200078e0078 */
[----:B------:R4:W5:Y:S01]  /*59b0*/  LDL.LU R233, [R1+0x60] ;  /* 0x0000600001e97983 */ /* 0x0009620000300800 */
[----:B------:R-:W-:-:S02]  /*59c0*/  IMAD.MOV.U32 R72, RZ, RZ, R174 ;  /* 0x000000ffff487224 */ /* 0x000fc400078e00ae */
[----:B------:R-:W-:Y:S02]  /*59d0*/  IMAD.MOV.U32 R169, RZ, RZ, R116 ;  /* 0x000000ffffa97224 */ /* 0x000fe400078e0074 */
[----:B--2---:R-:W-:Y:S01]  /*59e0*/  FFMA.FTZ R3, R224, c[0x0][0x2d0], -R5 ;  /* 0x0000b400e0037a23 */ /* 0x004fe20000010805 */
[----:B------:R-:W-:Y:S01]  /*59f0*/  MOV R224, R187 ;  /* 0x000000bb00e07202 */ /* 0x000fe20000000f00 */
[----:B------:R-:W-:Y:S02]  /*5a00*/  IMAD.MOV.U32 R120, RZ, RZ, R125 ;  /* 0x000000ffff787224 */ /* 0x000fe400078e007d */
[----:B------:R-:W-:Y:S01]  /*5a10*/  IMAD.MOV.U32 R174, RZ, RZ, R128 ;  /* 0x000000ffffae7224 */ /* 0x000fe200078e0080 */
[----:B------:R2:W-:Y:S01]  /*5a20*/  MUFU.EX2 R26, R3 ;  /* 0x00000003001a7308 */ /* 0x0005e20000000800 */
[----:B------:R-:W-:Y:S02]  /*5a30*/  IMAD.MOV.U32 R116, RZ, RZ, R153 ;  /* 0x000000ffff747224 */ /* 0x000fe400078e0099 */
[----:B------:R-:W-:-:S02]  /*5a40*/  IMAD.MOV.U32 R78, RZ, RZ, R246 ;  /* 0x000000ffff4e7224 */ /* 0x000fc400078e00f6 */
[----:B------:R-:W-:Y:S02]  /*5a50*/  IMAD.MOV.U32 R73, RZ, RZ, R175 ;  /* 0x000000ffff497224 */ /* 0x000fe400078e00af */
[----:B------:R-:W-:Y:S02]  /*5a60*/  IMAD.MOV.U32 R75, RZ, RZ, R186 ;  /* 0x000000ffff4b7224 */ /* 0x000fe400078e00ba */
[----:B------:R-:W-:Y:S02]  /*5a70*/  IMAD.MOV.U32 R128, RZ, RZ, R123 ;  /* 0x000000ffff807224 */ /* 0x000fe400078e007b */
[----:B------:R-:W-:Y:S02]  /*5a80*/  IMAD.MOV.U32 R246, RZ, RZ, R221 ;  /* 0x000000fffff67224 */ /* 0x000fe400078e00dd */
[----:B------:R-:W-:Y:S01]  /*5a90*/  IMAD.MOV.U32 R227, RZ, RZ, R184 ;  /* 0x000000ffffe37224 */ /* 0x000fe200078e00b8 */
[----:B------:R-:W-:Y:S01]  /*5aa0*/  MOV R185, R131 ;  /* 0x0000008300b97202 */ /* 0x000fe20000000f00 */
[----:B------:R-:W-:-:S02]  /*5ab0*/  IMAD.MOV.U32 R221, RZ, RZ, R129 ;  /* 0x000000ffffdd7224 */ /* 0x000fc400078e0081 */
[----:B--2---:R-:W-:Y:S01]  /*5ac0*/  FFMA.FTZ R3, R77, c[0x0][0x2d0], -R5 ;  /* 0x0000b4004d037a23 */ /* 0x004fe20000010805 */
[----:B------:R-:W-:Y:S01]  /*5ad0*/  MOV R125, R232 ;  /* 0x000000e8007d7202 */ /* 0x000fe20000000f00 */
[----:B------:R-:W-:Y:S01]  /*5ae0*/  IMAD.MOV.U32 R129, RZ, RZ, R120 ;  /* 0x000000ffff817224 */ /* 0x000fe200078e0078 */
[----:B------:R-:W-:Y:S01]  /*5af0*/  MOV R245, R116 ;  /* 0x0000007400f57202 */ /* 0x000fe20000000f00 */
[----:B------:R-:W-:Y:S01]  /*5b00*/  IMAD.MOV.U32 R131, RZ, RZ, R121 ;  /* 0x000000ffff837224 */ /* 0x000fe200078e0079 */
[----:B------:R2:W-:Y:S01]  /*5b10*/  MUFU.EX2 R25, R3 ;  /* 0x0000000300197308 */ /* 0x0005e20000000800 */
[----:B------:R-:W-:Y:S01]  /*5b20*/  FFMA.FTZ R5, R79, c[0x0][0x2d0], -R7 ;  /* 0x0000b4004f057a23 */ /* 0x000fe20000010807 */
[----:B------:R-:W-:Y:S01]  /*5b30*/  MOV R77, R128 ;  /* 0x00000080004d7202 */ /* 0x000fe20000000f00 */
[--C-:B------:R-:W-:Y:S02]  /*5b40*/  FFMA.FTZ R6, R73, c[0x0][0x2d0], -R0.reuse ;  /* 0x0000b40049067a23 */ /* 0x100fe40000010800 */
[--C-:B------:R-:W-:Y:S01]  /*5b50*/  FFMA.FTZ R12, R74, c[0x0][0x2d0], -R0.reuse ;  /* 0x0000b4004a0c7a23 */ /* 0x100fe20000010800 */
[----:B------:R-:W-:Y:S01]  /*5b60*/  MOV R171, R130 ;  /* 0x0000008200ab7202 */ /* 0x000fe20000000f00 */
[----:B------:R-:W-:-:S02]  /*5b70*/  FFMA.FTZ R4, R75, c[0x0][0x2d0], -R0 ;  /* 0x0000b4004b047a23 */ /* 0x000fc40000010800 */
[----:B------:R-:W-:Y:S01]  /*5b80*/  FADD.FTZ R20, R177, R176 ;  /* 0x000000b0b1147221 */ /* 0x000fe20000010000 */
[----:B------:R-:W-:Y:S01]  /*5b90*/  HMMA.16816.F32.BF16 R36, R8, R18, R36 ;  /* 0x000000120824723c */ /* 0x000fe20000041824 */
[----:B------:R-:W-:Y:S02]  /*5ba0*/  FFMA.FTZ R13, R224, c[0x0][0x2d0], -R0 ;  /* 0x0000b400e00d7a23 */ /* 0x000fe40000010800 */
[----:B------:R-:W-:Y:S02]  /*5bb0*/  FADD.FTZ R21, R183, R182 ;  /* 0x000000b6b7157221 */ /* 0x000fe40000010000 */
[----:B------:R-:W-:Y:S01]  /*5bc0*/  FADD.FTZ R22, R179, R178 ;  /* 0x000000b2b3167221 */ /* 0x000fe20000010000 */
[----:B------:R-:W-:Y:S01]  /*5bd0*/  MOV R187, R168 ;  /* 0x000000a800bb7202 */ /* 0x000fe20000000f00 */
[----:B------:R-:W-:Y:S01]  /*5be0*/  FADD.FTZ R0, R246, R227 ;  /* 0x000000e3f6007221 */ /* 0x000fe20000010000 */
[----:B------:R4:W5:Y:S01]  /*5bf0*/  LDL.LU R232, [R1+0x5c] ;  /* 0x00005c0001e87983 */ /* 0x0009620000300800 */
[----:B------:R-:W-:-:S02]  /*5c00*/  IMAD.MOV.U32 R116, RZ, RZ, R139 ;  /* 0x000000ffff747224 */ /* 0x000fc400078e008b */
[----:B--2---:R-:W-:Y:S01]  /*5c10*/  FFMA.FTZ R3, R78, c[0x0][0x2d0], -R7 ;  /* 0x0000b4004e037a23 */ /* 0x004fe20000010807 */
[----:B------:R-:W-:Y:S01]  /*5c20*/  MOV R246, R129 ;  /* 0x0000008100f67202 */ /* 0x000fe20000000f00 */
[----:B------:R-:W-:Y:S01]  /*5c30*/  IMAD.MOV.U32 R130, RZ, RZ, R154 ;  /* 0x000000ffff827224 */ /* 0x000fe200078e009a */
[----:B------:R2:W-:Y:S01]  /*5c40*/  MUFU.EX2 R15, R5 ;  /* 0x00000005000f7308 */ /* 0x0005e20000000800 */
[----:B------:R-:W-:Y:S02]  /*5c50*/  IMAD.MOV.U32 R73, RZ, RZ, R119 ;  /* 0x000000ffff497224 */ /* 0x000fe400078e0077 */
[----:B------:R-:W-:Y:S01]  /*5c60*/  IMAD.MOV.U32 R79, RZ, RZ, R117 ;  /* 0x000000ffff4f7224 */ /* 0x000fe200078e0075 */
[----:B------:R-:W-:Y:S01]  /*5c70*/  MOV R75, R126 ;  /* 0x0000007e004b7202 */ /* 0x000fe20000000f00 */
[----:B------:R-:W-:Y:S01]  /*5c80*/  IMAD.MOV.U32 R227, RZ, RZ, R131 ;  /* 0x000000ffffe37224 */ /* 0x000fe200078e0083 */
[----:B------:R-:W3:Y:S01]  /*5c90*/  LDSM.16.MT88.4 R152, [R228+0x3100] ;  /* 0x00310000e498783b */ /* 0x000ee20000004200 */
[----:B------:R-:W-:Y:S01]  /*5ca0*/  IMAD.MOV.U32 R78, RZ, RZ, R116 ;  /* 0x000000ffff4e7224 */ /* 0x000fe200078e0074 */
[----:B------:R1:W-:Y:S01]  /*5cb0*/  MUFU.EX2 R11, R4 ;  /* 0x00000004000b7308 */ /* 0x0003e20000000800 */
[----:B------:R-:W-:Y:S01]  /*5cc0*/  IMAD.MOV.U32 R175, RZ, RZ, R130 ;  /* 0x000000ffffaf7224 */ /* 0x000fe200078e0082 */
[----:B------:R-:W-:Y:S01]  /*5cd0*/  MOV R130, R122 ;  /* 0x0000007a00827202 */ /* 0x000fe20000000f00 */
[----:B------:R-:W-:Y:S01]  /*5ce0*/  FFMA.FTZ R7, R72, c[0x0][0x2d0], -R7 ;  /* 0x0000b40048077a23 */ /* 0x000fe20000010807 */
[----:B------:R-:W-:Y:S01]  /*5cf0*/  MOV R72, R118 ;  /* 0x0000007600487202 */ /* 0x000fe20000000f00 */
[----:B------:R-:W-:Y:S01]  /*5d00*/  IMAD.MOV.U32 R74, RZ, RZ, R127 ;  /* 0x000000ffff4a7224 */ /* 0x000fe200078e007f */
[----:B------:R-:W-:Y:S01]  /*5d10*/  LDSM.16.MT88.4 R120, [R229+0x3100] ;  /* 0x00310000e578783b */ /* 0x000fe20000004200 */
[----:B--2---:R-:W-:Y:S01]  /*5d20*/  FADD.FTZ R5, R125, R0 ;  /* 0x000000007d057221 */ /* 0x004fe20000010000 */
[----:B------:R2:W-:Y:S01]  /*5d30*/  MUFU.EX2 R23, R3 ;  /* 0x0000000300177308 */ /* 0x0005e20000000800 */
[----:B------:R-:W-:Y:S01]  /*5d40*/  FADD.FTZ R0, R227, R22 ;  /* 0x00000016e3007221 */ /* 0x000fe20000010000 */
[----:B------:R-:W-:Y:S01]  /*5d50*/  LDSM.16.MT88.4 R16, [R230+0x3100] ;  /* 0x00310000e610783b */ /* 0x000fe20000004200 */
[----:B------:R-:W-:-:S02]  /*5d60*/  FADD.FTZ R5, R246, R5 ;  /* 0x00000005f6057221 */ /* 0x000fc40000010000 */
[----:B------:R-:W-:Y:S01]  /*5d70*/  IMAD.MOV.U32 R186, RZ, RZ, R169 ;  /* 0x000000ffffba7224 */ /* 0x000fe200078e00a9 */
[----:B------:R4:W5:Y:S01]  /*5d80*/  LDL.LU R139, [R1+0x58] ;  /* 0x00005800018b7983 */ /* 0x0009620000300800 */
[----:B-1----:R-:W-:Y:S01]  /*5d90*/  FADD.FTZ R4, R77, R20 ;  /* 0x000000144d047221 */ /* 0x002fe20000010000 */
[----:B------:R1:W1:Y:S01]  /*5da0*/  MUFU.EX2 R9, R6 ;  /* 0x0000000600097308 */ /* 0x0002620000000800 */
[----:B------:R-:W-:Y:S01]  /*5db0*/  IMAD.MOV.U32 R77, RZ, RZ, R78 ;  /* 0x000000ffff4d7224 */ /* 0x000fe200078e004e */
[----:B------:R-:W-:Y:S01]  /*5dc0*/  MOV R78, R79 ;  /* 0x0000004f004e7202 */ /* 0x000fe20000000f00 */
[----:B------:R-:W-:Y:S02]  /*5dd0*/  FADD.FTZ R4, R185, R4 ;  /* 0x00000004b9047221 */ /* 0x000fe40000010000 */
[----:B--2---:R-:W-:Y:S02]  /*5de0*/  FADD.FTZ R3, R73, R21 ;  /* 0x0000001549037221 */ /* 0x004fe40000010000 */
[----:B------:R-:W-:-:S02]  /*5df0*/  IMAD.MOV.U32 R224, RZ, RZ, R130 ;  /* 0x000000ffffe07224 */ /* 0x000fc400078e0082 */
[----:B------:R-:W-:Y:S02]  /*5e00*/  IMAD.MOV.U32 R79, RZ, RZ, R72 ;  /* 0x000000ffff4f7224 */ /* 0x000fe400078e0048 */
[----:B-1----:R-:W-:Y:S02]  /*5e10*/  FADD.FTZ R6, R187, R3 ;  /* 0x00000003bb067221 */ /* 0x002fe40000010000 */
[----:B------:R-:W-:Y:S02]  /*5e20*/  FADD.FTZ R3, R173, R0 ;  /* 0x00000000ad037221 */ /* 0x000fe40000010000 */
[----:B------:R-:W-:Y:S01]  /*5e30*/  FADD.FTZ R0, R76, R5 ;  /* 0x000000054c007221 */ /* 0x000fe20000010000 */
[----:B------:R-:W-:Y:S01]  /*5e40*/  MOV R73, R75 ;  /* 0x0000004b00497202 */ /* 0x000fe20000000f00 */
[----:B------:R-:W-:Y:S02]  /*5e50*/  FADD.FTZ R5, R180, R4 ;  /* 0x00000004b4057221 */ /* 0x000fe40000010000 */
[----:B------:R-:W-:-:S02]  /*5e60*/  IMAD.MOV.U32 R72, RZ, RZ, R74 ;  /* 0x000000ffff487224 */ /* 0x000fc400078e004a */
[----:B------:R-:W-:Y:S02]  /*5e70*/  FADD.FTZ R4, R77, R6 ;  /* 0x000000064d047221 */ /* 0x000fe40000010000 */
[----:B------:R-:W-:Y:S01]  /*5e80*/  FADD.FTZ R3, R78, R3 ;  /* 0x000000034e037221 */ /* 0x000fe20000010000 */
[----:B------:R1:W-:Y:S01]  /*5e90*/  MUFU.EX2 R14, R7 ;  /* 0x00000007000e7308 */ /* 0x0003e20000000800 */
[----:B------:R-:W-:Y:S02]  /*5ea0*/  IMAD.MOV.U32 R74, RZ, RZ, R224 ;  /* 0x000000ffff4a7224 */ /* 0x000fe400078e00e0 */
[----:B------:R-:W-:Y:S01]  /*5eb0*/  FADD.FTZ R0, R79, R0 ;  /* 0x000000004f007221 */ /* 0x000fe20000010000 */
[----:B------:R-:W-:Y:S01]  /*5ec0*/  MOV R224, R174 ;  /* 0x000000ae00e07202 */ /* 0x000fe20000000f00 */
[----:B------:R-:W-:Y:S02]  /*5ed0*/  FADD.FTZ R8, R181, R5 ;  /* 0x00000005b5087221 */ /* 0x000fe40000010000 */
[----:B------:R-:W-:-:S02]  /*5ee0*/  IMAD.MOV.U32 R75, RZ, RZ, R245 ;  /* 0x000000ffff4b7224 */ /* 0x000fc400078e00f5 */
[----:B------:R-:W-:Y:S02]  /*5ef0*/  FADD.FTZ R6, R73, R3 ;  /* 0x0000000349067221 */ /* 0x000fe40000010000 */
[----:B------:R-:W-:Y:S02]  /*5f00*/  IMAD.MOV.U32 R184, RZ, RZ, R171 ;  /* 0x000000ffffb87224 */ /* 0x000fe400078e00ab */
[----:B------:R-:W-:Y:S02]  /*5f10*/  IMAD.MOV.U32 R227, RZ, RZ, R175 ;  /* 0x000000ffffe37224 */ /* 0x000fe400078e00af */
[----:B-1----:R-:W-:Y:S02]  /*5f20*/  FADD.FTZ R7, R72, R4 ;  /* 0x0000000448077221 */ /* 0x002fe40000010000 */
[----:B------:R-:W-:Y:S01]  /*5f30*/  FADD.FTZ R5, R74, R0 ;  /* 0x000000004a057221 */ /* 0x000fe20000010000 */
[----:B------:R-:W-:Y:S01]  /*5f40*/  MOV R245, R186 ;  /* 0x000000ba00f57202 */ /* 0x000fe20000000f00 */
[----:B------:R-:W-:Y:S01]  /*5f50*/  FADD.FTZ R4, R250, R8 ;  /* 0x00000008fa047221 */ /* 0x000fe20000010000 */
[----:B------:R-:W1:Y:S01]  /*5f60*/  MUFU.EX2 R10, R12 ;  /* 0x0000000c000a7308 */ /* 0x000e620000000800 */
[----:B------:R-:W-:Y:S01]  /*5f70*/  IMAD.MOV.U32 R246, RZ, RZ, R221 ;  /* 0x000000fffff67224 */ /* 0x000fe200078e00dd */
[----:B------:R-:W2:Y:S01]  /*5f80*/  LDSM.16.MT88.4 R168, [R231+0x3100] ;  /* 0x00310000e7a8783b */ /* 0x000ea20000004200 */
[----:B------:R-:W-:-:S02]  /*5f90*/  FADD.FTZ R3, R75, R7 ;  /* 0x000000074b037221 */ /* 0x000fc40000010000 */
[----:B------:R-:W-:Y:S02]  /*5fa0*/  FADD.FTZ R0, R224, R6 ;  /* 0x00000006e0007221 */ /* 0x000fe40000010000 */
[----:B------:R-:W-:Y:S02]  /*5fb0*/  IMAD.MOV.U32 R221, RZ, RZ, R184 ;  /* 0x000000ffffdd7224 */ /* 0x000fe400078e00b8 */
[----:B------:R-:W-:Y:S02]  /*5fc0*/  FADD.FTZ R6, R227, R5 ;  /* 0x00000005e3067221 */ /* 0x000fe40000010000 */
[----:B------:R-:W-:Y:S02]  /*5fd0*/  FADD.FTZ R4, R248, R4 ;  /* 0x00000004f8047221 */ /* 0x000fe40000010000 */
[----:B------:R-:W-:Y:S02]  /*5fe0*/  FADD.FTZ R5, R246, R3 ;  /* 0x00000003f6057221 */ /* 0x000fe40000010000 */
[----:B------:R-:W-:-:S02]  /*5ff0*/  FADD.FTZ R3, R245, R0 ;  /* 0x00000000f5037221 */ /* 0x000fc40000010000 */
[----:B------:R-:W-:Y:S02]  /*6000*/  FADD.FTZ R0, R221, R6 ;  /* 0x00000006dd007221 */ /* 0x000fe40000010000 */
[----:B------:R-:W-:Y:S02]  /*6010*/  FADD.FTZ R4, R215, R4 ;  /* 0x00000004d7047221 */ /* 0x000fe40000010000 */
        /* <DEDUP_REMOVED lines=57> */
[----:B------:R-:W-:Y:S01]  /*63b0*/  FADD.FTZ R6, R70, R6 ;  /* 0x0000000646067221 */ /* 0x000fe20000010000 */
[----:B------:R-:W1:Y:S01]  /*63c0*/  MUFU.EX2 R13, R13 ;  /* 0x0000000d000d7308 */ /* 0x000e620000000800 */
        /* <DEDUP_REMOVED lines=9> */
[----:B-1----:R-:W-:Y:S02]  /*6460*/  FADD.FTZ R0, R10, R4 ;  /* 0x000000040a007221 */ /* 0x002fe40000010000 */
        /* <DEDUP_REMOVED lines=9> */
[----:B------:R-:W-:Y:S01]  /*6500*/  FADD.FTZ R0, R25, R5 ;  /* 0x0000000519007221 */ /* 0x000fe20000010000 */
[----:B------:R4:W-:Y:S04]  /*6510*/  STL [R1+0x4], R6 ;  /* 0x0000040601007387 */ /* 0x0009e80000100800 */
[----:B------:R4:W-:Y:S04]  /*6520*/  STL [R1], R4 ;  /* 0x0000000401007387 */ /* 0x0009e80000100800 */
[----:B------:R4:W-:Y:S04]  /*6530*/  STL [R1+0xc], R0 ;  /* 0x00000c0001007387 */ /* 0x0009e80000100800 */
[----:B------:R4:W-:Y:S01]  /*6540*/  STL [R1+0x8], R3 ;  /* 0x0000080301007387 */ /* 0x0009e20000100800 */
[----:B------:R-:W-:-:S02]  /*6550*/  F2FP.BF16.PACK_AB R128, R57, R60 ;  /* 0x0000003c3980723e */ /* 0x000fc400000010ff */
[----:B------:R-:W-:Y:S02]  /*6560*/  F2FP.BF16.PACK_AB R129, R27, R44 ;  /* 0x0000002c1b81723e */ /* 0x000fe400000010ff */
[----:B------:R-:W-:Y:S02]  /*6570*/  F2FP.BF16.PACK_AB R130, R45, R56 ;  /* 0x000000382d82723e */ /* 0x000fe400000010ff */
[----:B------:R-:W-:Y:S02]  /*6580*/  F2FP.BF16.PACK_AB R131, R25, R26 ;  /* 0x0000001a1983723e */ /* 0x000fe400000010ff */
[----:B------:R-:W-:Y:S02]  /*6590*/  F2FP.BF16.PACK_AB R184, R23, R24 ;  /* 0x0000001817b8723e */ /* 0x000fe400000010ff */
[----:B------:R-:W-:Y:S02]  /*65a0*/  F2FP.BF16.PACK_AB R185, R10, R9 ;  /* 0x000000090ab9723e */ /* 0x000fe400000010ff */
[----:B------:R-:W-:-:S02]  /*65b0*/  F2FP.BF16.PACK_AB R186, R14, R15 ;  /* 0x0000000f0eba723e */ /* 0x000fc400000010ff */
[----:B------:R-:W-:Y:S01]  /*65c0*/  F2FP.BF16.PACK_AB R187, R13, R11 ;  /* 0x0000000b0dbb723e */ /* 0x000fe200000010ff */
[C---:B---3--:R-:W-:Y:S08]  /*65d0*/  HMMA.16816.F32.BF16 R140, R128.reuse, R152, R140 ;  /* 0x00000098808c723c */ /* 0x048ff0000004188c */
[C---:B------:R-:W-:Y:S08]  /*65e0*/  HMMA.16816.F32.BF16 R148, R128.reuse, R154, R148 ;  /* 0x0000009a8094723c */ /* 0x040ff00000041894 */
[C---:B--2---:R-:W-:Y:S08]  /*65f0*/  HMMA.16816.F32.BF16 R160, R128.reuse, R168, R160 ;  /* 0x000000a880a0723c */ /* 0x044ff000000418a0 */
[C---:B------:R-:W-:Y:S08]  /*6600*/  HMMA.16816.F32.BF16 R164, R128.reuse, R170, R164 ;  /* 0x000000aa80a4723c */ /* 0x040ff000000418a4 */
[C---:B------:R-:W-:Y:S08]  /*6610*/  HMMA.16816.F32.BF16 R176, R128.reuse, R120, R92 ;  /* 0x0000007880b0723c */ /* 0x040ff0000004185c */
[----:B------:R-:W-:Y:S08]  /*6620*/  HMMA.16816.F32.BF16 R116, R128, R122, R88 ;  /* 0x0000007a8074723c */ /* 0x000ff00000041858 */
[C---:B------:R-:W-:Y:S08]  /*6630*/  HMMA.16816.F32.BF16 R144, R184.reuse, R152, R144 ;  /* 0x00000098b890723c */ /* 0x040ff00000041890 */
[C---:B------:R-:W-:Y:S08]  /*6640*/  HMMA.16816.F32.BF16 R156, R184.reuse, R168, R156 ;  /* 0x000000a8b89c723c */ /* 0x040ff0000004189c */
[----:B------:R-:W-:Y:S08]  /*6650*/  HMMA.16816.F32.BF16 R172, R184, R120, R32 ;  /* 0x00000078b8ac723c */ /* 0x000ff00000041820 */
[----:B------:R-:W-:Y:S08]  /*6660*/  HMMA.16816.F32.BF16 R124, R128, R16, R84 ;  /* 0x00000010807c723c */ /* 0x000ff00000041854 */
[C---:B------:R-:W-:Y:S08]  /*6670*/  HMMA.16816.F32.BF16 R152, R184.reuse, R154, R52 ;  /* 0x0000009ab898723c */ /* 0x040ff00000041834 */
[C---:B------:R-:W-:Y:S08]  /*6680*/  HMMA.16816.F32.BF16 R168, R184.reuse, R170, R40 ;  /* 0x000000aab8a8723c */ /* 0x040ff00000041828 */
[C---:B------:R-:W-:Y:S08]  /*6690*/  HMMA.16816.F32.BF16 R120, R184.reuse, R122, R36 ;  /* 0x0000007ab878723c */ /* 0x040ff00000041824 */
[----:B------:R-:W-:Y:S08]  /*66a0*/  HMMA.16816.F32.BF16 R180, R184, R16, R48 ;  /* 0x00000010b8b4723c */ /* 0x000ff00000041830 */
[-C--:B------:R-:W-:Y:S08]  /*66b0*/  HMMA.16816.F32.BF16 R128, R128, R18.reuse, R64 ;  /* 0x000000128080723c */ /* 0x080ff00000041840 */
[----:B------:R-:W-:Y:S01]  /*66c0*/  HMMA.16816.F32.BF16 R184, R184, R18, R28 ;  /* 0x00000012b8b8723c */ /* 0x000fe2000004181c */
[----:B------:R-:W-:Y:S07]  /*66d0*/  @!P1 BRA `(.L_x_2) ;  /* 0x00003f7000009947 */ /* 0x000fee0003800000 */
[----:B----4-:R-:W2:Y:S01]  /*66e0*/  LDL.LU R221, [R1+0x38] ;  /* 0x0000380001dd7983 */ /* 0x010ea20000300800 */
[----:B------:R-:W-:Y:S01]  /*66f0*/  UMOV UR6, 0x5 ;  /* 0x0000000500067882 */ /* 0x000fe20000000000 */
[----:B------:R-:W-:Y:S01]  /*6700*/  IMAD.MOV.U32 R3, RZ, RZ, R134 ;  /* 0x000000ffff037224 */ /* 0x000fe200078e0086 */
[----:B------:R-:W-:Y:S01]  /*6710*/  ULDC.64 UR4, c[0x0][0x208] ;  /* 0x0000820000047ab9 */ /* 0x000fe20000000a00 */
[----:B------:R-:W-:Y:S01]  /*6720*/  IMAD.MOV.U32 R0, RZ, RZ, R135 ;  /* 0x000000ffff007224 */ /* 0x000fe200078e0087 */
[----:B------:R-:W-:Y:S01]  /*6730*/  MOV R138, R2 ;  /* 0x00000002008a7202 */ /* 0x000fe20000000f00 */
[----:B------:R-:W-:Y:S01]  /*6740*/  USHF.L.U64.HI UR5, UR4, UR6, UR5 ;  /* 0x0000000604057299 */ /* 0x000fe20008010205 */
[----:B------:R-:W-:Y:S01]  /*6750*/  MOV R133, R132 ;  /* 0x0000008400857202 */ /* 0x000fe20000000f00 */
[----:B------:R-:W-:Y:S01]  /*6760*/  USHF.L.U32 UR4, UR4, 0x5, URZ ;  /* 0x0000000504047899 */ /* 0x000fe2000800063f */
[----:B--2---:R-:W-:-:S07]  /*6770*/  IADD3 R246, R221, -0x2, RZ ;  /* 0xfffffffeddf67810 */ /* 0x004fce0007ffe0ff */
[----:B------:R-:W2:Y:S04]  /*6780*/  LDL.LU.64 R72, [R1+0x40] ;  /* 0x0000400001487983 */ /* 0x000ea80000300a00 */
[----:B------:R-:W3:Y:S04]  /*6790*/  LDL.LU.64 R74, [R1+0x48] ;  /* 0x00004800014a7983 */ /* 0x000ee80000300a00 */
[----:B------:R-:W4:Y:S01]  /*67a0*/  LDL R221, [R1+0x10] ;  /* 0x0000100001dd7983 */ /* 0x000f220000100800 */
[----:B--2---:R-:W-:-:S02]  /*67b0*/  MOV R5, R73 ;  /* 0x0000004900057202 */ /* 0x004fc40000000f00 */
[----:B---3--:R-:W-:Y:S02]  /*67c0*/  MOV R4, R74 ;  /* 0x0000004a00047202 */ /* 0x008fe40000000f00 */
[----:B----4-:R-:W-:-:S03]  /*67d0*/  SHF.L.U32 R245, R221, 0x1, RZ ;  /* 0x00000001ddf57819 */ /* 0x010fc600000006ff */
[----:B------:R1:W-:Y:S04]  /*67e0*/  STL.64 [R1+0x20], R4 ;  /* 0x0000200401007387 */ /* 0x0003e80000100a00 */
.L_x_3:
[----:B------:R-:W2:Y:S01]  /*67f0*/  LDL.64 R72, [R1+0x20] ;  /* 0x0000200001487983 */ /* 0x000ea20000100a00 */
[----:B------:R-:W-:Y:S04]  /*6800*/  DEPBAR.LE SB0, 0x0 ;  /* 0x000080000000791a */ /* 0x000fe80000000000 */
[----:B------:R-:W-:Y:S01]  /*6810*/  SHF.R.S32.HI R2, RZ, 0x1f, R246 ;  /* 0x0000001fff027819 */ /* 0x000fe200000114f6 */
[----:B------:R-:W-:Y:S01]  /*6820*/  BAR.SYNC.DEFER_BLOCKING 0x0 ;  /* 0x0000000000007b1d */ /* 0x000fe20000010000 */
[----:B------:R-:W-:Y:S01]  /*6830*/  IMAD.WIDE.U32 R84, R246, c[0x0][0x208], RZ ;  /* 0x00008200f6547a25 */ /* 0x000fe200078e00ff */
[----:B------:R-:W-:Y:S03]  /*6840*/  MOV R247, c[0x0][0x1e0] ;  /* 0x0000780000f77a02 */ /* 0x000fe60000000f00 */
[----:B------:R-:W-:Y:S04]  /*6850*/  IMAD R2, R2, c[0x0][0x208], RZ ;  /* 0x0000820002027a24 */ /* 0x000fe800078e02ff */
[----:B------:R-:W-:Y:S05]  /*6860*/  IMAD R2, R246, c[0x0][0x20c], R2 ;  /* 0x00008300f6027a24 */ /* 0x000fea00078e0202 */
[----:B------:R-:W-:Y:S05]  /*6870*/  IADD3 R2, R85, R2, RZ ;  /* 0x0000000255027210 */ /* 0x000fea0007ffe0ff */
[----:B------:R-:W-:Y:S01]  /*6880*/  IMAD R2, R2, 0x70, RZ ;  /* 0x0000007002027824 */ /* 0x000fe200078e02ff */
[----:B-----5:R-:W-:Y:S08]  /*6890*/  LDSM.16.M88.4 R112, [R234+0x7100] ;  /* 0x00710000ea70783b */ /* 0x020ff00000000200 */
[----:B------:R-:W3:Y:S08]  /*68a0*/  LDSM.16.M88.4 R16, [R139+0x3900] ;  /* 0x003900008b10783b */ /* 0x000ef00000000200 */
[----:B------:R-:W4:Y:S08]  /*68b0*/  LDSM.16.M88.4 R108, [R234+0x9100] ;  /* 0x00910000ea6c783b */ /* 0x000f300000000200 */
[----:B------:R-:W1:Y:S08]  /*68c0*/  LDSM.16.M88.4 R32, [R139+0x4100] ;  /* 0x004100008b20783b */ /* 0x000e700000000200 */
[----:B------:R-:W1:Y:S08]  /*68d0*/  LDSM.16.M88.4 R48, [R139+0x4900] ;  /* 0x004900008b30783b */ /* 0x000e700000000200 */
[----:B------:R-:W1:Y:S02]  /*68e0*/  LDSM.16.M88.4 R64, [R139+0x5100] ;  /* 0x005100008b40783b */ /* 0x000e640000000200 */
[-C--:B-1-3--:R-:W-:Y:S06]  /*68f0*/  HMMA.16816.F32.BF16 R4, R112, R16.reuse, RZ ;  /* 0x000000107004723c */ /* 0x08afec00000418ff */
[----:B------:R-:W1:Y:S02]  /*6900*/  LDSM.16.M88.4 R80, [R139+0x5900] ;  /* 0x005900008b50783b */ /* 0x000e640000000200 */
[C---:B----4-:R-:W-:Y:S06]  /*6910*/  HMMA.16816.F32.BF16 R8, R108.reuse, R16, RZ ;  /* 0x000000106c08723c */ /* 0x050fec00000418ff */
[----:B------:R-:W3:Y:S02]  /*6920*/  LDSM.16.M88.4 R96, [R139+0x6100] ;  /* 0x006100008b60783b */ /* 0x000ee40000000200 */
[-C--:B------:R-:W-:Y:S06]  /*6930*/  HMMA.16816.F32.BF16 R12, R108, R18.reuse, RZ ;  /* 0x000000126c0c723c */ /* 0x080fec00000418ff */
[----:B------:R-:W4:Y:S02]  /*6940*/  LDSM.16.M88.4 R188, [R139+0x6900] ;  /* 0x006900008bbc783b */ /* 0x000f240000000200 */
[C---:B------:R-:W-:Y:S06]  /*6950*/  HMMA.16816.F32.BF16 R16, R112.reuse, R18, RZ ;  /* 0x000000127010723c */ /* 0x040fec00000418ff */
[----:B------:R-:W-:Y:S02]  /*6960*/  LDSM.16.M88.4 R192, [R237+0x7100] ;  /* 0x00710000edc0783b */ /* 0x000fe40000000200 */
[-C--:B------:R-:W-:Y:S06]  /*6970*/  HMMA.16816.F32.BF16 R20, R112, R32.reuse, RZ ;  /* 0x000000207014723c */ /* 0x080fec00000418ff */
[----:B------:R-:W1:Y:S02]  /*6980*/  LDSM.16.M88.4 R196, [R238] ;  /* 0x00000000eec4783b */ /* 0x000e640000000200 */
[C---:B------:R-:W-:Y:S06]  /*6990*/  HMMA.16816.F32.BF16 R24, R108.reuse, R32, RZ ;  /* 0x000000206c18723c */ /* 0x040fec00000418ff */
[----:B------:R-:W1:Y:S02]  /*69a0*/  LDSM.16.M88.4 R200, [R237+0x9100] ;  /* 0x00910000edc8783b */ /* 0x000e640000000200 */
[-C--:B------:R-:W-:Y:S06]  /*69b0*/  HMMA.16816.F32.BF16 R28, R108, R34.reuse, RZ ;  /* 0x000000226c1c723c */ /* 0x080fec00000418ff */
[----:B------:R-:W1:Y:S02]  /*69c0*/  LDSM.16.M88.4 R204, [R244] ;  /* 0x00000000f4cc783b */ /* 0x000e640000000200 */
[C---:B------:R-:W-:Y:S06]  /*69d0*/  HMMA.16816.F32.BF16 R32, R112.reuse, R34, RZ ;  /* 0x000000227020723c */ /* 0x040fec00000418ff */
[----:B------:R-:W1:Y:S02]  /*69e0*/  LDSM.16.M88.4 R208, [R243] ;  /* 0x00000000f3d0783b */ /* 0x000e640000000200 */
[-C--:B------:R-:W-:Y:S06]  /*69f0*/  HMMA.16816.F32.BF16 R36, R112, R48.reuse, RZ ;  /* 0x000000307024723c */ /* 0x080fec00000418ff */
[----:B------:R-:W1:Y:S02]  /*6a00*/  LDSM.16.M88.4 R212, [R242] ;  /* 0x00000000f2d4783b */ /* 0x000e640000000200 */
[C---:B------:R-:W-:Y:S06]  /*6a10*/  HMMA.16816.F32.BF16 R40, R108.reuse, R48, RZ ;  /* 0x000000306c28723c */ /* 0x040fec00000418ff */
[----:B------:R-:W1:Y:S02]  /*6a20*/  LDSM.16.M88.4 R216, [R241] ;  /* 0x00000000f1d8783b */ /* 0x000e640000000200 */
[-C--:B------:R-:W-:Y:S06]  /*6a30*/  HMMA.16816.F32.BF16 R44, R108, R50.reuse, RZ ;  /* 0x000000326c2c723c */ /* 0x080fec00000418ff */
[----:B------:R-:W1:Y:S02]  /*6a40*/  LDSM.16.M88.4 R220, [R240] ;  /* 0x00000000f0dc783b */ /* 0x000e640000000200 */
[C---:B------:R-:W-:Y:S06]  /*6a50*/  HMMA.16816.F32.BF16 R48, R112.reuse, R50, RZ ;  /* 0x000000327030723c */ /* 0x040fec00000418ff */
[----:B------:R-:W2:Y:S02]  /*6a60*/  LDSM.16.M88.4 R224, [R239] ;  /* 0x00000000efe0783b */ /* 0x000ea40000000200 */
[-C--:B------:R-:W-:Y:S06]  /*6a70*/  HMMA.16816.F32.BF16 R52, R112, R64.reuse, RZ ;  /* 0x000000407034723c */ /* 0x080fec00000418ff */
[----:B------:R-:W4:Y:S06]  /*6a80*/  LDL.64 R250, [R1+0x28] ;  /* 0x0000280001fa7983 */ /* 0x000f2c0000100a00 */
[----:B------:R-:W4:Y:S01]  /*6a90*/  LDL.64 R248, [R1+0x30] ;  /* 0x0000300001f87983 */ /* 0x000f220000100a00 */
[C---:B------:R-:W-:Y:S08]  /*6aa0*/  HMMA.16816.F32.BF16 R56, R108.reuse, R64, RZ ;  /* 0x000000406c38723c */ /* 0x040ff000000418ff */
[-C--:B------:R-:W-:Y:S08]  /*6ab0*/  HMMA.16816.F32.BF16 R60, R108, R66.reuse, RZ ;  /* 0x000000426c3c723c */ /* 0x080ff000000418ff */
[C---:B------:R-:W-:Y:S08]  /*6ac0*/  HMMA.16816.F32.BF16 R64, R112.reuse, R66, RZ ;  /* 0x000000427040723c */ /* 0x040ff000000418ff */
[-C--:B-1----:R-:W-:Y:S01]  /*6ad0*/  HMMA.16816.F32.BF16 R68, R112, R80.reuse, RZ ;  /* 0x000000507044723c */ /* 0x082fe200000418ff */
[----:B--2---:R-:W-:Y:S07]  /*6ae0*/  IMAD.WIDE.U32 R84, R84, 0x70, R72 ;  /* 0x0000007054547825 */ /* 0x004fee00078e0048 */
[C---:B------:R-:W-:Y:S04]  /*6af0*/  HMMA.16816.F32.BF16 R72, R108.reuse, R80, RZ ;  /* 0x000000506c48723c */ /* 0x040fe800000418ff */
[C---:B------:R-:W-:Y:S02]  /*6b00*/  LEA R90, P1, R84.reuse, c[0x0][0x1f8], 0x1 ;  /* 0x00007e00545a7a11 */ /* 0x040fe400078208ff */
[----:B------:R-:W-:Y:S02]  /*6b10*/  IADD3 R2, R85, R2, RZ ;  /* 0x0000000255027210 */ /* 0x000fe40007ffe0ff */
[-C--:B------:R-:W-:Y:S04]  /*6b20*/  HMMA.16816.F32.BF16 R76, R108, R82.reuse, RZ ;  /* 0x000000526c4c723c */ /* 0x080fe800000418ff */
[----:B------:R-:W-:Y:S02]  /*6b30*/  LEA.HI.X R91, R84, c[0x0][0x1fc], R2, 0x1, P1 ;  /* 0x00007f00545b7a11 */ /* 0x000fe400008f0c02 */
[----:B------:R-:W-:Y:S03]  /*6b40*/  IADD3 R88, P1, R90, UR4, RZ ;  /* 0x000000045a587c10 */ /* 0x000fe6000ff3e0ff */
[----:B------:R-:W-:Y:S01]  /*6b50*/  @!PT LDS RZ, [RZ] ;  /* 0x00000000fffff984 */ /* 0x000fe20000000800 */
[----:B------:R-:W-:Y:S01]  /*6b60*/  @!PT LDS RZ, [RZ] ;  /* 0x00000000fffff984 */ /* 0x000fe20000000800 */
[----:B------:R-:W-:Y:S01]  /*6b70*/  @!PT LDS RZ, [RZ] ;  /* 0x00000000fffff984 */ /* 0x000fe20000000800 */
[----:B------:R1:W-:Y:S01]  /*6b80*/  LDGSTS.E.BYPASS.LTC128B.128 [R245+0x100], [R90.64], !P0 ;  /* 0x001000005af57fae */ /* 0x0003e2000c101d48 */
[C---:B------:R-:W-:Y:S02]  /*6b90*/  HMMA.16816.F32.BF16 R80, R112.reuse, R82, RZ ;  /* 0x000000527050723c */ /* 0x040fe400000418ff */
[----:B------:R-:W-:Y:S02]  /*6ba0*/  IADD3.X R89, R91, UR5, RZ, P1, !PT ;  /* 0x000000055b597c10 */ /* 0x000fe40008ffe4ff */
[----:B------:R-:W-:Y:S04]  /*6bb0*/  IADD3 R94, P2, R88, UR4, RZ ;  /* 0x00000004585e7c10 */ /* 0x000fe8000ff5e0ff */
[-C--:B---3--:R-:W-:Y:S01]  /*6bc0*/  HMMA.16816.F32.BF16 R84, R112, R96.reuse, RZ ;  /* 0x000000607054723c */ /* 0x088fe200000418ff */
[----:B------:R1:W-:Y:S03]  /*6bd0*/  LDGSTS.E.BYPASS.LTC128B.128 [R245+0x900], [R88.64], !P0 ;  /* 0x0090000058f57fae */ /* 0x0003e6000c101d48 */
[----:B------:R-:W-:Y:S02]  /*6be0*/  IADD3.X R95, R89, UR5, RZ, P2, !PT ;  /* 0x00000005595f7c10 */ /* 0x000fe400097fe4ff */
[----:B------:R-:W-:Y:S03]  /*6bf0*/  IADD3 R92, P1, R94, UR4, RZ ;  /* 0x000000045e5c7c10 */ /* 0x000fe6000ff3e0ff */
[----:B------:R2:W-:Y:S03]  /*6c00*/  LDGSTS.E.BYPASS.LTC128B.128 [R245+0x1100], [R94.64], !P0 ;  /* 0x011000005ef57fae */ /* 0x0005e6000c101d48 */
[----:B------:R-:W-:Y:S02]  /*6c10*/  IADD3.X R93, R95, UR5, RZ, P1, !PT ;  /* 0x000000055f5d7c10 */ /* 0x000fe40008ffe4ff */
[----:B------:R-:W-:Y:S03]  /*6c20*/  IADD3 R100, P2, R92, UR4, RZ ;  /* 0x000000045c647c10 */ /* 0x000fe6000ff5e0ff */
[----:B------:R2:W-:Y:S01]  /*6c30*/  LDGSTS.E.BYPASS.LTC128B.128 [R245+0x1900], [R92.64], !P0 ;  /* 0x019000005cf57fae */ /* 0x0005e2000c101d48 */
[----:B------:R-:W-:Y:S02]  /*6c40*/  IADD3.X R101, R93, UR5, RZ, P2, !PT ;  /* 0x000000055d657c10 */ /* 0x000fe400097fe4ff */
[----:B------:R-:W-:Y:S04]  /*6c50*/  IADD3 R102, P1, R100, UR4, RZ ;  /* 0x0000000464667c10 */ /* 0x000fe8000ff3e0ff */
[----:B------:R-:W-:Y:S01]  /*6c60*/  IADD3.X R103, R101, UR5, RZ, P1, !PT ;  /* 0x0000000565677c10 */ /* 0x000fe20008ffe4ff */
[----:B------:R3:W-:Y:S01]  /*6c70*/  LDGSTS.E.BYPASS.LTC128B.128 [R245+0x2100], [R100.64], !P0 ;  /* 0x0210000064f57fae */ /* 0x0007e2000c101d48 */
[C---:B-1----:R-:W-:Y:S07]  /*6c80*/  HMMA.16816.F32.BF16 R88, R108.reuse, R96, RZ ;  /* 0x000000606c58723c */ /* 0x042fee00000418ff */
[----:B------:R4:W-:Y:S01]  /*6c90*/  LDGSTS.E.BYPASS.LTC128B.128 [R245+0x2900], [R102.64], !P0 ;  /* 0x0290000066f57fae */ /* 0x0009e2000c101d48 */
[-C--:B--2---:R-:W-:Y:S08]  /*6ca0*/  HMMA.16816.F32.BF16 R92, R108, R98.reuse, RZ ;  /* 0x000000626c5c723c */ /* 0x084ff000000418ff */
[C---:B------:R-:W-:Y:S04]  /*6cb0*/  HMMA.16816.F32.BF16 R96, R112.reuse, R98, RZ ;  /* 0x000000627060723c */ /* 0x040fe800000418ff */
[----:B---3--:R-:W-:Y:S04]  /*6cc0*/  IADD3 R100, P1, R102, UR4, RZ ;  /* 0x0000000466647c10 */ /* 0x008fe8000ff3e0ff */
[----:B------:R-:W-:Y:S02]  /*6cd0*/  IADD3.X R101, R103, UR5, RZ, P1, !PT ;  /* 0x0000000567657c10 */ /* 0x000fe40008ffe4ff */
[C---:B------:R-:W-:Y:S02]  /*6ce0*/  ISETP.GT.AND P1, PT, R246.reuse, RZ, PT ;  /* 0x000000fff600720c */ /* 0x040fe40003f24270 */
[----:B------:R-:W-:Y:S01]  /*6cf0*/  IADD3 R246, R246, -0x1, RZ ;  /* 0xfffffffff6f67810 */ /* 0x000fe20007ffe0ff */
[----:B------:R4:W-:Y:S08]  /*6d00*/  LDGSTS.E.BYPASS.LTC128B.128 [R245+0x3100], [R100.64], !P0 ;  /* 0x0310000064f57fae */ /* 0x0009f0000c101d48 */
[----:B------:R-:W0:Y:S01]  /*6d10*/  LDGDEPBAR ;  /* 0x00000000000079af */ /* 0x000e220000000000 */
[-C--:B----4-:R-:W-:Y:S08]  /*6d20*/  HMMA.16816.F32.BF16 R100, R112, R188.reuse, RZ ;  /* 0x000000bc7064723c */ /* 0x090ff000000418ff */
[C---:B------:R-:W-:Y:S08]  /*6d30*/  HMMA.16816.F32.BF16 R104, R108.reuse, R188, RZ ;  /* 0x000000bc6c68723c */ /* 0x040ff000000418ff */
[-C--:B------:R-:W-:Y:S08]  /*6d40*/  HMMA.16816.F32.BF16 R108, R108, R190.reuse, RZ ;  /* 0x000000be6c6c723c */ /* 0x080ff000000418ff */
[----:B------:R-:W-:Y:S01]  /*6d50*/  HMMA.16816.F32.BF16 R112, R112, R190, RZ ;  /* 0x000000be7070723c */ /* 0x000fe200000418ff */
[----:B------:R-:W-:Y:S07]  /*6d60*/  LDSM.16.M88.4 R188, [R235+0x7100] ;  /* 0x00710000ebbc783b */ /* 0x000fee0000000200 */
[-C--:B------:R-:W-:Y:S08]  /*6d70*/  HMMA.16816.F32.BF16 R4, R192, R196.reuse, R4 ;  /* 0x000000c4c004723c */ /* 0x080ff00000041804 */
[C---:B------:R-:W-:Y:S08]  /*6d80*/  HMMA.16816.F32.BF16 R8, R200.reuse, R196, R8 ;  /* 0x000000c4c808723c */ /* 0x040ff00000041808 */
[-C--:B------:R-:W-:Y:S08]  /*6d90*/  HMMA.16816.F32.BF16 R12, R200, R198.reuse, R12 ;  /* 0x000000c6c80c723c */ /* 0x080ff0000004180c */
[C---:B------:R-:W-:Y:S01]  /*6da0*/  HMMA.16816.F32.BF16 R16, R192.reuse, R198, R16 ;  /* 0x000000c6c010723c */ /* 0x040fe20000041810 */
[----:B------:R-:W1:Y:S07]  /*6db0*/  LDSM.16.M88.4 R196, [R233+0x3900] ;  /* 0x00390000e9c4783b */ /* 0x000e6e0000000200 */
[-C--:B------:R-:W-:Y:S08]  /*6dc0*/  HMMA.16816.F32.BF16 R20, R192, R204.reuse, R20 ;  /* 0x000000ccc014723c */ /* 0x080ff00000041814 */
[C---:B------:R-:W-:Y:S08]  /*6dd0*/  HMMA.16816.F32.BF16 R24, R200.reuse, R204, R24 ;  /* 0x000000ccc818723c */ /* 0x040ff00000041818 */
[-C--:B------:R-:W-:Y:S08]  /*6de0*/  HMMA.16816.F32.BF16 R28, R200, R206.reuse, R28 ;  /* 0x000000cec81c723c */ /* 0x080ff0000004181c */
[C---:B------:R-:W-:Y:S01]  /*6df0*/  HMMA.16816.F32.BF16 R32, R192.reuse, R206, R32 ;  /* 0x000000cec020723c */ /* 0x040fe20000041820 */
[----:B------:R-:W2:Y:S07]  /*6e00*/  LDSM.16.M88.4 R204, [R235+0x9100] ;  /* 0x00910000ebcc783b */ /* 0x000eae0000000200 */
[-C--:B------:R-:W-:Y:S08]  /*6e10*/  HMMA.16816.F32.BF16 R36, R192, R208.reuse, R36 ;  /* 0x000000d0c024723c */ /* 0x080ff00000041824 */
[C---:B------:R-:W-:Y:S08]  /*6e20*/  HMMA.16816.F32.BF16 R40, R200.reuse, R208, R40 ;  /* 0x000000d0c828723c */ /* 0x040ff00000041828 */
[-C--:B------:R-:W-:Y:S08]  /*6e30*/  HMMA.16816.F32.BF16 R44, R200, R210.reuse, R44 ;  /* 0x000000d2c82c723c */ /* 0x080ff0000004182c */
[C---:B------:R-:W-:Y:S01]  /*6e40*/  HMMA.16816.F32.BF16 R48, R192.reuse, R210, R48 ;  /* 0x000000d2c030723c */ /* 0x040fe20000041830 */
[----:B------:R-:W3:Y:S07]  /*6e50*/  LDSM.16.M88.4 R208, [R233+0x4100] ;  /* 0x00410000e9d0783b */ /* 0x000eee0000000200 */
[-C--:B------:R-:W-:Y:S08]  /*6e60*/  HMMA.16816.F32.BF16 R52, R192, R212.reuse, R52 ;  /* 0x000000d4c034723c */ /* 0x080ff00000041834 */
[C---:B------:R-:W-:Y:S08]  /*6e70*/  HMMA.16816.F32.BF16 R56, R200.reuse, R212, R56 ;  /* 0x000000d4c838723c */ /* 0x040ff00000041838 */
[-C--:B------:R-:W-:Y:S08]  /*6e80*/  HMMA.16816.F32.BF16 R60, R200, R214.reuse, R60 ;  /* 0x000000d6c83c723c */ /* 0x080ff0000004183c */
[C---:B------:R-:W-:Y:S01]  /*6e90*/  HMMA.16816.F32.BF16 R64, R192.reuse, R214, R64 ;  /* 0x000000d6c040723c */ /* 0x040fe20000041840 */
[----:B------:R-:W4:Y:S07]  /*6ea0*/  LDSM.16.M88.4 R212, [R233+0x4900] ;  /* 0x00490000e9d4783b */ /* 0x000f2e0000000200 */
[-C--:B------:R-:W-:Y:S08]  /*6eb0*/  HMMA.16816.F32.BF16 R68, R192, R216.reuse, R68 ;  /* 0x000000d8c044723c */ /* 0x080ff00000041844 */
[C---:B------:R-:W-:Y:S08]  /*6ec0*/  HMMA.16816.F32.BF16 R72, R200.reuse, R216, R72 ;  /* 0x000000d8c848723c */ /* 0x040ff00000041848 */
[-C--:B------:R-:W-:Y:S08]  /*6ed0*/  HMMA.16816.F32.BF16 R76, R200, R218.reuse, R76 ;  /* 0x000000dac84c723c */ /* 0x080ff0000004184c */
[C---:B------:R-:W-:Y:S01]  /*6ee0*/  HMMA.16816.F32.BF16 R80, R192.reuse, R218, R80 ;  /* 0x000000dac050723c */ /* 0x040fe20000041850 */
[----:B------:R-:W-:Y:S07]  /*6ef0*/  LDSM.16.M88.4 R216, [R233+0x5900] ;  /* 0x00590000e9d8783b */ /* 0x000fee0000000200 */
[-C--:B------:R-:W-:Y:S08]  /*6f00*/  HMMA.16816.F32.BF16 R84, R192, R220.reuse, R84 ;  /* 0x000000dcc054723c */ /* 0x080ff00000041854 */
[C---:B------:R-:W-:Y:S08]  /*6f10*/  HMMA.16816.F32.BF16 R88, R200.reuse, R220, R88 ;  /* 0x000000dcc858723c */ /* 0x040ff00000041858 */
[-C--:B------:R-:W-:Y:S08]  /*6f20*/  HMMA.16816.F32.BF16 R92, R200, R222.reuse, R92 ;  /* 0x000000dec85c723c */ /* 0x080ff0000004185c */
[C---:B------:R-:W-:Y:S01]  /*6f30*/  HMMA.16816.F32.BF16 R96, R192.reuse, R222, R96 ;  /* 0x000000dec060723c */ /* 0x040fe20000041860 */
[----:B------:R-:W-:Y:S07]  /*6f40*/  LDSM.16.M88.4 R220, [R233+0x6900] ;  /* 0x00690000e9dc783b */ /* 0x000fee0000000200 */
[-C--:B------:R-:W-:Y:S08]  /*6f50*/  HMMA.16816.F32.BF16 R100, R192, R224.reuse, R100 ;  /* 0x000000e0c064723c */ /* 0x080ff00000041864 */
[C---:B------:R-:W-:Y:S08]  /*6f60*/  HMMA.16816.F32.BF16 R104, R200.reuse, R224, R104 ;  /* 0x000000e0c868723c */ /* 0x040ff00000041868 */
[-C--:B------:R-:W-:Y:S01]  /*6f70*/  HMMA.16816.F32.BF16 R108, R200, R226.reuse, R108 ;  /* 0x000000e2c86c723c */ /* 0x080fe2000004186c */
[----:B------:R-:W3:Y:S07]  /*6f80*/  LDSM.16.M88.4 R200, [R233+0x5100] ;  /* 0x00510000e9c8783b */ /* 0x000eee0000000200 */
[----:B------:R-:W-:Y:S01]  /*6f90*/  HMMA.16816.F32.BF16 R112, R192, R226, R112 ;  /* 0x000000e2c070723c */ /* 0x000fe20000041870 */
[----:B------:R-:W4:Y:S07]  /*6fa0*/  LDSM.16.M88.4 R192, [R233+0x6100] ;  /* 0x00610000e9c0783b */ /* 0x000f2e0000000200 */
[-C--:B-1----:R-:W-:Y:S08]  /*6fb0*/  HMMA.16816.F32.BF16 R4, R188, R196.reuse, R4 ;  /* 0x000000c4bc04723c */ /* 0x082ff00000041804 */
[C---:B--2---:R-:W-:Y:S08]  /*6fc0*/  HMMA.16816.F32.BF16 R8, R204.reuse, R196, R8 ;  /* 0x000000c4cc08723c */ /* 0x044ff00000041808 */
[-C--:B------:R-:W-:Y:S08]  /*6fd0*/  HMMA.16816.F32.BF16 R12, R204, R198.reuse, R12 ;  /* 0x000000c6cc0c723c */ /* 0x080ff0000004180c */
[C---:B------:R-:W-:Y:S01]  /*6fe0*/  HMMA.16816.F32.BF16 R16, R188.reuse, R198, R16 ;  /* 0x000000c6bc10723c */ /* 0x040fe20000041810 */
[----:B------:R-:W-:Y:S07]  /*6ff0*/  LDSM.16.M88.4 R196, [R232] ;  /* 0x00000000e8c4783b */ /* 0x000fee0000000200 */
[-C--:B---3--:R-:W-:Y:S08]  /*7000*/  HMMA.16816.F32.BF16 R20, R188, R208.reuse, R20 ;  /* 0x000000d0bc14723c */ /* 0x088ff00000041814 */
[C---:B------:R-:W-:Y:S08]  /*7010*/  HMMA.16816.F32.BF16 R24, R204.reuse, R208, R24 ;  /* 0x000000d0cc18723c */ /* 0x040ff00000041818 */
[-C--:B------:R-:W-:Y:S08]  /*7020*/  HMMA.16816.F32.BF16 R28, R204, R210.reuse, R28 ;  /* 0x000000d2cc1c723c */ /* 0x080ff0000004181c */
[C---:B------:R-:W-:Y:S01]  /*7030*/  HMMA.16816.F32.BF16 R32, R188.reuse, R210, R32 ;  /* 0x000000d2bc20723c */ /* 0x040fe20000041820 */
[----:B------:R-:W-:Y:S07]  /*7040*/  LDSM.16.M88.4 R208, [R232+0x800] ;  /* 0x00080000e8d0783b */ /* 0x000fee0000000200 */
[-C--:B----4-:R-:W-:Y:S08]  /*7050*/  HMMA.16816.F32.BF16 R36, R188, R212.reuse, R36 ;  /* 0x000000d4bc24723c */ /* 0x090ff00000041824 */
        /* <DEDUP_REMOVED lines=21> */
[-C--:B------:R-:W-:Y:S01]  /*71b0*/  HMMA.16816.F32.BF16 R108, R204, R222.reuse, R108 ;  /* 0x000000decc6c723c */ /* 0x080fe2000004186c */
[----:B------:R-:W2:Y:S07]  /*71c0*/  LDSM.16.M88.4 R204, [R232+0x2000] ;  /* 0x00200000e8cc783b */ /* 0x000eae0000000200 */
[----:B------:R-:W-:Y:S01]  /*71d0*/  HMMA.16816.F32.BF16 R112, R188, R222, R112 ;  /* 0x000000debc70723c */ /* 0x000fe20000041870 */
[----:B------:R-:W3:Y:S07]  /*71e0*/  LDSM.16.M88.4 R188, [R232+0x2800] ;  /* 0x00280000e8bc783b */ /* 0x000eee0000000200 */
[-C--:B-1----:R-:W-:Y:S08]  /*71f0*/  HMMA.16816.F32.BF16 R4, R192, R196.reuse, R4 ;  /* 0x000000c4c004723c */ /* 0x082ff00000041804 */
[C---:B------:R-:W-:Y:S08]  /*7200*/  HMMA.16816.F32.BF16 R8, R200.reuse, R196, R8 ;  /* 0x000000c4c808723c */ /* 0x040ff00000041808 */
[-C--:B------:R-:W-:Y:S08]  /*7210*/  HMMA.16816.F32.BF16 R12, R200, R198.reuse, R12 ;  /* 0x000000c6c80c723c */ /* 0x080ff0000004180c */
[C---:B------:R-:W-:Y:S01]  /*7220*/  HMMA.16816.F32.BF16 R16, R192.reuse, R198, R16 ;  /* 0x000000c6c010723c */ /* 0x040fe20000041810 */
[----:B------:R-:W1:Y:S01]  /*7230*/  LDSM.16.M88.4 R196, [R232+0x3000] ;  /* 0x00300000e8c4783b */ /* 0x000e620000000200 */
[----:B------:R-:W-:Y:S04]  /*7240*/  DEPBAR.LE SB0, 0x0 ;  /* 0x000080000000791a */ /* 0x000fe80000000000 */
[----:B------:R-:W-:Y:S02]  /*7250*/  FMNMX.FTZ R2, R4, R0, !PT ;  /* 0x0000000004027209 */ /* 0x000fe40007810000 */
[-C--:B------:R-:W-:Y:S01]  /*7260*/  HMMA.16816.F32.BF16 R20, R192, R208.reuse, R20 ;  /* 0x000000d0c014723c */ /* 0x080fe20000041814 */
[----:B------:R-:W-:Y:S04]  /*7270*/  BAR.SYNC.DEFER_BLOCKING 0x0 ;  /* 0x0000000000007b1d */ /* 0x000fe80000010000 */
[----:B------:R-:W-:Y:S02]  /*7280*/  FMNMX.FTZ R2, R5, R2, !PT ;  /* 0x0000000205027209 */ /* 0x000fe40007810000 */
[----:B------:R-:W-:Y:S01]  /*7290*/  FMNMX.FTZ R132, R6, R3, !PT ;  /* 0x0000000306847209 */ /* 0x000fe20007810000 */
[C---:B------:R-:W-:Y:S04]  /*72a0*/  HMMA.16816.F32.BF16 R24, R200.reuse, R208, R24 ;  /* 0x000000d0c818723c */ /* 0x040fe80000041818 */
[----:B------:R-:W-:Y:S02]  /*72b0*/  FMNMX.FTZ R132, R7, R132, !PT ;  /* 0x0000008407847209 */ /* 0x000fe40007810000 */
[----:B------:R-:W-:Y:S02]  /*72c0*/  FMNMX.FTZ R134, R8, R133, !PT ;  /* 0x0000008508867209 */ /* 0x000fe40007810000 */
[-C--:B------:R-:W-:Y:S04]  /*72d0*/  HMMA.16816.F32.BF16 R28, R200, R210.reuse, R28 ;  /* 0x000000d2c81c723c */ /* 0x080fe8000004181c */
[----:B------:R-:W-:Y:S02]  /*72e0*/  FMNMX.FTZ R2, R16, R2, !PT ;  /* 0x0000000210027209 */ /* 0x000fe40007810000 */
[----:B------:R-:W-:Y:S02]  /*72f0*/  FMNMX.FTZ R132, R18, R132, !PT ;  /* 0x0000008412847209 */ /* 0x000fe40007810000 */
        /* <DEDUP_REMOVED lines=27> */
[-C--:B--2---:R-:W-:Y:S04]  /*74b0*/  HMMA.16816.F32.BF16 R68, R192, R204.reuse, R68 ;  /* 0x000000ccc044723c */ /* 0x084fe80000041844 */
        /* <DEDUP_REMOVED lines=11> */
[-C--:B---3--:R-:W-:Y:S04]  /*7570*/  HMMA.16816.F32.BF16 R84, R192, R188.reuse, R84 ;  /* 0x000000bcc054723c */ /* 0x088fe80000041854 */
        /* <DEDUP_REMOVED lines=11> */
[-C--:B-1----:R-:W-:Y:S04]  /*7630*/  HMMA.16816.F32.BF16 R100, R192, R196.reuse, R100 ;  /* 0x000000c4c064723c */ /* 0x082fe80000041864 */
[----:B------:R-:W-:Y:S02]  /*7640*/  FMNMX.FTZ R2, R68, R2, !PT ;  /* 0x0000000244027209 */ /* 0x000fe40007810000 */
[----:B------:R-:W-:Y:S02]  /*7650*/  FMNMX.FTZ R132, R66, R132, !PT ;  /* 0x0000008442847209 */ /* 0x000fe40007810000 */
[C---:B------:R-:W-:Y:S04]  /*7660*/  HMMA.16816.F32.BF16 R104, R200.reuse, R196, R104 ;  /* 0x000000c4c868723c */ /* 0x040fe80000041868 */
[----:B------:R-:W-:Y:S02]  /*7670*/  FMNMX.FTZ R134, R45, R134, !PT ;  /* 0x000000862d867209 */ /* 0x000fe40007810000 */
[----:B------:R-:W-:Y:S02]  /*7680*/  FMNMX.FTZ R135, R69, R2, !PT ;  /* 0x0000000245877209 */ /* 0x000fe40007810000 */
[----:B------:R-:W-:Y:S01]  /*7690*/  FMNMX.FTZ R136, R56, R134, !PT ;  /* 0x0000008638887209 */ /* 0x000fe20007810000 */
[-C--:B------:R-:W-:Y:S03]  /*76a0*/  HMMA.16816.F32.BF16 R108, R200, R198.reuse, R108 ;  /* 0x000000c6c86c723c */ /* 0x080fe6000004186c */
[----:B------:R-:W-:Y:S02]  /*76b0*/  FMNMX.FTZ R134, R67, R132, !PT ;  /* 0x0000008443867209 */ /* 0x000fe40007810000 */
[----:B------:R-:W-:Y:S02]  /*76c0*/  FMNMX.FTZ R135, R80, R135, !PT ;  /* 0x0000008750877209 */ /* 0x000fe40007810000 */
[----:B------:R-:W-:Y:S01]  /*76d0*/  FMNMX.FTZ R2, R70, R134, !PT ;  /* 0x0000008646027209 */ /* 0x000fe20007810000 */
[----:B------:R-:W-:Y:S04]  /*76e0*/  HMMA.16816.F32.BF16 R112, R192, R198, R112 ;  /* 0x000000c6c070723c */ /* 0x000fe80000041870 */
[----:B------:R-:W-:Y:S02]  /*76f0*/  FMNMX.FTZ R135, R81, R135, !PT ;  /* 0x0000008751877209 */ /* 0x000fe40007810000 */
[----:B------:R-:W-:Y:S02]  /*7700*/  FMNMX.FTZ R2, R71, R2, !PT ;  /* 0x0000000247027209 */ /* 0x000fe40007810000 */
[----:B------:R-:W-:Y:S04]  /*7710*/  FMNMX.FTZ R134, R10, R138, !PT ;  /* 0x0000008a0a867209 */ /* 0x000fe80007810000 */
[----:B------:R-:W-:Y:S02]  /*7720*/  FMNMX.FTZ R135, R84, R135, !PT ;  /* 0x0000008754877209 */ /* 0x000fe40007810000 */
        /* <DEDUP_REMOVED lines=27> */
[----:B------:R-:W-:Y:S01]  /*78e0*/  FMNMX.FTZ R132, R76, R132, !PT ;  /* 0x000000844c847209 */ /* 0x000fe20007810000 */
[----:B------:R-:W1:Y:S01]  /*78f0*/  SHFL.BFLY PT, R188, R135, 0x2, 0x1f ;  /* 0x0c401f0087bc7f89 */ /* 0x000e6200000e0000 */
[----:B------:R-:W-:Y:S02]  /*7900*/  FMNMX.FTZ R134, R42, R134, !PT ;  /* 0x000000862a867209 */ /* 0x000fe40007810000 */
[----:B------:R-:W-:Y:S02]  /*7910*/  FMNMX.FTZ R2, R114, R2, !PT ;  /* 0x0000000272027209 */ /* 0x000fe40007810000 */
[----:B------:R-:W-:Y:S02]  /*7920*/  FMNMX.FTZ R132, R77, R132, !PT ;  /* 0x000000844d847209 */ /* 0x000fe40007810000 */
[----:B------:R-:W-:Y:S02]  /*7930*/  FMNMX.FTZ R134, R43, R134, !PT ;  /* 0x000000862b867209 */ /* 0x000fe40007810000 */
[----:B------:R-:W-:Y:S02]  /*7940*/  FMNMX.FTZ R2, R115, R2, !PT ;  /* 0x0000000273027209 */ /* 0x000fe40007810000 */
[----:B------:R-:W-:Y:S02]  /*7950*/  FMNMX.FTZ R132, R88, R132, !PT ;  /* 0x0000008458847209 */ /* 0x000fe40007810000 */
[----:B------:R-:W-:Y:S01]  /*7960*/  FMNMX.FTZ R134, R46, R134, !PT ;  /* 0x000000862e867209 */ /* 0x000fe20007810000 */
[----:B------:R-:W2:Y:S01]  /*7970*/  SHFL.BFLY PT, R137, R2, 0x2, 0x1f ;  /* 0x0c401f0002897f89 */ /* 0x000ea200000e0000 */
        /* <DEDUP_REMOVED lines=8> */
[----:B-1----:R-:W-:Y:S02]  /*7a00*/  FMNMX.FTZ R135, R135, R188, !PT ;  /* 0x000000bc87877209 */ /* 0x002fe40007810000 */
[----:B------:R-:W-:Y:S02]  /*7a10*/  FMNMX.FTZ R132, R105, R132, !PT ;  /* 0x0000008469847209 */ /* 0x000fe40007810000 */
[----:B------:R-:W-:Y:S01]  /*7a20*/  FMNMX.FTZ R134, R63, R134, !PT ;  /* 0x000000863f867209 */ /* 0x000fe20007810000 */
[----:B------:R-:W1:Y:S01]  /*7a30*/  SHFL.BFLY PT, R188, R135, 0x1, 0x1f ;  /* 0x0c201f0087bc7f89 */ /* 0x000e6200000e0000 */
[----:B------:R-:W-:Y:S02]  /*7a40*/  FMNMX.FTZ R132, R108, R132, !PT ;  /* 0x000000846c847209 */ /* 0x000fe40007810000 */
[----:B------:R-:W-:Y:S02]  /*7a50*/  FMNMX.FTZ R134, R74, R134, !PT ;  /* 0x000000864a867209 */ /* 0x000fe40007810000 */
[----:B------:R-:W-:Y:S02]  /*7a60*/  FMNMX.FTZ R132, R109, R132, !PT ;  /* 0x000000846d847209 */ /* 0x000fe40007810000 */
[----:B--2---:R-:W-:Y:S02]  /*7a70*/  FMNMX.FTZ R2, R2, R137, !PT ;  /* 0x0000008902027209 */ /* 0x004fe40007810000 */
[----:B------:R-:W-:Y:S01]  /*7a80*/  FMNMX.FTZ R134, R75, R134, !PT ;  /* 0x000000864b867209 */ /* 0x000fe20007810000 */
[----:B------:R-:W2:Y:S03]  /*7a90*/  SHFL.BFLY PT, R136, R132, 0x2, 0x1f ;  /* 0x0c401f0084887f89 */ /* 0x000ea600000e0000 */
[----:B------:R-:W-:Y:S04]  /*7aa0*/  FMNMX.FTZ R134, R78, R134, !PT ;  /* 0x000000864e867209 */ /* 0x000fe80007810000 */
[----:B------:R-:W-:Y:S01]  /*7ab0*/  FMNMX.FTZ R134, R79, R134, !PT ;  /* 0x000000864f867209 */ /* 0x000fe20007810000 */
[----:B------:R-:W3:Y:S03]  /*7ac0*/  SHFL.BFLY PT, R137, R2, 0x1, 0x1f ;  /* 0x0c201f0002897f89 */ /* 0x000ee600000e0000 */
[----:B------:R-:W-:Y:S02]  /*7ad0*/  FMNMX.FTZ R134, R90, R134, !PT ;  /* 0x000000865a867209 */ /* 0x000fe40007810000 */
[----:B-1----:R-:W-:Y:S02]  /*7ae0*/  FMNMX.FTZ R135, R135, R188, !PT ;  /* 0x000000bc87877209 */ /* 0x002fe40007810000 */
[----:B------:R-:W-:Y:S03]  /*7af0*/  FMNMX.FTZ R134, R91, R134, !PT ;  /* 0x000000865b867209 */ /* 0x000fe60007810000 */
[C---:B------:R-:W-:Y:S01]  /*7b00*/  FADD.FTZ R0, -R135.reuse, R0 ;  /* 0x0000000087007221 */ /* 0x040fe20000010100 */
[----:B------:R-:W-:Y:S01]  /*7b10*/  FMNMX.FTZ R134, R94, R134, !PT ;  /* 0x000000865e867209 */ /* 0x000fe20007810000 */
[----:B------:R-:W-:Y:S03]  /*7b20*/  FMUL.FTZ R192, R135, c[0x0][0x2d0] ;  /* 0x0000b40087c07a20 */ /* 0x000fe60000410000 */
[----:B------:R-:W-:Y:S01]  /*7b30*/  FMNMX.FTZ R134, R95, R134, !PT ;  /* 0x000000865f867209 */ /* 0x000fe20007810000 */
[--C-:B------:R-:W-:Y:S01]  /*7b40*/  FFMA.FTZ R20, R20, c[0x0][0x2d0], -R192.reuse ;  /* 0x0000b40014147a23 */ /* 0x100fe200000108c0 */
[----:B--2---:R-:W-:Y:S01]  /*7b50*/  FMNMX.FTZ R132, R132, R136, !PT ;  /* 0x0000008884847209 */ /* 0x004fe20007810000 */
[--C-:B------:R-:W-:Y:S01]  /*7b60*/  FFMA.FTZ R21, R21, c[0x0][0x2d0], -R192.reuse ;  /* 0x0000b40015157a23 */ /* 0x100fe200000108c0 */
[----:B------:R-:W-:Y:S01]  /*7b70*/  FMNMX.FTZ R136, R106, R134, !PT ;  /* 0x000000866a887209 */ /* 0x000fe20007810000 */
[----:B------:R-:W-:Y:S01]  /*7b80*/  MUFU.EX2 R215, R20 ;  /* 0x0000001400d77308 */ /* 0x000fe20000000800 */
[--C-:B------:R-:W-:Y:S01]  /*7b90*/  FFMA.FTZ R52, R52, c[0x0][0x2d0], -R192.reuse ;  /* 0x0000b40034347a23 */ /* 0x100fe200000108c0 */
[----:B------:R-:W1:Y:S01]  /*7ba0*/  SHFL.BFLY PT, R189, R132, 0x1, 0x1f ;  /* 0x0c201f0084bd7f89 */ /* 0x000e6200000e0000 */
[----:B---3--:R-:W-:Y:S01]  /*7bb0*/  FMNMX.FTZ R134, R2, R137, !PT ;  /* 0x0000008902867209 */ /* 0x008fe20007810000 */
[----:B------:R-:W-:Y:S01]  /*7bc0*/  FMUL.FTZ R2, R0, c[0x0][0x2d0] ;  /* 0x0000b40000027a20 */ /* 0x000fe20000410000 */
[----:B------:R-:W-:Y:S01]  /*7bd0*/  FMNMX.FTZ R0, R107, R136, !PT ;  /* 0x000000886b007209 */ /* 0x000fe20007810000 */
[--C-:B------:R-:W-:Y:S02]  /*7be0*/  FFMA.FTZ R53, R53, c[0x0][0x2d0], -R192.reuse ;  /* 0x0000b40035357a23 */ /* 0x100fe400000108c0 */
[--C-:B------:R-:W-:Y:S01]  /*7bf0*/  FFMA.FTZ R64, R64, c[0x0][0x2d0], -R192.reuse ;  /* 0x0000b40040407a23 */ /* 0x100fe200000108c0 */
[----:B------:R-:W-:Y:S01]  /*7c00*/  FMNMX.FTZ R0, R110, R0, !PT ;  /* 0x000000006e007209 */ /* 0x000fe20007810000 */
[----:B------:R2:W3:Y:S01]  /*7c10*/  MUFU.EX2 R137, R2 ;  /* 0x0000000200897308 */ /* 0x0004e20000000800 */
[--C-:B------:R-:W-:Y:S02]  /*7c20*/  FFMA.FTZ R65, R65, c[0x0][0x2d0], -R192.reuse ;  /* 0x0000b40041417a23 */ /* 0x100fe400000108c0 */
[----:B------:R-:W-:Y:S01]  /*7c30*/  FMNMX.FTZ R0, R111, R0, !PT ;  /* 0x000000006f007209 */ /* 0x000fe20007810000 */
[--C-:B------:R-:W-:Y:S02]  /*7c40*/  FFMA.FTZ R68, R68, c[0x0][0x2d0], -R192.reuse ;  /* 0x0000b40044447a23 */ /* 0x100fe400000108c0 */
[--C-:B------:R-:W-:Y:S02]  /*7c50*/  FFMA.FTZ R69, R69, c[0x0][0x2d0], -R192.reuse ;  /* 0x0000b40045457a23 */ /* 0x100fe400000108c0 */
[----:B------:R-:W-:Y:S02]  /*7c60*/  FMUL.FTZ R193, R134, c[0x0][0x2d0] ;  /* 0x0000b40086c17a20 */ /* 0x000fe40000410000 */
[----:B------:R-:W-:Y:S01]  /*7c70*/  MUFU.EX2 R213, R21 ;  /* 0x0000001500d57308 */ /* 0x000fe20000000800 */
[--C-:B------:R-:W-:Y:S02]  /*7c80*/  FFMA.FTZ R4, R4, c[0x0][0x2d0], -R192.reuse ;  /* 0x0000b40004047a23 */ /* 0x100fe400000108c0 */
[--C-:B------:R-:W-:Y:S02]  /*7c90*/  FFMA.FTZ R22, R22, c[0x0][0x2d0], -R193.reuse ;  /* 0x0000b40016167a23 */ /* 0x100fe400000108c1 */
[--C-:B------:R-:W-:Y:S01]  /*7ca0*/  FFMA.FTZ R23, R23, c[0x0][0x2d0], -R193.reuse ;  /* 0x0000b40017177a23 */ /* 0x100fe200000108c1 */
[----:B-1----:R-:W-:Y:S01]  /*7cb0*/  FMNMX.FTZ R132, R132, R189, !PT ;  /* 0x000000bd84847209 */ /* 0x002fe20007810000 */
[--C-:B------:R-:W-:Y:S02]  /*7cc0*/  FFMA.FTZ R54, R54, c[0x0][0x2d0], -R193.reuse ;  /* 0x0000b40036367a23 */ /* 0x100fe400000108c1 */
[--C-:B------:R-:W-:Y:S01]  /*7cd0*/  FFMA.FTZ R55, R55, c[0x0][0x2d0], -R193.reuse ;  /* 0x0000b40037377a23 */ /* 0x100fe200000108c1 */
[----:B------:R1:W-:Y:S01]  /*7ce0*/  MUFU.EX2 R220, R4 ;  /* 0x0000000400dc7308 */ /* 0x0003e20000000800 */
[--C-:B------:R-:W-:Y:S02]  /*7cf0*/  FFMA.FTZ R6, R6, c[0x0][0x2d0], -R193.reuse ;  /* 0x0000b40006067a23 */ /* 0x100fe400000108c1 */
[----:B------:R-:W-:Y:S02]  /*7d00*/  FFMA.FTZ R66, R66, c[0x0][0x2d0], -R193 ;  /* 0x0000b40042427a23 */ /* 0x000fe400000108c1 */
[----:B--2---:R-:W-:Y:S02]  /*7d10*/  FADD.FTZ R2, -R134, R3 ;  /* 0x0000000386027221 */ /* 0x004fe40000010100 */
[----:B------:R-:W2:Y:S01]  /*7d20*/  SHFL.BFLY PT, R3, R0, 0x2, 0x1f ;  /* 0x0c401f0000037f89 */ /* 0x000ea200000e0000 */
[--C-:B------:R-:W-:Y:S02]  /*7d30*/  FFMA.FTZ R67, R67, c[0x0][0x2d0], -R193.reuse ;  /* 0x0000b40043437a23 */ /* 0x100fe400000108c1 */
[----:B------:R4:W-:Y:S01]  /*7d40*/  MUFU.EX2 R219, R6 ;  /* 0x0000000600db7308 */ /* 0x0009e20000000800 */
[----:B------:R-:W-:Y:S02]  /*7d50*/  FMUL.FTZ R2, R2, c[0x0][0x2d0] ;  /* 0x0000b40002027a20 */ /* 0x000fe40000410000 */
[--C-:B------:R-:W-:Y:S02]  /*7d60*/  FFMA.FTZ R70, R70, c[0x0][0x2d0], -R193.reuse ;  /* 0x0000b40046467a23 */ /* 0x100fe400000108c1 */
[--C-:B------:R-:W-:Y:S02]  /*7d70*/  FFMA.FTZ R71, R71, c[0x0][0x2d0], -R193.reuse ;  /* 0x0000b40047477a23 */ /* 0x100fe400000108c1 */
[--C-:B------:R-:W-:Y:S02]  /*7d80*/  FFMA.FTZ R7, R7, c[0x0][0x2d0], -R193.reuse ;  /* 0x0000b40007077a23 */ /* 0x100fe400000108c1 */
[--C-:B------:R-:W-:Y:S01]  /*7d90*/  FFMA.FTZ R16, R16, c[0x0][0x2d0], -R192.reuse ;  /* 0x0000b40010107a23 */ /* 0x100fe200000108c0 */
[----:B------:R4:W4:Y:S01]  /*7da0*/  MUFU.EX2 R136, R2 ;  /* 0x0000000200887308 */ /* 0x0009220000000800 */
[--C-:B------:R-:W-:Y:S02]  /*7db0*/  FFMA.FTZ R5, R5, c[0x0][0x2d0], -R192.reuse ;  /* 0x0000b40005057a23 */ /* 0x100fe400000108c0 */
[----:B------:R-:W-:Y:S01]  /*7dc0*/  FFMA.FTZ R17, R17, c[0x0][0x2d0], -R192 ;  /* 0x0000b40011117a23 */ /* 0x000fe200000108c0 */
[----:B-1----:R-:W-:Y:S01]  /*7dd0*/  @P1 SHF.R.S32.HI R4, RZ, 0x1f, R246 ;  /* 0x0000001fff041819 */ /* 0x002fe200000114f6 */
[--C-:B------:R-:W-:Y:S02]  /*7de0*/  FFMA.FTZ R18, R18, c[0x0][0x2d0], -R193.reuse ;  /* 0x0000b40012127a23 */ /* 0x100fe400000108c1 */
[--C-:B------:R-:W-:Y:S02]  /*7df0*/  FFMA.FTZ R19, R19, c[0x0][0x2d0], -R193.reuse ;  /* 0x0000b40013137a23 */ /* 0x100fe400000108c1 */
[C---:B---3--:R-:W-:Y:S01]  /*7e00*/  FMUL.FTZ R120, R137.reuse, R120 ;  /* 0x0000007889787220 */ /* 0x048fe20000410000 */
[----:B------:R-:W-:Y:S01]  /*7e10*/  MUFU.EX2 R221, R7 ;  /* 0x0000000700dd7308 */ /* 0x000fe20000000800 */
[----:B--2---:R-:W-:Y:S01]  /*7e20*/  FMNMX.FTZ R0, R0, R3, !PT ;  /* 0x0000000300007209 */ /* 0x004fe20007810000 */
[----:B------:R-:W-:Y:S02]  /*7e30*/  FMUL.FTZ R121, R137, R121 ;  /* 0x0000007989797220 */ /* 0x000fe40000410000 */
[----:B------:R-:W-:Y:S02]  /*7e40*/  FFMA.FTZ R80, R80, c[0x0][0x2d0], -R192 ;  /* 0x0000b40050507a23 */ /* 0x000fe400000108c0 */
[--C-:B------:R-:W-:Y:S02]  /*7e50*/  FFMA.FTZ R83, R83, c[0x0][0x2d0], -R193.reuse ;  /* 0x0000b40053537a23 */ /* 0x100fe400000108c1 */
[--C-:B------:R-:W-:Y:S02]  /*7e60*/  FFMA.FTZ R34, R34, c[0x0][0x2d0], -R193.reuse ;  /* 0x0000b40022227a23 */ /* 0x100fe400000108c1 */
[----:B------:R1:W-:Y:S01]  /*7e70*/  MUFU.EX2 R223, R5 ;  /* 0x0000000500df7308 */ /* 0x0003e20000000800 */
[----:B----4-:R-:W-:Y:S02]  /*7e80*/  @P1 IMAD R6, R4, c[0x0][0x1e0], RZ ;  /* 0x0000780004061a24 */ /* 0x010fe400078e02ff */
[----:B------:R-:W-:Y:S02]  /*7e90*/  FFMA.FTZ R35, R35, c[0x0][0x2d0], -R193 ;  /* 0x0000b40023237a23 */ /* 0x000fe400000108c1 */
[----:B------:R-:W-:Y:S02]  /*7ea0*/  FADD.FTZ R2, -R132, R133 ;  /* 0x0000008584027221 */ /* 0x000fe40000010100 */
[----:B------:R-:W-:Y:S02]  /*7eb0*/  @P1 IMAD R6, R246, c[0x0][0x1e4], R6 ;  /* 0x00007900f6061a24 */ /* 0x000fe400078e0206 */
[----:B------:R-:W-:Y:S01]  /*7ec0*/  FMUL.FTZ R2, R2, c[0x0][0x2d0] ;  /* 0x0000b40002027a20 */ /* 0x000fe20000410000 */
[----:B------:R-:W-:Y:S01]  /*7ed0*/  MUFU.EX2 R209, R22 ;  /* 0x0000001600d17308 */ /* 0x000fe20000000800 */
[C---:B------:R-:W-:Y:S02]  /*7ee0*/  FMUL.FTZ R122, R136.reuse, R122 ;  /* 0x0000007a887a7220 */ /* 0x040fe40000410000 */
[----:B------:R-:W-:Y:S02]  /*7ef0*/  FMUL.FTZ R123, R136, R123 ;  /* 0x0000007b887b7220 */ /* 0x000fe40000410000 */
[--C-:B------:R-:W-:Y:S02]  /*7f00*/  FFMA.FTZ R36, R36, c[0x0][0x2d0], -R192.reuse ;  /* 0x0000b40024247a23 */ /* 0x100fe400000108c0 */
[--C-:B------:R-:W-:Y:S02]  /*7f10*/  FFMA.FTZ R37, R37, c[0x0][0x2d0], -R192.reuse ;  /* 0x0000b40025257a23 */ /* 0x100fe400000108c0 */
[--C-:B------:R-:W-:Y:S01]  /*7f20*/  FFMA.FTZ R38, R38, c[0x0][0x2d0], -R193.reuse ;  /* 0x0000b40026267a23 */ /* 0x100fe200000108c1 */
[----:B------:R2:W3:Y:S01]  /*7f30*/  MUFU.EX2 R133, R2 ;  /* 0x0000000200857308 */ /* 0x0004e20000000800 */
[--C-:B------:R-:W-:Y:S02]  /*7f40*/  FFMA.FTZ R39, R39, c[0x0][0x2d0], -R193.reuse ;  /* 0x0000b40027277a23 */ /* 0x100fe400000108c1 */
[--C-:B------:R-:W-:Y:S02]  /*7f50*/  FFMA.FTZ R48, R48, c[0x0][0x2d0], -R192.reuse ;  /* 0x0000b40030307a23 */ /* 0x100fe400000108c0 */
[----:B-1----:R-:W-:Y:S04]  /*7f60*/  @P1 IMAD.WIDE.U32 R4, R246, c[0x0][0x1e0], RZ ;  /* 0x00007800f6041a25 */ /* 0x002fe800078e00ff */
[--C-:B------:R-:W-:Y:S01]  /*7f70*/  FFMA.FTZ R49, R49, c[0x0][0x2d0], -R192.reuse ;  /* 0x0000b40031317a23 */ /* 0x100fe200000108c0 */
[----:B------:R-:W-:Y:S01]  /*7f80*/  MUFU.EX2 R212, R23 ;  /* 0x0000001700d47308 */ /* 0x000fe20000000800 */
[----:B------:R-:W-:Y:S01]  /*7f90*/  @P1 IADD3 R6, R5, R6, RZ ;  /* 0x0000000605061210 */ /* 0x000fe20007ffe0ff */
[--C-:B------:R-:W-:Y:S02]  /*7fa0*/  FFMA.FTZ R50, R50, c[0x0][0x2d0], -R193.reuse ;  /* 0x0000b40032327a23 */ /* 0x100fe400000108c1 */
[--C-:B------:R-:W-:Y:S02]  /*7fb0*/  FFMA.FTZ R51, R51, c[0x0][0x2d0], -R193.reuse ;  /* 0x0000b40033337a23 */ /* 0x100fe400000108c1 */
[--C-:B------:R-:W-:Y:S02]  /*7fc0*/  FFMA.FTZ R81, R81, c[0x0][0x2d0], -R192.reuse ;  /* 0x0000b40051517a23 */ /* 0x100fe400000108c0 */
[--C-:B------:R-:W-:Y:S02]  /*7fd0*/  FFMA.FTZ R113, R113, c[0x0][0x2d0], -R192.reuse ;  /* 0x0000b40071717a23 */ /* 0x100fe400000108c0 */
[----:B------:R1:W-:Y:S01]  /*7fe0*/  MUFU.EX2 R224, R16 ;  /* 0x0000001000e07308 */ /* 0x0003e20000000800 */
[--C-:B------:R-:W-:Y:S02]  /*7ff0*/  FFMA.FTZ R32, R32, c[0x0][0x2d0], -R192.reuse ;  /* 0x0000b40020207a23 */ /* 0x100fe400000108c0 */
[--C-:B------:R-:W-:Y:S01]  /*8000*/  FFMA.FTZ R33, R33, c[0x0][0x2d0], -R192.reuse ;  /* 0x0000b40021217a23 */ /* 0x100fe200000108c0 */
[----:B--2---:R-:W2:Y:S01]  /*8010*/  SHFL.BFLY PT, R2, R0, 0x1, 0x1f ;  /* 0x0c201f0000027f89 */ /* 0x004ea200000e0000 */
[C---:B---3--:R-:W-:Y:S02]  /*8020*/  FMUL.FTZ R116, R133.reuse, R116 ;  /* 0x0000007485747220 */ /* 0x048fe40000410000 */
[C---:B------:R-:W-:Y:S02]  /*8030*/  FMUL.FTZ R117, R133.reuse, R117 ;  /* 0x0000007585757220 */ /* 0x040fe40000410000 */
[C---:B------:R-:W-:Y:S01]  /*8040*/  FMUL.FTZ R124, R133.reuse, R124 ;  /* 0x0000007c857c7220 */ /* 0x040fe20000410000 */
[----:B------:R3:W-:Y:S01]  /*8050*/  MUFU.EX2 R210, R17 ;  /* 0x0000001100d27308 */ /* 0x0007e20000000800 */
[C---:B------:R-:W-:Y:S02]  /*8060*/  FMUL.FTZ R125, R133.reuse, R125 ;  /* 0x0000007d857d7220 */ /* 0x040fe40000410000 */
[C---:B------:R-:W-:Y:S02]  /*8070*/  FMUL.FTZ R128, R133.reuse, R128 ;  /* 0x0000008085807220 */ /* 0x040fe40000410000 */
[----:B------:R-:W-:Y:S02]  /*8080*/  FMUL.FTZ R129, R133, R129 ;  /* 0x0000008185817220 */ /* 0x000fe40000410000 */
[--C-:B------:R-:W-:Y:S02]  /*8090*/  FFMA.FTZ R82, R82, c[0x0][0x2d0], -R193.reuse ;  /* 0x0000b40052527a23 */ /* 0x100fe400000108c1 */
[--C-:B------:R-:W-:Y:S01]  /*80a0*/  FFMA.FTZ R86, R86, c[0x0][0x2d0], -R193.reuse ;  /* 0x0000b40056567a23 */ /* 0x100fe200000108c1 */
[----:B------:R4:W-:Y:S01]  /*80b0*/  MUFU.EX2 R225, R18 ;  /* 0x0000001200e17308 */ /* 0x0009e20000000800 */
[--C-:B------:R-:W-:Y:S02]  /*80c0*/  FFMA.FTZ R87, R87, c[0x0][0x2d0], -R193.reuse ;  /* 0x0000b40057577a23 */ /* 0x100fe400000108c1 */
[--C-:B------:R-:W-:Y:S02]  /*80d0*/  FFMA.FTZ R98, R98, c[0x0][0x2d0], -R193.reuse ;  /* 0x0000b40062627a23 */ /* 0x100fe400000108c1 */
[----:B-1----:R-:W-:Y:S02]  /*80e0*/  FMUL.FTZ R16, R137, R152 ;  /* 0x0000009889107220 */ /* 0x002fe40000410000 */
[--C-:B------:R-:W-:Y:S01]  /*80f0*/  FFMA.FTZ R99, R99, c[0x0][0x2d0], -R193.reuse ;  /* 0x0000b40063637a23 */ /* 0x100fe200000108c1 */
[----:B--2---:R-:W-:Y:S01]  /*8100*/  FMNMX.FTZ R2, R0, R2, !PT ;  /* 0x0000000200027209 */ /* 0x004fe20007810000 */
[----:B------:R-:W-:Y:S01]  /*8110*/  FFMA.FTZ R112, R112, c[0x0][0x2d0], -R192 ;  /* 0x0000b40070707a23 */ /* 0x000fe200000108c0 */
[----:B------:R1:W-:Y:S01]  /*8120*/  MUFU.EX2 R211, R19 ;  /* 0x0000001300d37308 */ /* 0x0003e20000000800 */
[----:B------:R-:W-:Y:S02]  /*8130*/  FFMA.FTZ R102, R102, c[0x0][0x2d0], -R193 ;  /* 0x0000b40066667a23 */ /* 0x000fe400000108c1 */
[----:B------:R-:W-:Y:S02]  /*8140*/  FADD.FTZ R0, -R2, R138 ;  /* 0x0000008a02007221 */ /* 0x000fe40000010100 */
[----:B------:R-:W-:Y:S02]  /*8150*/  FMUL.FTZ R138, R132, c[0x0][0x2d0] ;  /* 0x0000b400848a7a20 */ /* 0x000fe40000410000 */
[----:B------:R-:W-:Y:S02]  /*8160*/  FMUL.FTZ R3, R2, c[0x0][0x2d0] ;  /* 0x0000b40002037a20 */ /* 0x000fe40000410000 */
[--C-:B------:R-:W-:Y:S01]  /*8170*/  FFMA.FTZ R8, R8, c[0x0][0x2d0], -R138.reuse ;  /* 0x0000b40008087a23 */ /* 0x100fe2000001088a */
[----:B------:R-:W-:Y:S01]  /*8180*/  MUFU.EX2 R226, R32 ;  /* 0x0000002000e27308 */ /* 0x000fe20000000800 */
[--C-:B------:R-:W-:Y:S02]  /*8190*/  FFMA.FTZ R9, R9, c[0x0][0x2d0], -R138.reuse ;  /* 0x0000b40009097a23 */ /* 0x100fe4000001088a */
[----:B---3--:R-:W-:Y:S02]  /*81a0*/  FMUL.FTZ R17, R137, R153 ;  /* 0x0000009989117220 */ /* 0x008fe40000410000 */
[----:B----4-:R-:W-:Y:S02]  /*81b0*/  FMUL.FTZ R18, R136, R154 ;  /* 0x0000009a88127220 */ /* 0x010fe40000410000 */
[--C-:B------:R-:W-:Y:S02]  /*81c0*/  FFMA.FTZ R60, R60, c[0x0][0x2d0], -R138.reuse ;  /* 0x0000b4003c3c7a23 */ /* 0x100fe4000001088a */
[--C-:B------:R-:W-:Y:S01]  /*81d0*/  FFMA.FTZ R61, R61, c[0x0][0x2d0], -R138.reuse ;  /* 0x0000b4003d3d7a23 */ /* 0x100fe2000001088a */
[----:B------:R2:W-:Y:S01]  /*81e0*/  MUFU.EX2 R214, R8 ;  /* 0x0000000800d67308 */ /* 0x0005e20000000800 */
[--C-:B------:R-:W-:Y:S02]  /*81f0*/  FFMA.FTZ R62, R62, c[0x0][0x2d0], -R3.reuse ;  /* 0x0000b4003e3e7a23 */ /* 0x100fe40000010803 */
[--C-:B------:R-:W-:Y:S02]  /*8200*/  FFMA.FTZ R63, R63, c[0x0][0x2d0], -R3.reuse ;  /* 0x0000b4003f3f7a23 */ /* 0x100fe40000010803 */
[----:B-1----:R-:W-:Y:S02]  /*8210*/  FMUL.FTZ R19, R136, R155 ;  /* 0x0000009b88137220 */ /* 0x002fe40000410000 */
[--C-:B------:R-:W-:Y:S02]  /*8220*/  FFMA.FTZ R72, R72, c[0x0][0x2d0], -R138.reuse ;  /* 0x0000b40048487a23 */ /* 0x100fe4000001088a */
[--C-:B------:R-:W-:Y:S01]  /*8230*/  FFMA.FTZ R73, R73, c[0x0][0x2d0], -R138.reuse ;  /* 0x0000b40049497a23 */ /* 0x100fe2000001088a */
[----:B------:R1:W-:Y:S01]  /*8240*/  MUFU.EX2 R217, R9 ;  /* 0x0000000900d97308 */ /* 0x0003e20000000800 */
[--C-:B------:R-:W-:Y:S02]  /*8250*/  FFMA.FTZ R13, R13, c[0x0][0x2d0], -R138.reuse ;  /* 0x0000b4000d0d7a23 */ /* 0x100fe4000001088a */
[--C-:B------:R-:W-:Y:S02]  /*8260*/  FFMA.FTZ R74, R74, c[0x0][0x2d0], -R3.reuse ;  /* 0x0000b4004a4a7a23 */ /* 0x100fe40000010803 */
[--C-:B------:R-:W-:Y:S02]  /*8270*/  FFMA.FTZ R75, R75, c[0x0][0x2d0], -R3.reuse ;  /* 0x0000b4004b4b7a23 */ /* 0x100fe40000010803 */
[--C-:B------:R-:W-:Y:S02]  /*8280*/  FFMA.FTZ R10, R10, c[0x0][0x2d0], -R3.reuse ;  /* 0x0000b4000a0a7a23 */ /* 0x100fe40000010803 */
[--C-:B------:R-:W-:Y:S01]  /*8290*/  FFMA.FTZ R14, R14, c[0x0][0x2d0], -R3.reuse ;  /* 0x0000b4000e0e7a23 */ /* 0x100fe20000010803 */
[----:B------:R3:W-:Y:S01]  /*82a0*/  MUFU.EX2 R208, R13 ;  /* 0x0000000d00d07308 */ /* 0x0007e20000000800 */
[--C-:B------:R-:W-:Y:S02]  /*82b0*/  FFMA.FTZ R12, R12, c[0x0][0x2d0], -R138.reuse ;  /* 0x0000b4000c0c7a23 */ /* 0x100fe4000001088a */
[--C-:B------:R-:W-:Y:S01]  /*82c0*/  FFMA.FTZ R15, R15, c[0x0][0x2d0], -R3.reuse ;  /* 0x0000b4000f0f7a23 */ /* 0x100fe20000010803 */
[----:B--2---:R-:W-:Y:S01]  /*82d0*/  @P1 MOV R8, R248 ;  /* 0x000000f800081202 */ /* 0x004fe20000000f00 */
[--C-:B------:R-:W-:Y:S01]  /*82e0*/  FFMA.FTZ R11, R11, c[0x0][0x2d0], -R3.reuse ;  /* 0x0000b4000b0b7a23 */ /* 0x100fe20000010803 */
[----:B------:R-:W-:Y:S01]  /*82f0*/  MOV R248, c[0x0][0x1e4] ;  /* 0x0000790000f87a02 */ /* 0x000fe20000000f00 */
[--C-:B------:R-:W-:Y:S02]  /*8300*/  FFMA.FTZ R77, R77, c[0x0][0x2d0], -R138.reuse ;  /* 0x0000b4004d4d7a23 */ /* 0x100fe4000001088a */
[----:B------:R-:W-:Y:S01]  /*8310*/  FMUL.FTZ R0, R0, c[0x0][0x2d0] ;  /* 0x0000b40000007a20 */ /* 0x000fe20000410000 */
[----:B------:R2:W-:Y:S01]  /*8320*/  MUFU.EX2 R222, R12 ;  /* 0x0000000c00de7308 */ /* 0x0005e20000000800 */
[--C-:B------:R-:W-:Y:S02]  /*8330*/  FFMA.FTZ R24, R24, c[0x0][0x2d0], -R138.reuse ;  /* 0x0000b40018187a23 */ /* 0x100fe4000001088a */
[--C-:B------:R-:W-:Y:S01]  /*8340*/  FFMA.FTZ R40, R40, c[0x0][0x2d0], -R138.reuse ;  /* 0x0000b40028287a23 */ /* 0x100fe2000001088a */
[----:B-1----:R-:W-:Y:S01]  /*8350*/  @P1 MOV R9, R251 ;  /* 0x000000fb00091202 */ /* 0x002fe20000000f00 */
[----:B------:R-:W-:Y:S02]  /*8360*/  FFMA.FTZ R41, R41, c[0x0][0x2d0], -R138 ;  /* 0x0000b40029297a23 */ /* 0x000fe4000001088a */
[----:B------:R-:W-:Y:S02]  /*8370*/  FFMA.FTZ R42, R42, c[0x0][0x2d0], -R3 ;  /* 0x0000b4002a2a7a23 */ /* 0x000fe40000010803 */
[----:B------:R-:W-:Y:S01]  /*8380*/  @P1 IMAD.WIDE.U32 R8, R4, 0x70, R8 ;  /* 0x0000007004081825 */ /* 0x000fe200078e0008 */
[----:B------:R-:W1:Y:S03]  /*8390*/  MUFU.EX2 R0, R0 ;  /* 0x0000000000007308 */ /* 0x000e660000000800 */
[----:B------:R-:W-:Y:S01]  /*83a0*/  @P1 IMAD R4, R6, 0x70, RZ ;  /* 0x0000007006041824 */ /* 0x000fe200078e02ff */
[----:B------:R-:W-:Y:S01]  /*83b0*/  @P1 LEA R6, P3, R8, c[0x0][0x1c8], 0x1 ;  /* 0x0000720008061a11 */ /* 0x000fe200078608ff */
[--C-:B------:R-:W-:Y:S01]  /*83c0*/  FFMA.FTZ R45, R45, c[0x0][0x2d0], -R138.reuse ;  /* 0x0000b4002d2d7a23 */ /* 0x100fe2000001088a */
[----:B---3--:R-:W-:Y:S01]  /*83d0*/  @P1 SHF.L.U32 R13, R247, 0x5, RZ ;  /* 0x00000005f70d1819 */ /* 0x008fe200000006ff */
[--C-:B------:R-:W-:Y:S01]  /*83e0*/  FFMA.FTZ R46, R46, c[0x0][0x2d0], -R3.reuse ;  /* 0x0000b4002e2e7a23 */ /* 0x100fe20000010803 */
[----:B------:R-:W-:Y:S01]  /*83f0*/  @P1 IADD3 R5, R9, R4, RZ ;  /* 0x0000000409051210 */ /* 0x000fe20007ffe0ff */
[----:B------:R-:W-:Y:S01]  /*8400*/  FFMA.FTZ R47, R47, c[0x0][0x2d0], -R3 ;  /* 0x0000b4002f2f7a23 */ /* 0x000fe20000010803 */
[----:B------:R3:W-:Y:S01]  /*8410*/  MUFU.EX2 R194, R10 ;  /* 0x0000000a00c27308 */ /* 0x0007e20000000800 */
[----:B------:R-:W-:Y:S01]  /*8420*/  @P1 IADD3 R4, P2, R6, R13, RZ ;  /* 0x0000000d06041210 */ /* 0x000fe20007f5e0ff */
[--C-:B------:R-:W-:Y:S01]  /*8430*/  FFMA.FTZ R56, R56, c[0x0][0x2d0], -R138.reuse ;  /* 0x0000b40038387a23 */ /* 0x100fe2000001088a */
[----:B------:R-:W-:Y:S01]  /*8440*/  @P1 LEA.HI.X R7, R8, c[0x0][0x1cc], R5, 0x1, P3 ;  /* 0x0000730008071a11 */ /* 0x000fe200018f0c05 */
[----:B------:R-:W-:Y:S01]  /*8450*/  FFMA.FTZ R57, R57, c[0x0][0x2d0], -R138 ;  /* 0x0000b40039397a23 */ /* 0x000fe2000001088a */
[----:B--2---:R-:W-:Y:S01]  /*8460*/  @P1 SHF.L.U64.HI R12, R247, 0x5, R248 ;  /* 0x00000005f70c1819 */ /* 0x004fe200000102f8 */
[--C-:B------:R-:W-:Y:S02]  /*8470*/  FFMA.FTZ R58, R58, c[0x0][0x2d0], -R3.reuse ;  /* 0x0000b4003a3a7a23 */ /* 0x100fe40000010803 */
[----:B------:R2:W-:Y:S01]  /*8480*/  @P1 LDGSTS.E.BYPASS.LTC128B.128 [R245+0x3900], [R6.64], !P0 ;  /* 0x0390000006f51fae */ /* 0x0005e2000c101d48 */
[----:B------:R-:W-:Y:S01]  /*8490*/  @P1 IADD3.X R5, R7, R12, RZ, P2, !PT ;  /* 0x0000000c07051210 */ /* 0x000fe200017fe4ff */
[----:B------:R4:W-:Y:S01]  /*84a0*/  MUFU.EX2 R200, R14 ;  /* 0x0000000e00c87308 */ /* 0x0009e20000000800 */
[--C-:B------:R-:W-:Y:S02]  /*84b0*/  FFMA.FTZ R59, R59, c[0x0][0x2d0], -R3.reuse ;  /* 0x0000b4003b3b7a23 */ /* 0x100fe40000010803 */
[--C-:B------:R-:W-:Y:S02]  /*84c0*/  FFMA.FTZ R92, R92, c[0x0][0x2d0], -R138.reuse ;  /* 0x0000b4005c5c7a23 */ /* 0x100fe4000001088a */
[C---:B-1----:R-:W-:Y:S01]  /*84d0*/  FMUL.FTZ R118, R0.reuse, R118 ;  /* 0x0000007600767220 */ /* 0x042fe20000410000 */
[----:B------:R1:W-:Y:S01]  /*84e0*/  @P1 LDGSTS.E.BYPASS.LTC128B.128 [R245+0x4100], [R4.64], !P0 ;  /* 0x0410000004f51fae */ /* 0x0003e2000c101d48 */
[C---:B------:R-:W-:Y:S02]  /*84f0*/  FMUL.FTZ R119, R0.reuse, R119 ;  /* 0x0000007700777220 */ /* 0x040fe40000410000 */
[C---:B------:R-:W-:Y:S01]  /*8500*/  FMUL.FTZ R126, R0.reuse, R126 ;  /* 0x0000007e007e7220 */ /* 0x040fe20000410000 */
[----:B------:R1:W1:Y:S01]  /*8510*/  MUFU.EX2 R195, R11 ;  /* 0x0000000b00c37308 */ /* 0x0002620000000800 */
[C---:B------:R-:W-:Y:S02]  /*8520*/  FMUL.FTZ R127, R0.reuse, R127 ;  /* 0x0000007f007f7220 */ /* 0x040fe40000410000 */
[----:B------:R-:W-:Y:S01]  /*8530*/  FMUL.FTZ R130, R0, R130 ;  /* 0x0000008200827220 */ /* 0x000fe20000410000 */
[----:B---3--:R-:W-:Y:S01]  /*8540*/  @P1 IADD3 R10, P4, R4, R13, RZ ;  /* 0x0000000d040a1210 */ /* 0x008fe20007f9e0ff */
[----:B------:R-:W-:Y:S02]  /*8550*/  FMUL.FTZ R131, R0, R131 ;  /* 0x0000008300837220 */ /* 0x000fe40000410000 */
[--C-:B------:R-:W-:Y:S01]  /*8560*/  FFMA.FTZ R93, R93, c[0x0][0x2d0], -R138.reuse ;  /* 0x0000b4005d5d7a23 */ /* 0x100fe2000001088a */
[-C--:B------:R-:W-:Y:S01]  /*8570*/  @P1 IADD3 R8, P3, R10, R13.reuse, RZ ;  /* 0x0000000d0a081210 */ /* 0x080fe20007f7e0ff */
[--C-:B------:R-:W-:Y:S01]  /*8580*/  FFMA.FTZ R90, R90, c[0x0][0x2d0], -R3.reuse ;  /* 0x0000b4005a5a7a23 */ /* 0x100fe20000010803 */
[----:B------:R3:W3:Y:S01]  /*8590*/  MUFU.EX2 R201, R15 ;  /* 0x0000000f00c97308 */ /* 0x0006e20000000800 */
[--C-:B------:R-:W-:Y:S02]  /*85a0*/  FFMA.FTZ R25, R25, c[0x0][0x2d0], -R138.reuse ;  /* 0x0000b40019197a23 */ /* 0x100fe4000001088a */
[--C-:B------:R-:W-:Y:S01]  /*85b0*/  FFMA.FTZ R26, R26, c[0x0][0x2d0], -R3.reuse ;  /* 0x0000b4001a1a7a23 */ /* 0x100fe20000010803 */
[-C--:B--2---:R-:W-:Y:S01]  /*85c0*/  @P1 IADD3 R6, P2, R8, R13.reuse, RZ ;  /* 0x0000000d08061210 */ /* 0x084fe20007f5e0ff */
[----:B----4-:R-:W-:Y:S02]  /*85d0*/  FMUL.FTZ R14, R0, R150 ;  /* 0x00000096000e7220 */ /* 0x010fe40000410000 */
[--C-:B------:R-:W-:Y:S03]  /*85e0*/  FFMA.FTZ R27, R27, c[0x0][0x2d0], -R3.reuse ;  /* 0x0000b4001b1b7a23 */ /* 0x100fe60000010803 */
[----:B------:R2:W-:Y:S01]  /*85f0*/  MUFU.EX2 R202, R24 ;  /* 0x0000001800ca7308 */ /* 0x0005e20000000800 */
[--C-:B------:R-:W-:Y:S02]  /*8600*/  FFMA.FTZ R91, R91, c[0x0][0x2d0], -R3.reuse ;  /* 0x0000b4005b5b7a23 */ /* 0x100fe40000010803 */
[--C-:B------:R-:W-:Y:S01]  /*8610*/  FFMA.FTZ R94, R94, c[0x0][0x2d0], -R3.reuse ;  /* 0x0000b4005e5e7a23 */ /* 0x100fe20000010803 */
[-C--:B-1----:R-:W-:Y:S01]  /*8620*/  @P1 IADD3.X R11, R5, R12.reuse, RZ, P4, !PT ;  /* 0x0000000c050b1210 */ /* 0x082fe200027fe4ff */
[--C-:B------:R-:W-:Y:S02]  /*8630*/  FFMA.FTZ R95, R95, c[0x0][0x2d0], -R3.reuse ;  /* 0x0000b4005f5f7a23 */ /* 0x100fe40000010803 */
[--C-:B------:R-:W-:Y:S01]  /*8640*/  FFMA.FTZ R31, R31, c[0x0][0x2d0], -R3.reuse ;  /* 0x0000b4001f1f7a23 */ /* 0x100fe20000010803 */
[-C--:B------:R-:W-:Y:S01]  /*8650*/  @P1 IADD3.X R9, R11, R12.reuse, RZ, P3, !PT ;  /* 0x0000000c0b091210 */ /* 0x080fe20001ffe4ff */
[----:B------:R1:W-:Y:S01]  /*8660*/  @P1 LDGSTS.E.BYPASS.LTC128B.128 [R245+0x4900], [R10.64], !P0 ;  /* 0x049000000af51fae */ /* 0x0003e2000c101d48 */
[----:B------:R4:W-:Y:S01]  /*8670*/  MUFU.EX2 R203, R25 ;  /* 0x0000001900cb7308 */ /* 0x0009e20000000800 */
[----:B------:R-:W-:Y:S01]  /*8680*/  @P1 IADD3 R4, P3, R6, R13, RZ ;  /* 0x0000000d06041210 */ /* 0x000fe20007f7e0ff */
[--C-:B------:R-:W-:Y:S01]  /*8690*/  FFMA.FTZ R28, R28, c[0x0][0x2d0], -R138.reuse ;  /* 0x0000b4001c1c7a23 */ /* 0x100fe2000001088a */
[-C--:B------:R-:W-:Y:S01]  /*86a0*/  @P1 IADD3.X R7, R9, R12.reuse, RZ, P2, !PT ;  /* 0x0000000c09071210 */ /* 0x080fe200017fe4ff */
[----:B---3--:R-:W-:Y:S02]  /*86b0*/  FMUL.FTZ R15, R0, R151 ;  /* 0x00000097000f7220 */ /* 0x008fe40000410000 */
[--C-:B------:R-:W-:Y:S01]  /*86c0*/  FFMA.FTZ R29, R29, c[0x0][0x2d0], -R138.reuse ;  /* 0x0000b4001d1d7a23 */ /* 0x100fe2000001088a */
[----:B------:R3:W-:Y:S01]  /*86d0*/  @P1 LDGSTS.E.BYPASS.LTC128B.128 [R245+0x5100], [R8.64], !P0 ;  /* 0x0510000008f51fae */ /* 0x0007e2000c101d48 */
[----:B------:R-:W-:Y:S01]  /*86e0*/  @P1 IADD3.X R5, R7, R12, RZ, P3, !PT ;  /* 0x0000000c07051210 */ /* 0x000fe20001ffe4ff */
[--C-:B------:R-:W-:Y:S01]  /*86f0*/  FFMA.FTZ R30, R30, c[0x0][0x2d0], -R3.reuse ;  /* 0x0000b4001e1e7a23 */ /* 0x100fe20000010803 */
[----:B------:R3:W-:Y:S01]  /*8700*/  MUFU.EX2 R197, R26 ;  /* 0x0000001a00c57308 */ /* 0x0007e20000000800 */
[--C-:B------:R-:W-:Y:S02]  /*8710*/  FFMA.FTZ R44, R44, c[0x0][0x2d0], -R138.reuse ;  /* 0x0000b4002c2c7a23 */ /* 0x100fe4000001088a */
[--C-:B------:R-:W-:Y:S02]  /*8720*/  FFMA.FTZ R78, R78, c[0x0][0x2d0], -R3.reuse ;  /* 0x0000b4004e4e7a23 */ /* 0x100fe40000010803 */
[----:B------:R3:W-:Y:S01]  /*8730*/  @P1 LDGSTS.E.BYPASS.LTC128B.128 [R245+0x5900], [R6.64], !P0 ;  /* 0x0590000006f51fae */ /* 0x0007e2000c101d48 */
[----:B--2---:R-:W-:Y:S02]  /*8740*/  FMUL.FTZ R24, R133, R160 ;  /* 0x000000a085187220 */ /* 0x004fe40000410000 */
[----:B------:R-:W-:Y:S02]  /*8750*/  FFMA.FTZ R79, R79, c[0x0][0x2d0], -R3 ;  /* 0x0000b4004f4f7a23 */ /* 0x000fe40000010803 */
[----:B------:R2:W-:Y:S01]  /*8760*/  MUFU.EX2 R196, R27 ;  /* 0x0000001b00c47308 */ /* 0x0005e20000000800 */
[--C-:B------:R-:W-:Y:S02]  /*8770*/  FFMA.FTZ R76, R76, c[0x0][0x2d0], -R138.reuse ;  /* 0x0000b4004c4c7a23 */ /* 0x100fe4000001088a */
[----:B------:R2:W-:Y:S01]  /*8780*/  @P1 LDGSTS.E.BYPASS.LTC128B.128 [R245+0x6100], [R4.64], !P0 ;  /* 0x0610000004f51fae */ /* 0x0005e2000c101d48 */
[C---:B----4-:R-:W-:Y:S01]  /*8790*/  FMUL.FTZ R25, R133.reuse, R161 ;  /* 0x000000a185197220 */ /* 0x050fe20000410000 */
[----:B-1----:R-:W-:Y:S01]  /*87a0*/  @P1 IADD3 R10, P2, R4, R13, RZ ;  /* 0x0000000d040a1210 */ /* 0x002fe20007f5e0ff */
[----:B------:R-:W-:Y:S02]  /*87b0*/  FMUL.FTZ R13, R133, R149 ;  /* 0x00000095850d7220 */ /* 0x000fe40000410000 */
[--C-:B------:R-:W-:Y:S01]  /*87c0*/  FFMA.FTZ R88, R88, c[0x0][0x2d0], -R138.reuse ;  /* 0x0000b40058587a23 */ /* 0x100fe2000001088a */
[----:B------:R-:W-:Y:S01]  /*87d0*/  @P1 IADD3.X R11, R5, R12, RZ, P2, !PT ;  /* 0x0000000c050b1210 */ /* 0x000fe200017fe4ff */
[----:B------:R-:W-:Y:S01]  /*87e0*/  FMUL.FTZ R12, R133, R148 ;  /* 0x00000094850c7220 */ /* 0x000fe20000410000 */
[----:B------:R1:W-:Y:S01]  /*87f0*/  MUFU.EX2 R199, R31 ;  /* 0x0000001f00c77308 */ /* 0x0003e20000000800 */
[--C-:B------:R-:W-:Y:S02]  /*8800*/  FFMA.FTZ R89, R89, c[0x0][0x2d0], -R138.reuse ;  /* 0x0000b40059597a23 */ /* 0x100fe4000001088a */
[----:B------:R4:W-:Y:S01]  /*8810*/  @P1 LDGSTS.E.BYPASS.LTC128B.128 [R245+0x6900], [R10.64], !P0 ;  /* 0x069000000af51fae */ /* 0x0009e2000c101d48 */
[----:B---3--:R-:W-:Y:S01]  /*8820*/  FMUL.FTZ R8, R133, R140 ;  /* 0x0000008c85087220 */ /* 0x008fe20000410000 */
[----:B------:R-:W-:Y:S01]  /*8830*/  F2FP.BF16.PACK_AB R140, R217, R214 ;  /* 0x000000d6d98c723e */ /* 0x000fe200000010ff */
[----:B------:R-:W-:Y:S01]  /*8840*/  FMUL.FTZ R9, R133, R141 ;  /* 0x0000008d85097220 */ /* 0x000fe20000410000 */
[----:B------:R-:W-:Y:S01]  /*8850*/  F2FP.BF16.PACK_AB R141, R195, R194 ;  /* 0x000000c2c38d723e */ /* 0x000fe200000010ff */
[----:B------:R-:W-:Y:S02]  /*8860*/  FMUL.FTZ R26, R0, R162 ;  /* 0x000000a2001a7220 */ /* 0x000fe40000410000 */
[----:B------:R-:W-:Y:S01]  /*8870*/  FMUL.FTZ R6, R136, R146 ;  /* 0x0000009288067220 */ /* 0x000fe20000410000 */
[----:B------:R-:W3:Y:S01]  /*8880*/  LDSM.16.MT88.4 R20, [R228+0x100] ;  /* 0x00010000e414783b */ /* 0x000ee20000004200 */
[----:B------:R-:W-:Y:S01]  /*8890*/  F2FP.BF16.PACK_AB R146, R210, R224 ;  /* 0x000000e0d292723e */ /* 0x000fe200000010ff */
[----:B------:R-:W-:Y:S01]  /*88a0*/  FMUL.FTZ R7, R136, R147 ;  /* 0x0000009388077220 */ /* 0x000fe20000410000 */
[----:B------:R-:W-:Y:S01]  /*88b0*/  F2FP.BF16.PACK_AB R147, R211, R225 ;  /* 0x000000e1d393723e */ /* 0x000fe200000010ff */
[----:B------:R-:W4:Y:S01]  /*88c0*/  MUFU.EX2 R218, R33 ;  /* 0x0000002100da7308 */ /* 0x000f220000000800 */
[C---:B--2---:R-:W-:Y:S02]  /*88d0*/  FMUL.FTZ R27, R0.reuse, R163 ;  /* 0x000000a3001b7220 */ /* 0x044fe40000410000 */
[----:B------:R-:W-:Y:S01]  /*88e0*/  FMUL.FTZ R4, R137, R144 ;  /* 0x0000009089047220 */ /* 0x000fe20000410000 */
[----:B------:R-:W-:Y:S01]  /*88f0*/  F2FP.BF16.PACK_AB R144, R223, R220 ;  /* 0x000000dcdf90723e */ /* 0x000fe200000010ff */
[----:B------:R-:W-:Y:S01]  /*8900*/  FMUL.FTZ R5, R137, R145 ;  /* 0x0000009189057220 */ /* 0x000fe20000410000 */
[----:B------:R-:W-:Y:S01]  /*8910*/  F2FP.BF16.PACK_AB R145, R221, R219 ;  /* 0x000000dbdd91723e */ /* 0x000fe200000010ff */
[----:B------:R-:W2:Y:S01]  /*8920*/  LDSM.16.MT88.4 R188, [R231+0x100] ;  /* 0x00010000e7bc783b */ /* 0x000ea20000004200 */
[--C-:B------:R-:W-:Y:S02]  /*8930*/  FFMA.FTZ R103, R103, c[0x0][0x2d0], -R193.reuse ;  /* 0x0000b40067677a23 */ /* 0x100fe400000108c1 */
[----:B------:R-:W-:Y:S01]  /*8940*/  MUFU.EX2 R207, R67 ;  /* 0x0000004300cf7308 */ /* 0x000fe20000000800 */
[----:B-1----:R-:W-:Y:S01]  /*8950*/  FMUL.FTZ R31, R0, R167 ;  /* 0x000000a7001f7220 */ /* 0x002fe20000410000 */
[----:B------:R-:W-:Y:S01]  /*8960*/  MOV R167, R226 ;  /* 0x000000e200a77202 */ /* 0x000fe20000000f00 */
[--C-:B------:R-:W-:Y:S02]  /*8970*/  FFMA.FTZ R114, R114, c[0x0][0x2d0], -R193.reuse ;  /* 0x0000b40072727a23 */ /* 0x100fe400000108c1 */
[----:B------:R-:W1:Y:S01]  /*8980*/  LDSM.16.MT88.4 R148, [R229+0x100] ;  /* 0x00010000e594783b */ /* 0x000e620000004200 */
[----:B----4-:R-:W-:Y:S01]  /*8990*/  FMUL.FTZ R10, R0, R142 ;  /* 0x0000008e000a7220 */ /* 0x010fe20000410000 */
[----:B------:R-:W-:Y:S01]  /*89a0*/  F2FP.BF16.PACK_AB R142, R208, R222 ;  /* 0x000000ded08e723e */ /* 0x000fe200000010ff */
[----:B------:R-:W-:Y:S01]  /*89b0*/  FMUL.FTZ R11, R0, R143 ;  /* 0x0000008f000b7220 */ /* 0x000fe20000410000 */
[----:B------:R-:W-:Y:S01]  /*89c0*/  F2FP.BF16.PACK_AB R143, R201, R200 ;  /* 0x000000c8c98f723e */ /* 0x000fe200000010ff */
[----:B------:R-:W-:Y:S01]  /*89d0*/  MUFU.EX2 R206, R60 ;  /* 0x0000003c00ce7308 */ /* 0x000fe20000000800 */
[----:B------:R-:W-:Y:S02]  /*89e0*/  FFMA.FTZ R193, R115, c[0x0][0x2d0], -R193 ;  /* 0x0000b40073c17a23 */ /* 0x000fe400000108c1 */
[----:B------:R-:W4:Y:S01]  /*89f0*/  LDSM.16.MT88.4 R152, [R230+0x100] ;  /* 0x00010000e698783b */ /* 0x000f220000004200 */
[----:B------:R-:W-:Y:S01]  /*8a00*/  MOV R161, R218 ;  /* 0x000000da00a17202 */ /* 0x000fe20000000f00 */
[--C-:B------:R-:W-:Y:S02]  /*8a10*/  FFMA.FTZ R104, R104, c[0x0][0x2d0], -R138.reuse ;  /* 0x0000b40068687a23 */ /* 0x100fe4000001088a */
[--C-:B------:R-:W-:Y:S02]  /*8a20*/  FFMA.FTZ R105, R105, c[0x0][0x2d0], -R138.reuse ;  /* 0x0000b40069697a23 */ /* 0x100fe4000001088a */
[--C-:B------:R-:W-:Y:S01]  /*8a30*/  FFMA.FTZ R108, R108, c[0x0][0x2d0], -R138.reuse ;  /* 0x0000b4006c6c7a23 */ /* 0x100fe2000001088a */
[----:B------:R-:W-:Y:S01]  /*8a40*/  MUFU.EX2 R204, R69 ;  /* 0x0000004500cc7308 */ /* 0x000fe20000000800 */
[----:B------:R-:W0:Y:S01]  /*8a50*/  LDGDEPBAR ;  /* 0x00000000000079af */ /* 0x000e220000000000 */
[----:B------:R-:W-:Y:S02]  /*8a60*/  FFMA.FTZ R138, R109, c[0x0][0x2d0], -R138 ;  /* 0x0000b4006d8a7a23 */ /* 0x000fe4000001088a */
[--C-:B------:R-:W-:Y:S01]  /*8a70*/  FFMA.FTZ R106, R106, c[0x0][0x2d0], -R3.reuse ;  /* 0x0000b4006a6a7a23 */ /* 0x100fe20000010803 */
[-C--:B---3--:R-:W-:Y:S05]  /*8a80*/  HMMA.16816.F32.BF16 R4, R144, R20.reuse, R4 ;  /* 0x000000149004723c */ /* 0x088fea0000041804 */
[----:B------:R3:W1:Y:S01]  /*8a90*/  MUFU.EX2 R205, R35 ;  /* 0x0000002300cd7308 */ /* 0x0006620000000800 */
[--C-:B------:R-:W-:Y:S02]  /*8aa0*/  FFMA.FTZ R107, R107, c[0x0][0x2d0], -R3.reuse ;  /* 0x0000b4006b6b7a23 */ /* 0x100fe40000010803 */
[--C-:B------:R-:W-:Y:S01]  /*8ab0*/  FFMA.FTZ R110, R110, c[0x0][0x2d0], -R3.reuse ;  /* 0x0000b4006e6e7a23 */ /* 0x100fe20000010803 */
[C---:B------:R-:W-:Y:S04]  /*8ac0*/  HMMA.16816.F32.BF16 R8, R140.reuse, R20, R8 ;  /* 0x000000148c08723c */ /* 0x040fe80000041808 */
[--C-:B------:R-:W-:Y:S02]  /*8ad0*/  FFMA.FTZ R84, R84, c[0x0][0x2d0], -R192.reuse ;  /* 0x0000b40054547a23 */ /* 0x100fe400000108c0 */
[----:B------:R2:W-:Y:S01]  /*8ae0*/  MUFU.EX2 R252, R37 ;  /* 0x0000002500fc7308 */ /* 0x0005e20000000800 */
[C---:B------:R-:W-:Y:S01]  /*8af0*/  FMUL.FTZ R20, R137.reuse, R156 ;  /* 0x0000009c89147220 */ /* 0x040fe20000410000 */
[-C--:B------:R-:W-:Y:S04]  /*8b00*/  HMMA.16816.F32.BF16 R12, R140, R22.reuse, R12 ;  /* 0x000000168c0c723c */ /* 0x080fe8000004180c */
[----:B------:R-:W-:Y:S02]  /*8b10*/  FMUL.FTZ R21, R137, R157 ;  /* 0x0000009d89157220 */ /* 0x000fe40000410000 */
[--C-:B------:R-:W-:Y:S02]  /*8b20*/  FFMA.FTZ R85, R85, c[0x0][0x2d0], -R192.reuse ;  /* 0x0000b40055557a23 */ /* 0x100fe400000108c0 */
[C---:B------:R-:W-:Y:S01]  /*8b30*/  HMMA.16816.F32.BF16 R16, R144.reuse, R22, R16 ;  /* 0x000000169010723c */ /* 0x040fe20000041810 */
[----:B------:R-:W4:Y:S03]  /*8b40*/  MUFU.EX2 R32, R28 ;  /* 0x0000001c00207308 */ /* 0x000f260000000800 */
[----:B---3--:R-:W-:Y:S01]  /*8b50*/  FMUL.FTZ R35, R136, R171 ;  /* 0x000000ab88237220 */ /* 0x008fe20000410000 */
[----:B------:R-:W-:Y:S01]  /*8b60*/  MOV R171, R215 ;  /* 0x000000d700ab7202 */ /* 0x000fe20000000f00 */
[--C-:B------:R-:W-:Y:S01]  /*8b70*/  FFMA.FTZ R96, R96, c[0x0][0x2d0], -R192.reuse ;  /* 0x0000b40060607a23 */ /* 0x100fe200000108c0 */
[----:B-1----:R-:W-:Y:S01]  /*8b80*/  MOV R160, R205 ;  /* 0x000000cd00a07202 */ /* 0x002fe20000000f00 */
[C---:B------:R-:W-:Y:S03]  /*8b90*/  FMUL.FTZ R22, R136.reuse, R158 ;  /* 0x0000009e88167220 */ /* 0x040fe60000410000 */
[----:B------:R1:W3:Y:S01]  /*8ba0*/  MUFU.EX2 R33, R29 ;  /* 0x0000001d00217308 */ /* 0x0002e20000000800 */
[----:B------:R-:W-:Y:S02]  /*8bb0*/  FMUL.FTZ R23, R136, R159 ;  /* 0x0000009f88177220 */ /* 0x000fe40000410000 */
[----:B------:R-:W-:Y:S01]  /*8bc0*/  LDSM.16.MT88.4 R156, [R229+0x900] ;  /* 0x00090000e59c783b */ /* 0x000fe20000004200 */
[----:B--2---:R-:W-:Y:S02]  /*8bd0*/  FMUL.FTZ R37, R137, R173 ;  /* 0x000000ad89257220 */ /* 0x004fe40000410000 */
[--C-:B------:R-:W-:Y:S02]  /*8be0*/  FFMA.FTZ R97, R97, c[0x0][0x2d0], -R192.reuse ;  /* 0x0000b40061617a23 */ /* 0x100fe400000108c0 */
[-C--:B------:R-:W-:Y:S02]  /*8bf0*/  HMMA.16816.F32.BF16 R20, R144, R188.reuse, R20 ;  /* 0x000000bc9014723c */ /* 0x080fe40000041814 */
[----:B------:R2:W-:Y:S01]  /*8c00*/  MUFU.EX2 R198, R30 ;  /* 0x0000001e00c67308 */ /* 0x0005e20000000800 */
[--C-:B------:R-:W-:Y:S02]  /*8c10*/  FFMA.FTZ R100, R100, c[0x0][0x2d0], -R192.reuse ;  /* 0x0000b40064647a23 */ /* 0x100fe400000108c0 */
[----:B------:R-:W-:Y:S01]  /*8c20*/  FFMA.FTZ R101, R101, c[0x0][0x2d0], -R192 ;  /* 0x0000b40065657a23 */ /* 0x000fe200000108c0 */
[----:B----4-:R-:W-:Y:S01]  /*8c30*/  MOV R162, R32 ;  /* 0x0000002000a27202 */ /* 0x010fe20000000f00 */
[----:B------:R-:W-:Y:S01]  /*8c40*/  FMUL.FTZ R32, R137, R168 ;  /* 0x000000a889207220 */ /* 0x000fe20000410000 */
[C---:B------:R-:W-:Y:S04]  /*8c50*/  HMMA.16816.F32.BF16 R24, R140.reuse, R188, R24 ;  /* 0x000000bc8c18723c */ /* 0x040fe80000041818 */
[----:B------:R4:W4:Y:S01]  /*8c60*/  MUFU.EX2 R216, R34 ;  /* 0x0000002200d87308 */ /* 0x0009220000000800 */
[C---:B------:R-:W-:Y:S01]  /*8c70*/  FMUL.FTZ R28, R133.reuse, R164 ;  /* 0x000000a4851c7220 */ /* 0x040fe20000410000 */
[----:B------:R-:W-:Y:S01]  /*8c80*/  MOV R168, R210 ;  /* 0x000000d200a87202 */ /* 0x000fe20000000f00 */
[----:B-1----:R-:W-:Y:S07]  /*8c90*/  FMUL.FTZ R29, R133, R165 ;  /* 0x000000a5851d7220 */ /* 0x002fee0000410000 */
[----:B------:R1:W-:Y:S01]  /*8ca0*/  MUFU.EX2 R247, R39 ;  /* 0x0000002700f77308 */ /* 0x0003e20000000800 */
[----:B--2---:R-:W-:Y:S01]  /*8cb0*/  FMUL.FTZ R30, R0, R166 ;  /* 0x000000a6001e7220 */ /* 0x004fe20000410000 */
[----:B---3--:R-:W-:Y:S01]  /*8cc0*/  MOV R166, R33 ;  /* 0x0000002100a67202 */ /* 0x008fe20000000f00 */
[C---:B------:R-:W-:Y:S01]  /*8cd0*/  FMUL.FTZ R33, R137.reuse, R169 ;  /* 0x000000a989217220 */ /* 0x040fe20000410000 */
[----:B------:R-:W-:Y:S06]  /*8ce0*/  MOV R169, R211 ;  /* 0x000000d300a97202 */ /* 0x000fec0000000f00 */
[----:B------:R2:W3:Y:S01]  /*8cf0*/  MUFU.EX2 R251, R36 ;  /* 0x0000002400fb7308 */ /* 0x0004e20000000800 */
[-C--:B------:R-:W-:Y:S03]  /*8d00*/  HMMA.16816.F32.BF16 R28, R140, R190.reuse, R28 ;  /* 0x000000be8c1c723c */ /* 0x080fe6000004181c */
[C---:B----4-:R-:W-:Y:S01]  /*8d10*/  FMUL.FTZ R34, R136.reuse, R170 ;  /* 0x000000aa88227220 */ /* 0x050fe20000410000 */
[----:B------:R-:W-:Y:S02]  /*8d20*/  MOV R170, R208 ;  /* 0x000000d000aa7202 */ /* 0x000fe40000000f00 */
[----:B------:R-:W-:Y:S03]  /*8d30*/  MOV R163, R216 ;  /* 0x000000d800a37202 */ /* 0x000fe60000000f00 */
[----:B------:R4:W3:Y:S01]  /*8d40*/  MUFU.EX2 R248, R38 ;  /* 0x0000002600f87308 */ /* 0x0008e20000000800 */
[C---:B------:R-:W-:Y:S04]  /*8d50*/  HMMA.16816.F32.BF16 R32, R144.reuse, R190, R32 ;  /* 0x000000be9020723c */ /* 0x040fe80000041820 */
[C---:B-1----:R-:W-:Y:S05]  /*8d60*/  FMUL.FTZ R39, R136.reuse, R175 ;  /* 0x000000af88277220 */ /* 0x042fea0000410000 */
[----:B------:R1:W-:Y:S03]  /*8d70*/  MUFU.EX2 R250, R48 ;  /* 0x0000003000fa7308 */ /* 0x0003e60000000800 */
[----:B--2---:R-:W-:Y:S07]  /*8d80*/  FMUL.FTZ R36, R137, R172 ;  /* 0x000000ac89247220 */ /* 0x004fee0000410000 */
[----:B------:R2:W-:Y:S01]  /*8d90*/  MUFU.EX2 R227, R50 ;  /* 0x0000003200e37308 */ /* 0x0005e20000000800 */
[----:B----4-:R-:W-:Y:S09]  /*8da0*/  FMUL.FTZ R38, R136, R174 ;  /* 0x000000ae88267220 */ /* 0x010ff20000410000 */
[----:B------:R4:W3:Y:S01]  /*8db0*/  MUFU.EX2 R249, R49 ;  /* 0x0000003100f97308 */ /* 0x0008e20000000800 */
[-C--:B------:R-:W-:Y:S03]  /*8dc0*/  HMMA.16816.F32.BF16 R36, R144, R148.reuse, R36 ;  /* 0x000000949024723c */ /* 0x080fe60000041824 */
[C---:B-1----:R-:W-:Y:S06]  /*8dd0*/  FMUL.FTZ R48, R133.reuse, R176 ;  /* 0x000000b085307220 */ /* 0x042fec0000410000 */
[----:B------:R1:W1:Y:S03]  /*8de0*/  MUFU.EX2 R226, R51 ;  /* 0x0000003300e27308 */ /* 0x0002660000000800 */
[C---:B--2---:R-:W-:Y:S07]  /*8df0*/  FMUL.FTZ R50, R0.reuse, R178 ;  /* 0x000000b200327220 */ /* 0x044fee0000410000 */
[----:B------:R2:W-:Y:S01]  /*8e00*/  MUFU.EX2 R216, R44 ;  /* 0x0000002c00d87308 */ /* 0x0005e20000000800 */
[----:B----4-:R-:W-:Y:S09]  /*8e10*/  FMUL.FTZ R49, R133, R177 ;  /* 0x000000b185317220 */ /* 0x010ff20000410000 */
[----:B------:R4:W-:Y:S01]  /*8e20*/  MUFU.EX2 R165, R40 ;  /* 0x0000002800a57308 */ /* 0x0009e20000000800 */
[----:B-1----:R-:W-:Y:S09]  /*8e30*/  FMUL.FTZ R51, R0, R179 ;  /* 0x000000b300337220 */ /* 0x002ff20000410000 */
[----:B------:R1:W1:Y:S01]  /*8e40*/  MUFU.EX2 R218, R41 ;  /* 0x0000002900da7308 */ /* 0x0002620000000800 */
[C---:B------:R-:W-:Y:S04]  /*8e50*/  HMMA.16816.F32.BF16 R48, R140.reuse, R148, R48 ;  /* 0x000000948c30723c */ /* 0x040fe80000041830 */
[--C-:B--2---:R-:W-:Y:S02]  /*8e60*/  FFMA.FTZ R44, R43, c[0x0][0x2d0], -R3.reuse ;  /* 0x0000b4002b2c7a23 */ /* 0x104fe40000010803 */
[C---:B------:R-:W-:Y:S02]  /*8e70*/  FMUL.FTZ R43, R136.reuse, R183 ;  /* 0x000000b7882b7220 */ /* 0x040fe40000410000 */
[-C--:B------:R-:W-:Y:S01]  /*8e80*/  HMMA.16816.F32.BF16 R116, R140, R150.reuse, R116 ;  /* 0x000000968c74723c */ /* 0x080fe20000041874 */
[----:B------:R2:W-:Y:S03]  /*8e90*/  MUFU.EX2 R164, R42 ;  /* 0x0000002a00a47308 */ /* 0x0005e60000000800 */
[----:B------:R-:W-:Y:S02]  /*8ea0*/  FFMA.FTZ R3, R111, c[0x0][0x2d0], -R3 ;  /* 0x0000b4006f037a23 */ /* 0x000fe40000010803 */
[C---:B----4-:R-:W-:Y:S02]  /*8eb0*/  FMUL.FTZ R40, R137.reuse, R180 ;  /* 0x000000b489287220 */ /* 0x050fe40000410000 */
[C---:B------:R-:W-:Y:S01]  /*8ec0*/  HMMA.16816.F32.BF16 R120, R144.reuse, R150, R120 ;  /* 0x000000969078723c */ /* 0x040fe20000041878 */
[----:B------:R-:W4:Y:S02]  /*8ed0*/  LDSM.16.MT88.4 R148, [R228+0x900] ;  /* 0x00090000e494783b */ /* 0x000f240000004200 */
[----:B------:R3:W3:Y:S01]  /*8ee0*/  MUFU.EX2 R174, R44 ;  /* 0x0000002c00ae7308 */ /* 0x0006e20000000800 */
[C---:B-1----:R-:W-:Y:S09]  /*8ef0*/  FMUL.FTZ R41, R137.reuse, R181 ;  /* 0x000000b589297220 */ /* 0x042ff20000410000 */
[----:B------:R1:W1:Y:S01]  /*8f00*/  MUFU.EX2 R215, R45 ;  /* 0x0000002d00d77308 */ /* 0x0002620000000800 */
[C---:B--2---:R-:W-:Y:S09]  /*8f10*/  FMUL.FTZ R42, R136.reuse, R182 ;  /* 0x000000b6882a7220 */ /* 0x044ff20000410000 */
[----:B------:R2:W-:Y:S01]  /*8f20*/  MUFU.EX2 R173, R46 ;  /* 0x0000002e00ad7308 */ /* 0x0005e20000000800 */
[-C--:B------:R-:W-:Y:S03]  /*8f30*/  HMMA.16816.F32.BF16 R40, R144, R152.reuse, R40 ;  /* 0x000000989028723c */ /* 0x080fe60000041828 */
[C---:B---3--:R-:W-:Y:S01]  /*8f40*/  FMUL.FTZ R44, R137.reuse, R184 ;  /* 0x000000b8892c7220 */ /* 0x048fe20000410000 */
[----:B------:R-:W-:Y:S04]  /*8f50*/  MOV R184, R203 ;  /* 0x000000cb00b87202 */ /* 0x000fe80000000f00 */
[C---:B------:R-:W-:Y:S01]  /*8f60*/  HMMA.16816.F32.BF16 R124, R140.reuse, R152, R124 ;  /* 0x000000988c7c723c */ /* 0x040fe2000004187c */
[----:B------:R3:W3:Y:S03]  /*8f70*/  MUFU.EX2 R172, R47 ;  /* 0x0000002f00ac7308 */ /* 0x0006e60000000800 */
[----:B-1----:R-:W-:Y:S01]  /*8f80*/  FMUL.FTZ R45, R137, R185 ;  /* 0x000000b9892d7220 */ /* 0x002fe20000410000 */
[----:B------:R-:W-:Y:S03]  /*8f90*/  MOV R185, R212 ;  /* 0x000000d400b97202 */ /* 0x000fe60000000f00 */
[-C--:B------:R-:W-:Y:S03]  /*8fa0*/  HMMA.16816.F32.BF16 R128, R140, R154.reuse, R128 ;  /* 0x0000009a8c80723c */ /* 0x080fe60000041880 */
[----:B------:R-:W-:Y:S01]  /*8fb0*/  MUFU.EX2 R212, R53 ;  /* 0x0000003500d47308 */ /* 0x000fe20000000800 */
[----:B--2---:R-:W-:Y:S01]  /*8fc0*/  FMUL.FTZ R46, R136, R186 ;  /* 0x000000ba882e7220 */ /* 0x004fe20000410000 */
[----:B------:R-:W-:Y:S04]  /*8fd0*/  MOV R186, R213 ;  /* 0x000000d500ba7202 */ /* 0x000fe80000000f00 */
[----:B------:R-:W-:Y:S04]  /*8fe0*/  F2FP.BF16.PACK_AB R140, R186, R171 ;  /* 0x000000abba8c723e */ /* 0x000fe800000010ff */
[----:B------:R-:W-:Y:S01]  /*8ff0*/  MUFU.EX2 R213, R52 ;  /* 0x0000003400d57308 */ /* 0x000fe20000000800 */
[----:B------:R-:W-:Y:S02]  /*9000*/  F2FP.BF16.PACK_AB R142, R161, R167 ;  /* 0x000000a7a18e723e */ /* 0x000fe400000010ff */
[----:B------:R-:W-:Y:S01]  /*9010*/  F2FP.BF16.PACK_AB R141, R185, R209 ;  /* 0x000000d1b98d723e */ /* 0x000fe200000010ff */
[----:B---3--:R-:W-:Y:S01]  /*9020*/  FMUL.FTZ R47, R136, R187 ;  /* 0x000000bb882f7220 */ /* 0x008fe20000410000 */
[----:B------:R-:W-:Y:S02]  /*9030*/  F2FP.BF16.PACK_AB R143, R160, R163 ;  /* 0x000000a3a08f723e */ /* 0x000fe400000010ff */
[----:B------:R-:W-:Y:S03]  /*9040*/  MOV R187, R202 ;  /* 0x000000ca00bb7202 */ /* 0x000fe60000000f00 */
[----:B------:R-:W-:Y:S01]  /*9050*/  MUFU.EX2 R208, R55 ;  /* 0x0000003700d07308 */ /* 0x000fe20000000800 */
[----:B------:R-:W-:Y:S01]  /*9060*/  HMMA.16816.F32.BF16 R44, R144, R154, R44 ;  /* 0x0000009a902c723c */ /* 0x000fe2000004182c */
[----:B------:R-:W1:Y:S06]  /*9070*/  LDSM.16.MT88.4 R152, [R231+0x900] ;  /* 0x00090000e798783b */ /* 0x000e6c0000004200 */
[----:B------:R-:W-:Y:S01]  /*9080*/  F2FP.BF16.PACK_AB R144, R184, R187 ;  /* 0x000000bbb890723e */ /* 0x000fe200000010ff */
[-C--:B----4-:R-:W-:Y:S01]  /*9090*/  HMMA.16816.F32.BF16 R4, R140, R148.reuse, R4 ;  /* 0x000000948c04723c */ /* 0x090fe20000041804 */
[----:B------:R-:W-:Y:S04]  /*90a0*/  MUFU.EX2 R211, R64 ;  /* 0x0000004000d37308 */ /* 0x000fe80000000800 */
[----:B------:R-:W-:Y:S02]  /*90b0*/  F2FP.BF16.PACK_AB R146, R166, R162 ;  /* 0x000000a2a692723e */ /* 0x000fe400000010ff */
[----:B------:R-:W-:Y:S02]  /*90c0*/  F2FP.BF16.PACK_AB R145, R196, R197 ;  /* 0x000000c5c491723e */ /* 0x000fe400000010ff */
[----:B------:R-:W-:Y:S02]  /*90d0*/  F2FP.BF16.PACK_AB R147, R199, R198 ;  /* 0x000000c6c793723e */ /* 0x000fe400000010ff */
[----:B------:R-:W-:Y:S05]  /*90e0*/  MUFU.EX2 R210, R65 ;  /* 0x0000004100d27308 */ /* 0x000fea0000000800 */
[C---:B------:R-:W-:Y:S01]  /*90f0*/  HMMA.16816.F32.BF16 R8, R144.reuse, R148, R8 ;  /* 0x000000949008723c */ /* 0x040fe20000041808 */
[----:B------:R-:W2:Y:S04]  /*9100*/  LDL.LU R148, [R1+0xc] ;  /* 0x00000c0001947983 */ /* 0x000ea80000300800 */
[----:B------:R3:W-:Y:S02]  /*9110*/  MUFU.EX2 R179, R66 ;  /* 0x0000004200b37308 */ /* 0x0007e40000000800 */
[----:B------:R-:W-:Y:S01]  /*9120*/  MOV R149, R209 ;  /* 0x000000d100957202 */ /* 0x000fe20000000f00 */
[-C--:B------:R-:W-:Y:S07]  /*9130*/  HMMA.16816.F32.BF16 R12, R144, R150.reuse, R12 ;  /* 0x00000096900c723c */ /* 0x080fee000004180c */
[----:B------:R4:W-:Y:S01]  /*9140*/  MUFU.EX2 R209, R54 ;  /* 0x0000003600d17308 */ /* 0x0009e20000000800 */
[C---:B------:R-:W-:Y:S01]  /*9150*/  HMMA.16816.F32.BF16 R16, R140.reuse, R150, R16 ;  /* 0x000000968c10723c */ /* 0x040fe20000041810 */
[----:B------:R-:W2:Y:S04]  /*9160*/  LDL.LU R150, [R1] ;  /* 0x0000000001967983 */ /* 0x000ea80000300800 */
[----:B------:R-:W2:Y:S03]  /*9170*/  LDL.LU R151, [R1+0x8] ;  /* 0x0000080001977983 */ /* 0x000ea60000300800 */
[-C--:B-1----:R-:W-:Y:S01]  /*9180*/  HMMA.16816.F32.BF16 R20, R140, R152.reuse, R20 ;  /* 0x000000988c14723c */ /* 0x082fe20000041814 */
[----:B------:R-:W-:Y:S01]  /*9190*/  MUFU.EX2 R205, R61 ;  /* 0x0000003d00cd7308 */ /* 0x000fe20000000800 */
[----:B---3--:R-:W-:Y:S06]  /*91a0*/  LDSM.16.MT88.4 R64, [R228+0x1100] ;  /* 0x00110000e440783b */ /* 0x008fec0000004200 */
[C---:B------:R-:W-:Y:S03]  /*91b0*/  HMMA.16816.F32.BF16 R24, R144.reuse, R152, R24 ;  /* 0x000000989018723c */ /* 0x040fe60000041818 */
[----:B------:R-:W-:Y:S01]  /*91c0*/  MUFU.EX2 R181, R62 ;  /* 0x0000003e00b57308 */ /* 0x000fe20000000800 */
[----:B------:R-:W3:Y:S04]  /*91d0*/  LDL.LU R153, [R1+0x4] ;  /* 0x0000040001997983 */ /* 0x000ee80000300800 */
[-C--:B------:R-:W-:Y:S01]  /*91e0*/  HMMA.16816.F32.BF16 R28, R144, R154.reuse, R28 ;  /* 0x0000009a901c723c */ /* 0x080fe2000004181c */
[----:B----4-:R-:W1:Y:S04]  /*91f0*/  LDSM.16.MT88.4 R52, [R230+0x900] ;  /* 0x00090000e634783b */ /* 0x010e680000004200 */
[----:B------:R4:W-:Y:S03]  /*9200*/  MUFU.EX2 R180, R63 ;  /* 0x0000003f00b47308 */ /* 0x0009e60000000800 */
[C---:B------:R-:W-:Y:S07]  /*9210*/  HMMA.16816.F32.BF16 R32, R140.reuse, R154, R32 ;  /* 0x0000009a8c20723c */ /* 0x040fee0000041820 */
[----:B------:R-:W-:Y:S01]  /*9220*/  MUFU.EX2 R202, R68 ;  /* 0x0000004400ca7308 */ /* 0x000fe20000000800 */
[-C--:B------:R-:W-:Y:S08]  /*9230*/  HMMA.16816.F32.BF16 R36, R140, R156.reuse, R36 ;  /* 0x0000009c8c24723c */ /* 0x080ff00000041824 */
[C---:B------:R-:W-:Y:S01]  /*9240*/  HMMA.16816.F32.BF16 R48, R144.reuse, R156, R48 ;  /* 0x0000009c9030723c */ /* 0x040fe20000041830 */
[----:B------:R-:W-:Y:S01]  /*9250*/  MUFU.EX2 R190, R70 ;  /* 0x0000004600be7308 */ /* 0x000fe20000000800 */
[----:B----4-:R-:W4:Y:S05]  /*9260*/  LDSM.16.MT88.4 R60, [R231+0x1100] ;  /* 0x00110000e73c783b */ /* 0x010f2a0000004200 */
[----:B------:R-:W-:Y:S01]  /*9270*/  MOV R157, R168 ;  /* 0x000000a8009d7202 */ /* 0x000fe20000000f00 */
[-C--:B------:R-:W-:Y:S03]  /*9280*/  HMMA.16816.F32.BF16 R116, R144, R158.reuse, R116 ;  /* 0x0000009e9074723c */ /* 0x080fe60000041874 */
[----:B------:R4:W-:Y:S05]  /*9290*/  MUFU.EX2 R189, R71 ;  /* 0x0000004700bd7308 */ /* 0x0009ea0000000800 */
[C---:B------:R-:W-:Y:S05]  /*92a0*/  HMMA.16816.F32.BF16 R120, R140.reuse, R158, R120 ;  /* 0x0000009e8c78723c */ /* 0x040fea0000041878 */
[----:B------:R-:W-:Y:S03]  /*92b0*/  MUFU.EX2 R182, R72 ;  /* 0x0000004800b67308 */ /* 0x000fe60000000800 */
[-C--:B-1----:R-:W-:Y:S07]  /*92c0*/  HMMA.16816.F32.BF16 R40, R140, R52.reuse, R40 ;  /* 0x000000348c28723c */ /* 0x082fee0000041828 */
[----:B------:R-:W-:Y:S01]  /*92d0*/  MUFU.EX2 R203, R80 ;  /* 0x0000005000cb7308 */ /* 0x000fe20000000800 */
[C---:B------:R-:W-:Y:S01]  /*92e0*/  HMMA.16816.F32.BF16 R124, R144.reuse, R52, R124 ;  /* 0x00000034907c723c */ /* 0x040fe2000004187c */
[----:B----4-:R-:W-:Y:S06]  /*92f0*/  LDSM.16.MT88.4 R68, [R231+0x1900] ;  /* 0x00190000e744783b */ /* 0x010fec0000004200 */
[----:B------:R-:W-:Y:S01]  /*9300*/  F2FP.BF16.PACK_AB R52, R252, R251 ;  /* 0x000000fbfc34723e */ /* 0x000fe200000010ff */
[-C--:B------:R-:W-:Y:S01]  /*9310*/  HMMA.16816.F32.BF16 R128, R144, R54.reuse, R128 ;  /* 0x000000369080723c */ /* 0x080fe20000041880 */
[----:B------:R1:W-:Y:S03]  /*9320*/  MUFU.EX2 R175, R56 ;  /* 0x0000003800af7308 */ /* 0x0003e60000000800 */
[----:B------:R-:W-:Y:S04]  /*9330*/  F2FP.BF16.PACK_AB R53, R247, R248 ;  /* 0x000000f8f735723e */ /* 0x000fe800000010ff */
[----:B------:R-:W-:Y:S01]  /*9340*/  HMMA.16816.F32.BF16 R44, R140, R54, R44 ;  /* 0x000000368c2c723c */ /* 0x000fe2000004182c */
[----:B------:R-:W4:Y:S02]  /*9350*/  LDSM.16.MT88.4 R140, [R229+0x1100] ;  /* 0x00110000e58c783b */ /* 0x000f240000004200 */
[----:B------:R1:W1:Y:S04]  /*9360*/  MUFU.EX2 R178, R57 ;  /* 0x0000003900b27308 */ /* 0x0002680000000800 */
[----:B------:R-:W-:Y:S02]  /*9370*/  F2FP.BF16.PACK_AB R54, R249, R250 ;  /* 0x000000faf936723e */ /* 0x000fe400000010ff */
[----:B------:R-:W-:Y:S04]  /*9380*/  F2FP.BF16.PACK_AB R55, R226, R227 ;  /* 0x000000e3e237723e */ /* 0x000fe800000010ff */
[----:B------:R4:W-:Y:S03]  /*9390*/  MUFU.EX2 R177, R58 ;  /* 0x0000003a00b17308 */ /* 0x0009e60000000800 */
[-C--:B------:R-:W-:Y:S05]  /*93a0*/  HMMA.16816.F32.BF16 R4, R52, R64.reuse, R4 ;  /* 0x000000403404723c */ /* 0x080fea0000041804 */
[----:B-1----:R-:W-:Y:S02]  /*93b0*/  F2FP.BF16.PACK_AB R56, R218, R165 ;  /* 0x000000a5da38723e */ /* 0x002fe400000010ff */
[----:B------:R1:W1:Y:S01]  /*93c0*/  MUFU.EX2 R176, R59 ;  /* 0x0000003b00b07308 */ /* 0x0002620000000800 */
[----:B------:R-:W-:Y:S09]  /*93d0*/  F2FP.BF16.PACK_AB R57, R174, R164 ;  /* 0x000000a4ae39723e */ /* 0x000ff200000010ff */
[----:B------:R-:W-:Y:S01]  /*93e0*/  MUFU.EX2 R80, R74 ;  /* 0x0000004a00507308 */ /* 0x000fe20000000800 */
[----:B----4-:R-:W-:Y:S09]  /*93f0*/  F2FP.BF16.PACK_AB R58, R215, R216 ;  /* 0x000000d8d73a723e */ /* 0x010ff200000010ff */
[----:B------:R-:W-:Y:S01]  /*9400*/  MUFU.EX2 R183, R83 ;  /* 0x0000005300b77308 */ /* 0x000fe20000000800 */
[----:B-1----:R-:W-:Y:S09]  /*9410*/  F2FP.BF16.PACK_AB R59, R172, R173 ;  /* 0x000000adac3b723e */ /* 0x002ff200000010ff */
[----:B------:R-:W1:Y:S01]  /*9420*/  MUFU.EX2 R83, R73 ;  /* 0x0000004900537308 */ /* 0x000e620000000800 */
[C---:B------:R-:W-:Y:S08]  /*9430*/  HMMA.16816.F32.BF16 R8, R56.reuse, R64, R8 ;  /* 0x000000403808723c */ /* 0x040ff00000041808 */
[-C--:B------:R-:W-:Y:S01]  /*9440*/  HMMA.16816.F32.BF16 R12, R56, R66.reuse, R12 ;  /* 0x00000042380c723c */ /* 0x080fe2000004180c */
[----:B------:R-:W-:Y:S07]  /*9450*/  MUFU.EX2 R92, R92 ;  /* 0x0000005c005c7308 */ /* 0x000fee0000000800 */
[C---:B------:R-:W-:Y:S01]  /*9460*/  HMMA.16816.F32.BF16 R16, R52.reuse, R66, R16 ;  /* 0x000000423410723c */ /* 0x040fe20000041810 */
[----:B------:R-:W4:Y:S02]  /*9470*/  LDSM.16.MT88.4 R64, [R230+0x1100] ;  /* 0x00110000e640783b */ /* 0x000f240000004200 */
[----:B------:R-:W-:Y:S05]  /*9480*/  MUFU.EX2 R93, R93 ;  /* 0x0000005d005d7308 */ /* 0x000fea0000000800 */
[-C--:B------:R-:W-:Y:S05]  /*9490*/  HMMA.16816.F32.BF16 R20, R52, R60.reuse, R20 ;  /* 0x0000003c3414723c */ /* 0x080fea0000041814 */
[----:B------:R-:W-:Y:S03]  /*94a0*/  MUFU.EX2 R90, R90 ;  /* 0x0000005a005a7308 */ /* 0x000fe60000000800 */
[C---:B------:R-:W-:Y:S07]  /*94b0*/  HMMA.16816.F32.BF16 R24, R56.reuse, R60, R24 ;  /* 0x0000003c3818723c */ /* 0x040fee0000041818 */
[----:B------:R-:W-:Y:S01]  /*94c0*/  MUFU.EX2 R91, R91 ;  /* 0x0000005b005b7308 */ /* 0x000fe20000000800 */
[-C--:B------:R-:W-:Y:S08]  /*94d0*/  HMMA.16816.F32.BF16 R28, R56, R62.reuse, R28 ;  /* 0x0000003e381c723c */ /* 0x080ff0000004181c */
[C---:B------:R-:W-:Y:S01]  /*94e0*/  HMMA.16816.F32.BF16 R32, R52.reuse, R62, R32 ;  /* 0x0000003e3420723c */ /* 0x040fe20000041820 */
[----:B------:R-:W1:Y:S01]  /*94f0*/  LDSM.16.MT88.4 R60, [R228+0x1900] ;  /* 0x00190000e43c783b */ /* 0x000e620000004200 */
[----:B------:R-:W-:Y:S06]  /*9500*/  MUFU.EX2 R94, R94 ;  /* 0x0000005e005e7308 */ /* 0x000fec0000000800 */
[-C--:B------:R-:W-:Y:S04]  /*9510*/  HMMA.16816.F32.BF16 R36, R52, R140.reuse, R36 ;  /* 0x0000008c3424723c */ /* 0x080fe80000041824 */
[----:B------:R-:W-:Y:S04]  /*9520*/  MUFU.EX2 R95, R95 ;  /* 0x0000005f005f7308 */ /* 0x000fe80000000800 */
[C---:B------:R-:W-:Y:S06]  /*9530*/  HMMA.16816.F32.BF16 R48, R56.reuse, R140, R48 ;  /* 0x0000008c3830723c */ /* 0x040fec0000041830 */
[----:B------:R-:W-:Y:S02]  /*9540*/  MUFU.EX2 R113, R113 ;  /* 0x0000007100717308 */ /* 0x000fe40000000800 */
[-C--:B------:R-:W-:Y:S08]  /*9550*/  HMMA.16816.F32.BF16 R116, R56, R142.reuse, R116 ;  /* 0x0000008e3874723c */ /* 0x080ff00000041874 */
[C---:B------:R-:W-:Y:S01]  /*9560*/  HMMA.16816.F32.BF16 R120, R52.reuse, R142, R120 ;  /* 0x0000008e3478723c */ /* 0x040fe20000041878 */
[----:B------:R-:W-:Y:S07]  /*9570*/  MUFU.EX2 R193, R193 ;  /* 0x000000c100c17308 */ /* 0x000fee0000000800 */
[-C--:B----4-:R-:W-:Y:S03]  /*9580*/  HMMA.16816.F32.BF16 R40, R52, R64.reuse, R40 ;  /* 0x000000403428723c */ /* 0x090fe60000041828 */
[----:B------:R-:W-:Y:S05]  /*9590*/  MUFU.EX2 R138, R138 ;  /* 0x0000008a008a7308 */ /* 0x000fea0000000800 */
[C---:B------:R-:W-:Y:S05]  /*95a0*/  HMMA.16816.F32.BF16 R124, R56.reuse, R64, R124 ;  /* 0x00000040387c723c */ /* 0x040fea000004187c */
[----:B------:R-:W-:Y:S03]  /*95b0*/  MUFU.EX2 R191, R81 ;  /* 0x0000005100bf7308 */ /* 0x000fe60000000800 */
[-C--:B------:R-:W-:Y:S07]  /*95c0*/  HMMA.16816.F32.BF16 R128, R56, R66.reuse, R128 ;  /* 0x000000423880723c */ /* 0x080fee0000041880 */
[----:B------:R-:W-:Y:S01]  /*95d0*/  F2FP.BF16.PACK_AB R56, R178, R175 ;  /* 0x000000afb238723e */ /* 0x000fe200000010ff */
[----:B------:R-:W-:Y:S01]  /*95e0*/  HMMA.16816.F32.BF16 R44, R52, R66, R44 ;  /* 0x00000042342c723c */ /* 0x000fe2000004182c */
[----:B------:R-:W4:Y:S01]  /*95f0*/  LDSM.16.MT88.4 R64, [R229+0x1900] ;  /* 0x00190000e540783b */ /* 0x000f220000004200 */
[----:B------:R-:W-:Y:S02]  /*9600*/  MUFU.EX2 R81, R77 ;  /* 0x0000004d00517308 */ /* 0x000fe40000000800 */
[----:B------:R-:W-:Y:S02]  /*9610*/  F2FP.BF16.PACK_AB R58, R205, R206 ;  /* 0x000000cecd3a723e */ /* 0x000fe400000010ff */
[----:B------:R-:W-:Y:S02]  /*9620*/  F2FP.BF16.PACK_AB R57, R176, R177 ;  /* 0x000000b1b039723e */ /* 0x000fe400000010ff */
[----:B------:R-:W-:Y:S04]  /*9630*/  F2FP.BF16.PACK_AB R52, R212, R213 ;  /* 0x000000d5d434723e */ /* 0x000fe800000010ff */
[----:B------:R-:W-:Y:S01]  /*9640*/  F2FP.BF16.PACK_AB R54, R210, R211 ;  /* 0x000000d3d236723e */ /* 0x000fe200000010ff */
[----:B------:R2:W-:Y:S01]  /*9650*/  MUFU.EX2 R77, R75 ;  /* 0x0000004b004d7308 */ /* 0x0005e20000000800 */
[----:B------:R-:W-:Y:S02]  /*9660*/  F2FP.BF16.PACK_AB R53, R208, R209 ;  /* 0x000000d1d035723e */ /* 0x000fe400000010ff */
[----:B------:R-:W-:Y:S02]  /*9670*/  F2FP.BF16.PACK_AB R55, R207, R179 ;  /* 0x000000b3cf37723e */ /* 0x000fe400000010ff */
[----:B------:R-:W-:Y:S05]  /*9680*/  F2FP.BF16.PACK_AB R59, R180, R181 ;  /* 0x000000b5b43b723e */ /* 0x000fea00000010ff */
[-C--:B-1----:R-:W-:Y:S01]  /*9690*/  HMMA.16816.F32.BF16 R4, R52, R60.reuse, R4 ;  /* 0x0000003c3404723c */ /* 0x082fe20000041804 */
[----:B------:R-:W-:Y:S02]  /*96a0*/  MUFU.EX2 R188, R82 ;  /* 0x0000005200bc7308 */ /* 0x000fe40000000800 */
[----:B--2---:R-:W-:Y:S01]  /*96b0*/  FFMA.FTZ R0, R0, R148, R194 ;  /* 0x0000009400007223 */ /* 0x004fe200000100c2 */
[----:B------:R-:W-:Y:S04]  /*96c0*/  MOV R148, R171 ;  /* 0x000000ab00947202 */ /* 0x000fe80000000f00 */
[C---:B------:R-:W-:Y:S03]  /*96d0*/  HMMA.16816.F32.BF16 R8, R56.reuse, R60, R8 ;  /* 0x0000003c3808723c */ /* 0x040fe60000041808 */
[----:B------:R1:W2:Y:S01]  /*96e0*/  MUFU.EX2 R82, R76 ;  /* 0x0000004c00527308 */ /* 0x0002a20000000800 */
[----:B------:R-:W-:Y:S04]  /*96f0*/  LDSM.16.MT88.4 R72, [R229+0x2100] ;  /* 0x00210000e548783b */ /* 0x000fe80000004200 */
[-C--:B------:R-:W-:Y:S04]  /*9700*/  HMMA.16816.F32.BF16 R12, R56, R62.reuse, R12 ;  /* 0x0000003e380c723c */ /* 0x080fe8000004180c */
[----:B------:R-:W-:Y:S01]  /*9710*/  FFMA.FTZ R136, R136, R150, R219 ;  /* 0x0000009688887223 */ /* 0x000fe200000100db */
[----:B------:R-:W-:Y:S01]  /*9720*/  MOV R150, R169 ;  /* 0x000000a900967202 */ /* 0x000fe20000000f00 */
[----:B------:R-:W-:Y:S01]  /*9730*/  FFMA.FTZ R133, R133, R151, R214 ;  /* 0x0000009785857223 */ /* 0x000fe200000100d6 */
[----:B------:R-:W-:Y:S01]  /*9740*/  MOV R151, R170 ;  /* 0x000000aa00977202 */ /* 0x000fe20000000f00 */
[C---:B------:R-:W-:Y:S01]  /*9750*/  HMMA.16816.F32.BF16 R16, R52.reuse, R62, R16 ;  /* 0x0000003e3410723c */ /* 0x040fe20000041810 */
[----:B------:R-:W2:Y:S01]  /*9760*/  LDSM.16.MT88.4 R60, [R230+0x1900] ;  /* 0x00190000e63c783b */ /* 0x000ea20000004200 */
[----:B------:R-:W-:Y:S02]  /*9770*/  MUFU.EX2 R78, R78 ;  /* 0x0000004e004e7308 */ /* 0x000fe40000000800 */
[----:B------:R-:W-:Y:S02]  /*9780*/  FADD.FTZ R136, R221, R136 ;  /* 0x00000088dd887221 */ /* 0x000fe40000010000 */
[----:B------:R-:W-:Y:S02]  /*9790*/  FADD.FTZ R133, R217, R133 ;  /* 0x00000085d9857221 */ /* 0x000fe40000010000 */
[-C--:B------:R-:W-:Y:S01]  /*97a0*/  HMMA.16816.F32.BF16 R20, R52, R68.reuse, R20 ;  /* 0x000000443414723c */ /* 0x080fe20000041814 */
[----:B------:R-:W-:Y:S03]  /*97b0*/  LDSM.16.MT88.4 R168, [R231+0x3100] ;  /* 0x00310000e7a8783b */ /* 0x000fe60000004200 */
[----:B---3--:R-:W-:Y:S01]  /*97c0*/  FFMA.FTZ R137, R137, R153, R220 ;  /* 0x0000009989897223 */ /* 0x008fe200000100dc */
[----:B------:R-:W3:Y:S01]  /*97d0*/  MUFU.EX2 R79, R79 ;  /* 0x0000004f004f7308 */ /* 0x000ee20000000800 */
[----:B------:R-:W-:Y:S02]  /*97e0*/  FADD.FTZ R133, R222, R133 ;  /* 0x00000085de857221 */ /* 0x000fe40000010000 */
[C---:B------:R-:W-:Y:S01]  /*97f0*/  HMMA.16816.F32.BF16 R24, R56.reuse, R68, R24 ;  /* 0x000000443818723c */ /* 0x040fe20000041818 */
[----:B------:R-:W-:Y:S03]  /*9800*/  LDSM.16.MT88.4 R152, [R228+0x3100] ;  /* 0x00310000e498783b */ /* 0x000fe60000004200 */
[----:B------:R-:W-:Y:S02]  /*9810*/  FADD.FTZ R137, R223, R137 ;  /* 0x00000089df897221 */ /* 0x000fe40000010000 */
[----:B-1----:R-:W-:Y:S01]  /*9820*/  FADD.FTZ R76, R195, R0 ;  /* 0x00000000c34c7221 */ /* 0x002fe20000010000 */
[----:B------:R-:W-:Y:S01]  /*9830*/  MUFU.EX2 R88, R88 ;  /* 0x0000005800587308 */ /* 0x000fe20000000800 */
[-C--:B------:R-:W-:Y:S04]  /*9840*/  HMMA.16816.F32.BF16 R28, R56, R70.reuse, R28 ;  /* 0x00000046381c723c */ /* 0x080fe8000004181c */
[----:B------:R-:W-:Y:S02]  /*9850*/  FADD.FTZ R137, R224, R137 ;  /* 0x00000089e0897221 */ /* 0x000fe40000010000 */
[----:B------:R-:W-:Y:S02]  /*9860*/  FADD.FTZ R0, R225, R136 ;  /* 0x00000088e1007221 */ /* 0x000fe40000010000 */
[C---:B------:R-:W-:Y:S01]  /*9870*/  HMMA.16816.F32.BF16 R32, R52.reuse, R70, R32 ;  /* 0x000000463420723c */ /* 0x040fe20000041820 */
[----:B------:R-:W-:Y:S01]  /*9880*/  LDSM.16.MT88.4 R68, [R231+0x2100] ;  /* 0x00210000e744783b */ /* 0x000fe20000004200 */
[----:B------:R-:W-:Y:S02]  /*9890*/  MUFU.EX2 R89, R89 ;  /* 0x0000005900597308 */ /* 0x000fe40000000800 */
[----:B------:R-:W-:Y:S04]  /*98a0*/  FADD.FTZ R0, R150, R0 ;  /* 0x0000000096007221 */ /* 0x000fe80000010000 */
[-C--:B----4-:R-:W-:Y:S04]  /*98b0*/  HMMA.16816.F32.BF16 R36, R52, R64.reuse, R36 ;  /* 0x000000403424723c */ /* 0x090fe80000041824 */
[----:B------:R-:W-:Y:S04]  /*98c0*/  MUFU.EX2 R112, R112 ;  /* 0x0000007000707308 */ /* 0x000fe80000000800 */
[C---:B------:R-:W-:Y:S06]  /*98d0*/  HMMA.16816.F32.BF16 R48, R56.reuse, R64, R48 ;  /* 0x000000403830723c */ /* 0x040fec0000041830 */
[----:B------:R-:W-:Y:S02]  /*98e0*/  MUFU.EX2 R114, R114 ;  /* 0x0000007200727308 */ /* 0x000fe40000000800 */
[-C--:B------:R-:W-:Y:S08]  /*98f0*/  HMMA.16816.F32.BF16 R116, R56, R66.reuse, R116 ;  /* 0x000000423874723c */ /* 0x080ff00000041874 */
[C---:B------:R-:W-:Y:S01]  /*9900*/  HMMA.16816.F32.BF16 R120, R52.reuse, R66, R120 ;  /* 0x000000423478723c */ /* 0x040fe20000041878 */
[----:B------:R-:W1:Y:S01]  /*9910*/  LDSM.16.MT88.4 R64, [R228+0x2100] ;  /* 0x00210000e440783b */ /* 0x000e620000004200 */
[----:B------:R-:W-:Y:S06]  /*9920*/  MUFU.EX2 R105, R105 ;  /* 0x0000006900697308 */ /* 0x000fec0000000800 */
[-C--:B--2---:R-:W-:Y:S04]  /*9930*/  HMMA.16816.F32.BF16 R40, R52, R60.reuse, R40 ;  /* 0x0000003c3428723c */ /* 0x084fe80000041828 */
[----:B------:R-:W-:Y:S04]  /*9940*/  MUFU.EX2 R108, R108 ;  /* 0x0000006c006c7308 */ /* 0x000fe80000000800 */
[C---:B------:R-:W-:Y:S06]  /*9950*/  HMMA.16816.F32.BF16 R124, R56.reuse, R60, R124 ;  /* 0x0000003c387c723c */ /* 0x040fec000004187c */
[----:B------:R-:W-:Y:S02]  /*9960*/  MUFU.EX2 R84, R84 ;  /* 0x0000005400547308 */ /* 0x000fe40000000800 */
[-C--:B------:R-:W-:Y:S07]  /*9970*/  HMMA.16816.F32.BF16 R128, R56, R62.reuse, R128 ;  /* 0x0000003e3880723c */ /* 0x080fee0000041880 */
[----:B------:R-:W-:Y:S01]  /*9980*/  F2FP.BF16.PACK_AB R56, R83, R182 ;  /* 0x000000b65338723e */ /* 0x000fe200000010ff */
[----:B------:R-:W-:Y:S01]  /*9990*/  HMMA.16816.F32.BF16 R44, R52, R62, R44 ;  /* 0x0000003e342c723c */ /* 0x000fe2000004182c */
[----:B------:R-:W2:Y:S01]  /*99a0*/  LDSM.16.MT88.4 R60, [R230+0x2100] ;  /* 0x00210000e63c783b */ /* 0x000ea20000004200 */
[----:B------:R-:W4:Y:S02]  /*99b0*/  MUFU.EX2 R85, R85 ;  /* 0x0000005500557308 */ /* 0x000f240000000800 */
[----:B------:R-:W-:Y:S02]  /*99c0*/  F2FP.BF16.PACK_AB R58, R81, R82 ;  /* 0x00000052513a723e */ /* 0x000fe400000010ff */
[----:B------:R-:W-:Y:S02]  /*99d0*/  F2FP.BF16.PACK_AB R57, R77, R80 ;  /* 0x000000504d39723e */ /* 0x000fe400000010ff */
[----:B------:R-:W-:Y:S04]  /*99e0*/  F2FP.BF16.PACK_AB R52, R204, R202 ;  /* 0x000000cacc34723e */ /* 0x000fe800000010ff */
[----:B------:R-:W-:Y:S01]  /*99f0*/  F2FP.BF16.PACK_AB R54, R191, R203 ;  /* 0x000000cbbf36723e */ /* 0x000fe200000010ff */
[----:B------:R-:W-:Y:S01]  /*9a00*/  MUFU.EX2 R96, R96 ;  /* 0x0000006000607308 */ /* 0x000fe20000000800 */
[----:B------:R-:W-:Y:S02]  /*9a10*/  F2FP.BF16.PACK_AB R53, R189, R190 ;  /* 0x000000bebd35723e */ /* 0x000fe400000010ff */
[----:B------:R-:W-:Y:S02]  /*9a20*/  F2FP.BF16.PACK_AB R55, R183, R188 ;  /* 0x000000bcb737723e */ /* 0x000fe400000010ff */
[----:B---3--:R-:W-:Y:S05]  /*9a30*/  F2FP.BF16.PACK_AB R59, R79, R78 ;  /* 0x0000004e4f3b723e */ /* 0x008fea00000010ff */
[-C--:B-1----:R-:W-:Y:S01]  /*9a40*/  HMMA.16816.F32.BF16 R4, R52, R64.reuse, R4 ;  /* 0x000000403404723c */ /* 0x082fe20000041804 */
[----:B------:R-:W1:Y:S07]  /*9a50*/  MUFU.EX2 R97, R97 ;  /* 0x0000006100617308 */ /* 0x000e6e0000000800 */
[C---:B------:R-:W-:Y:S03]  /*9a60*/  HMMA.16816.F32.BF16 R8, R56.reuse, R64, R8 ;  /* 0x000000403808723c */ /* 0x040fe60000041808 */
[----:B------:R-:W-:Y:S05]  /*9a70*/  MUFU.EX2 R86, R86 ;  /* 0x0000005600567308 */ /* 0x000fea0000000800 */
[-C--:B------:R-:W-:Y:S05]  /*9a80*/  HMMA.16816.F32.BF16 R12, R56, R66.reuse, R12 ;  /* 0x00000042380c723c */ /* 0x080fea000004180c */
[----:B------:R-:W3:Y:S03]  /*9a90*/  MUFU.EX2 R87, R87 ;  /* 0x0000005700577308 */ /* 0x000ee60000000800 */
[C---:B------:R-:W-:Y:S01]  /*9aa0*/  HMMA.16816.F32.BF16 R16, R52.reuse, R66, R16 ;  /* 0x000000423410723c */ /* 0x040fe20000041810 */
[----:B------:R-:W1:Y:S06]  /*9ab0*/  LDSM.16.MT88.4 R64, [R228+0x2900] ;  /* 0x00290000e440783b */ /* 0x000e6c0000004200 */
[----:B------:R-:W-:Y:S01]  /*9ac0*/  MUFU.EX2 R98, R98 ;  /* 0x0000006200627308 */ /* 0x000fe20000000800 */
[-C--:B------:R-:W-:Y:S08]  /*9ad0*/  HMMA.16816.F32.BF16 R20, R52, R68.reuse, R20 ;  /* 0x000000443414723c */ /* 0x080ff00000041814 */
[C---:B------:R-:W-:Y:S01]  /*9ae0*/  HMMA.16816.F32.BF16 R24, R56.reuse, R68, R24 ;  /* 0x000000443818723c */ /* 0x040fe20000041818 */
[----:B------:R-:W1:Y:S07]  /*9af0*/  MUFU.EX2 R99, R99 ;  /* 0x0000006300637308 */ /* 0x000e6e0000000800 */
[-C--:B------:R-:W-:Y:S03]  /*9b00*/  HMMA.16816.F32.BF16 R28, R56, R70.reuse, R28 ;  /* 0x00000046381c723c */ /* 0x080fe6000004181c */
[----:B------:R-:W-:Y:S05]  /*9b10*/  MUFU.EX2 R100, R100 ;  /* 0x0000006400647308 */ /* 0x000fea0000000800 */
[C---:B------:R-:W-:Y:S01]  /*9b20*/  HMMA.16816.F32.BF16 R32, R52.reuse, R70, R32 ;  /* 0x000000463420723c */ /* 0x040fe20000041820 */
[----:B------:R-:W1:Y:S04]  /*9b30*/  LDSM.16.MT88.4 R68, [R231+0x2900] ;  /* 0x00290000e744783b */ /* 0x000e680000004200 */
[----:B------:R-:W-:Y:S03]  /*9b40*/  MUFU.EX2 R101, R101 ;  /* 0x0000006500657308 */ /* 0x000fe60000000800 */
[-C--:B------:R-:W-:Y:S07]  /*9b50*/  HMMA.16816.F32.BF16 R36, R52, R72.reuse, R36 ;  /* 0x000000483424723c */ /* 0x080fee0000041824 */
[----:B------:R-:W-:Y:S01]  /*9b60*/  MUFU.EX2 R102, R102 ;  /* 0x0000006600667308 */ /* 0x000fe20000000800 */
[C---:B------:R-:W-:Y:S08]  /*9b70*/  HMMA.16816.F32.BF16 R48, R56.reuse, R72, R48 ;  /* 0x000000483830723c */ /* 0x040ff00000041830 */
[-C--:B------:R-:W-:Y:S01]  /*9b80*/  HMMA.16816.F32.BF16 R116, R56, R74.reuse, R116 ;  /* 0x0000004a3874723c */ /* 0x080fe20000041874 */
[----:B------:R-:W1:Y:S07]  /*9b90*/  MUFU.EX2 R103, R103 ;  /* 0x0000006700677308 */ /* 0x000e6e0000000800 */
[C---:B------:R-:W-:Y:S01]  /*9ba0*/  HMMA.16816.F32.BF16 R120, R52.reuse, R74, R120 ;  /* 0x0000004a3478723c */ /* 0x040fe20000041878 */
[----:B------:R-:W1:Y:S02]  /*9bb0*/  LDSM.16.MT88.4 R72, [R229+0x2900] ;  /* 0x00290000e548783b */ /* 0x000e640000004200 */
[----:B------:R-:W1:Y:S05]  /*9bc0*/  MUFU.EX2 R104, R104 ;  /* 0x0000006800687308 */ /* 0x000e6a0000000800 */
[-C--:B--2---:R-:W-:Y:S05]  /*9bd0*/  HMMA.16816.F32.BF16 R40, R52, R60.reuse, R40 ;  /* 0x0000003c3428723c */ /* 0x084fea0000041828 */
[----:B------:R-:W-:Y:S03]  /*9be0*/  MUFU.EX2 R106, R106 ;  /* 0x0000006a006a7308 */ /* 0x000fe60000000800 */
[C---:B------:R-:W-:Y:S07]  /*9bf0*/  HMMA.16816.F32.BF16 R124, R56.reuse, R60, R124 ;  /* 0x0000003c387c723c */ /* 0x040fee000004187c */
[----:B------:R-:W2:Y:S01]  /*9c00*/  MUFU.EX2 R107, R107 ;  /* 0x0000006b006b7308 */ /* 0x000ea20000000800 */
[-C--:B------:R-:W-:Y:S07]  /*9c10*/  HMMA.16816.F32.BF16 R128, R56, R62.reuse, R128 ;  /* 0x0000003e3880723c */ /* 0x080fee0000041880 */
[----:B------:R-:W-:Y:S01]  /*9c20*/  F2FP.BF16.PACK_AB R58, R93, R92 ;  /* 0x0000005c5d3a723e */ /* 0x000fe200000010ff */
[----:B------:R-:W-:Y:S01]  /*9c30*/  HMMA.16816.F32.BF16 R44, R52, R62, R44 ;  /* 0x0000003e342c723c */ /* 0x000fe2000004182c */
[----:B------:R-:W2:Y:S03]  /*9c40*/  LDSM.16.MT88.4 R60, [R230+0x2900] ;  /* 0x00290000e63c783b */ /* 0x000ea60000004200 */
[----:B------:R-:W-:Y:S02]  /*9c50*/  F2FP.BF16.PACK_AB R57, R91, R90 ;  /* 0x0000005a5b39723e */ /* 0x000fe400000010ff */
[----:B------:R-:W-:Y:S02]  /*9c60*/  F2FP.BF16.PACK_AB R59, R95, R94 ;  /* 0x0000005e5f3b723e */ /* 0x000fe400000010ff */
[----:B----4-:R-:W-:Y:S04]  /*9c70*/  F2FP.BF16.PACK_AB R52, R85, R84 ;  /* 0x000000545534723e */ /* 0x010fe800000010ff */
[----:B-1----:R-:W-:Y:S02]  /*9c80*/  F2FP.BF16.PACK_AB R54, R97, R96 ;  /* 0x000000606136723e */ /* 0x002fe400000010ff */
[----:B---3--:R-:W-:Y:S02]  /*9c90*/  F2FP.BF16.PACK_AB R53, R87, R86 ;  /* 0x000000565735723e */ /* 0x008fe400000010ff */
[----:B------:R-:W-:Y:S02]  /*9ca0*/  F2FP.BF16.PACK_AB R55, R99, R98 ;  /* 0x000000626337723e */ /* 0x000fe400000010ff */
[----:B------:R-:W-:Y:S05]  /*9cb0*/  F2FP.BF16.PACK_AB R56, R89, R88 ;  /* 0x000000585938723e */ /* 0x000fea00000010ff */
[-C--:B------:R-:W-:Y:S08]  /*9cc0*/  HMMA.16816.F32.BF16 R4, R52, R64.reuse, R4 ;  /* 0x000000403404723c */ /* 0x080ff00000041804 */
[C---:B------:R-:W-:Y:S07]  /*9cd0*/  HMMA.16816.F32.BF16 R8, R56.reuse, R64, R8 ;  /* 0x000000403808723c */ /* 0x040fee0000041808 */
[----:B------:R-:W-:Y:S01]  /*9ce0*/  FADD.FTZ R65, R151, R133 ;  /* 0x0000008597417221 */ /* 0x000fe20000010000 */
[-C--:B------:R-:W-:Y:S04]  /*9cf0*/  HMMA.16816.F32.BF16 R12, R56, R66.reuse, R12 ;  /* 0x00000042380c723c */ /* 0x080fe8000004180c */
[----:B------:R-:W-:Y:S01]  /*9d00*/  FADD.FTZ R64, R200, R76 ;  /* 0x0000004cc8407221 */ /* 0x000fe20000010000 */
[----:B------:R-:W-:Y:S03]  /*9d10*/  MOV R133, R132 ;  /* 0x0000008400857202 */ /* 0x000fe60000000f00 */
[C---:B------:R-:W-:Y:S01]  /*9d20*/  HMMA.16816.F32.BF16 R16, R52.reuse, R66, R16 ;  /* 0x000000423410723c */ /* 0x040fe20000041810 */
[----:B------:R1:W-:Y:S07]  /*9d30*/  MUFU.EX2 R66, R3 ;  /* 0x0000000300427308 */ /* 0x0003ee0000000800 */
[-C--:B------:R-:W-:Y:S03]  /*9d40*/  HMMA.16816.F32.BF16 R20, R52, R68.reuse, R20 ;  /* 0x000000443414723c */ /* 0x080fe60000041814 */
[----:B------:R-:W3:Y:S05]  /*9d50*/  MUFU.EX2 R67, R110 ;  /* 0x0000006e00437308 */ /* 0x000eea0000000800 */
[C---:B------:R-:W-:Y:S08]  /*9d60*/  HMMA.16816.F32.BF16 R24, R56.reuse, R68, R24 ;  /* 0x000000443818723c */ /* 0x040ff00000041818 */
[-C--:B------:R-:W-:Y:S04]  /*9d70*/  HMMA.16816.F32.BF16 R28, R56, R70.reuse, R28 ;  /* 0x00000046381c723c */ /* 0x080fe8000004181c */
[----:B-1----:R-:W-:Y:S04]  /*9d80*/  FADD.FTZ R3, R201, R64 ;  /* 0x00000040c9037221 */ /* 0x002fe80000010000 */
[C---:B------:R-:W-:Y:S04]  /*9d90*/  HMMA.16816.F32.BF16 R32, R52.reuse, R70, R32 ;  /* 0x000000463420723c */ /* 0x040fe80000041820 */
[----:B------:R-:W-:Y:S04]  /*9da0*/  FADD.FTZ R3, R197, R3 ;  /* 0x00000003c5037221 */ /* 0x000fe80000010000 */
[-C--:B------:R-:W-:Y:S04]  /*9db0*/  HMMA.16816.F32.BF16 R36, R52, R72.reuse, R36 ;  /* 0x000000483424723c */ /* 0x080fe80000041824 */
[----:B------:R-:W-:Y:S04]  /*9dc0*/  FADD.FTZ R3, R196, R3 ;  /* 0x00000003c4037221 */ /* 0x000fe80000010000 */
[----:B------:R-:W-:Y:S01]  /*9dd0*/  FADD.FTZ R3, R198, R3 ;  /* 0x00000003c6037221 */ /* 0x000fe20000010000 */
[C---:B------:R-:W-:Y:S04]  /*9de0*/  HMMA.16816.F32.BF16 R48, R56.reuse, R72, R48 ;  /* 0x000000483830723c */ /* 0x040fe80000041830 */
[----:B------:R-:W-:Y:S04]  /*9df0*/  FADD.FTZ R3, R199, R3 ;  /* 0x00000003c7037221 */ /* 0x000fe80000010000 */
[-C--:B------:R-:W-:Y:S08]  /*9e00*/  HMMA.16816.F32.BF16 R116, R56, R74.reuse, R116 ;  /* 0x0000004a3874723c */ /* 0x080ff00000041874 */
[C---:B------:R-:W-:Y:S08]  /*9e10*/  HMMA.16816.F32.BF16 R120, R52.reuse, R74, R120 ;  /* 0x0000004a3478723c */ /* 0x040ff00000041878 */
[-C--:B--2---:R-:W-:Y:S08]  /*9e20*/  HMMA.16816.F32.BF16 R40, R52, R60.reuse, R40 ;  /* 0x0000003c3428723c */ /* 0x084ff00000041828 */
[C---:B------:R-:W-:Y:S07]  /*9e30*/  HMMA.16816.F32.BF16 R124, R56.reuse, R60, R124 ;  /* 0x0000003c387c723c */ /* 0x040fee000004187c */
[----:B------:R-:W-:Y:S01]  /*9e40*/  FADD.FTZ R60, R157, R137 ;  /* 0x000000899d3c7221 */ /* 0x000fe20000010000 */
[-C--:B------:R-:W-:Y:S04]  /*9e50*/  HMMA.16816.F32.BF16 R128, R56, R62.reuse, R128 ;  /* 0x0000003e3880723c */ /* 0x080fe80000041880 */
[----:B------:R-:W-:Y:S02]  /*9e60*/  FADD.FTZ R61, R148, R60 ;  /* 0x0000003c943d7221 */ /* 0x000fe40000010000 */
[----:B------:R-:W-:Y:S02]  /*9e70*/  FADD.FTZ R60, R149, R0 ;  /* 0x00000000953c7221 */ /* 0x000fe40000010000 */
[----:B------:R-:W-:Y:S01]  /*9e80*/  FADD.FTZ R56, R187, R65 ;  /* 0x00000041bb387221 */ /* 0x000fe20000010000 */
[----:B------:R-:W-:Y:S04]  /*9e90*/  HMMA.16816.F32.BF16 R44, R52, R62, R44 ;  /* 0x0000003e342c723c */ /* 0x000fe8000004182c */
[----:B------:R-:W-:Y:S01]  /*9ea0*/  FADD.FTZ R0, R186, R61 ;  /* 0x0000003dba007221 */ /* 0x000fe20000010000 */
[----:B------:R-:W-:Y:S01]  /*9eb0*/  F2FP.BF16.PACK_AB R186, R113, R112 ;  /* 0x0000007071ba723e */ /* 0x000fe200000010ff */
[----:B------:R-:W-:Y:S01]  /*9ec0*/  FADD.FTZ R60, R185, R60 ;  /* 0x0000003cb93c7221 */ /* 0x000fe20000010000 */
[----:B------:R-:W-:Y:S01]  /*9ed0*/  F2FP.BF16.PACK_AB R185, R103, R102 ;  /* 0x0000006667b9723e */ /* 0x000fe200000010ff */
[----:B------:R-:W-:Y:S01]  /*9ee0*/  FADD.FTZ R56, R184, R56 ;  /* 0x00000038b8387221 */ /* 0x000fe20000010000 */
[----:B------:R-:W-:Y:S03]  /*9ef0*/  F2FP.BF16.PACK_AB R184, R101, R100 ;  /* 0x0000006465b8723e */ /* 0x000fe600000010ff */
[----:B------:R-:W-:Y:S01]  /*9f00*/  FADD.FTZ R61, R162, R56 ;  /* 0x00000038a23d7221 */ /* 0x000fe20000010000 */
[----:B------:R-:W-:Y:S01]  /*9f10*/  F2FP.BF16.PACK_AB R187, R193, R114 ;  /* 0x00000072c1bb723e */ /* 0x000fe200000010ff */
[----:B------:R-:W-:Y:S01]  /*9f20*/  FADD.FTZ R0, R167, R0 ;  /* 0x00000000a7007221 */ /* 0x000fe20000010000 */
[----:B------:R-:W-:Y:S01]  /*9f30*/  F2FP.BF16.PACK_AB R52, R105, R104 ;  /* 0x000000686934723e */ /* 0x000fe200000010ff */
[----:B------:R-:W-:Y:S01]  /*9f40*/  FADD.FTZ R60, R163, R60 ;  /* 0x0000003ca33c7221 */ /* 0x000fe20000010000 */
[----:B------:R-:W-:Y:S01]  /*9f50*/  F2FP.BF16.PACK_AB R54, R138, R108 ;  /* 0x0000006c8a36723e */ /* 0x000fe200000010ff */
[----:B------:R-:W-:Y:S01]  /*9f60*/  FADD.FTZ R0, R161, R0 ;  /* 0x00000000a1007221 */ /* 0x000fe20000010000 */
[----:B------:R-:W-:Y:S01]  /*9f70*/  F2FP.BF16.PACK_AB R53, R107, R106 ;  /* 0x0000006a6b35723e */ /* 0x000fe200000010ff */
[-C--:B------:R-:W-:Y:S01]  /*9f80*/  HMMA.16816.F32.BF16 R144, R184, R152.reuse, R4 ;  /* 0x00000098b890723c */ /* 0x080fe20000041804 */
[----:B------:R-:W1:Y:S04]  /*9f90*/  LDSM.16.MT88.4 R56, [R229+0x3100] ;  /* 0x00310000e538783b */ /* 0x000e680000004200 */
[----:B------:R-:W-:Y:S01]  /*9fa0*/  FADD.FTZ R0, R251, R0 ;  /* 0x00000000fb007221 */ /* 0x000fe20000010000 */
[----:B---3--:R-:W-:Y:S01]  /*9fb0*/  F2FP.BF16.PACK_AB R55, R66, R67 ;  /* 0x000000434237723e */ /* 0x008fe200000010ff */
[----:B------:R-:W-:Y:S02]  /*9fc0*/  FADD.FTZ R4, R166, R61 ;  /* 0x0000003da6047221 */ /* 0x000fe40000010000 */
[----:B------:R-:W-:Y:S03]  /*9fd0*/  FADD.FTZ R6, R164, R3 ;  /* 0x00000003a4067221 */ /* 0x000fe60000010000 */
[----:B------:R-:W-:Y:S01]  /*9fe0*/  FADD.FTZ R7, R165, R4 ;  /* 0x00000004a5077221 */ /* 0x000fe20000010000 */
[C---:B------:R-:W-:Y:S04]  /*9ff0*/  HMMA.16816.F32.BF16 R140, R52.reuse, R152, R8 ;  /* 0x00000098348c723c */ /* 0x040fe80000041808 */
[----:B------:R-:W-:Y:S02]  /*a000*/  FADD.FTZ R5, R252, R0 ;  /* 0x00000000fc057221 */ /* 0x000fe40000010000 */
[----:B------:R-:W-:Y:S02]  /*a010*/  FADD.FTZ R3, R218, R7 ;  /* 0x00000007da037221 */ /* 0x000fe40000010000 */
[----:B------:R-:W-:Y:S01]  /*a020*/  FADD.FTZ R8, R160, R60 ;  /* 0x0000003ca0087221 */ /* 0x000fe20000010000 */
[-C--:B------:R-:W-:Y:S03]  /*a030*/  HMMA.16816.F32.BF16 R148, R52, R154.reuse, R12 ;  /* 0x0000009a3494723c */ /* 0x080fe6000004180c */
[----:B------:R-:W-:Y:S02]  /*a040*/  FADD.FTZ R8, R248, R8 ;  /* 0x00000008f8087221 */ /* 0x000fe40000010000 */
[----:B------:R-:W-:Y:S02]  /*a050*/  FADD.FTZ R0, R174, R6 ;  /* 0x00000006ae007221 */ /* 0x000fe40000010000 */
[----:B------:R-:W-:Y:S01]  /*a060*/  FADD.FTZ R4, R247, R8 ;  /* 0x00000008f7047221 */ /* 0x000fe20000010000 */
[C---:B------:R-:W-:Y:S04]  /*a070*/  HMMA.16816.F32.BF16 R152, R184.reuse, R154, R16 ;  /* 0x0000009ab898723c */ /* 0x040fe80000041810 */
[----:B------:R-:W-:Y:S02]  /*a080*/  FADD.FTZ R8, R250, R5 ;  /* 0x00000005fa087221 */ /* 0x000fe40000010000 */
[----:B------:R-:W-:Y:S02]  /*a090*/  FADD.FTZ R11, R227, R4 ;  /* 0x00000004e30b7221 */ /* 0x000fe40000010000 */
[----:B------:R-:W-:Y:S01]  /*a0a0*/  FADD.FTZ R10, R216, R3 ;  /* 0x00000003d80a7221 */ /* 0x000fe20000010000 */
[-C--:B------:R-:W-:Y:S01]  /*a0b0*/  HMMA.16816.F32.BF16 R156, R184, R168.reuse, R20 ;  /* 0x000000a8b89c723c */ /* 0x080fe20000041814 */
[----:B------:R-:W2:Y:S02]  /*a0c0*/  LDSM.16.MT88.4 R4, [R230+0x3100] ;  /* 0x00310000e604783b */ /* 0x000ea40000004200 */
[----:B------:R-:W-:Y:S02]  /*a0d0*/  FADD.FTZ R9, R173, R0 ;  /* 0x00000000ad097221 */ /* 0x000fe40000010000 */
[----:B------:R-:W-:Y:S02]  /*a0e0*/  FADD.FTZ R3, R226, R11 ;  /* 0x0000000be2037221 */ /* 0x000fe40000010000 */
        /* <DEDUP_REMOVED lines=13> */
[-C--:B-1----:R-:W-:Y:S03]  /*a1c0*/  HMMA.16816.F32.BF16 R172, R184, R56.reuse, R36 ;  /* 0x00000038b8ac723c */ /* 0x082fe60000041824 */
        /* <DEDUP_REMOVED lines=14> */
[----:B------:R-:W-:Y:S04]  /*a2b0*/  FADD.FTZ R11, R189, R8 ;  /* 0x00000008bd0b7221 */ /* 0x000fe80000010000 */
[----:B------:R-:W-:Y:S02]  /*a2c0*/  FADD.FTZ R9, R202, R0 ;  /* 0x00000000ca097221 */ /* 0x000fe40000010000 */
[----:B------:R-:W-:Y:S02]  /*a2d0*/  FADD.FTZ R0, R80, R10 ;  /* 0x0000000a50007221 */ /* 0x000fe40000010000 */
[----:B------:R-:W-:Y:S02]  /*a2e0*/  FADD.FTZ R10, R83, R3 ;  /* 0x00000003530a7221 */ /* 0x000fe40000010000 */
[----:B------:R-:W-:Y:S02]  /*a2f0*/  FADD.FTZ R3, R188, R11 ;  /* 0x0000000bbc037221 */ /* 0x000fe40000010000 */
[----:B------:R-:W-:Y:S02]  /*a300*/  FADD.FTZ R12, R204, R9 ;  /* 0x00000009cc0c7221 */ /* 0x000fe40000010000 */
[----:B------:R-:W-:Y:S02]  /*a310*/  FADD.FTZ R9, R77, R0 ;  /* 0x000000004d097221 */ /* 0x000fe40000010000 */
[----:B------:R-:W-:Y:S02]  /*a320*/  FADD.FTZ R0, R82, R10 ;  /* 0x0000000a52007221 */ /* 0x000fe40000010000 */
[----:B------:R-:W-:Y:S02]  /*a330*/  FADD.FTZ R10, R183, R3 ;  /* 0x00000003b70a7221 */ /* 0x000fe40000010000 */
[----:B------:R-:W-:Y:S01]  /*a340*/  FADD.FTZ R8, R203, R12 ;  /* 0x0000000ccb087221 */ /* 0x000fe20000010000 */
[-C--:B--2---:R-:W-:Y:S03]  /*a350*/  HMMA.16816.F32.BF16 R180, R184, R4.reuse, R40 ;  /* 0x00000004b8b4723c */ /* 0x084fe60000041828 */
        /* <DEDUP_REMOVED lines=11> */
[----:B------:R-:W-:Y:S04]  /*a410*/  HMMA.16816.F32.BF16 R184, R184, R6, R44 ;  /* 0x00000006b8b8723c */ /* 0x000fe8000004182c */
        /* <DEDUP_REMOVED lines=23> */
[----:B------:R-:W-:Y:S01]  /*a590*/  STL [R1+0x4], R5 ;  /* 0x0000040501007387 */ /* 0x000fe20000100800 */
[----:B------:R-:W-:Y:S01]  /*a5a0*/  FADD.FTZ R3, R138, R3 ;  /* 0x000000038a037221 */ /* 0x000fe20000010000 */
[----:B------:R-:W-:Y:S01]  /*a5b0*/  MOV R138, R2 ;  /* 0x00000002008a7202 */ /* 0x000fe20000000f00 */
[----:B------:R-:W-:Y:S02]  /*a5c0*/  FADD.FTZ R4, R193, R4 ;  /* 0x00000004c1047221 */ /* 0x000fe40000010000 */
[----:B------:R-:W-:Y:S03]  /*a5d0*/  FADD.FTZ R0, R67, R7 ;  /* 0x0000000743007221 */ /* 0x000fe60000010000 */
[----:B------:R-:W-:Y:S01]  /*a5e0*/  STL [R1], R4 ;  /* 0x0000000401007387 */ /* 0x000fe20000100800 */
[----:B------:R-:W-:Y:S03]  /*a5f0*/  FADD.FTZ R0, R66, R0 ;  /* 0x0000000042007221 */ /* 0x000fe60000010000 */
[----:B------:R1:W-:Y:S04]  /*a600*/  STL [R1+0x8], R3 ;  /* 0x0000080301007387 */ /* 0x0003e80000100800 */
[----:B------:R2:W-:Y:S01]  /*a610*/  STL [R1+0xc], R0 ;  /* 0x00000c0001007387 */ /* 0x0005e20000100800 */
[----:B-1----:R-:W-:Y:S02]  /*a620*/  MOV R3, R134 ;  /* 0x0000008600037202 */ /* 0x002fe40000000f00 */
[----:B--2---:R-:W-:Y:S01]  /*a630*/  MOV R0, R135 ;  /* 0x0000008700007202 */ /* 0x004fe20000000f00 */
[----:B------:R-:W-:-:S05]  /*a640*/  @P1 BRA `(.L_x_3) ;  /* 0xffffc1a000001947 */ /* 0x000fca000383ffff */
.L_x_2:
[----:B----4-:R-:W2:Y:S04]  /*a650*/  LDL.LU R10, [R1+0x4] ;  /* 0x00000400010a7983 */ /* 0x010ea80000300800 */
[----:B------:R-:W3:Y:S04]  /*a660*/  LDL.LU R8, [R1] ;  /* 0x0000000001087983 */ /* 0x000ee80000300800 */
[----:B------:R-:W4:Y:S04]  /*a670*/  LDL.LU R5, [R1+0x8] ;  /* 0x0000080001057983 */ /* 0x000f280000300800 */
[----:B------:R-:W4:Y:S04]  /*a680*/  LDL.LU R4, [R1+0xc] ;  /* 0x00000c0001047983 */ /* 0x000f280000300800 */
[----:B------:R-:W4:Y:S01]  /*a690*/  LDL.LU R13, [R1+0x50] ;  /* 0x00005000010d7983 */ /* 0x000f220000300800 */
[----:B------:R-:W-:-:S03]  /*a6a0*/  MOV R56, c[0x0][0x4e8] ;  /* 0x00013a0000387a02 */ /* 0x000fc60000000f00 */
[----:B------:R-:W4:Y:S01]  /*a6b0*/  LDL.LU R57, [R1+0x54] ;  /* 0x0000540001397983 */ /* 0x000f220000300800 */
[----:B------:R-:W-:Y:S01]  /*a6c0*/  ISETP.NE.AND P0, PT, R56, 0x1, PT ;  /* 0x000000013800780c */ /* 0x000fe20003f05270 */
[----:B------:R-:W-:Y:S01]  /*a6d0*/  IMAD.MOV.U32 R49, RZ, RZ, -0x800000 ;  /* 0xff800000ff317424 */ /* 0x000fe200078e00ff */
[----:B------:R-:W-:Y:S01]  /*a6e0*/  MOV R50, 0xff800000 ;  /* 0xff80000000327802 */ /* 0x000fe20000000f00 */
[----:B------:R-:W1:Y:S01]  /*a6f0*/  S2R R55, SR_CTAID.X ;  /* 0x0000000000377919 */ /* 0x000e620000002500 */
[----:B------:R-:W-:Y:S01]  /*a700*/  MOV R52, 0xff800000 ;  /* 0xff80000000347802 */ /* 0x000fe20000000f00 */
[----:B------:R-:W-:Y:S02]  /*a710*/  IMAD.MOV.U32 R51, RZ, RZ, -0x800000 ;  /* 0xff800000ff337424 */ /* 0x000fe400078e00ff */
[----:B------:R-:W-:Y:S06]  /*a720*/  BAR.SYNC.DEFER_BLOCKING 0x1, 0x80 ;  /* 0x0042000000007b1d */ /* 0x000fec0000010000 */
[----:B--2---:R-:W2:Y:S04]  /*a730*/  SHFL.BFLY PT, R12, R10, 0x2, 0x1f ;  /* 0x0c401f000a0c7f89 */ /* 0x004ea800000e0000 */
[----:B---3--:R-:W3:Y:S04]  /*a740*/  SHFL.BFLY PT, R9, R8, 0x2, 0x1f ;  /* 0x0c401f0008097f89 */ /* 0x008ee800000e0000 */
[----:B----4-:R-:W4:Y:S04]  /*a750*/  SHFL.BFLY PT, R7, R5, 0x2, 0x1f ;  /* 0x0c401f0005077f89 */ /* 0x010f2800000e0000 */
[----:B------:R-:W1:Y:S01]  /*a760*/  SHFL.BFLY PT, R6, R4, 0x2, 0x1f ;  /* 0x0c401f0004067f89 */ /* 0x000e6200000e0000 */
[----:B------:R-:W-:-:S02]  /*a770*/  IMAD.MOV.U32 R17, RZ, RZ, R13 ;  /* 0x000000ffff117224 */ /* 0x000fc400078e000d */
[----:B--2---:R-:W-:Y:S02]  /*a780*/  FADD.FTZ R12, R12, R10 ;  /* 0x0000000a0c0c7221 */ /* 0x004fe40000010000 */
[----:B------:R-:W2:Y:S01]  /*a790*/  S2R R10, SR_CTAID.Y ;  /* 0x00000000000a7919 */ /* 0x000ea20000002600 */
[----:B---3--:R-:W-:-:S03]  /*a7a0*/  FADD.FTZ R9, R9, R8 ;  /* 0x0000000809097221 */ /* 0x008fc60000010000 */
[----:B------:R-:W3:Y:S01]  /*a7b0*/  SHFL.BFLY PT, R0, R12, 0x1, 0x1f ;  /* 0x0c201f000c007f89 */ /* 0x000ee200000e0000 */
[----:B----4-:R-:W-:-:S03]  /*a7c0*/  FADD.FTZ R7, R7, R5 ;  /* 0x0000000507077221 */ /* 0x010fc60000010000 */
[----:B------:R-:W4:Y:S01]  /*a7d0*/  S2R R8, SR_TID.X ;  /* 0x0000000000087919 */ /* 0x000f220000002100 */
[----:B-1----:R-:W-:-:S03]  /*a7e0*/  FADD.FTZ R6, R6, R4 ;  /* 0x0000000406067221 */ /* 0x002fc60000010000 */
[----:B------:R-:W1:Y:S04]  /*a7f0*/  SHFL.BFLY PT, R3, R9, 0x1, 0x1f ;  /* 0x0c201f0009037f89 */ /* 0x000e6800000e0000 */
[----:B------:R-:W1:Y:S04]  /*a800*/  SHFL.BFLY PT, R4, R7, 0x1, 0x1f ;  /* 0x0c201f0007047f89 */ /* 0x000e6800000e0000 */
[----:B------:R-:W1:Y:S01]  /*a810*/  SHFL.BFLY PT, R5, R6, 0x1, 0x1f ;  /* 0x0c201f0006057f89 */ /* 0x000e6200000e0000 */
[----:B--2---:R-:W-:-:S04]  /*a820*/  IMAD.WIDE.U32 R20, R10, c[0x0][0x490], RZ ;  /* 0x000124000a147a25 */ /* 0x004fc800078e00ff */
[----:B---3--:R-:W-:Y:S02]  /*a830*/  FADD.FTZ R12, R12, R0 ;  /* 0x000000000c0c7221 */ /* 0x008fe40000010000 */
[----:B------:R-:W-:Y:S01]  /*a840*/  @P0 IMAD.HI.U32 R0, R13, c[0x0][0x4ec], RZ ;  /* 0x00013b000d000a27 */ /* 0x000fe200078e00ff */
[----:B----4-:R-:W-:Y:S02]  /*a850*/  SHF.R.S32.HI R54, RZ, 0x1f, R8 ;  /* 0x0000001fff367819 */ /* 0x010fe40000011408 */
[----:B------:R-:W-:Y:S01]  /*a860*/  FSETP.NE.FTZ.AND P5, PT, R12, RZ, PT ;  /* 0x000000ff0c00720b */ /* 0x000fe20003fb5000 */
[----:B-1----:R-:W-:Y:S01]  /*a870*/  FADD.FTZ R9, R9, R3 ;  /* 0x0000000309097221 */ /* 0x002fe20000010000 */
[----:B------:R-:W-:Y:S02]  /*a880*/  SHF.R.S32.HI R3, RZ, 0x1f, R10 ;  /* 0x0000001fff037819 */ /* 0x000fe4000001140a */
[-C--:B------:R-:W-:Y:S01]  /*a890*/  LEA.HI R38, R54, R8.reuse, RZ, 0x5 ;  /* 0x0000000836267211 */ /* 0x080fe200078f28ff */
[----:B------:R-:W-:Y:S01]  /*a8a0*/  FADD.FTZ R7, R7, R4 ;  /* 0x0000000407077221 */ /* 0x000fe20000010000 */
[----:B------:R-:W-:Y:S01]  /*a8b0*/  @P0 SHF.R.U32.HI R17, RZ, c[0x0][0x4f0], R0 ;  /* 0x00013c00ff110a19 */ /* 0x000fe20000011600 */
[C---:B------:R-:W-:Y:S01]  /*a8c0*/  IMAD R18, R3.reuse, c[0x0][0x490], RZ ;  /* 0x0001240003127a24 */ /* 0x040fe200078e02ff */
[----:B------:R-:W-:Y:S01]  /*a8d0*/  MOV R0, RZ ;  /* 0x000000ff00007202 */ /* 0x000fe20000000f00 */
[----:B------:R-:W-:Y:S01]  /*a8e0*/  FADD.FTZ R6, R6, R5 ;  /* 0x0000000506067221 */ /* 0x000fe20000010000 */
[-C--:B------:R-:W-:Y:S01]  /*a8f0*/  LEA.HI R5, R54, R8.reuse, RZ, 0x2 ;  /* 0x0000000836057211 */ /* 0x080fe200078f10ff */
[----:B------:R-:W-:Y:S01]  /*a900*/  IMAD R14, R3, c[0x0][0x3e8], RZ ;  /* 0x0000fa00030e7a24 */ /* 0x000fe200078e02ff */
[----:B------:R-:W-:Y:S01]  /*a910*/  LOP3.LUT R3, R38, 0xffffffe0, RZ, 0xc0, !PT ;  /* 0xffffffe026037812 */ /* 0x000fe200078ec0ff */
[----:B------:R-:W-:Y:S01]  /*a920*/  IMAD.MOV.U32 R4, RZ, RZ, RZ ;  /* 0x000000ffff047224 */ /* 0x000fe200078e00ff */
[----:B------:R-:W-:Y:S01]  /*a930*/  LOP3.LUT R24, R5, 0xfffffffc, RZ, 0xc0, !PT ;  /* 0xfffffffc05187812 */ /* 0x000fe200078ec0ff */
[----:B------:R-:W1:Y:S01]  /*a940*/  @P5 MUFU.RCP R0, R12 ;  /* 0x0000000c00005308 */ /* 0x000e620000001000 */
[----:B------:R-:W-:Y:S01]  /*a950*/  FSETP.NE.FTZ.AND P4, PT, R9, RZ, PT ;  /* 0x000000ff0900720b */ /* 0x000fe20003f95000 */
[----:B------:R-:W-:Y:S01]  /*a960*/  IMAD.IADD R3, R8, 0x1, -R3 ;  /* 0x0000000108037824 */ /* 0x000fe200078e0a03 */
[----:B------:R-:W-:Y:S01]  /*a970*/  FSETP.NE.FTZ.AND P2, PT, R7, RZ, PT ;  /* 0x000000ff0700720b */ /* 0x000fe20003f55000 */
[----:B------:R-:W-:Y:S01]  /*a980*/  IMAD R18, R10, c[0x0][0x494], R18 ;  /* 0x000125000a127a24 */ /* 0x000fe200078e0212 */
[-C--:B------:R-:W-:Y:S01]  /*a990*/  LEA.HI R54, R54, R8.reuse, RZ, 0x3 ;  /* 0x0000000836367211 */ /* 0x080fe200078f18ff */
[----:B------:R-:W-:Y:S01]  /*a9a0*/  IMAD R14, R10, c[0x0][0x3ec], R14 ;  /* 0x0000fb000a0e7a24 */ /* 0x000fe200078e020e */
[----:B------:R-:W-:Y:S01]  /*a9b0*/  IADD3 R24, -R24, R8, RZ ;  /* 0x0000000818187210 */ /* 0x000fe20007ffe1ff */
[----:B------:R-:W-:Y:S01]  /*a9c0*/  IMAD.MOV R8, RZ, RZ, -R17 ;  /* 0x000000ffff087224 */ /* 0x000fe200078e0a11 */
[----:B------:R-:W-:Y:S01]  /*a9d0*/  LOP3.LUT P3, RZ, R3, 0x3, RZ, 0xc0, !PT ;  /* 0x0000000303ff7812 */ /* 0x000fe2000786c0ff */
[----:B------:R-:W-:-:S02]  /*a9e0*/  IMAD.MOV.U32 R3, RZ, RZ, RZ ;  /* 0x000000ffff037224 */ /* 0x000fc400078e00ff */
[----:B------:R-:W-:Y:S02]  /*a9f0*/  IMAD R48, R8, c[0x0][0x4e8], R13 ;  /* 0x00013a0008307a24 */ /* 0x000fe400078e020d */
[----:B------:R-:W2:Y:S01]  /*aa00*/  S2R R8, SR_CTAID.Z ;  /* 0x0000000000087919 */ /* 0x000ea20000002700 */
[----:B------:R-:W3:Y:S01]  /*aa10*/  @P4 MUFU.RCP R4, R9 ;  /* 0x0000000900044308 */ /* 0x000ee20000001000 */
[----:B------:R-:W-:Y:S01]  /*aa20*/  FSETP.NE.FTZ.AND P1, PT, R6, RZ, PT ;  /* 0x000000ff0600720b */ /* 0x000fe20003f35000 */
[C---:B-1----:R-:W-:Y:S02]  /*aa30*/  FMUL.FTZ R145, R0.reuse, R145 ;  /* 0x0000009100917220 */ /* 0x042fe40000410000 */
[C---:B------:R-:W-:Y:S02]  /*aa40*/  FMUL.FTZ R144, R0.reuse, R144 ;  /* 0x0000009000907220 */ /* 0x040fe40000410000 */
[C---:B------:R-:W-:Y:S02]  /*aa50*/  FMUL.FTZ R153, R0.reuse, R153 ;  /* 0x0000009900997220 */ /* 0x040fe40000410000 */
[----:B------:R-:W1:Y:S01]  /*aa60*/  @P2 MUFU.RCP R3, R7 ;  /* 0x0000000700032308 */ /* 0x000e620000001000 */
[----:B------:R-:W-:-:S02]  /*aa70*/  FMUL.FTZ R13, R0, R152 ;  /* 0x00000098000d7220 */ /* 0x000fc40000410000 */
[C---:B------:R-:W-:Y:S02]  /*aa80*/  FMUL.FTZ R157, R0.reuse, R157 ;  /* 0x0000009d009d7220 */ /* 0x040fe40000410000 */
[C---:B------:R-:W-:Y:S02]  /*aa90*/  FMUL.FTZ R22, R0.reuse, R156 ;  /* 0x0000009c00167220 */ /* 0x040fe40000410000 */
[C---:B------:R-:W-:Y:S02]  /*aaa0*/  FMUL.FTZ R169, R0.reuse, R169 ;  /* 0x000000a900a97220 */ /* 0x040fe40000410000 */
[C---:B------:R-:W-:Y:S02]  /*aab0*/  FMUL.FTZ R25, R0.reuse, R168 ;  /* 0x000000a800197220 */ /* 0x040fe40000410000 */
[C---:B------:R-:W-:Y:S02]  /*aac0*/  FMUL.FTZ R173, R0.reuse, R173 ;  /* 0x000000ad00ad7220 */ /* 0x040fe40000410000 */
[----:B------:R-:W-:-:S02]  /*aad0*/  FMUL.FTZ R32, R0, R172 ;  /* 0x000000ac00207220 */ /* 0x000fc40000410000 */
[C---:B------:R-:W-:Y:S02]  /*aae0*/  FMUL.FTZ R121, R0.reuse, R121 ;  /* 0x0000007900797220 */ /* 0x040fe40000410000 */
[C---:B------:R-:W-:Y:S02]  /*aaf0*/  FMUL.FTZ R44, R0.reuse, R120 ;  /* 0x00000078002c7220 */ /* 0x040fe40000410000 */
[C---:B------:R-:W-:Y:S02]  /*ab00*/  FMUL.FTZ R181, R0.reuse, R181 ;  /* 0x000000b500b57220 */ /* 0x040fe40000410000 */
[C---:B------:R-:W-:Y:S02]  /*ab10*/  FMUL.FTZ R42, R0.reuse, R180 ;  /* 0x000000b4002a7220 */ /* 0x040fe40000410000 */
[C---:B------:R-:W-:Y:S02]  /*ab20*/  FMUL.FTZ R185, R0.reuse, R185 ;  /* 0x000000b900b97220 */ /* 0x040fe40000410000 */
[----:B------:R-:W-:Y:S01]  /*ab30*/  FMUL.FTZ R184, R0, R184 ;  /* 0x000000b800b87220 */ /* 0x000fe20000410000 */
[----:B------:R-:W-:Y:S01]  /*ab40*/  MOV R0, RZ ;  /* 0x000000ff00007202 */ /* 0x000fe20000000f00 */
[----:B------:R-:W-:Y:S01]  /*ab50*/  IMAD.IADD R19, R21, 0x1, R18 ;  /* 0x0000000115137824 */ /* 0x000fe200078e0212 */
[----:B------:R-:W-:Y:S01]  /*ab60*/  MOV R18, R20 ;  /* 0x0000001400127202 */ /* 0x000fe20000000f00 */
[----:B---3--:R-:W-:-:S02]  /*ab70*/  FMUL.FTZ R147, R4, R147 ;  /* 0x0000009304937220 */ /* 0x008fc40000410000 */
[----:B------:R-:W-:Y:S01]  /*ab80*/  IMAD.WIDE.U32 R10, R10, c[0x0][0x3e8], RZ ;  /* 0x0000fa000a0a7a25 */ /* 0x000fe200078e00ff */
[----:B------:R-:W3:Y:S03]  /*ab90*/  @P1 MUFU.RCP R0, R6 ;  /* 0x0000000600001308 */ /* 0x000ee60000001000 */
[C---:B------:R-:W-:Y:S01]  /*aba0*/  FMUL.FTZ R146, R4.reuse, R146 ;  /* 0x0000009204927220 */ /* 0x040fe20000410000 */
[----:B------:R-:W-:Y:S01]  /*abb0*/  IADD3 R15, R11, R14, RZ ;  /* 0x0000000e0b0f7210 */ /* 0x000fe20007ffe0ff */
[C---:B------:R-:W-:Y:S01]  /*abc0*/  FMUL.FTZ R155, R4.reuse, R155 ;  /* 0x0000009b049b7220 */ /* 0x040fe20000410000 */
[----:B------:R-:W-:Y:S01]  /*abd0*/  MOV R14, R10 ;  /* 0x0000000a000e7202 */ /* 0x000fe20000000f00 */
[C---:B------:R-:W-:Y:S02]  /*abe0*/  FMUL.FTZ R16, R4.reuse, R154 ;  /* 0x0000009a04107220 */ /* 0x040fe40000410000 */
        /* <DEDUP_REMOVED lines=11> */
[----:B------:R-:W-:Y:S01]  /*aca0*/  FMUL.FTZ R37, R4, R186 ;  /* 0x000000ba04257220 */ /* 0x000fe20000410000 */
[----:B------:R-:W-:Y:S01]  /*acb0*/  SHF.R.S32.HI R4, RZ, 0x2, R5 ;  /* 0x00000002ff047819 */ /* 0x000fe20000011405 */
[----:B-1----:R-:W-:-:S02]  /*acc0*/  FMUL.FTZ R141, R3, R141 ;  /* 0x0000008d038d7220 */ /* 0x002fc40000410000 */
        /* <DEDUP_REMOVED lines=14> */
[----:B------:R-:W-:Y:S01]  /*adb0*/  FMUL.FTZ R36, R3, R128 ;  /* 0x0000008003247220 */ /* 0x000fe20000410000 */
[----:B------:R-:W-:Y:S01]  /*adc0*/  SHF.R.S32.HI R3, RZ, 0x1f, R5 ;  /* 0x0000001fff037819 */ /* 0x000fe20000011405 */
[----:B------:R-:W1:Y:S01]  /*add0*/  @P1 MUFU.LG2 R6, R6 ;  /* 0x0000000600061308 */ /* 0x000e620000000c00 */
[----:B--2---:R-:W-:Y:S02]  /*ade0*/  SHF.R.S32.HI R5, RZ, 0x1f, R8 ;  /* 0x0000001fff057819 */ /* 0x004fe40000011408 */
[----:B------:R-:W-:-:S04]  /*adf0*/  LEA.HI R3, R3, R4, RZ, 0x3 ;  /* 0x0000000403037211 */ /* 0x000fc800078f18ff */
[----:B------:R-:W-:Y:S01]  /*ae00*/  LOP3.LUT R3, R3, 0xfffffff8, RZ, 0xc0, !PT ;  /* 0xfffffff803037812 */ /* 0x000fe200078ec0ff */
[C---:B------:R-:W-:Y:S02]  /*ae10*/  IMAD R53, R5.reuse, c[0x0][0x498], RZ ;  /* 0x0001260005357a24 */ /* 0x040fe400078e02ff */
[----:B------:R-:W-:Y:S02]  /*ae20*/  IMAD R47, R5, c[0x0][0x3f0], RZ ;  /* 0x0000fc00052f7a24 */ /* 0x000fe400078e02ff */
[C---:B---3--:R-:W-:Y:S02]  /*ae30*/  FMUL.FTZ R143, R0.reuse, R143 ;  /* 0x0000008f008f7220 */ /* 0x048fe40000410000 */
        /* <DEDUP_REMOVED lines=15> */
[----:B------:R-:W-:Y:S01]  /*af30*/  @P2 MOV R0, 0x3f317218 ;  /* 0x3f31721800002802 */ /* 0x000fe20000000f00 */
[----:B------:R-:W-:Y:S01]  /*af40*/  IMAD.IADD R11, R4, 0x1, -R3 ;  /* 0x00000001040b7824 */ /* 0x000fe200078e0a03 */
[----:B------:R-:W-:Y:S01]  /*af50*/  @P5 MOV R4, 0x3f317218 ;  /* 0x3f31721800045802 */ /* 0x000fe20000000f00 */
[----:B------:R-:W-:-:S02]  /*af60*/  IMAD R53, R8, c[0x0][0x49c], R53 ;  /* 0x0001270008357a24 */ /* 0x000fc400078e0235 */
[C---:B------:R-:W-:Y:S02]  /*af70*/  IMAD R47, R8.reuse, c[0x0][0x3f4], R47 ;  /* 0x0000fd00082f7a24 */ /* 0x040fe400078e022f */
[C---:B------:R-:W-:Y:S01]  /*af80*/  IMAD.WIDE.U32 R34, R8.reuse, c[0x0][0x498], R18 ;  /* 0x0001260008227a25 */ /* 0x040fe200078e0012 */
[----:B------:R-:W2:Y:S03]  /*af90*/  @P2 MUFU.LG2 R7, R7 ;  /* 0x0000000700072308 */ /* 0x000ea60000000c00 */
[----:B------:R-:W-:Y:S01]  /*afa0*/  IMAD.WIDE.U32 R14, R8, c[0x0][0x3f0], R14 ;  /* 0x0000fc00080e7a25 */ /* 0x000fe200078e000e */
[----:B------:R-:W-:-:S03]  /*afb0*/  @P1 MOV R8, 0x3f317218 ;  /* 0x3f31721800081802 */ /* 0x000fc60000000f00 */
[----:B------:R-:W-:Y:S02]  /*afc0*/  @P4 IMAD.MOV.U32 R3, RZ, RZ, 0x3f317218 ;  /* 0x3f317218ff034424 */ /* 0x000fe400078e00ff */
[----:B------:R-:W-:Y:S02]  /*afd0*/  @P5 FMUL.FTZ R10, R4, c[0x0][0x2d0] ;  /* 0x0000b400040a5a20 */ /* 0x000fe40000410000 */
[----:B------:R-:W-:Y:S02]  /*afe0*/  @P4 FMUL.FTZ R5, R3, c[0x0][0x2d0] ;  /* 0x0000b40003054a20 */ /* 0x000fe40000410000 */
[----:B------:R-:W-:Y:S02]  /*aff0*/  @P2 FMUL.FTZ R3, R0, c[0x0][0x2d0] ;  /* 0x0000b40000032a20 */ /* 0x000fe40000410000 */
[----:B-1----:R-:W-:Y:S02]  /*b000*/  @P1 FMUL.FTZ R4, R6, 0.69314718246459960938 ;  /* 0x3f31721806041820 */ /* 0x002fe40000410000 */
[----:B------:R-:W-:-:S04]  /*b010*/  @P1 FMUL.FTZ R0, R8, c[0x0][0x2d0] ;  /* 0x0000b40008001a20 */ /* 0x000fc80000410000 */
[----:B------:R-:W-:Y:S01]  /*b020*/  @P1 FFMA.FTZ R49, R0, R2, R4 ;  /* 0x0000000200311223 */ /* 0x000fe20000010004 */
[----:B------:R-:W-:Y:S01]  /*b030*/  SHF.R.S32.HI R0, RZ, 0x5, R38 ;  /* 0x00000005ff007819 */ /* 0x000fe20000011426 */
[----:B--2---:R-:W-:-:S03]  /*b040*/  @P2 FMUL.FTZ R7, R7, 0.69314718246459960938 ;  /* 0x3f31721807072820 */ /* 0x004fc60000410000 */
[----:B------:R-:W-:Y:S02]  /*b050*/  SHF.R.S32.HI R2, RZ, 0x1f, R0 ;  /* 0x0000001fff027819 */ /* 0x000fe40000011400 */
[----:B------:R-:W-:Y:S02]  /*b060*/  LEA.HI R4, R24, R24, RZ, 0x1 ;  /* 0x0000001818047211 */ /* 0x000fe400078f08ff */
[----:B------:R-:W-:Y:S01]  /*b070*/  LEA.HI R2, R2, R0, RZ, 0x2 ;  /* 0x0000000002027211 */ /* 0x000fe200078f10ff */
[----:B------:R-:W-:-:S03]  /*b080*/  @P2 FFMA.FTZ R50, R3, R132, R7 ;  /* 0x0000008403322223 */ /* 0x000fc60000010007 */
[----:B------:R-:W-:Y:S02]  /*b090*/  LOP3.LUT R3, R2, 0xffffffc, RZ, 0xc0, !PT ;  /* 0x0ffffffc02037812 */ /* 0x000fe400078ec0ff */
[----:B------:R-:W-:-:S04]  /*b0a0*/  LOP3.LUT R2, R4, 0x1ffffffe, RZ, 0xc0, !PT ;  /* 0x1ffffffe04027812 */ /* 0x000fc800078ec0ff */
[----:B------:R-:W-:Y:S02]  /*b0b0*/  IADD3 R7, R24, -R2, RZ ;  /* 0x8000000218077210 */ /* 0x000fe40007ffe0ff */
[----:B------:R-:W-:Y:S02]  /*b0c0*/  SHF.R.S32.HI R2, RZ, 0x2, R57 ;  /* 0x00000002ff027819 */ /* 0x000fe40000011439 */
[----:B------:R-:W2:Y:S04]  /*b0d0*/  LDL.LU R57, [R1+0x10] ;  /* 0x0000100001397983 */ /* 0x000ea80000300800 */
[----:B------:R-:W3:Y:S01]  /*b0e0*/  LDL.64 R58, [R1+0x18] ;  /* 0x00001800013a7983 */ /* 0x000ee20000100a00 */
[----:B------:R-:W1:Y:S08]  /*b0f0*/  @P5 MUFU.LG2 R12, R12 ;  /* 0x0000000c000c5308 */ /* 0x000e700000000c00 */
[----:B------:R-:W4:Y:S01]  /*b100*/  @P4 MUFU.LG2 R9, R9 ;  /* 0x0000000900094308 */ /* 0x000f220000000c00 */
[----:B------:R-:W-:Y:S01]  /*b110*/  SHF.R.S32.HI R6, RZ, 0x1f, R17 ;  /* 0x0000001fff067819 */ /* 0x000fe20000011411 */
[----:B-1----:R-:W-:-:S04]  /*b120*/  @P5 FMUL.FTZ R12, R12, 0.69314718246459960938 ;  /* 0x3f3172180c0c5820 */ /* 0x002fc80000410000 */
[----:B------:R-:W-:Y:S02]  /*b130*/  @P5 FFMA.FTZ R52, R10, R135, R12 ;  /* 0x000000870a345223 */ /* 0x000fe4000001000c */
[----:B----4-:R-:W-:Y:S01]  /*b140*/  @P4 FMUL.FTZ R9, R9, 0.69314718246459960938 ;  /* 0x3f31721809094820 */ /* 0x010fe20000410000 */
[----:B------:R-:W-:-:S03]  /*b150*/  LEA R10, R0, R24, 0x9 ;  /* 0x00000018000a7211 */ /* 0x000fc600078e48ff */
[----:B------:R-:W-:Y:S02]  /*b160*/  @P4 FFMA.FTZ R51, R5, R134, R9 ;  /* 0x0000008605334223 */ /* 0x000fe40000010009 */
[----:B------:R-:W-:Y:S02]  /*b170*/  IMAD.IADD R5, R0, 0x1, -R3 ;  /* 0x0000000100057824 */ /* 0x000fe400078e0a03 */
[----:B------:R-:W-:-:S03]  /*b180*/  IMAD.SHL.U32 R0, R4, 0x20, RZ ;  /* 0x0000002004007824 */ /* 0x000fc600078e00ff */
[----:B------:R-:W-:Y:S01]  /*b190*/  LEA R4, R5, R2, 0x4 ;  /* 0x0000000205047211 */ /* 0x000fe200078e20ff */
[C---:B------:R-:W-:Y:S01]  /*b1a0*/  IMAD.SHL.U32 R5, R11.reuse, 0x40, RZ ;  /* 0x000000400b057824 */ /* 0x040fe200078e00ff */
[----:B------:R-:W-:Y:S01]  /*b1b0*/  LOP3.LUT R2, R0, 0xffffffc0, RZ, 0xc0, !PT ;  /* 0xffffffc000027812 */ /* 0x000fe200078ec0ff */
[----:B------:R-:W-:Y:S01]  /*b1c0*/  IMAD R0, R6, c[0x0][0x3e0], RZ ;  /* 0x0000f80006007a24 */ /* 0x000fe200078e02ff */
[----:B------:R-:W-:Y:S02]  /*b1d0*/  LOP3.LUT R3, R11, 0x1, RZ, 0xc0, !PT ;  /* 0x000000010b037812 */ /* 0x000fe400078ec0ff */
[----:B------:R-:W-:Y:S01]  /*b1e0*/  LEA R7, R7, R2, 0x3 ;  /* 0x0000000207077211 */ /* 0x000fe200078e18ff */
[----:B------:R-:W-:Y:S01]  /*b1f0*/  IMAD R8, R17, c[0x0][0x3e4], R0 ;  /* 0x0000f90011087a24 */ /* 0x000fe200078e0200 */
[----:B------:R-:W-:Y:S02]  /*b200*/  LOP3.LUT R5, R5, 0x1c0, RZ, 0xc0, !PT ;  /* 0x000001c005057812 */ /* 0x000fe400078ec0ff */
[----:B------:R-:W-:Y:S01]  /*b210*/  LEA R0, R55, R4, 0x7 ;  /* 0x0000000437007211 */ /* 0x000fe200078e38ff */
[----:B------:R-:W-:Y:S01]  /*b220*/  IMAD.IADD R7, R4, 0x1, R7 ;  /* 0x0000000104077824 */ /* 0x000fe200078e0207 */
[----:B------:R-:W-:Y:S01]  /*b230*/  ISETP.NE.U32.AND P4, PT, R3, 0x1, PT ;  /* 0x000000010300780c */ /* 0x000fe20003f85070 */
[----:B------:R-:W-:Y:S01]  /*b240*/  IMAD R56, R56, c[0x0][0x388], RZ ;  /* 0x0000e20038387a24 */ /* 0x000fe200078e02ff */
[----:B------:R-:W-:-:S02]  /*b250*/  LEA.HI R6, R5, R5, RZ, 0x1d ;  /* 0x0000000505067211 */ /* 0x000fc400078fe8ff */
[----:B------:R-:W-:Y:S02]  /*b260*/  SHF.R.S32.HI R4, RZ, 0x3, R54 ;  /* 0x00000003ff047819 */ /* 0x000fe40000011436 */
[----:B------:R-:W-:Y:S02]  /*b270*/  IADD3 R5, R0, 0x8, RZ ;  /* 0x0000000800057810 */ /* 0x000fe40007ffe0ff */
[----:B------:R-:W-:Y:S02]  /*b280*/  R2P PR, R11, 0x6 ;  /* 0x000000060b007804 */ /* 0x000fe40000000000 */
[----:B------:R-:W-:Y:S01]  /*b290*/  LEA R6, R10, R6, 0x1 ;  /* 0x000000060a067211 */ /* 0x000fe200078e08ff */
[----:B------:R-:W-:Y:S01]  /*b2a0*/  IMAD R24, R55, 0x80, R4 ;  /* 0x0000008037187824 */ /* 0x000fe200078e0204 */
[----:B------:R-:W-:Y:S02]  /*b2b0*/  IADD3 R3, R15, R47, RZ ;  /* 0x0000002f0f037210 */ /* 0x000fe40007ffe0ff */
[----:B------:R-:W-:-:S02]  /*b2c0*/  MOV R2, R14 ;  /* 0x0000000e00027202 */ /* 0x000fc40000000f00 */
[----:B------:R-:W-:Y:S02]  /*b2d0*/  LEA R10, R55, R7, 0x7 ;  /* 0x00000007370a7211 */ /* 0x000fe400078e38ff */
[----:B------:R-:W-:Y:S02]  /*b2e0*/  ISETP.GE.OR P5, PT, R5, R56, P3 ;  /* 0x000000380500720c */ /* 0x000fe40001fa6670 */
[----:B------:R-:W-:Y:S02]  /*b2f0*/  MOV R11, 0xfffffff0 ;  /* 0xfffffff0000b7802 */ /* 0x000fe40000000f00 */
[C---:B------:R-:W-:Y:S02]  /*b300*/  IADD3 R5, R0.reuse, 0x40, RZ ;  /* 0x0000004000057810 */ /* 0x040fe40007ffe0ff */
[----:B------:R-:W-:Y:S01]  /*b310*/  IADD3 R4, R0, 0x48, RZ ;  /* 0x0000004800047810 */ /* 0x000fe20007ffe0ff */
[----:B------:R-:W-:Y:S01]  /*b320*/  IMAD.WIDE.U32 R2, R17, c[0x0][0x3e0], R2 ;  /* 0x0000f80011027a25 */ /* 0x000fe200078e0002 */
[----:B------:R-:W-:-:S02]  /*b330*/  SEL R11, R11, 0x10, !P4 ;  /* 0x000000100b0b7807 */ /* 0x000fc40006000000 */
[-C--:B------:R-:W-:Y:S01]  /*b340*/  ISETP.GE.OR P6, PT, R0, R56.reuse, P3 ;  /* 0x000000380000720c */ /* 0x080fe20001fc6670 */
[----:B------:R-:W-:Y:S01]  /*b350*/  @P0 IMAD.HI.U32 R7, R10, c[0x0][0x4ec], RZ ;  /* 0x00013b000a070a27 */ /* 0x000fe200078e00ff */
[-C--:B------:R-:W-:Y:S02]  /*b360*/  ISETP.GE.OR P4, PT, R5, R56.reuse, P3 ;  /* 0x000000380500720c */ /* 0x080fe40001f86670 */
[----:B------:R-:W-:Y:S02]  /*b370*/  ISETP.GE.OR P3, PT, R4, R56, P3 ;  /* 0x000000380400720c */ /* 0x000fe40001f66670 */
[----:B------:R-:W-:Y:S01]  /*b380*/  SHF.R.S32.HI R4, RZ, 0x1f, R48 ;  /* 0x0000001fff047819 */ /* 0x000fe20000011430 */
[----:B------:R-:W-:Y:S01]  /*b390*/  IMAD.IADD R3, R3, 0x1, R8 ;  /* 0x0000000103037824 */ /* 0x000fe200078e0208 */
[----:B------:R-:W-:Y:S02]  /*b3a0*/  MOV R5, R10 ;  /* 0x0000000a00057202 */ /* 0x000fe40000000f00 */
[----:B------:R-:W-:-:S02]  /*b3b0*/  SHF.L.U32 R0, R6, 0x1, RZ ;  /* 0x0000000106007819 */ /* 0x000fc400000006ff */
[----:B------:R-:W-:Y:S01]  /*b3c0*/  @P0 SHF.R.U32.HI R5, RZ, c[0x0][0x4f0], R7 ;  /* 0x00013c00ff050a19 */ /* 0x000fe20000011607 */
[----:B------:R-:W-:Y:S01]  /*b3d0*/  IMAD R6, R4, c[0x0][0x3d8], RZ ;  /* 0x0000f60004067a24 */ /* 0x000fe200078e02ff */
[----:B------:R-:W-:Y:S01]  /*b3e0*/  F2FP.BF16.PACK_AB R12, R147, R146 ;  /* 0x00000092930c723e */ /* 0x000fe200000010ff */
[----:B------:R-:W-:Y:S01]  /*b3f0*/  IMAD.WIDE.U32 R14, R48, c[0x0][0x3d8], R2 ;  /* 0x0000f600300e7a25 */ /* 0x000fe200078e0002 */
[----:B------:R-:W-:Y:S02]  /*b400*/  IADD3 R7, R0, 0x80, RZ ;  /* 0x0000008000077810 */ /* 0x000fe40007ffe0ff */
[----:B------:R-:W-:Y:S01]  /*b410*/  IADD3 R2, -R5, RZ, RZ ;  /* 0x000000ff05027210 */ /* 0x000fe20007ffe1ff */
[----:B------:R-:W-:Y:S01]  /*b420*/  IMAD R17, R48, c[0x0][0x3dc], R6 ;  /* 0x0000f70030117a24 */ /* 0x000fe200078e0206 */
[----:B------:R-:W-:Y:S01]  /*b430*/  F2FP.BF16.PACK_AB R9, R145, R144 ;  /* 0x000000909109723e */ /* 0x000fe200000010ff */
[C---:B------:R-:W-:Y:S01]  /*b440*/  IMAD.IADD R4, R0.reuse, 0x1, R11 ;  /* 0x0000000100047824 */ /* 0x040fe200078e020b */
[----:B------:R-:W-:Y:S01]  /*b450*/  IADD3 R6, R0, 0xc0, RZ ;  /* 0x000000c000067810 */ /* 0x000fe20007ffe0ff */
[----:B------:R1:W-:Y:S01]  /*b460*/  STS [R0+0x480], R12 ;  /* 0x0004800c00007388 */ /* 0x0003e20000000800 */
[----:B------:R-:W-:-:S02]  /*b470*/  F2FP.BF16.PACK_AB R16, R155, R16 ;  /* 0x000000109b10723e */ /* 0x000fc400000010ff */
[----:B------:R-:W-:Y:S01]  /*b480*/  @P2 IADD3 R6, R7, -0x40, RZ ;  /* 0xffffffc007062810 */ /* 0x000fe20007ffe0ff */
[----:B------:R-:W-:Y:S01]  /*b490*/  IMAD R7, R2, c[0x0][0x4e8], R10 ;  /* 0x00013a0002077a24 */ /* 0x000fe200078e020a */
[----:B------:R-:W-:Y:S01]  /*b4a0*/  F2FP.BF16.PACK_AB R13, R153, R13 ;  /* 0x0000000d990d723e */ /* 0x000fe200000010ff */
[----:B------:R4:W-:Y:S01]  /*b4b0*/  STS [R0+0x80], R9 ;  /* 0x0000800900007388 */ /* 0x0009e20000000800 */
[----:B------:R-:W-:Y:S02]  /*b4c0*/  F2FP.BF16.PACK_AB R19, R141, R140 ;  /* 0x0000008c8d13723e */ /* 0x000fe400000010ff */
[----:B------:R-:W-:Y:S01]  /*b4d0*/  F2FP.BF16.PACK_AB R18, R143, R142 ;  /* 0x0000008e8f12723e */ /* 0x000fe200000010ff */
[----:B------:R4:W-:Y:S01]  /*b4e0*/  STS [R4+0x480], R16 ;  /* 0x0004801004007388 */ /* 0x0009e20000000800 */
[----:B------:R-:W-:Y:S02]  /*b4f0*/  F2FP.BF16.PACK_AB R20, R149, R20 ;  /* 0x000000149514723e */ /* 0x000fe400000010ff */
[----:B------:R-:W-:-:S02]  /*b500*/  F2FP.BF16.PACK_AB R23, R151, R23 ;  /* 0x000000179717723e */ /* 0x000fc400000010ff */
[----:B------:R-:W-:Y:S02]  /*b510*/  SHF.R.S32.HI R3, RZ, 0x1f, R5 ;  /* 0x0000001fff037819 */ /* 0x000fe40000011405 */
[----:B------:R-:W-:Y:S02]  /*b520*/  IADD3 R8, P0, R5, R34, RZ ;  /* 0x0000002205087210 */ /* 0x000fe40007f1e0ff */
[----:B------:R-:W-:Y:S02]  /*b530*/  SHF.R.S32.HI R2, RZ, 0x1f, R7 ;  /* 0x0000001fff027819 */ /* 0x000fe40000011407 */
[----:B-1----:R-:W-:Y:S01]  /*b540*/  MOV R12, 0x20 ;  /* 0x00000020000c7802 */ /* 0x002fe20000000f00 */
[----:B------:R-:W-:Y:S01]  /*b550*/  STS [R4+0x80], R13 ;  /* 0x0000800d04007388 */ /* 0x000fe20000000800 */
[----:B------:R-:W-:-:S03]  /*b560*/  F2FP.BF16.PACK_AB R22, R157, R22 ;  /* 0x000000169d16723e */ /* 0x000fc600000010ff */
[----:B------:R-:W-:Y:S01]  /*b570*/  STS [R0+0x2080], R19 ;  /* 0x0020801300007388 */ /* 0x000fe20000000800 */
[----:B----4-:R-:W-:Y:S02]  /*b580*/  IADD3.X R9, R3, R35, R53, P0, !PT ;  /* 0x0000002303097210 */ /* 0x010fe400007fe435 */
[----:B------:R-:W-:Y:S01]  /*b590*/  SEL R16, R12, 0xffffffe0, !P1 ;  /* 0xffffffe00c107807 */ /* 0x000fe20004800000 */
[----:B------:R1:W-:Y:S01]  /*b5a0*/  STS [R0+0x2480], R18 ;  /* 0x0024801200007388 */ /* 0x0003e20000000800 */
[----:B------:R-:W-:Y:S02]  /*b5b0*/  F2FP.BF16.PACK_AB R21, R159, R21 ;  /* 0x000000159f15723e */ /* 0x000fe400000010ff */
[----:B------:R-:W-:Y:S01]  /*b5c0*/  IADD3 R5, R16, R4, RZ ;  /* 0x0000000410057210 */ /* 0x000fe20007ffe0ff */
[----:B------:R-:W-:Y:S01]  /*b5d0*/  STS [R4+0x2080], R20 ;  /* 0x0020801404007388 */ /* 0x000fe20000000800 */
[----:B------:R-:W-:-:S03]  /*b5e0*/  F2FP.BF16.PACK_AB R25, R169, R25 ;  /* 0x00000019a919723e */ /* 0x000fc600000010ff */
[----:B------:R4:W-:Y:S01]  /*b5f0*/  STS [R4+0x2480], R23 ;  /* 0x0024801704007388 */ /* 0x0009e20000000800 */
[----:B------:R-:W-:Y:S02]  /*b600*/  F2FP.BF16.PACK_AB R26, R171, R26 ;  /* 0x0000001aab1a723e */ /* 0x000fe400000010ff */
[----:B------:R-:W-:Y:S02]  /*b610*/  F2FP.BF16.PACK_AB R28, R161, R28 ;  /* 0x0000001ca11c723e */ /* 0x000fe400000010ff */
[----:B------:R-:W-:Y:S01]  /*b620*/  F2FP.BF16.PACK_AB R27, R163, R27 ;  /* 0x0000001ba31b723e */ /* 0x000fe200000010ff */
[----:B-1----:R-:W-:Y:S02]  /*b630*/  IMAD.IADD R0, R0, 0x1, R16 ;  /* 0x0000000100007824 */ /* 0x002fe400078e0210 */
[----:B----4-:R-:W-:Y:S02]  /*b640*/  IMAD R4, R2, c[0x0][0x488], RZ ;  /* 0x0001220002047a24 */ /* 0x010fe400078e02ff */
[C---:B------:R-:W-:Y:S01]  /*b650*/  IMAD.WIDE.U32 R2, R7.reuse, c[0x0][0x488], R8 ;  /* 0x0001220007027a25 */ /* 0x040fe200078e0008 */
[----:B------:R-:W-:Y:S03]  /*b660*/  STS [R0+0x80], R22 ;  /* 0x0000801600007388 */ /* 0x000fe60000000800 */
[----:B------:R-:W-:Y:S01]  /*b670*/  IMAD R7, R7, c[0x0][0x48c], R4 ;  /* 0x0001230007077a24 */ /* 0x000fe200078e0204 */
[----:B------:R-:W-:Y:S01]  /*b680*/  STS [R0+0x480], R21 ;  /* 0x0004801500007388 */ /* 0x000fe20000000800 */
[----:B------:R-:W-:-:S03]  /*b690*/  LEA R4, P0, R2, c[0x0][0x450], 0x2 ;  /* 0x0001140002047a11 */ /* 0x000fc600078010ff */
[----:B------:R-:W-:Y:S04]  /*b6a0*/  STS [R5+0x80], R25 ;  /* 0x0000801905007388 */ /* 0x000fe80000000800 */
[----:B------:R-:W-:Y:S04]  /*b6b0*/  STS [R5+0x480], R26 ;  /* 0x0004801a05007388 */ /* 0x000fe80000000800 */
[----:B------:R-:W-:Y:S04]  /*b6c0*/  STS [R0+0x2080], R28 ;  /* 0x0020801c00007388 */ /* 0x000fe80000000800 */
[----:B------:R1:W-:Y:S01]  /*b6d0*/  STS [R0+0x2480], R27 ;  /* 0x0024801b00007388 */ /* 0x0003e20000000800 */
[----:B------:R-:W-:-:S02]  /*b6e0*/  F2FP.BF16.PACK_AB R30, R165, R30 ;  /* 0x0000001ea51e723e */ /* 0x000fc400000010ff */
[----:B------:R-:W-:Y:S02]  /*b6f0*/  F2FP.BF16.PACK_AB R29, R167, R29 ;  /* 0x0000001da71d723e */ /* 0x000fe400000010ff */
[----:B------:R-:W-:Y:S02]  /*b700*/  F2FP.BF16.PACK_AB R32, R173, R32 ;  /* 0x00000020ad20723e */ /* 0x000fe400000010ff */
[----:B------:R-:W-:Y:S01]  /*b710*/  F2FP.BF16.PACK_AB R31, R175, R31 ;  /* 0x0000001faf1f723e */ /* 0x000fe200000010ff */
[----:B------:R-:W-:Y:S01]  /*b720*/  STS [R5+0x2080], R30 ;  /* 0x0020801e05007388 */ /* 0x000fe20000000800 */
[----:B------:R-:W-:Y:S02]  /*b730*/  F2FP.BF16.PACK_AB R44, R121, R44 ;  /* 0x0000002c792c723e */ /* 0x000fe400000010ff */
[----:B------:R-:W-:Y:S01]  /*b740*/  F2FP.BF16.PACK_AB R43, R123, R43 ;  /* 0x0000002b7b2b723e */ /* 0x000fe200000010ff */
[----:B------:R-:W-:Y:S01]  /*b750*/  STS [R5+0x2480], R29 ;  /* 0x0024801d05007388 */ /* 0x000fe20000000800 */
[----:B------:R-:W-:-:S02]  /*b760*/  F2FP.BF16.PACK_AB R46, R177, R46 ;  /* 0x0000002eb12e723e */ /* 0x000fc400000010ff */
[----:B------:R-:W-:Y:S02]  /*b770*/  F2FP.BF16.PACK_AB R178, R179, R178 ;  /* 0x000000b2b3b2723e */ /* 0x000fe400000010ff */
[----:B-1----:R-:W-:Y:S02]  /*b780*/  IADD3 R0, R3, R7, RZ ;  /* 0x0000000703007210 */ /* 0x002fe40007ffe0ff */
[----:B------:R-:W-:Y:S02]  /*b790*/  IADD3 R3, R16, 0x400, R6 ;  /* 0x0000040010037810 */ /* 0x000fe40007ffe006 */
[----:B------:R-:W-:Y:S02]  /*b7a0*/  LEA.HI.X R2, R2, c[0x0][0x454], R0, 0x2, P0 ;  /* 0x0001150002027a11 */ /* 0x000fe400000f1400 */
[C---:B------:R-:W-:Y:S01]  /*b7b0*/  IADD3 R0, R11.reuse, R6, RZ ;  /* 0x000000060b007210 */ /* 0x040fe20007ffe0ff */
[----:B------:R-:W-:Y:S01]  /*b7c0*/  IMAD.IADD R7, R11, 0x1, R3 ;  /* 0x000000010b077824 */ /* 0x000fe200078e0203 */
[----:B------:R-:W-:Y:S01]  /*b7d0*/  F2FP.BF16.PACK_AB R45, R117, R45 ;  /* 0x0000002d752d723e */ /* 0x000fe200000010ff */
[----:B------:R-:W-:Y:S01]  /*b7e0*/  SHFL.IDX PT, R13, R2, RZ, 0x1c1f ;  /* 0x001c1fff020d7589 */ /* 0x000fe200000e0000 */
[----:B------:R-:W-:Y:S01]  /*b7f0*/  F2FP.BF16.PACK_AB R118, R119, R118 ;  /* 0x000000767776723e */ /* 0x000fe200000010ff */
[----:B------:R-:W-:Y:S01]  /*b800*/  IMAD.IADD R3, R16, 0x1, R0 ;  /* 0x0000000110037824 */ /* 0x000fe200078e0200 */
[----:B------:R-:W-:Y:S01]  /*b810*/  F2FP.BF16.PACK_AB R42, R181, R42 ;  /* 0x0000002ab52a723e */ /* 0x000fe200000010ff */
[----:B------:R-:W-:Y:S01]  /*b820*/  SHFL.IDX PT, R11, R2, 0x1, 0x1c1f ;  /* 0x003c1f00020b7f89 */ /* 0x000fe200000e0000 */
[----:B------:R-:W-:-:S03]  /*b830*/  F2FP.BF16.PACK_AB R41, R183, R41 ;  /* 0x00000029b729723e */ /* 0x000fc600000010ff */
[----:B------:R-:W-:Y:S01]  /*b840*/  SHFL.IDX PT, R9, R2, 0x2, 0x1c1f ;  /* 0x005c1f0002097f89 */ /* 0x000fe200000e0000 */
[----:B------:R-:W-:-:S03]  /*b850*/  F2FP.BF16.PACK_AB R38, R185, R184 ;  /* 0x000000b8b926723e */ /* 0x000fc600000010ff */
[----:B------:R1:W-:Y:S01]  /*b860*/  SHFL.IDX PT, R5, R2, 0x3, 0x1c1f ;  /* 0x007c1f0002057f89 */ /* 0x0003e200000e0000 */
[----:B------:R-:W-:-:S03]  /*b870*/  F2FP.BF16.PACK_AB R37, R187, R37 ;  /* 0x00000025bb25723e */ /* 0x000fc600000010ff */
[----:B------:R2:W-:Y:S01]  /*b880*/  STS [R6], R32 ;  /* 0x0000002006007388 */ /* 0x0005e20000000800 */
[----:B------:R-:W-:-:S03]  /*b890*/  F2FP.BF16.PACK_AB R40, R125, R40 ;  /* 0x000000287d28723e */ /* 0x000fc600000010ff */
[----:B------:R-:W-:Y:S01]  /*b8a0*/  STS [R6+0x400], R31 ;  /* 0x0004001f06007388 */ /* 0x000fe20000000800 */
[----:B------:R-:W-:-:S03]  /*b8b0*/  F2FP.BF16.PACK_AB R39, R127, R39 ;  /* 0x000000277f27723e */ /* 0x000fc600000010ff */
[----:B------:R-:W-:Y:S01]  /*b8c0*/  STS [R0], R44 ;  /* 0x0000002c00007388 */ /* 0x000fe20000000800 */
[----:B------:R-:W-:-:S03]  /*b8d0*/  F2FP.BF16.PACK_AB R36, R129, R36 ;  /* 0x000000248124723e */ /* 0x000fc600000010ff */
[----:B------:R-:W-:Y:S01]  /*b8e0*/  STS [R0+0x400], R43 ;  /* 0x0004002b00007388 */ /* 0x000fe20000000800 */
[----:B------:R-:W-:-:S03]  /*b8f0*/  F2FP.BF16.PACK_AB R33, R131, R33 ;  /* 0x000000218321723e */ /* 0x000fc600000010ff */
[----:B------:R-:W-:Y:S01]  /*b900*/  STS [R6+0x2000], R46 ;  /* 0x0020002e06007388 */ /* 0x000fe20000000800 */
[----:B-1----:R-:W-:-:S03]  /*b910*/  IADD3 R2, R16, R6, RZ ;  /* 0x0000000610027210 */ /* 0x002fc60007ffe0ff */
[----:B------:R-:W-:Y:S04]  /*b920*/  STS [R6+0x2400], R178 ;  /* 0x002400b206007388 */ /* 0x000fe80000000800 */
[----:B------:R-:W-:Y:S04]  /*b930*/  STS [R0+0x2000], R45 ;  /* 0x0020002d00007388 */ /* 0x000fe80000000800 */
[----:B------:R1:W-:Y:S04]  /*b940*/  STS [R0+0x2400], R118 ;  /* 0x0024007600007388 */ /* 0x0003e80000000800 */
[----:B------:R-:W-:Y:S04]  /*b950*/  STS [R2], R42 ;  /* 0x0000002a02007388 */ /* 0x000fe80000000800 */
[----:B------:R-:W-:Y:S04]  /*b960*/  STS [R2+0x400], R41 ;  /* 0x0004002902007388 */ /* 0x000fe80000000800 */
[----:B------:R-:W-:Y:S04]  /*b970*/  STS [R3], R38 ;  /* 0x0000002603007388 */ /* 0x000fe80000000800 */
[----:B------:R-:W-:Y:S04]  /*b980*/  STS [R7], R37 ;  /* 0x0000002507007388 */ /* 0x000fe80000000800 */
[----:B------:R-:W-:Y:S04]  /*b990*/  STS [R2+0x2000], R40 ;  /* 0x0020002802007388 */ /* 0x000fe80000000800 */
[----:B------:R-:W-:Y:S04]  /*b9a0*/  STS [R2+0x2400], R39 ;  /* 0x0024002702007388 */ /* 0x000fe80000000800 */
[----:B------:R-:W-:Y:S04]  /*b9b0*/  STS [R3+0x2000], R36 ;  /* 0x0020002403007388 */ /* 0x000fe80000000800 */
[----:B------:R-:W-:Y:S04]  /*b9c0*/  STS [R7+0x2000], R33 ;  /* 0x0020002107007388 */ /* 0x000fe80000000800 */
[----:B------:R-:W4:Y:S04]  /*b9d0*/  SHFL.IDX PT, R12, R4, RZ, 0x1c1f ;  /* 0x001c1fff040c7589 */ /* 0x000f2800000e0000 */
[----:B------:R-:W-:Y:S06]  /*b9e0*/  BAR.SYNC.DEFER_BLOCKING 0x1, 0x80 ;  /* 0x0042000000007b1d */ /* 0x000fec0000010000 */
[----:B------:R-:W3:Y:S04]  /*b9f0*/  SHFL.IDX PT, R10, R4, 0x1, 0x1c1f ;  /* 0x003c1f00040a7f89 */ /* 0x000ee800000e0000 */
[----:B------:R-:W3:Y:S04]  /*ba00*/  SHFL.IDX PT, R8, R4, 0x2, 0x1c1f ;  /* 0x005c1f0004087f89 */ /* 0x000ee800000e0000 */
[----:B------:R-:W3:Y:S01]  /*ba10*/  SHFL.IDX PT, R4, R4, 0x3, 0x1c1f ;  /* 0x007c1f0004047f89 */ /* 0x000ee200000e0000 */
[----:B--2---:R-:W-:-:S02]  /*ba20*/  SHF.L.U32 R32, R57, 0x1, RZ ;  /* 0x0000000139207819 */ /* 0x004fc400000006ff */
[----:B-1----:R-:W-:Y:S01]  /*ba30*/  IADD3 R0, R15, R17, RZ ;  /* 0x000000110f007210 */ /* 0x002fe20007ffe0ff */
[----:B----4-:R-:W-:Y:S01]  /*ba40*/  @!P6 ST.E [R12.64], R52 ;  /* 0x000000340c00e985 */ /* 0x010fe2000c101908 */
[----:B------:R-:W-:-:S03]  /*ba50*/  LEA R2, P0, R14, c[0x0][0x380], 0x1 ;  /* 0x0000e0000e027a11 */ /* 0x000fc600078008ff */
[----:B---3--:R-:W-:Y:S04]  /*ba60*/  @!P5 ST.E [R10.64], R51 ;  /* 0x000000330a00d985 */ /* 0x008fe8000c101908 */
[----:B------:R-:W-:Y:S04]  /*ba70*/  @!P4 ST.E [R8.64], R50 ;  /* 0x000000320800c985 */ /* 0x000fe8000c101908 */
[----:B------:R-:W-:Y:S04]  /*ba80*/  @!P3 ST.E [R4.64], R49 ;  /* 0x000000310400b985 */ /* 0x000fe8000c101908 */
[----:B------:R-:W-:Y:S01]  /*ba90*/  LDS.128 R28, [R32+0x80] ;  /* 0x00008000201c7984 */ /* 0x000fe20000000c00 */
[----:B------:R-:W-:-:S03]  /*baa0*/  LEA.HI.X R0, R14, c[0x0][0x384], R0, 0x1, P0 ;  /* 0x0000e1000e007a11 */ /* 0x000fc600000f0c00 */
[----:B------:R-:W-:Y:S04]  /*bab0*/  LDS.128 R20, [R32+0x880] ;  /* 0x0008800020147984 */ /* 0x000fe80000000c00 */
[----:B------:R-:W-:Y:S04]  /*bac0*/  SHFL.IDX PT, R10, R2, RZ, 0x181f ;  /* 0x00181fff020a7589 */ /* 0x000fe800000e0000 */
[----:B------:R-:W1:Y:S01]  /*bad0*/  SHFL.IDX PT, R11, R0, RZ, 0x181f ;  /* 0x00181fff000b7589 */ /* 0x000e6200000e0000 */
[----:B------:R-:W-:-:S03]  /*bae0*/  ISETP.GE.AND P6, PT, R58, c[0x0][0x3c8], PT ;  /* 0x0000f2003a007a0c */ /* 0x000fc60003fc6270 */
[----:B------:R-:W-:Y:S04]  /*baf0*/  LDS.128 R52, [R32+0x1080] ;  /* 0x0010800020347984 */ /* 0x000fe80000000c00 */
[----:B------:R-:W-:Y:S04]  /*bb00*/  LDS.128 R48, [R32+0x1880] ;  /* 0x0018800020307984 */ /* 0x000fe80000000c00 */
[----:B------:R-:W-:Y:S04]  /*bb10*/  LDS.128 R44, [R32+0x2080] ;  /* 0x00208000202c7984 */ /* 0x000fe80000000c00 */
[----:B------:R-:W-:Y:S01]  /*bb20*/  LDS.128 R40, [R32+0x2880] ;  /* 0x0028800020287984 */ /* 0x000fe20000000c00 */
[----:B------:R-:W-:-:S03]  /*bb30*/  ISETP.GE.OR P0, PT, R24, R56, P6 ;  /* 0x000000381800720c */ /* 0x000fc60003706670 */
[----:B------:R-:W-:Y:S04]  /*bb40*/  LDS.128 R36, [R32+0x3080] ;  /* 0x0030800020247984 */ /* 0x000fe80000000c00 */
[----:B------:R-:W-:Y:S04]  /*bb50*/  SHFL.IDX PT, R8, R2, 0x1, 0x181f ;  /* 0x00381f0002087f89 */ /* 0x000fe800000e0000 */
[----:B------:R-:W2:Y:S01]  /*bb60*/  SHFL.IDX PT, R9, R0, 0x1, 0x181f ;  /* 0x00381f0000097f89 */ /* 0x000ea200000e0000 */
[----:B------:R-:W-:-:S03]  /*bb70*/  IADD3 R3, R24, 0x10, RZ ;  /* 0x0000001018037810 */ /* 0x000fc60007ffe0ff */
[----:B------:R-:W-:Y:S04]  /*bb80*/  SHFL.IDX PT, R6, R2, 0x2, 0x181f ;  /* 0x00581f0002067f89 */ /* 0x000fe800000e0000 */
[----:B------:R-:W3:Y:S01]  /*bb90*/  SHFL.IDX PT, R7, R0, 0x2, 0x181f ;  /* 0x00581f0000077f89 */ /* 0x000ee200000e0000 */
[----:B------:R-:W-:-:S03]  /*bba0*/  ISETP.GE.OR P5, PT, R3, R56, P6 ;  /* 0x000000380300720c */ /* 0x000fc600037a6670 */
[----:B------:R-:W-:Y:S04]  /*bbb0*/  SHFL.IDX PT, R4, R2, 0x3, 0x181f ;  /* 0x00781f0002047f89 */ /* 0x000fe800000e0000 */
[----:B------:R-:W-:Y:S01]  /*bbc0*/  SHFL.IDX PT, R5, R0, 0x3, 0x181f ;  /* 0x00781f0000057f89 */ /* 0x000fe200000e0000 */
[----:B------:R-:W-:-:S03]  /*bbd0*/  IADD3 R3, R24, 0x40, RZ ;  /* 0x0000004018037810 */ /* 0x000fc60007ffe0ff */
[----:B------:R-:W-:Y:S04]  /*bbe0*/  SHFL.IDX PT, R12, R2, 0x4, 0x181f ;  /* 0x00981f00020c7f89 */ /* 0x000fe800000e0000 */
[----:B------:R-:W4:Y:S01]  /*bbf0*/  SHFL.IDX PT, R13, R0, 0x4, 0x181f ;  /* 0x00981f00000d7f89 */ /* 0x000f2200000e0000 */
[----:B------:R-:W-:-:S03]  /*bc00*/  IADD3 R14, R24, 0x30, RZ ;  /* 0x00000030180e7810 */ /* 0x000fc60007ffe0ff */
[----:B------:R-:W-:Y:S04]  /*bc10*/  SHFL.IDX PT, R16, R2, 0x5, 0x181f ;  /* 0x00b81f0002107f89 */ /* 0x000fe800000e0000 */
[----:B------:R-:W-:Y:S01]  /*bc20*/  SHFL.IDX PT, R17, R0, 0x5, 0x181f ;  /* 0x00b81f0000117f89 */ /* 0x000fe200000e0000 */
[----:B------:R-:W-:-:S03]  /*bc30*/  IADD3 R15, R24, 0x20, RZ ;  /* 0x00000020180f7810 */ /* 0x000fc60007ffe0ff */
[----:B------:R-:W-:Y:S04]  /*bc40*/  SHFL.IDX PT, R18, R2, 0x6, 0x181f ;  /* 0x00d81f0002127f89 */ /* 0x000fe800000e0000 */
[----:B------:R-:W4:Y:S01]  /*bc50*/  SHFL.IDX PT, R19, R0, 0x6, 0x181f ;  /* 0x00d81f0000137f89 */ /* 0x000f2200000e0000 */
[-C--:B------:R-:W-:Y:S01]  /*bc60*/  ISETP.GE.OR P2, PT, R3, R56.reuse, P6 ;  /* 0x000000380300720c */ /* 0x080fe20003746670 */
[----:B-1----:R-:W-:Y:S01]  /*bc70*/  @!P0 IMAD.WIDE R10, R58, 0x2, R10 ;  /* 0x000000023a0a8825 */ /* 0x002fe200078e020a */
[-C--:B------:R-:W-:Y:S01]  /*bc80*/  ISETP.GE.OR P3, PT, R14, R56.reuse, P6 ;  /* 0x000000380e00720c */ /* 0x080fe20003766670 */
[----:B------:R-:W1:Y:S01]  /*bc90*/  LDS.128 R32, [R32+0x3880] ;  /* 0x0038800020207984 */ /* 0x000e620000000c00 */
[----:B------:R-:W-:Y:S02]  /*bca0*/  IADD3 R3, R24, 0x50, RZ ;  /* 0x0000005018037810 */ /* 0x000fe40007ffe0ff */
[----:B------:R-:W-:-:S02]  /*bcb0*/  ISETP.GE.OR P4, PT, R15, R56, P6 ;  /* 0x000000380f00720c */ /* 0x000fc40003786670 */
[----:B------:R-:W-:Y:S01]  /*bcc0*/  IADD3 R14, R24, 0x60, RZ ;  /* 0x00000060180e7810 */ /* 0x000fe20007ffe0ff */
[----:B------:R-:W-:Y:S01]  /*bcd0*/  @!P0 ST.E.128 [R10.64], R28 ;  /* 0x0000001c0a008985 */ /* 0x000fe2000c101d08 */
[-C--:B------:R-:W-:Y:S02]  /*bce0*/  ISETP.GE.OR P1, PT, R3, R56.reuse, P6 ;  /* 0x000000380300720c */ /* 0x080fe40003726670 */
[----:B------:R-:W-:Y:S01]  /*bcf0*/  ISETP.GE.OR P0, PT, R14, R56, P6 ;  /* 0x000000380e00720c */ /* 0x000fe20003706670 */
[----:B------:R1:W1:Y:S01]  /*bd00*/  SHFL.IDX PT, R11, R0, 0x7, 0x181f ;  /* 0x00f81f00000b7f89 */ /* 0x00026200000e0000 */
[----:B--2---:R-:W-:-:S05]  /*bd10*/  @!P5 IMAD.WIDE R8, R58, 0x2, R8 ;  /* 0x000000023a08d825 */ /* 0x004fca00078e0208 */
[----:B------:R-:W-:Y:S01]  /*bd20*/  @!P5 ST.E.128 [R8.64], R20 ;  /* 0x000000140800d985 */ /* 0x000fe2000c101d08 */
[----:B---3--:R-:W-:-:S03]  /*bd30*/  @!P4 IMAD.WIDE R14, R58, 0x2, R6 ;  /* 0x000000023a0ec825 */ /* 0x008fc600078e0206 */
[----:B------:R2:W3:Y:S01]  /*bd40*/  SHFL.IDX PT, R10, R2, 0x7, 0x181f ;  /* 0x00f81f00020a7f89 */ /* 0x0004e200000e0000 */
[----:B----4-:R-:W-:Y:S01]  /*bd50*/  @!P2 IMAD.WIDE R6, R58, 0x2, R12 ;  /* 0x000000023a06a825 */ /* 0x010fe200078e020c */
[----:B-1----:R-:W-:-:S04]  /*bd60*/  IADD3 R0, R24, 0x70, RZ ;  /* 0x0000007018007810 */ /* 0x002fc80007ffe0ff */
[----:B------:R-:W-:Y:S01]  /*bd70*/  ISETP.GE.OR P6, PT, R0, R56, P6 ;  /* 0x000000380000720c */ /* 0x000fe200037c6670 */
[----:B------:R1:W-:Y:S01]  /*bd80*/  @!P4 ST.E.128 [R14.64], R52 ;  /* 0x000000340e00c985 */ /* 0x0003e2000c101d08 */
[----:B--2---:R-:W-:-:S04]  /*bd90*/  @!P0 IMAD.WIDE R2, R58, 0x2, R18 ;  /* 0x000000023a028825 */ /* 0x004fc800078e0212 */
[----:B------:R-:W-:-:S04]  /*bda0*/  @!P3 IMAD.WIDE R8, R58, 0x2, R4 ;  /* 0x000000023a08b825 */ /* 0x000fc800078e0204 */
[----:B------:R-:W-:Y:S01]  /*bdb0*/  @!P1 IMAD.WIDE R4, R58, 0x2, R16 ;  /* 0x000000023a049825 */ /* 0x000fe200078e0210 */
[----:B------:R1:W-:Y:S04]  /*bdc0*/  @!P3 ST.E.128 [R8.64], R48 ;  /* 0x000000300800b985 */ /* 0x0003e8000c101d08 */
[----:B------:R1:W-:Y:S04]  /*bdd0*/  @!P2 ST.E.128 [R6.64], R44 ;  /* 0x0000002c0600a985 */ /* 0x0003e8000c101d08 */
[----:B------:R1:W-:Y:S04]  /*bde0*/  @!P1 ST.E.128 [R4.64], R40 ;  /* 0x0000002804009985 */ /* 0x0003e8000c101d08 */
[----:B------:R1:W-:Y:S01]  /*bdf0*/  @!P0 ST.E.128 [R2.64], R36 ;  /* 0x0000002402008985 */ /* 0x0003e2000c101d08 */
[----:B------:R-:W-:Y:S05]  /*be00*/  @P6 EXIT ;  /* 0x000000000000694d */ /* 0x000fea0003800000 */
[----:B-1-3--:R-:W-:-:S05]  /*be10*/  IMAD.WIDE R2, R58, 0x2, R10 ;  /* 0x000000023a027825 */ /* 0x00afca00078e020a */
[----:B------:R-:W-:Y:S01]  /*be20*/  ST.E.128 [R2.64], R32 ;  /* 0x0000002002007985 */ /* 0x000fe2000c101d08 */
[----:B------:R-:W-:Y:S05]  /*be30*/  EXIT ;  /* 0x000000000000794d */ /* 0x000fea0003800000 */
.L_x_4:
[----:B------:R-:W-:-:S00]  /*be40*/  BRA `(.L_x_4) ;  /* 0xfffffff000007947 */ /* 0x000fc0000383ffff */
[----:B------:R-:W-:-:S00]  /*be50*/  NOP ;  /* 0x0000000000007918 */ /* 0x000fc00000000000 */
        /* <DEDUP_REMOVED lines=10> */
.L_x_735:


//--------------------- .text._ZN7cutlass13device_kernelIN5flash19enable_sm80_to_sm89INS1_16FlashAttnFwdSm80INS1_25CollectiveMainloopFwdSm80ILi4ELi1ELb0EN4cute5tupleIJNS5_1CILi128EEENS7_ILi112EEENS7_ILi64EEEEEELi64ENS_10bfloat16_tEfNS_4arch4Sm80ELb0ELb0ELb0ELb1ELb0ELb0ELb1ELb0EEENS1_21CollectiveEpilogueFwdINS6_IJS8_SA_S9_EEENS6_IJNS7_ILi1EEESI_SI_EEESC_SE_Li128ELb1ELb1ELb0ELb0EEENS1_19SingleTileSchedulerILb1ELb0ELb1ELi128EEEEEEEEEvNT_6ParamsE --------------------------
	.section	.text._ZN7cutlass13device_kernelIN5flash19enable_sm80_to_sm89INS1_16FlashAttnFwdSm80INS1_25CollectiveMainloopFwdSm80ILi4ELi1ELb0EN4cute5tupleIJNS5_1CILi128EEENS7_ILi112EEENS7_ILi64EEEEEELi64ENS_10bfloat16_tEfNS_4arch4Sm80ELb0ELb0ELb0ELb1ELb0ELb0ELb1ELb0EEENS1_21CollectiveEpilogueFwdINS6_IJS8_SA_S9_EEENS6_IJNS7_ILi1EEESI_SI_EEESC_SE_Li128ELb1ELb1ELb0ELb0EEENS1_19SingleTileSchedulerILb1ELb0ELb1ELi128EEEEEEEEEvNT_6ParamsE,"ax",@progbits
	.sectioninfo	@"SHI_REGISTERS=255"
	.align	128
.text._ZN7cutlass13device_kernelIN5flash19enable_sm80_to_sm89INS1_16FlashAttnFwdSm80INS1_25CollectiveMainloopFwdSm80ILi4ELi1ELb0EN4cute5tupleIJNS5_1CILi128EEENS7_ILi112EEENS7_ILi64EEEEEELi64ENS_10bfloat16_tEfNS_4arch4Sm80ELb0ELb0ELb0ELb1ELb0ELb0ELb1ELb0EEENS1_21CollectiveEpilogueFwdINS6_IJS8_SA_S9_EEENS6_IJNS7_ILi1EEESI_SI_EEESC_SE_Li128ELb1ELb1ELb0ELb0EEENS1_19SingleTileSchedulerILb1ELb0ELb1ELi128EEEEEEEEEvNT_6ParamsE:
        .type           _ZN7cutlass13device_kernelIN5flash19enable_sm80_to_sm89INS1_16FlashAttnFwdSm80INS1_25CollectiveMainloopFwdSm80ILi4ELi1ELb0EN4cute5tupleIJNS5_1CILi128EEENS7_ILi112EEENS7_ILi64EEEEEELi64ENS_10bfloat16_tEfNS_4arch4Sm80ELb0ELb0ELb0ELb1ELb0ELb0ELb1ELb0EEENS1_21CollectiveEpilogueFwdINS6_IJS8_SA_S9_EEENS6_IJNS7_ILi1EEESI_SI_EEESC_SE_Li128ELb1ELb1ELb0ELb0EEENS1_19SingleTileSchedulerILb1ELb0ELb1ELi128EEEEEEEEEvNT_6ParamsE,@function
        .size           _ZN7cutlass13device_kernelIN5flash19enable_sm80_to_sm89INS1_16FlashAttnFwdSm80INS1_25CollectiveMainloopFwdSm80ILi4ELi1ELb0EN4cute5tupleIJNS5_1CILi128EEENS7_ILi112EEENS7_ILi64EEEEEELi64ENS_10bfloat16_tEfNS_4arch4Sm80ELb0ELb0ELb0ELb1ELb0ELb0ELb1ELb0EEENS1_21CollectiveEpilogueFwdINS6_IJS8_SA_S9_EEENS6_IJNS7_ILi1EEESI_SI_EEESC_SE_Li128ELb1ELb1ELb0ELb0EEENS1_19SingleTileSchedulerILb1ELb0ELb1ELi128EEEEEEEEEvNT_6ParamsE,(.L_x_736 - _ZN7cutlass13device_kernelIN5flash19enable_sm80_to_sm89INS1_16FlashAttnFwdSm80INS1_25CollectiveMainloopFwdSm80ILi4ELi1ELb0EN4cute5tupleIJNS5_1CILi128EEENS7_ILi112EEENS7_ILi64EEEEEELi64ENS_10bfloat16_tEfNS_4arch4Sm80ELb0ELb0ELb0ELb1ELb0ELb0ELb1ELb0EEENS1_21CollectiveEpilogueFwdINS6_IJS8_SA_S9_EEENS6_IJNS7_ILi1EEESI_SI_EEESC_SE_Li128ELb1ELb1ELb0ELb0EEENS1_19SingleTileSchedulerILb1ELb0ELb1ELi128EEEEEEEEEvNT_6ParamsE)
        .other          _ZN7cutlass13device_kernelIN5flash19enable_sm80_to_sm89INS1_16FlashAttnFwdSm80INS1_25CollectiveMainloopFwdSm80ILi4ELi1ELb0EN4cute5tupleIJNS5_1CILi128EEENS7_ILi112EEENS7_ILi64EEEEEELi64ENS_10bfloat16_tEfNS_4arch4Sm80ELb0ELb0ELb0ELb1ELb0ELb0ELb1ELb0EEENS1_21CollectiveEpilogueFwdINS6_IJS8_SA_S9_EEENS6_IJNS7_ILi1EEESI_SI_EEESC_SE_Li128ELb1ELb1ELb0ELb0EEENS1_19SingleTileSchedulerILb1ELb0ELb1ELi128EEEEEEEEEvNT_6ParamsE,@"STO_CUDA_ENTRY STV_DEFAULT"
_ZN7cutlass13device_kernelIN5flash19enable_sm80_to_sm89INS1_16FlashAttnFwdSm80INS1_25CollectiveMainloopFwdSm80ILi4ELi1ELb0EN4cute5tupleIJNS5_1CILi128EEENS7_ILi112EEENS7_ILi64EEEEEELi64ENS_10bfloat16_tEfNS_4arch4Sm80ELb0ELb0ELb0ELb1ELb0ELb0ELb1ELb0EEENS1_21CollectiveEpilogueFwdINS6_IJS8_SA_S9_EEENS6_IJNS7_ILi1EEESI_SI_EEESC_SE_Li128ELb1ELb1ELb0ELb0EEENS1_19SingleTileSchedulerILb1ELb0ELb1ELi128EEEEEEEEEvNT_6ParamsE:
[----:B------:R-:W-:Y:S02]  /*0000*/  MOV R1, c[0x0][0x28] ;  /* 0x00000a0000017a02 */ /* 0x000fe40000000f00 */
[----:B------:R-:W1:Y:S01]  /*0010*/  S2R R230, SR_TID.X ;  /* 0x0000000000e67919 */ /* 0x000e620000002100 */
[----:B------:R-:W-:Y:S01]  /*0020*/  IMAD.MOV.U32 R18, RZ, RZ, 0x4 ;  /* 0x00000004ff127424 */ /* 0x000fe200078e00ff */
[----:B------:R-:W-:Y:S01]  /*0030*/  ULDC.64 UR8, c[0x0][0x118] ;  /* 0x0000460000087ab9 */ /* 0x000fe20000000a00 */
[----:B------:R-:W-:Y:S01]  /*0040*/  IADD3 R1, R1, -0x48, RZ ;  /* 0xffffffb801017810 */ /* 0x000fe20007ffe0ff */
[----:B------:R-:W2:Y:S04]  /*0050*/  S2R R5, SR_CTAID.Z ;  /* 0x0000000000057919 */ /* 0x000ea80000002700 */
[----:B------:R-:W3:Y:S01]  /*0060*/  S2R R35, SR_CTAID.X ;  /* 0x0000000000237919 */ /* 0x000ee20000002500 */
[----:B-1----:R-:W-:Y:S01]  /*0070*/  SHF.R.U32.HI R0, RZ, 0x5, R230 ;  /* 0x00000005ff007819 */ /* 0x002fe200000116e6 */
[----:B--2---:R-:W-:-:S05]  /*0080*/  IMAD.WIDE R2, R5, R18, c[0x0][0x568] ;  /* 0x00015a0005027625 */ /* 0x004fca00078e0212 */
[----:B------:R-:W1:Y:S02]  /*0090*/  SHFL.IDX PT, R0, R0, RZ, 0x1f ;  /* 0x00001fff00007589 */ /* 0x000e6400000e0000 */
[----:B-1----:R-:W-:-:S13]  /*00a0*/  ISETP.NE.AND P0, PT, R0, RZ, PT ;  /* 0x000000ff0000720c */ /* 0x002fda0003f05270 */
[----:B------:R-:W-:Y:S05]  /*00b0*/  @!P0 BRA `(.L_x_5) ;  /* 0x0000014000008947 */ /* 0x000fea0003800000 */
[----:B---3--:R-:W-:-:S04]  /*00c0*/  ISETP.NE.U32.AND P0, PT, RZ, c[0x0][0x568], PT ;  /* 0x00015a00ff007a0c */ /* 0x008fc80003f05070 */
[----:B------:R-:W-:-:S13]  /*00d0*/  ISETP.NE.AND.EX P0, PT, RZ, c[0x0][0x56c], PT, P0 ;  /* 0x00015b00ff007a0c */ /* 0x000fda0003f05300 */
[----:B------:R-:W-:Y:S05]  /*00e0*/  @!P0 BRA `(.L_x_6) ;  /* 0x0000002000008947 */ /* 0x000fea0003800000 */
[----:B------:R1:W5:Y:S01]  /*00f0*/  LDG.E R0, [R2.64] ;  /* 0x0000000802007981 */ /* 0x000362000c1e1900 */
[----:B------:R-:W-:Y:S05]  /*0100*/  BRA `(.L_x_7) ;  /* 0x0000009000007947 */ /* 0x000fea0003800000 */
.L_x_6:
[----:B------:R-:W-:-:S04]  /*0110*/  ISETP.NE.U32.AND P0, PT, RZ, c[0x0][0x560], PT ;  /* 0x00015800ff007a0c */ /* 0x000fc80003f05070 */
[----:B------:R-:W-:-:S13]  /*0120*/  ISETP.NE.AND.EX P0, PT, RZ, c[0x0][0x564], PT, P0 ;  /* 0x00015900ff007a0c */ /* 0x000fda0003f05300 */
[----:B------:R-:W-:Y:S05]  /*0130*/  @!P0 BRA `(.L_x_8) ;  /* 0x0000005000008947 */ /* 0x000fea0003800000 */
[----:B------:R-:W-:-:S05]  /*0140*/  IMAD.WIDE R2, R5, R18, c[0x0][0x560] ;  /* 0x0001580005027625 */ /* 0x000fca00078e0212 */
[----:B------:R-:W2:Y:S04]  /*0150*/  LDG.E R4, [R2.64] ;  /* 0x0000000802047981 */ /* 0x000ea8000c1e1900 */
[----:B------:R-:W2:Y:S02]  /*0160*/  LDG.E R0, [R2.64+0x4] ;  /* 0x0000040802007981 */ /* 0x000ea4000c1e1900 */
[----:B--2---:R-:W-:Y:S01]  /*0170*/  IADD3 R0, -R4, R0, RZ ;  /* 0x0000000004007210 */ /* 0x004fe20007ffe1ff */
[----:B------:R-:W-:Y:S05]  /*0180*/  BRA `(.L_x_7) ;  /* 0x0000001000007947 */ /* 0x000fea0003800000 */
.L_x_8:
[----:B------:R-:W-:-:S05]  /*0190*/  MOV R0, c[0x0][0x54c] ;  /* 0x0001530000007a02 */ /* 0x000fca0000000f00 */
.L_x_7:
[----:B-----5:R-:W-:Y:S01]  /*01a0*/  IMAD R0, R0, c[0x0][0x548], RZ ;  /* 0x0001520000007a24 */ /* 0x020fe200078e02ff */
[----:B-1----:R-:W-:-:S04]  /*01b0*/  SHF.L.U32 R2, R35, 0x7, RZ ;  /* 0x0000000723027819 */ /* 0x002fc800000006ff */
[----:B------:R-:W-:-:S04]  /*01c0*/  ISETP.GE.AND P0, PT, R2, R0, PT ;  /* 0x000000000200720c */ /* 0x000fc80003f06270 */
[----:B------:R-:W-:-:S05]  /*01d0*/  SEL R0, R5, 0xffffffff, !P0 ;  /* 0xffffffff05007807 */ /* 0x000fca0004000000 */
[----:B------:R1:W-:Y:S01]  /*01e0*/  STL [R1+0x10], R0 ;  /* 0x0000100001007387 */ /* 0x0003e20000100800 */
[----:B------:R-:W-:Y:S05]  /*01f0*/  BRA `(.L_x_9) ;  /* 0x0000013000007947 */ /* 0x000fea0003800000 */
.L_x_5:
[----:B---3--:R-:W-:-:S04]  /*0200*/  ISETP.NE.U32.AND P0, PT, RZ, c[0x0][0x568], PT ;  /* 0x00015a00ff007a0c */ /* 0x008fc80003f05070 */
[----:B------:R-:W-:-:S13]  /*0210*/  ISETP.NE.AND.EX P0, PT, RZ, c[0x0][0x56c], PT, P0 ;  /* 0x00015b00ff007a0c */ /* 0x000fda0003f05300 */
[----:B------:R-:W-:Y:S05]  /*0220*/  @!P0 BRA `(.L_x_10) ;  /* 0x0000002000008947 */ /* 0x000fea0003800000 */
[----:B------:R1:W5:Y:S01]  /*0230*/  LDG.E R0, [R2.64] ;  /* 0x0000000802007981 */ /* 0x000362000c1e1900 */
[----:B------:R-:W-:Y:S05]  /*0240*/  BRA `(.L_x_11) ;  /* 0x0000009000007947 */ /* 0x000fea0003800000 */
.L_x_10:
        /* <DEDUP_REMOVED lines=8> */
.L_x_12:
[----:B------:R-:W-:-:S05]  /*02d0*/  MOV R0, c[0x0][0x54c] ;  /* 0x0001530000007a02 */ /* 0x000fca0000000f00 */
.L_x_11:
[----:B-----5:R-:W-:Y:S01]  /*02e0*/  IMAD R0, R0, c[0x0][0x548], RZ ;  /* 0x0001520000007a24 */ /* 0x020fe200078e02ff */
[----:B-1----:R-:W-:-:S04]  /*02f0*/  SHF.L.U32 R2, R35, 0x7, RZ ;  /* 0x0000000723027819 */ /* 0x002fc800000006ff */
[----:B------:R-:W-:-:S04]  /*0300*/  ISETP.GE.AND P0, PT, R2, R0, PT ;  /* 0x000000000200720c */ /* 0x000fc80003f06270 */
[----:B------:R-:W-:-:S05]  /*0310*/  SEL R0, R5, 0xffffffff, !P0 ;  /* 0xffffffff05007807 */ /* 0x000fca0004000000 */
[----:B------:R1:W-:Y:S04]  /*0320*/  STL [R1+0x10], R0 ;  /* 0x0000100001007387 */ /* 0x0003e80000100800 */
.L_x_9:
[----:B------:R-:W2:Y:S02]  /*0330*/  LDL R36, [R1+0x10] ;  /* 0x0000100001247983 */ /* 0x000ea40000100800 */
[----:B--2---:R-:W-:-:S13]  /*0340*/  ISETP.GE.AND P0, PT, R36, RZ, PT ;  /* 0x000000ff2400720c */ /* 0x004fda0003f06270 */
[----:B------:R-:W-:Y:S05]  /*0350*/  @!P0 EXIT ;  /* 0x000000000000894d */ /* 0x000fea0003800000 */
[----:B------:R-:W-:Y:S01]  /*0360*/  ISETP.NE.U32.AND P3, PT, RZ, c[0x0][0x370], PT ;  /* 0x0000dc00ff007a0c */ /* 0x000fe20003f65070 */
[----:B------:R-:W-:Y:S01]  /*0370*/  CS2R R10, SRZ ;  /* 0x00000000000a7805 */ /* 0x000fe2000001ff00 */
[----:B------:R-:W-:Y:S01]  /*0380*/  ISETP.NE.U32.AND P2, PT, RZ, c[0x0][0x360], PT ;  /* 0x0000d800ff007a0c */ /* 0x000fe20003f45070 */
[----:B------:R-:W-:Y:S01]  /*0390*/  IMAD.MOV.U32 R17, RZ, RZ, c[0x0][0x168] ;  /* 0x00005a00ff117624 */ /* 0x000fe200078e00ff */
[----:B------:R-:W-:Y:S01]  /*03a0*/  ISETP.NE.AND.EX P3, PT, RZ, c[0x0][0x374], PT, P3 ;  /* 0x0000dd00ff007a0c */ /* 0x000fe20003f65330 */
[----:B------:R-:W-:Y:S01]  /*03b0*/  IMAD.MOV.U32 R12, RZ, RZ, RZ ;  /* 0x000000ffff0c7224 */ /* 0x000fe200078e00ff */
[----:B------:R-:W-:Y:S01]  /*03c0*/  ISETP.NE.AND.EX P2, PT, RZ, c[0x0][0x364], PT, P2 ;  /* 0x0000d900ff007a0c */ /* 0x000fe20003f45320 */
[CC--:B------:R-:W-:Y:S01]  /*03d0*/  IMAD.WIDE R4, R36.reuse, R18.reuse, c[0x0][0x348] ;  /* 0x0000d20024047625 */ /* 0x0c0fe200078e0212 */
[----:B------:R-:W-:Y:S02]  /*03e0*/  ISETP.NE.U32.AND P1, PT, RZ, c[0x0][0x348], PT ;  /* 0x0000d200ff007a0c */ /* 0x000fe40003f25070 */
[----:B------:R-:W-:Y:S01]  /*03f0*/  ISETP.NE.U32.AND P0, PT, RZ, c[0x0][0x350], PT ;  /* 0x0000d400ff007a0c */ /* 0x000fe20003f05070 */
[----:B------:R-:W-:Y:S01]  /*0400*/  IMAD.WIDE R2, R36, R18, c[0x0][0x350] ;  /* 0x0000d40024027625 */ /* 0x000fe200078e0212 */
[----:B------:R-:W-:-:S02]  /*0410*/  ISETP.NE.AND.EX P1, PT, RZ, c[0x0][0x34c], PT, P1 ;  /* 0x0000d300ff007a0c */ /* 0x000fc40003f25310 */
[----:B------:R-:W-:-:S03]  /*0420*/  ISETP.NE.AND.EX P0, PT, RZ, c[0x0][0x354], PT, P0 ;  /* 0x0000d500ff007a0c */ /* 0x000fc60003f05300 */
[----:B------:R-:W-:-:S04]  /*0430*/  @P3 IMAD.WIDE R8, R36, R18, c[0x0][0x370] ;  /* 0x0000dc0024083625 */ /* 0x000fc800078e0212 */
[----:B------:R-:W-:Y:S01]  /*0440*/  @P2 IMAD.WIDE R6, R36, R18, c[0x0][0x360] ;  /* 0x0000d80024062625 */ /* 0x000fe200078e0212 */
[----:B------:R2:W5:Y:S04]  /*0450*/  @P3 LDG.E R10, [R8.64] ;  /* 0x00000008080a3981 */ /* 0x000568000c1e1900 */
[----:B------:R2:W5:Y:S04]  /*0460*/  @P2 LDG.E R17, [R6.64] ;  /* 0x0000000806112981 */ /* 0x000568000c1e1900 */
[----:B------:R2:W5:Y:S04]  /*0470*/  @P1 LDG.E R11, [R4.64] ;  /* 0x00000008040b1981 */ /* 0x000568000c1e1900 */
[----:B------:R2:W5:Y:S01]  /*0480*/  @P0 LDG.E R12, [R2.64] ;  /* 0x00000008020c0981 */ /* 0x000562000c1e1900 */
[----:B-1----:R-:W-:Y:S01]  /*0490*/  IMAD.MOV.U32 R0, RZ, RZ, c[0x0][0x1d0] ;  /* 0x00007400ff007624 */ /* 0x002fe200078e00ff */
[----:B------:R-:W-:Y:S05]  /*04a0*/  @P2 BRA `(.L_x_13) ;  /* 0x0000004000002947 */ /* 0x000fea0003800000 */
[----:B------:R-:W-:Y:S05]  /*04b0*/  @!P1 BRA `(.L_x_13) ;  /* 0x0000003000009947 */ /* 0x000fea0003800000 */
[----:B--2---:R1:W2:Y:S04]  /*04c0*/  LDG.E R6, [R4.64] ;  /* 0x0000000804067981 */ /* 0x0042a8000c1e1900 */
[----:B-1----:R-:W2:Y:S02]  /*04d0*/  LDG.E R4, [R4.64+0x4] ;  /* 0x0000040804047981 */ /* 0x002ea4000c1e1900 */
[----:B--2--5:R-:W-:-:S02]  /*04e0*/  IADD3 R17, -R6, R4, RZ ;  /* 0x0000000406117210 */ /* 0x024fc40007ffe1ff */
.L_x_13:
[----:B------:R-:W-:-:S04]  /*04f0*/  ISETP.NE.U32.AND P2, PT, RZ, c[0x0][0x368], PT ;  /* 0x0000da00ff007a0c */ /* 0x000fc80003f45070 */
[----:B------:R-:W-:-:S13]  /*0500*/  ISETP.NE.AND.EX P2, PT, RZ, c[0x0][0x36c], PT, P2 ;  /* 0x0000db00ff007a0c */ /* 0x000fda0003f45320 */
[----:B------:R-:W-:Y:S05]  /*0510*/  @!P2 BRA `(.L_x_14) ;  /* 0x000000300000a947 */ /* 0x000fea0003800000 */
[----:B--2---:R-:W-:-:S05]  /*0520*/  IMAD.WIDE R2, R36, R18, c[0x0][0x368] ;  /* 0x0000da0024027625 */ /* 0x004fca00078e0212 */
[----:B------:R1:W5:Y:S01]  /*0530*/  LDG.E R0, [R2.64] ;  /* 0x0000000802007981 */ /* 0x000362000c1e1900 */
[----:B------:R-:W-:Y:S05]  /*0540*/  BRA `(.L_x_15) ;  /* 0x0000004000007947 */ /* 0x000fea0003800000 */
.L_x_14:
[----:B------:R-:W-:Y:S05]  /*0550*/  @!P0 BRA `(.L_x_15) ;  /* 0x0000003000008947 */ /* 0x000fea0003800000 */
[----:B------:R1:W3:Y:S04]  /*0560*/  LDG.E R0, [R2.64] ;  /* 0x0000000802007981 */ /* 0x0002e8000c1e1900 */
[----:B-12---:R-:W3:Y:S02]  /*0570*/  LDG.E R2, [R2.64+0x4] ;  /* 0x0000040802027981 */ /* 0x006ee4000c1e1900 */
[----:B---3--:R-:W-:-:S05]  /*0580*/  IADD3 R0, -R0, R2, RZ ;  /* 0x0000000200007210 */ /* 0x008fca0007ffe1ff */
.L_x_15:
[----:B-----5:R-:W-:Y:S01]  /*0590*/  IMAD.IADD R140, R0, 0x1, -R10 ;  /* 0x00000001008c7824 */ /* 0x020fe200078e0a0a */
[----:B------:R-:W-:Y:S01]  /*05a0*/  IADD3 R10, R12, R10, RZ ;  /* 0x0000000a0c0a7210 */ /* 0x000fe20007ffe0ff */
[----:B-12---:R-:W-:Y:S01]  /*05b0*/  IMAD.MOV.U32 R2, RZ, RZ, RZ ;  /* 0x000000ffff027224 */ /* 0x006fe200078e00ff */
[----:B------:R-:W-:Y:S01]  /*05c0*/  PLOP3.LUT P4, PT, PT, PT, PT, 0x80, 0x0 ;  /* 0x000000000000781c */ /* 0x000fe20003f8f070 */
[----:B------:R-:W-:Y:S01]  /*05d0*/  CS2R R134, SRZ ;  /* 0x0000000000867805 */ /* 0x000fe2000001ff00 */
[C---:B------:R-:W-:Y:S01]  /*05e0*/  IADD3 R3, R140.reuse, 0x6f, RZ ;  /* 0x0000006f8c037810 */ /* 0x040fe20007ffe0ff */
[----:B------:R-:W-:Y:S01]  /*05f0*/  CS2R R132, SRZ ;  /* 0x0000000000847805 */ /* 0x000fe2000001ff00 */
[----:B------:R-:W-:Y:S01]  /*0600*/  ISETP.GE.AND P2, PT, R140, 0x1, PT ;  /* 0x000000018c00780c */ /* 0x000fe20003f46270 */
[----:B------:R-:W-:Y:S01]  /*0610*/  CS2R R186, SRZ ;  /* 0x0000000000ba7805 */ /* 0x000fe2000001ff00 */
[----:B------:R-:W-:Y:S01]  /*0620*/  CS2R R12, SRZ ;  /* 0x00000000000c7805 */ /* 0x000fe2000001ff00 */
[----:B------:R-:W-:Y:S01]  /*0630*/  IMAD.HI R2, R3, -0x6db6db6d, R2 ;  /* 0x9249249303027827 */ /* 0x000fe200078e0202 */
[----:B------:R-:W-:Y:S01]  /*0640*/  CS2R R14, SRZ ;  /* 0x00000000000e7805 */ /* 0x000fe2000001ff00 */
[----:B------:R-:W-:Y:S01]  /*0650*/  MOV R130, RZ ;  /* 0x000000ff00827202 */ /* 0x000fe20000000f00 */
[----:B------:R-:W-:Y:S01]  /*0660*/  CS2R R26, SRZ ;  /* 0x00000000001a7805 */ /* 0x000fe2000001ff00 */
[----:B------:R-:W-:Y:S01]  /*0670*/  IMAD.MOV.U32 R184, RZ, RZ, RZ ;  /* 0x000000ffffb87224 */ /* 0x000fe200078e00ff */
[----:B------:R-:W-:Y:S01]  /*0680*/  SHF.R.U32.HI R0, RZ, 0x1f, R2 ;  /* 0x0000001fff007819 */ /* 0x000fe20000011602 */
[----:B------:R-:W-:Y:S01]  /*0690*/  IMAD.MOV.U32 R128, RZ, RZ, RZ ;  /* 0x000000ffff807224 */ /* 0x000fe200078e00ff */
[----:B------:R-:W-:Y:S01]  /*06a0*/  MOV R16, RZ ;  /* 0x000000ff00107202 */ /* 0x000fe20000000f00 */
[----:B------:R-:W-:Y:S01]  /*06b0*/  IMAD.MOV.U32 R126, RZ, RZ, RZ ;  /* 0x000000ffff7e7224 */ /* 0x000fe200078e00ff */
[----:B------:R-:W-:Y:S01]  /*06c0*/  LEA.HI.SX32 R247, R2, R0, 0x1a ;  /* 0x0000000002f77211 */ /* 0x000fe200078fd2ff */
[----:B------:R-:W-:Y:S01]  /*06d0*/  IMAD.MOV.U32 R124, RZ, RZ, RZ ;  /* 0x000000ffff7c7224 */ /* 0x000fe200078e00ff */
[----:B------:R-:W-:Y:S01]  /*06e0*/  MOV R19, RZ ;  /* 0x000000ff00137202 */ /* 0x000fe20000000f00 */
[----:B------:R-:W-:Y:S01]  /*06f0*/  CS2R R20, SRZ ;  /* 0x0000000000147805 */ /* 0x000fe2000001ff00 */
[----:B------:R-:W-:Y:S01]  /*0700*/  MOV R118, RZ ;  /* 0x000000ff00767202 */ /* 0x000fe20000000f00 */
[----:B------:R1:W-:Y:S01]  /*0710*/  STL [R1+0x38], R247 ;  /* 0x000038f701007387 */ /* 0x0003e20000100800 */
[----:B------:R-:W-:Y:S01]  /*0720*/  IMAD.MOV.U32 R116, RZ, RZ, RZ ;  /* 0x000000ffff747224 */ /* 0x000fe200078e00ff */
[----:B------:R-:W-:Y:S01]  /*0730*/  CS2R R122, SRZ ;  /* 0x00000000007a7805 */ /* 0x000fe2000001ff00 */
[----:B------:R-:W-:Y:S01]  /*0740*/  MOV R120, RZ ;  /* 0x000000ff00787202 */ /* 0x000fe20000000f00 */
[----:B------:R-:W-:Y:S01]  /*0750*/  CS2R R22, SRZ ;  /* 0x0000000000167805 */ /* 0x000fe2000001ff00 */
[----:B------:R-:W-:Y:S01]  /*0760*/  IMAD.MOV.U32 R182, RZ, RZ, RZ ;  /* 0x000000ffffb67224 */ /* 0x000fe200078e00ff */
[----:B------:R-:W-:Y:S01]  /*0770*/  MOV R180, RZ ;  /* 0x000000ff00b47202 */ /* 0x000fe20000000f00 */
[----:B------:R-:W-:Y:S01]  /*0780*/  CS2R R24, SRZ ;  /* 0x0000000000187805 */ /* 0x000fe2000001ff00 */
[----:B------:R-:W-:Y:S01]  /*0790*/  IMAD.MOV.U32 R178, RZ, RZ, RZ ;  /* 0x000000ffffb27224 */ /* 0x000fe200078e00ff */
[----:B------:R-:W-:Y:S01]  /*07a0*/  MOV R176, RZ ;  /* 0x000000ff00b07202 */ /* 0x000fe20000000f00 */
[----:B------:R-:W-:Y:S01]  /*07b0*/  CS2R R170, SRZ ;  /* 0x0000000000aa7805 */ /* 0x000fe2000001ff00 */
[----:B------:R-:W-:Y:S01]  /*07c0*/  CS2R R30, SRZ ;  /* 0x00000000001e7805 */ /* 0x000fe2000001ff00 */
[----:B------:R-:W-:Y:S01]  /*07d0*/  IMAD.MOV.U32 R168, RZ, RZ, RZ ;  /* 0x000000ffffa87224 */ /* 0x000fe200078e00ff */
[----:B------:R-:W-:Y:S01]  /*07e0*/  MOV R174, RZ ;  /* 0x000000ff00ae7202 */ /* 0x000fe20000000f00 */
[----:B------:R-:W-:Y:S01]  /*07f0*/  IMAD.MOV.U32 R172, RZ, RZ, RZ ;  /* 0x000000ffffac7224 */ /* 0x000fe200078e00ff */
[----:B------:R-:W-:Y:S01]  /*0800*/  CS2R R166, SRZ ;  /* 0x0000000000a67805 */ /* 0x000fe2000001ff00 */
        /* <DEDUP_REMOVED lines=12> */
[----:B------:R-:W-:Y:S01]  /*08d0*/  CS2R R150, SRZ ;  /* 0x0000000000967805 */ /* 0x000fe2000001ff00 */
[----:B------:R-:W-:Y:S01]  /*08e0*/  CS2R R148, SRZ ;  /* 0x0000000000947805 */ /* 0x000fe2000001ff00 */
[----:B------:R-:W-:Y:S01]  /*08f0*/  IMAD.MOV.U32 R40, RZ, RZ, RZ ;  /* 0x000000ffff287224 */ /* 0x000fe200078e00ff */
[----:B------:R-:W-:Y:S01]  /*0900*/  CS2R R38, SRZ ;  /* 0x0000000000267805 */ /* 0x000fe2000001ff00 */
[----:B------:R-:W-:Y:S01]  /*0910*/  MOV R37, RZ ;  /* 0x000000ff00257202 */ /* 0x000fe20000000f00 */
[----:B------:R-:W-:Y:S05]  /*0920*/  @!P2 BRA `(.L_x_16) ;  /* 0x0000a1100000a947 */ /* 0x000fea0003800000 */
[----:B-1----:R-:W-:-:S04]  /*0930*/  ISETP.NE.U32.AND P4, PT, RZ, c[0x0][0x340], PT ;  /* 0x0000d000ff007a0c */ /* 0x002fc80003f85070 */
[----:B------:R-:W-:-:S13]  /*0940*/  ISETP.NE.AND.EX P4, PT, RZ, c[0x0][0x344], PT, P4 ;  /* 0x0000d100ff007a0c */ /* 0x000fda0003f85340 */
[----:B------:R-:W-:-:S05]  /*0950*/  @P4 IMAD.WIDE R2, R36, R18, c[0x0][0x340] ;  /* 0x0000d00024024625 */ /* 0x000fca00078e0212 */
[----:B------:R1:W2:Y:S01]  /*0960*/  @P4 LDG.E R16, [R2.64] ;  /* 0x0000000802104981 */ /* 0x0002a2000c1e1900 */
[----:B------:R-:W-:Y:S01]  /*0970*/  SHF.R.S32.HI R26, RZ, 0x1f, R230 ;  /* 0x0000001fff1a7819 */ /* 0x000fe200000114e6 */
[----:B------:R-:W-:Y:S01]  /*0980*/  IMAD.MOV.U32 R6, RZ, RZ, c[0x0][0x2c4] ;  /* 0x0000b100ff067624 */ /* 0x000fe200078e00ff */
[----:B------:R-:W-:Y:S01]  /*0990*/  SHF.R.S32.HI R0, RZ, 0x1f, R11 ;  /* 0x0000001fff007819 */ /* 0x000fe2000001140b */
[----:B------:R-:W3:Y:S01]  /*09a0*/  S2R R22, SR_CTAID.Y ;  /* 0x0000000000167919 */ /* 0x000ee20000002600 */
[-C--:B------:R-:W-:Y:S01]  /*09b0*/  LEA.HI R4, R26, R230.reuse, RZ, 0x3 ;  /* 0x000000e61a047211 */ /* 0x080fe200078f18ff */
[----:B------:R-:W-:Y:S01]  /*09c0*/  BSSY B0, `(.L_x_17) ;  /* 0x000006f000007945 */ /* 0x000fe20003800000 */
[----:B------:R-:W-:Y:S01]  /*09d0*/  ISETP.NE.AND P3, PT, R6, 0x1, PT ;  /* 0x000000010600780c */ /* 0x000fe20003f65270 */
[----:B------:R-:W-:Y:S01]  /*09e0*/  IMAD R0, R0, c[0x0][0x178], RZ ;  /* 0x00005e0000007a24 */ /* 0x000fe200078e02ff */
[----:B------:R-:W-:Y:S02]  /*09f0*/  SHF.R.S32.HI R19, RZ, 0x3, R4 ;  /* 0x00000003ff137819 */ /* 0x000fe40000011404 */
[----:B------:R-:W-:Y:S01]  /*0a00*/  LOP3.LUT R4, R4, 0xfffffff8, RZ, 0xc0, !PT ;  /* 0xfffffff804047812 */ /* 0x000fe200078ec0ff */
[----:B------:R-:W-:Y:S01]  /*0a10*/  IMAD R5, R11, c[0x0][0x17c], R0 ;  /* 0x00005f000b057a24 */ /* 0x000fe200078e0200 */
[----:B------:R-:W-:Y:S01]  /*0a20*/  SHF.R.S32.HI R7, RZ, 0x1f, R10 ;  /* 0x0000001fff077819 */ /* 0x000fe2000001140a */
[----:B------:R-:W-:Y:S01]  /*0a30*/  IMAD.SHL.U32 R0, R19, 0x40, RZ ;  /* 0x0000004013007824 */ /* 0x000fe200078e00ff */
[----:B------:R-:W-:-:S02]  /*0a40*/  IADD3 R68, -R4, R230, RZ ;  /* 0x000000e604447210 */ /* 0x000fc40007ffe1ff */
[----:B------:R-:W-:Y:S02]  /*0a50*/  IADD3 R4, P2, R10, R19, RZ ;  /* 0x000000130a047210 */ /* 0x000fe40007f5e0ff */
[----:B------:R-:W-:Y:S01]  /*0a60*/  LOP3.LUT R0, R0, 0x1c0, RZ, 0xc0, !PT ;  /* 0x000001c000007812 */ /* 0x000fe200078ec0ff */
[----:B------:R-:W-:Y:S01]  /*0a70*/  IMAD.SHL.U32 R20, R68, 0x8, RZ ;  /* 0x0000000844147824 */ /* 0x000fe200078e00ff */
[----:B------:R-:W-:Y:S02]  /*0a80*/  SHF.R.S32.HI R15, RZ, 0x1f, R36 ;  /* 0x0000001fff0f7819 */ /* 0x000fe40000011424 */
[----:B------:R-:W-:Y:S01]  /*0a90*/  LEA.HI R25, R26, R230, RZ, 0x4 ;  /* 0x000000e61a197211 */ /* 0x000fe200078f20ff */
[----:B-1----:R-:W-:Y:S01]  /*0aa0*/  IMAD.WIDE.U32 R2, R11, c[0x0][0x178], RZ ;  /* 0x00005e000b027a25 */ /* 0x002fe200078e00ff */
[----:B------:R-:W-:Y:S02]  /*0ab0*/  LOP3.LUT R6, R0, 0x38, R20, 0xf8, !PT ;  /* 0x0000003800067812 */ /* 0x000fe400078ef814 */
[----:B---3--:R-:W-:-:S02]  /*0ac0*/  SHF.R.S32.HI R14, RZ, 0x1f, R22 ;  /* 0x0000001fff0e7819 */ /* 0x008fc40000011416 */
[----:B------:R-:W-:Y:S02]  /*0ad0*/  IADD3 R3, R3, R5, RZ ;  /* 0x0000000503037210 */ /* 0x000fe40007ffe0ff */
[----:B------:R-:W-:Y:S01]  /*0ae0*/  SHF.R.U32.HI R5, RZ, 0x3, R0 ;  /* 0x00000003ff057819 */ /* 0x000fe20000011600 */
[----:B------:R-:W-:Y:S01]  /*0af0*/  IMAD R8, R14, c[0x0][0x1b8], RZ ;  /* 0x00006e000e087a24 */ /* 0x000fe200078e02ff */
[----:B------:R-:W-:Y:S01]  /*0b00*/  LEA.HI.X.SX32 R0, R19, R7, 0x1, P2 ;  /* 0x0000000713007211 */ /* 0x000fe200010f0eff */
[----:B------:R-:W-:Y:S01]  /*0b10*/  IMAD.WIDE.U32 R2, R22, c[0x0][0x1b8], R2 ;  /* 0x00006e0016027a25 */ /* 0x000fe200078e0002 */
[----:B------:R-:W-:Y:S02]  /*0b20*/  LOP3.LUT R18, R6, R5, RZ, 0x3c, !PT ;  /* 0x0000000506127212 */ /* 0x000fe400078e3cff */
[----:B------:R-:W-:Y:S01]  /*0b30*/  SEL R10, R15, RZ, !P1 ;  /* 0x000000ff0f0a7207 */ /* 0x000fe20004800000 */
[----:B------:R-:W-:Y:S01]  /*0b40*/  IMAD R5, R68, 0x10, R19 ;  /* 0x0000001044057824 */ /* 0x000fe200078e0213 */
[----:B------:R-:W-:Y:S01]  /*0b50*/  SHF.R.S32.HI R21, RZ, 0x1f, R20 ;  /* 0x0000001fff157819 */ /* 0x000fe20000011414 */
[----:B------:R-:W-:-:S02]  /*0b60*/  IMAD R6, R0, c[0x0][0x1e0], RZ ;  /* 0x0000780000067a24 */ /* 0x000fc400078e02ff */
[----:B------:R-:W-:Y:S01]  /*0b70*/  IMAD R8, R22, c[0x0][0x1bc], R8 ;  /* 0x00006f0016087a24 */ /* 0x000fe200078e0208 */
[----:B------:R-:W-:Y:S01]  /*0b80*/  LEA R9, R35, R5, 0x7 ;  /* 0x0000000523097211 */ /* 0x000fe200078e38ff */
[----:B------:R-:W-:Y:S02]  /*0b90*/  IMAD R0, R0, c[0x0][0x208], RZ ;  /* 0x0000820000007a24 */ /* 0x000fe400078e02ff */
[----:B------:R-:W-:Y:S01]  /*0ba0*/  IMAD.IADD R3, R3, 0x1, R8 ;  /* 0x0000000103037824 */ /* 0x000fe200078e0208 */
[----:B------:R-:W-:Y:S01]  /*0bb0*/  SEL R8, R36, RZ, !P1 ;  /* 0x000000ff24087207 */ /* 0x000fe20004800000 */
[----:B------:R-:W-:-:S04]  /*0bc0*/  @P3 IMAD.HI.U32 R11, R9, c[0x0][0x2c8], RZ ;  /* 0x0000b200090b3a27 */ /* 0x000fc800078e00ff */
[----:B------:R-:W-:Y:S01]  /*0bd0*/  IMAD R13, R4, c[0x0][0x20c], R0 ;  /* 0x00008300040d7a24 */ /* 0x000fe200078e0200 */
[----:B------:R-:W-:Y:S01]  /*0be0*/  MOV R0, R9 ;  /* 0x0000000900007202 */ /* 0x000fe20000000f00 */
[----:B------:R-:W-:Y:S01]  /*0bf0*/  IMAD R10, R10, c[0x0][0x1c0], RZ ;  /* 0x000070000a0a7a24 */ /* 0x000fe200078e02ff */
[----:B------:R-:W-:Y:S01]  /*0c00*/  @P3 SHF.R.U32.HI R0, RZ, c[0x0][0x2cc], R11 ;  /* 0x0000b300ff003a19 */ /* 0x000fe2000001160b */
[----:B------:R-:W-:Y:S01]  /*0c10*/  IMAD.WIDE.U32 R2, R8, c[0x0][0x1c0], R2 ;  /* 0x0000700008027a25 */ /* 0x000fe200078e0002 */
[----:B------:R-:W-:-:S03]  /*0c20*/  ISETP.GE.AND P3, PT, R20, c[0x0][0x198], PT ;  /* 0x0000660014007a0c */ /* 0x000fc60003f66270 */
[----:B------:R-:W-:Y:S01]  /*0c30*/  IMAD R11, R8, c[0x0][0x1c4], R10 ;  /* 0x00007100080b7a24 */ /* 0x000fe200078e020a */
[--C-:B------:R-:W-:Y:S01]  /*0c40*/  SHF.R.S32.HI R8, RZ, 0x1f, R0.reuse ;  /* 0x0000001fff087819 */ /* 0x100fe20000011400 */
[----:B------:R-:W-:Y:S02]  /*0c50*/  IMAD.MOV R10, RZ, RZ, -R0 ;  /* 0x000000ffff0a7224 */ /* 0x000fe400078e0a00 */
[----:B------:R-:W-:Y:S01]  /*0c60*/  IMAD R12, R4, c[0x0][0x1e4], R6 ;  /* 0x00007900040c7a24 */ /* 0x000fe200078e0206 */
[----:B------:R-:W-:Y:S01]  /*0c70*/  IADD3 R3, R3, R11, RZ ;  /* 0x0000000b03037210 */ /* 0x000fe20007ffe0ff */
[----:B------:R-:W-:Y:S01]  /*0c80*/  IMAD R10, R10, c[0x0][0x2c4], R9 ;  /* 0x0000b1000a0a7a24 */ /* 0x000fe200078e0209 */
[----:B------:R-:W-:Y:S01]  /*0c90*/  LOP3.LUT R9, R25, 0xfffffff0, RZ, 0xc0, !PT ;  /* 0xfffffff019097812 */ /* 0x000fe200078ec0ff */
[----:B------:R-:W-:Y:S02]  /*0ca0*/  IMAD R8, R8, c[0x0][0x1b0], RZ ;  /* 0x00006c0008087a24 */ /* 0x000fe400078e02ff */
[----:B------:R-:W-:Y:S01]  /*0cb0*/  IMAD.WIDE.U32 R6, R4, c[0x0][0x1e0], R20 ;  /* 0x0000780004067a25 */ /* 0x000fe200078e0014 */
[----:B------:R-:W-:-:S03]  /*0cc0*/  SHF.R.S32.HI R11, RZ, 0x1f, R10 ;  /* 0x0000001fff0b7819 */ /* 0x000fc6000001140a */
[----:B------:R-:W-:-:S04]  /*0cd0*/  IMAD.WIDE.U32 R4, R4, c[0x0][0x208], R20 ;  /* 0x0000820004047a25 */ /* 0x000fc800078e0014 */
[C---:B------:R-:W-:Y:S01]  /*0ce0*/  IMAD R8, R0.reuse, c[0x0][0x1b4], R8 ;  /* 0x00006d0000087a24 */ /* 0x040fe200078e0208 */
[----:B------:R-:W-:Y:S01]  /*0cf0*/  IADD3 R5, R5, R13, RZ ;  /* 0x0000000d05057210 */ /* 0x000fe20007ffe0ff */
[----:B------:R-:W-:-:S04]  /*0d00*/  IMAD.WIDE.U32 R2, R0, c[0x0][0x1b0], R2 ;  /* 0x00006c0000027a25 */ /* 0x000fc800078e0002 */
[----:B------:R-:W-:Y:S01]  /*0d10*/  IMAD.IADD R0, R230, 0x1, -R9 ;  /* 0x00000001e6007824 */ /* 0x000fe200078e0a09 */
[----:B------:R-:W-:Y:S01]  /*0d20*/  IADD3 R3, R3, R8, RZ ;  /* 0x0000000803037210 */ /* 0x000fe20007ffe0ff */
[----:B------:R-:W-:Y:S02]  /*0d30*/  IMAD.IADD R7, R7, 0x1, R12 ;  /* 0x0000000107077824 */ /* 0x000fe400078e020c */
[C---:B------:R-:W-:Y:S02]  /*0d40*/  IMAD R12, R14.reuse, c[0x0][0x1e8], RZ ;  /* 0x00007a000e0c7a24 */ /* 0x040fe400078e02ff */
[----:B------:R-:W-:Y:S01]  /*0d50*/  IMAD R13, R14, c[0x0][0x210], RZ ;  /* 0x000084000e0d7a24 */ /* 0x000fe200078e02ff */
[----:B------:R-:W-:Y:S01]  /*0d60*/  SHF.R.S32.HI R14, RZ, 0x1f, R0 ;  /* 0x0000001fff0e7819 */ /* 0x000fe20000011400 */
[----:B------:R-:W-:-:S03]  /*0d70*/  IMAD.WIDE.U32 R8, R22, c[0x0][0x1e8], R6 ;  /* 0x00007a0016087a25 */ /* 0x000fc600078e0006 */
[----:B------:R-:W-:Y:S01]  /*0d80*/  LEA.HI R24, R14, R0, RZ, 0x3 ;  /* 0x000000000e187211 */ /* 0x000fe200078f18ff */
[----:B------:R-:W-:-:S04]  /*0d90*/  IMAD.WIDE.U32 R6, R22, c[0x0][0x210], R4 ;  /* 0x0000840016067a25 */ /* 0x000fc800078e0004 */
[----:B------:R-:W-:Y:S01]  /*0da0*/  IMAD.WIDE.U32 R4, R10, c[0x0][0x1a8], R2 ;  /* 0x00006a000a047a25 */ /* 0x000fe200078e0002 */
[----:B------:R-:W-:-:S03]  /*0db0*/  LOP3.LUT R2, R24, 0xfffffff8, RZ, 0xc0, !PT ;  /* 0xfffffff818027812 */ /* 0x000fc600078ec0ff */
[----:B------:R-:W-:Y:S01]  /*0dc0*/  IMAD R13, R22, c[0x0][0x214], R13 ;  /* 0x00008500160d7a24 */ /* 0x000fe200078e020d */
[----:B------:R-:W-:Y:S01]  /*0dd0*/  IADD3 R23, R0, -R2, RZ ;  /* 0x8000000200177210 */ /* 0x000fe20007ffe0ff */
[----:B------:R-:W-:Y:S02]  /*0de0*/  IMAD R12, R22, c[0x0][0x1ec], R12 ;  /* 0x00007b00160c7a24 */ /* 0x000fe400078e020c */
[----:B------:R-:W-:Y:S01]  /*0df0*/  IMAD R11, R11, c[0x0][0x1a8], RZ ;  /* 0x00006a000b0b7a24 */ /* 0x000fe200078e02ff */
[----:B------:R-:W-:Y:S01]  /*0e00*/  IADD3 R7, R7, R13, RZ ;  /* 0x0000000d07077210 */ /* 0x000fe20007ffe0ff */
[----:B------:R-:W-:Y:S02]  /*0e10*/  IMAD.IADD R9, R9, 0x1, R12 ;  /* 0x0000000109097824 */ /* 0x000fe400078e020c */
[----:B------:R-:W-:-:S04]  /*0e20*/  IMAD R11, R10, c[0x0][0x1ac], R11 ;  /* 0x00006b000a0b7a24 */ /* 0x000fc800078e020b */
[----:B------:R-:W-:Y:S01]  /*0e30*/  IMAD.IADD R10, R5, 0x1, R11 ;  /* 0x00000001050a7824 */ /* 0x000fe200078e020b */
[C---:B------:R-:W-:Y:S01]  /*0e40*/  LEA R11, P1, R4.reuse, c[0x0][0x160], 0x1 ;  /* 0x00005800040b7a11 */ /* 0x040fe200078208ff */
[----:B------:R-:W-:Y:S01]  /*0e50*/  IMAD R5, R17, c[0x0][0x2c4], RZ ;  /* 0x0000b10011057a24 */ /* 0x000fe200078e02ff */
[----:B------:R-:W-:Y:S02]  /*0e60*/  MOV R17, 0x20 ;  /* 0x0000002000117802 */ /* 0x000fe40000000f00 */
[----:B------:R-:W-:Y:S01]  /*0e70*/  LEA.HI.X R10, R4, c[0x0][0x164], R10, 0x1, P1 ;  /* 0x00005900040a7a11 */ /* 0x000fe200008f0c0a */
[----:B------:R1:W3:Y:S01]  /*0e80*/  SHFL.IDX PT, R13, R11, RZ, 0x181f ;  /* 0x00181fff0b0d7589 */ /* 0x0002e200000e0000 */
[----:B------:R-:W-:-:S03]  /*0e90*/  LEA.HI R4, R26, R230, RZ, 0x6 ;  /* 0x000000e61a047211 */ /* 0x000fc600078f30ff */
[----:B------:R1:W4:Y:S02]  /*0ea0*/  SHFL.IDX PT, R14, R10, RZ, 0x181f ;  /* 0x00181fff0a0e7589 */ /* 0x00032400000e0000 */
[----:B------:R-:W-:Y:S01]  /*0eb0*/  IMAD.SHL.U32 R4, R4, 0x8, RZ ;  /* 0x0000000804047824 */ /* 0x000fe200078e00ff */
[--C-:B--2---:R-:W-:Y:S01]  /*0ec0*/  @P4 SHF.R.S32.HI R3, RZ, 0x1f, R16.reuse ;  /* 0x0000001fff034819 */ /* 0x104fe20000011410 */
[----:B------:R-:W-:Y:S01]  /*0ed0*/  @P4 IMAD.MOV.U32 R2, RZ, RZ, R16 ;  /* 0x000000ffff024224 */ /* 0x000fe200078e0010 */
[----:B------:R-:W-:Y:S01]  /*0ee0*/  @!P4 MOV R2, R36 ;  /* 0x000000240002c202 */ /* 0x000fe20000000f00 */
[----:B------:R-:W-:Y:S01]  /*0ef0*/  @!P4 IMAD.MOV.U32 R3, RZ, RZ, R15 ;  /* 0x000000ffff03c224 */ /* 0x000fe200078e000f */
[----:B------:R-:W-:Y:S01]  /*0f00*/  LEA R15, R35, R19, 0x7 ;  /* 0x00000013230f7211 */ /* 0x000fe200078e38ff */
[----:B------:R-:W-:Y:S01]  /*0f10*/  IMAD.MOV.U32 R16, RZ, RZ, 0x10 ;  /* 0x00000010ff107424 */ /* 0x000fe200078e00ff */
[----:B------:R-:W-:Y:S02]  /*0f20*/  SEL R0, R2, RZ, !P0 ;  /* 0x000000ff02007207 */ /* 0x000fe40004000000 */
[----:B------:R-:W-:-:S02]  /*0f30*/  SEL R2, R3, RZ, !P0 ;  /* 0x000000ff03027207 */ /* 0x000fc40004000000 */
[----:B------:R-:W-:Y:S01]  /*0f40*/  ISETP.GE.AND P0, PT, R15, R5, PT ;  /* 0x000000050f00720c */ /* 0x000fe20003f06270 */
[----:B------:R-:W-:-:S03]  /*0f50*/  IMAD.WIDE.U32 R30, R0, c[0x0][0x1f0], R8 ;  /* 0x00007c00001e7a25 */ /* 0x000fc600078e0008 */
[----:B------:R-:W-:Y:S01]  /*0f60*/  R2P PR, R23, 0x6 ;  /* 0x0000000617007804 */ /* 0x000fe20000000000 */
[C---:B------:R-:W-:Y:S01]  /*0f70*/  IMAD R3, R2.reuse, c[0x0][0x1f0], RZ ;  /* 0x00007c0002037a24 */ /* 0x040fe200078e02ff */
[----:B------:R1:W-:Y:S01]  /*0f80*/  STL.64 [R1+0x28], R30 ;  /* 0x0000281e01007387 */ /* 0x0003e20000100a00 */
[----:B------:R-:W-:Y:S02]  /*0f90*/  IMAD R2, R2, c[0x0][0x218], RZ ;  /* 0x0000860002027a24 */ /* 0x000fe400078e02ff */
[----:B------:R-:W-:Y:S01]  /*0fa0*/  IMAD R12, R0, c[0x0][0x1f4], R3 ;  /* 0x00007d00000c7a24 */ /* 0x000fe200078e0203 */
[----:B------:R-:W-:Y:S01]  /*0fb0*/  SEL R3, R16, 0xfffffff0, !P1 ;  /* 0xfffffff010037807 */ /* 0x000fe20004800000 */
[C---:B------:R-:W-:Y:S02]  /*0fc0*/  IMAD R2, R0.reuse, c[0x0][0x21c], R2 ;  /* 0x0000870000027a24 */ /* 0x040fe400078e0202 */
[----:B------:R-:W-:Y:S01]  /*0fd0*/  IMAD.WIDE.U32 R92, R0, c[0x0][0x218], R6 ;  /* 0x00008600005c7a25 */ /* 0x000fe200078e0006 */
[----:B------:R-:W-:-:S02]  /*0fe0*/  IADD3 R33, R31, R12, RZ ;  /* 0x0000000c1f217210 */ /* 0x000fc40007ffe0ff */
[----:B------:R-:W-:Y:S01]  /*0ff0*/  LOP3.LUT R0, R18, 0xfffffe00, R4, 0xf8, !PT ;  /* 0xfffffe0012007812 */ /* 0x000fe200078ef804 */
[----:B------:R-:W-:Y:S01]  /*1000*/  IMAD.IADD R29, R93, 0x1, R2 ;  /* 0x000000015d1d7824 */ /* 0x000fe200078e0202 */
[----:B------:R1:W-:Y:S01]  /*1010*/  STL.64 [R1+0x40], R92 ;  /* 0x0000405c01007387 */ /* 0x0003e20000100a00 */
[----:B------:R-:W-:-:S03]  /*1020*/  SEL R4, R17, 0xffffffe0, !P2 ;  /* 0xffffffe011047807 */ /* 0x000fc60005000000 */
[----:B------:R1:W-:Y:S04]  /*1030*/  STL [R1+0x34], R29 ;  /* 0x0000341d01007387 */ /* 0x0003e80000100800 */
[----:B------:R1:W-:Y:S01]  /*1040*/  STL [R1+0x24], R33 ;  /* 0x0000242101007387 */ /* 0x0003e20000100800 */
[----:B------:R-:W-:Y:S05]  /*1050*/  @P0 BRA `(.L_x_18) ;  /* 0x0000005000000947 */ /* 0x000fea0003800000 */
[----:B---34-:R-:W-:Y:S01]  /*1060*/  LEA R6, P0, R20, R13, 0x1 ;  /* 0x0000000d14067211 */ /* 0x018fe200078008ff */
[----:B------:R-:W-:-:S03]  /*1070*/  IMAD.SHL.U32 R2, R0, 0x2, RZ ;  /* 0x0000000200027824 */ /* 0x000fc600078e00ff */
[----:B------:R-:W-:-:S05]  /*1080*/  LEA.HI.X R7, R20, R14, R21, 0x1, P0 ;  /* 0x0000000e14077211 */ /* 0x000fca00000f0c15 */
[----:B------:R-:W-:Y:S01]  /*1090*/  @!PT LDS RZ, [RZ] ;  /* 0x00000000fffff984 */ /* 0x000fe20000000800 */
[----:B------:R2:W-:Y:S04]  /*10a0*/  LDGSTS.E.BYPASS.LTC128B.128 [R2+0x7100], [R6.64], !P3 ;  /* 0x0710000006027fae */ /* 0x0005e8000d901d48 */
.L_x_18:
[----:B---34-:R-:W-:Y:S05]  /*10b0*/  BSYNC B0 ;  /* 0x0000000000007941 */ /* 0x018fea0003800000 */
.L_x_17:
[----:B--2---:R-:W-:Y:S01]  /*10c0*/  IADD3 R7, R15, 0x10, RZ ;  /* 0x000000100f077810 */ /* 0x004fe20007ffe0ff */
[----:B------:R2:W3:Y:S01]  /*10d0*/  SHFL.IDX PT, R2, R10, 0x1, 0x181f ;  /* 0x00381f000a027f89 */ /* 0x0004e200000e0000 */
[----:B------:R-:W-:Y:S02]  /*10e0*/  BSSY B0, `(.L_x_19) ;  /* 0x0000009000007945 */ /* 0x000fe40003800000 */
[----:B------:R-:W-:Y:S01]  /*10f0*/  ISETP.GE.AND P0, PT, R7, R5, PT ;  /* 0x000000050700720c */ /* 0x000fe20003f06270 */
[----:B------:R2:W4:-:S12]  /*1100*/  SHFL.IDX PT, R6, R11, 0x1, 0x181f ;  /* 0x00381f000b067f89 */ /* 0x00051800000e0000 */
[----:B------:R-:W-:Y:S05]  /*1110*/  @P0 BRA `(.L_x_20) ;  /* 0x0000005000000947 */ /* 0x000fea0003800000 */
[----:B----4-:R-:W-:-:S04]  /*1120*/  LEA R6, P0, R20, R6, 0x1 ;  /* 0x0000000614067211 */ /* 0x010fc800078008ff */
[----:B---3--:R-:W-:Y:S01]  /*1130*/  LEA.HI.X R7, R20, R2, R21, 0x1, P0 ;  /* 0x0000000214077211 */ /* 0x008fe200000f0c15 */
[----:B------:R-:W-:-:S05]  /*1140*/  IMAD.SHL.U32 R2, R0, 0x2, RZ ;  /* 0x0000000200027824 */ /* 0x000fca00078e00ff */
[----:B------:R-:W-:Y:S01]  /*1150*/  @!PT LDS RZ, [RZ] ;  /* 0x00000000fffff984 */ /* 0x000fe20000000800 */
[----:B------:R3:W-:Y:S03]  /*1160*/  LDGSTS.E.BYPASS.LTC128B.128 [R2+0x7900], [R6.64], !P3 ;  /* 0x0790000006027fae */ /* 0x0007e6000d901d48 */
.L_x_20:
[----:B------:R-:W-:Y:S05]  /*1170*/  BSYNC B0 ;  /* 0x0000000000007941 */ /* 0x000fea0003800000 */
.L_x_19:
[----:B---3--:R-:W-:Y:S01]  /*1180*/  IADD3 R7, R15, 0x20, RZ ;  /* 0x000000200f077810 */ /* 0x008fe20007ffe0ff */
[----:B------:R3:W1:Y:S01]  /*1190*/  SHFL.IDX PT, R2, R10, 0x2, 0x181f ;  /* 0x00581f000a027f89 */ /* 0x00066200000e0000 */
[----:B------:R-:W-:Y:S02]  /*11a0*/  BSSY B0, `(.L_x_21) ;  /* 0x0000009000007945 */ /* 0x000fe40003800000 */
[----:B------:R-:W-:Y:S01]  /*11b0*/  ISETP.GE.AND P0, PT, R7, R5, PT ;  /* 0x000000050700720c */ /* 0x000fe20003f06270 */
[----:B----4-:R3:W4:-:S12]  /*11c0*/  SHFL.IDX PT, R6, R11, 0x2, 0x181f ;  /* 0x00581f000b067f89 */ /* 0x01071800000e0000 */
[----:B------:R-:W-:Y:S05]  /*11d0*/  @P0 BRA `(.L_x_22) ;  /* 0x0000005000000947 */ /* 0x000fea0003800000 */
[----:B----4-:R-:W-:-:S04]  /*11e0*/  LEA R6, P0, R20, R6, 0x1 ;  /* 0x0000000614067211 */ /* 0x010fc800078008ff */
[----:B-1----:R-:W-:Y:S01]  /*11f0*/  LEA.HI.X R7, R20, R2, R21, 0x1, P0 ;  /* 0x0000000214077211 */ /* 0x002fe200000f0c15 */
[----:B------:R-:W-:-:S05]  /*1200*/  IMAD.SHL.U32 R2, R0, 0x2, RZ ;  /* 0x0000000200027824 */ /* 0x000fca00078e00ff */
[----:B------:R-:W-:Y:S01]  /*1210*/  @!PT LDS RZ, [RZ] ;  /* 0x00000000fffff984 */ /* 0x000fe20000000800 */
[----:B------:R1:W-:Y:S03]  /*1220*/  LDGSTS.E.BYPASS.LTC128B.128 [R2+0x8100], [R6.64], !P3 ;  /* 0x0810000006027fae */ /* 0x0003e6000d901d48 */
.L_x_22:
[----:B------:R-:W-:Y:S05]  /*1230*/  BSYNC B0 ;  /* 0x0000000000007941 */ /* 0x000fea0003800000 */
.L_x_21:
[----:B-1----:R-:W-:Y:S01]  /*1240*/  IADD3 R7, R15, 0x30, RZ ;  /* 0x000000300f077810 */ /* 0x002fe20007ffe0ff */
[----:B------:R1:W2:Y:S01]  /*1250*/  SHFL.IDX PT, R2, R10, 0x3, 0x181f ;  /* 0x00781f000a027f89 */ /* 0x0002a200000e0000 */
[----:B------:R-:W-:Y:S02]  /*1260*/  BSSY B0, `(.L_x_23) ;  /* 0x0000009000007945 */ /* 0x000fe40003800000 */
[----:B------:R-:W-:Y:S01]  /*1270*/  ISETP.GE.AND P0, PT, R7, R5, PT ;  /* 0x000000050700720c */ /* 0x000fe20003f06270 */
[----:B----4-:R1:W4:-:S12]  /*1280*/  SHFL.IDX PT, R6, R11, 0x3, 0x181f ;  /* 0x00781f000b067f89 */ /* 0x01031800000e0000 */
[----:B------:R-:W-:Y:S05]  /*1290*/  @P0 BRA `(.L_x_24) ;  /* 0x0000005000000947 */ /* 0x000fea0003800000 */
[----:B----4-:R-:W-:-:S04]  /*12a0*/  LEA R6, P0, R20, R6, 0x1 ;  /* 0x0000000614067211 */ /* 0x010fc800078008ff */
[----:B--2---:R-:W-:Y:S01]  /*12b0*/  LEA.HI.X R7, R20, R2, R21, 0x1, P0 ;  /* 0x0000000214077211 */ /* 0x004fe200000f0c15 */
[----:B------:R-:W-:-:S05]  /*12c0*/  IMAD.SHL.U32 R2, R0, 0x2, RZ ;  /* 0x0000000200027824 */ /* 0x000fca00078e00ff */
[----:B------:R-:W-:Y:S01]  /*12d0*/  @!PT LDS RZ, [RZ] ;  /* 0x00000000fffff984 */ /* 0x000fe20000000800 */
[----:B------:R2:W-:Y:S03]  /*12e0*/  LDGSTS.E.BYPASS.LTC128B.128 [R2+0x8900], [R6.64], !P3 ;  /* 0x0890000006027fae */ /* 0x0005e6000d901d48 */
.L_x_24:
[----:B------:R-:W-:Y:S05]  /*12f0*/  BSYNC B0 ;  /* 0x0000000000007941 */ /* 0x000fea0003800000 */
.L_x_23:
[----:B--2---:R-:W-:Y:S01]  /*1300*/  IADD3 R7, R15, 0x40, RZ ;  /* 0x000000400f077810 */ /* 0x004fe20007ffe0ff */
        /* <DEDUP_REMOVED lines=10> */
.L_x_26:
[----:B------:R-:W-:Y:S05]  /*13b0*/  BSYNC B0 ;  /* 0x0000000000007941 */ /* 0x000fea0003800000 */
.L_x_25:
        /* <DEDUP_REMOVED lines=11> */
.L_x_28:
[----:B------:R-:W-:Y:S05]  /*1470*/  BSYNC B0 ;  /* 0x0000000000007941 */ /* 0x000fea0003800000 */
.L_x_27:
        /* <DEDUP_REMOVED lines=11> */
.L_x_30:
[----:B------:R-:W-:Y:S05]  /*1530*/  BSYNC B0 ;  /* 0x0000000000007941 */ /* 0x000fea0003800000 */
.L_x_29:
[----:B------:R-:W5:Y:S01]  /*1540*/  SHFL.IDX PT, R8, R11, 0x7, 0x181f ;  /* 0x00f81f000b087f89 */ /* 0x000f6200000e0000 */
[----:B-1--4-:R-:W-:Y:S01]  /*1550*/  IADD3 R6, R15, 0x70, RZ ;  /* 0x000000700f067810 */ /* 0x012fe20007ffe0ff */
[----:B------:R-:W-:Y:S01]  /*1560*/  IMAD.SHL.U32 R245, R0, 0x2, RZ ;  /* 0x0000000200f57824 */ /* 0x000fe200078e00ff */
[----:B------:R-:W-:Y:S01]  /*1570*/  ISETP.GE.AND P2, PT, R20, c[0x0][0x1d4], PT ;  /* 0x0000750014007a0c */ /* 0x000fe20003f46270 */
[----:B------:R-:W1:Y:S01]  /*1580*/  SHFL.IDX PT, R2, R10, 0x7, 0x181f ;  /* 0x00f81f000a027f89 */ /* 0x000e6200000e0000 */
[----:B------:R-:W-:Y:S01]  /*1590*/  ISETP.GE.AND P1, PT, R6, R5, PT ;  /* 0x000000050600720c */ /* 0x000fe20003f26270 */
[----:B------:R-:W-:Y:S01]  /*15a0*/  IMAD.MOV.U32 R5, RZ, RZ, 0x70 ;  /* 0x00000070ff057424 */ /* 0x000fe200078e00ff */
[----:B------:R-:W-:Y:S01]  /*15b0*/  SHF.R.S32.HI R18, RZ, 0x4, R25 ;  /* 0x00000004ff127819 */ /* 0x000fe20000011419 */
[----:B------:R-:W-:Y:S01]  /*15c0*/  IMAD.MOV.U32 R250, RZ, RZ, R32 ;  /* 0x000000fffffa7224 */ /* 0x000fe200078e0020 */
[----:B------:R-:W-:Y:S01]  /*15d0*/  LEA.HI R228, R26, R230, RZ, 0x5 ;  /* 0x000000e61ae47211 */ /* 0x000fe200078f28ff */
[----:B------:R-:W-:Y:S01]  /*15e0*/  IMAD R142, R247, -0x70, R5 ;  /* 0xffffff90f78e7824 */ /* 0x000fe200078e0205 */
[----:B------:R-:W-:Y:S01]  /*15f0*/  ULDC.64 UR4, c[0x0][0x208] ;  /* 0x0000820000047ab9 */ /* 0x000fe20000000a00 */
[C---:B------:R-:W-:Y:S01]  /*1600*/  IMAD R6, R5.reuse, c[0x0][0x1e4], RZ ;  /* 0x0000790005067a24 */ /* 0x040fe200078e02ff */
[----:B------:R-:W-:Y:S01]  /*1610*/  USHF.L.U32 UR7, UR4, 0x5, URZ ;  /* 0x0000000504077899 */ /* 0x000fe2000800063f */
[----:B------:R-:W-:Y:S01]  /*1620*/  IMAD.WIDE.U32 R248, R5, c[0x0][0x1e0], RZ ;  /* 0x0000780005f87a25 */ /* 0x000fe200078e00ff */
[----:B------:R-:W-:Y:S01]  /*1630*/  IADD3 R22, R142, R140, -R19 ;  /* 0x0000008c8e167210 */ /* 0x000fe20007ffe813 */
[----:B------:R-:W-:-:S02]  /*1640*/  UMOV UR6, 0x5 ;  /* 0x0000000500067882 */ /* 0x000fc40000000000 */
[----:B------:R-:W-:Y:S01]  /*1650*/  IMAD.IADD R229, R249, 0x1, R6 ;  /* 0x00000001f9e57824 */ /* 0x000fe200078e0206 */
[C---:B------:R-:W-:Y:S01]  /*1660*/  ISETP.GE.AND P6, PT, R22.reuse, 0x21, PT ;  /* 0x000000211600780c */ /* 0x040fe20003fc6270 */
[----:B------:R-:W-:Y:S01]  /*1670*/  IMAD.MOV.U32 R251, RZ, RZ, R33 ;  /* 0x000000fffffb7224 */ /* 0x000fe200078e0021 */
[----:B------:R-:W-:Y:S01]  /*1680*/  ISETP.GE.AND P4, PT, R22, 0x1, PT ;  /* 0x000000011600780c */ /* 0x000fe20003f86270 */
[----:B------:R-:W-:Y:S01]  /*1690*/  IMAD.MOV.U32 R250, RZ, RZ, R30 ;  /* 0x000000fffffa7224 */ /* 0x000fe200078e001e */
[----:B------:R-:W-:Y:S01]  /*16a0*/  USHF.L.U64.HI UR5, UR4, UR6, UR5 ;  /* 0x0000000604057299 */ /* 0x000fe20008010205 */
[C---:B-----5:R-:W-:Y:S01]  /*16b0*/  @!P1 LEA R8, P0, R20.reuse, R8, 0x1 ;  /* 0x0000000814089211 */ /* 0x060fe200078008ff */
[----:B------:R-:W-:Y:S02]  /*16c0*/  IMAD.MOV.U32 R231, RZ, RZ, c[0x0][0x1e0] ;  /* 0x00007800ffe77624 */ /* 0x000fe400078e00ff */
[----:B------:R-:W-:Y:S01]  /*16d0*/  IMAD.MOV.U32 R246, RZ, RZ, c[0x0][0x1e4] ;  /* 0x00007900fff67624 */ /* 0x000fe200078e00ff */
[----:B-1----:R-:W-:Y:S01]  /*16e0*/  @!P1 LEA.HI.X R9, R20, R2, R21, 0x1, P0 ;  /* 0x0000000214099211 */ /* 0x002fe200000f0c15 */
[----:B------:R-:W-:Y:S01]  /*16f0*/  IMAD.MOV.U32 R70, RZ, RZ, R28 ;  /* 0x000000ffff467224 */ /* 0x000fe200078e001c */
[----:B------:R-:W-:Y:S01]  /*1700*/  IADD3 R21, R247, -0x1, RZ ;  /* 0xfffffffff7157810 */ /* 0x000fe20007ffe0ff */
[----:B------:R-:W-:Y:S01]  /*1710*/  IMAD.SHL.U32 R12, R246, 0x20, RZ ;  /* 0x00000020f60c7824 */ /* 0x000fe200078e00ff */
[----:B------:R-:W-:Y:S01]  /*1720*/  ISETP.GE.AND P0, PT, R22, 0x11, PT ;  /* 0x000000111600780c */ /* 0x000fe20003f06270 */
[----:B------:R-:W-:Y:S01]  /*1730*/  @!PT LDS RZ, [RZ] ;  /* 0x00000000fffff984 */ /* 0x000fe20000000800 */
[----:B------:R1:W-:Y:S01]  /*1740*/  @!P1 LDGSTS.E.BYPASS.LTC128B.128 [R245+0xa900], [R8.64], !P3 ;  /* 0x0a90000008f59fae */ /* 0x0003e2000d901d48 */
[----:B------:R-:W-:Y:S01]  /*1750*/  SHF.R.S32.HI R69, RZ, 0x1f, R21 ;  /* 0x0000001fff457819 */ /* 0x000fe20000011415 */
[----:B------:R-:W-:-:S02]  /*1760*/  IMAD R0, R229, R21, RZ ;  /* 0x00000015e5007224 */ /* 0x000fc400078e02ff */
[----:B------:R-:W0:Y:S01]  /*1770*/  LDGDEPBAR ;  /* 0x00000000000079af */ /* 0x000e220000000000 */
[----:B------:R-:W-:-:S03]  /*1780*/  IMAD.WIDE.U32 R6, R21, R248, R250 ;  /* 0x000000f815067225 */ /* 0x000fc600078e00fa */
[----:B------:R-:W-:Y:S01]  /*1790*/  STL.64 [R1+0x20], R250 ;  /* 0x000020fa01007387 */ /* 0x000fe20000100a00 */
[----:B------:R-:W-:Y:S02]  /*17a0*/  IMAD R0, R69, R248, R0 ;  /* 0x000000f845007224 */ /* 0x000fe400078e0200 */
[----:B------:R-:W-:Y:S01]  /*17b0*/  IMAD.MOV.U32 R71, RZ, RZ, R29 ;  /* 0x000000ffff477224 */ /* 0x000fe200078e001d */
[----:B------:R-:W-:Y:S01]  /*17c0*/  BAR.SYNC.DEFER_BLOCKING 0x0 ;  /* 0x0000000000007b1d */ /* 0x000fe20000010000 */
[----:B------:R-:W-:Y:S01]  /*17d0*/  IMAD.IADD R7, R7, 0x1, R0 ;  /* 0x0000000107077824 */ /* 0x000fe200078e0200 */
[----:B------:R-:W-:Y:S01]  /*17e0*/  @P0 LEA R2, P1, R231, R6, 0x4 ;  /* 0x00000006e7020211 */ /* 0x000fe200078220ff */
[----:B------:R-:W-:-:S03]  /*17f0*/  IMAD.MOV.U32 R70, RZ, RZ, R92 ;  /* 0x000000ffff467224 */ /* 0x000fc600078e005c */
[C---:B--23--:R-:W-:Y:S02]  /*1800*/  @P0 LEA R10, P5, R2.reuse, c[0x0][0x1c8], 0x1 ;  /* 0x00007200020a0a11 */ /* 0x04cfe400078a08ff */
[C---:B------:R-:W-:Y:S01]  /*1810*/  @P0 LEA.HI.X R5, R231.reuse, R7, R246, 0x4, P1 ;  /* 0x00000007e7050211 */ /* 0x040fe200008f24f6 */
[----:B------:R-:W-:Y:S03]  /*1820*/  STL.64 [R1+0x30], R70 ;  /* 0x0000304601007387 */ /* 0x000fe60000100a00 */
[----:B------:R-:W-:Y:S02]  /*1830*/  @P0 LEA.HI.X R11, R2, c[0x0][0x1cc], R5, 0x1, P5 ;  /* 0x00007300020b0a11 */ /* 0x000fe400028f0c05 */
[----:B------:R-:W-:Y:S01]  /*1840*/  ISETP.GE.AND P5, PT, R22, 0x31, PT ;  /* 0x000000311600780c */ /* 0x000fe20003fa6270 */
[----:B-1----:R-:W-:-:S05]  /*1850*/  IMAD.WIDE.U32 R8, R231, 0x20, RZ ;  /* 0x00000020e7087825 */ /* 0x002fca00078e00ff */
[C---:B------:R-:W-:Y:S02]  /*1860*/  @P6 IADD3 R0, P1, R6.reuse, R8, RZ ;  /* 0x0000000806006210 */ /* 0x040fe40007f3e0ff */
[C---:B------:R-:W-:Y:S02]  /*1870*/  @P4 LEA R8, P3, R6.reuse, c[0x0][0x1c8], 0x1 ;  /* 0x0000720006084a11 */ /* 0x040fe400078608ff */
[----:B------:R-:W-:Y:S02]  /*1880*/  @P6 IADD3.X R2, R7, R9, R12, P1, !PT ;  /* 0x0000000907026210 */ /* 0x000fe40000ffe40c */
[----:B------:R-:W-:Y:S02]  /*1890*/  @P4 LEA.HI.X R9, R6, c[0x0][0x1cc], R7, 0x1, P3 ;  /* 0x0000730006094a11 */ /* 0x000fe400018f0c07 */
[----:B------:R-:W-:Y:S02]  /*18a0*/  @P6 LEA R16, P1, R0, c[0x0][0x1c8], 0x1 ;  /* 0x0000720000106a11 */ /* 0x000fe400078208ff */
[C---:B------:R-:W-:Y:S01]  /*18b0*/  ISETP.GE.AND P3, PT, R22.reuse, 0x51, PT ;  /* 0x000000511600780c */ /* 0x040fe20003f66270 */
[----:B------:R-:W-:Y:S01]  /*18c0*/  @!PT LDS RZ, [RZ] ;  /* 0x00000000fffff984 */ /* 0x000fe20000000800 */
[----:B------:R-:W-:Y:S01]  /*18d0*/  @!PT LDS RZ, [RZ] ;  /* 0x00000000fffff984 */ /* 0x000fe20000000800 */
[----:B------:R-:W-:Y:S01]  /*18e0*/  @!PT LDS RZ, [RZ] ;  /* 0x00000000fffff984 */ /* 0x000fe20000000800 */
[----:B------:R1:W-:Y:S01]  /*18f0*/  @P4 LDGSTS.E.BYPASS.LTC128B.128 [R245+0x3900], [R8.64], !P2 ;  /* 0x0390000008f54fae */ /* 0x0003e2000d101d48 */
[----:B------:R-:W-:-:S02]  /*1900*/  ISETP.GE.AND P4, PT, R22, 0x41, PT ;  /* 0x000000411600780c */ /* 0x000fc40003f86270 */
[----:B------:R-:W-:Y:S01]  /*1910*/  @P6 LEA.HI.X R17, R0, c[0x0][0x1cc], R2, 0x1, P1 ;  /* 0x0000730000116a11 */ /* 0x000fe200008f0c02 */
[----:B------:R-:W-:Y:S01]  /*1920*/  @P5 IMAD R0, R246, 0x30, RZ ;  /* 0x00000030f6005824 */ /* 0x000fe200078e02ff */
[----:B------:R2:W-:Y:S01]  /*1930*/  @P0 LDGSTS.E.BYPASS.LTC128B.128 [R245+0x4100], [R10.64], !P2 ;  /* 0x041000000af50fae */ /* 0x0005e2000d101d48 */
[----:B------:R-:W-:-:S03]  /*1940*/  ISETP.GE.AND P1, PT, R22, 0x61, PT ;  /* 0x000000611600780c */ /* 0x000fc60003f26270 */
[----:B------:R3:W-:Y:S10]  /*1950*/  @P6 LDGSTS.E.BYPASS.LTC128B.128 [R245+0x4900], [R16.64], !P2 ;  /* 0x0490000010f56fae */ /* 0x0007f4000d101d48 */
[----:B------:R-:W-:-:S02]  /*1960*/  @P1 IMAD R5, R246, 0x60, RZ ;  /* 0x00000060f6051824 */ /* 0x000fc400078e02ff */
[----:B-1----:R-:W-:-:S04]  /*1970*/  @P5 IMAD.WIDE.U32 R8, R231, 0x30, R6 ;  /* 0x00000030e7085825 */ /* 0x002fc800078e0006 */
[----:B------:R-:W-:Y:S01]  /*1980*/  @P5 IMAD.IADD R0, R9, 0x1, R0 ;  /* 0x0000000109005824 */ /* 0x000fe200078e0200 */
[----:B------:R-:W-:Y:S01]  /*1990*/  @P5 LEA R14, P0, R8, c[0x0][0x1c8], 0x1 ;  /* 0x00007200080e5a11 */ /* 0x000fe200078008ff */
[----:B--2---:R-:W-:-:S03]  /*19a0*/  @P3 IMAD R10, R246, 0x50, RZ ;  /* 0x00000050f60a3824 */ /* 0x004fc600078e02ff */
[----:B------:R-:W-:Y:S01]  /*19b0*/  @P5 LEA.HI.X R15, R8, c[0x0][0x1cc], R0, 0x1, P0 ;  /* 0x00007300080f5a11 */ /* 0x000fe200000f0c00 */
[C---:B------:R-:W-:Y:S01]  /*19c0*/  @P3 IMAD.WIDE.U32 R8, R231.reuse, 0x50, R6 ;  /* 0x00000050e7083825 */ /* 0x040fe200078e0006 */
[----:B------:R-:W-:-:S03]  /*19d0*/  @P4 LEA R0, P0, R231, R6, 0x6 ;  /* 0x00000006e7004211 */ /* 0x000fc600078030ff */
[----:B------:R1:W-:Y:S01]  /*19e0*/  @P5 LDGSTS.E.BYPASS.LTC128B.128 [R245+0x5100], [R14.64], !P2 ;  /* 0x051000000ef55fae */ /* 0x0003e2000d101d48 */
[C---:B------:R-:W-:Y:S01]  /*19f0*/  @P4 LEA.HI.X R2, R231.reuse, R7, R246, 0x6, P0 ;  /* 0x00000007e7024211 */ /* 0x040fe200000f34f6 */
[----:B------:R-:W-:Y:S01]  /*1a00*/  @P1 IMAD.WIDE.U32 R6, R231, 0x60, R6 ;  /* 0x00000060e7061825 */ /* 0x000fe200078e0006 */
[----:B------:R-:W-:-:S04]  /*1a10*/  @P4 LEA R12, P0, R0, c[0x0][0x1c8], 0x1 ;  /* 0x00007200000c4a11 */ /* 0x000fc800078008ff */
[----:B------:R-:W-:Y:S01]  /*1a20*/  @P4 LEA.HI.X R13, R0, c[0x0][0x1cc], R2, 0x1, P0 ;  /* 0x00007300000d4a11 */ /* 0x000fe200000f0c02 */
[----:B------:R-:W-:Y:S01]  /*1a30*/  @P3 IMAD.IADD R0, R9, 0x1, R10 ;  /* 0x0000000109003824 */ /* 0x000fe200078e020a */
[C---:B------:R-:W-:Y:S02]  /*1a40*/  @P3 LEA R10, P0, R8.reuse, c[0x0][0x1c8], 0x1 ;  /* 0x00007200080a3a11 */ /* 0x040fe400078008ff */
[----:B------:R-:W-:Y:S01]  /*1a50*/  LEA.HI R2, R25, R18, RZ, 0x1 ;  /* 0x0000001219027211 */ /* 0x000fe200078f08ff */
[----:B------:R1:W-:Y:S01]  /*1a60*/  @P4 LDGSTS.E.BYPASS.LTC128B.128 [R245+0x5900], [R12.64], !P2 ;  /* 0x059000000cf54fae */ /* 0x0003e2000d101d48 */
[----:B------:R-:W-:Y:S01]  /*1a70*/  @P3 LEA.HI.X R11, R8, c[0x0][0x1cc], R0, 0x1, P0 ;  /* 0x00007300080b3a11 */ /* 0x000fe200000f0c00 */
[----:B------:R-:W-:Y:S01]  /*1a80*/  @P1 IMAD.IADD R0, R7, 0x1, R5 ;  /* 0x0000000107001824 */ /* 0x000fe200078e0205 */
[----:B------:R-:W-:Y:S02]  /*1a90*/  @P1 LEA R8, P0, R6, c[0x0][0x1c8], 0x1 ;  /* 0x0000720006081a11 */ /* 0x000fe400078008ff */
[----:B------:R-:W-:Y:S01]  /*1aa0*/  LOP3.LUT R2, R2, 0xfffffffe, RZ, 0xc0, !PT ;  /* 0xfffffffe02027812 */ /* 0x000fe200078ec0ff */
[----:B------:R2:W-:Y:S01]  /*1ab0*/  @P3 LDGSTS.E.BYPASS.LTC128B.128 [R245+0x6100], [R10.64], !P2 ;  /* 0x061000000af53fae */ /* 0x0005e2000d101d48 */
[----:B------:R-:W-:Y:S01]  /*1ac0*/  @P1 LEA.HI.X R9, R6, c[0x0][0x1cc], R0, 0x1, P0 ;  /* 0x0000730006091a11 */ /* 0x000fe200000f0c00 */
[C---:B------:R-:W-:Y:S01]  /*1ad0*/  IMAD.SHL.U32 R0, R68.reuse, 0x40, RZ ;  /* 0x0000004044007824 */ /* 0x040fe200078e00ff */
[----:B------:R-:W-:Y:S01]  /*1ae0*/  LOP3.LUT P0, RZ, R68, 0x2, RZ, 0xc0, !PT ;  /* 0x0000000244ff7812 */ /* 0x000fe2000780c0ff */
[----:B------:R-:W-:Y:S01]  /*1af0*/  IMAD.IADD R18, R18, 0x1, -R2 ;  /* 0x0000000112127824 */ /* 0x000fe200078e0a02 */
[----:B------:R-:W-:Y:S01]  /*1b00*/  ISETP.GE.AND P3, PT, R20, c[0x0][0x1d4], PT ;  /* 0x0000750014007a0c */ /* 0x000fe20003f66270 */
[----:B------:R4:W-:Y:S01]  /*1b10*/  @P1 LDGSTS.E.BYPASS.LTC128B.128 [R245+0x6900], [R8.64], !P2 ;  /* 0x0690000008f51fae */ /* 0x0009e2000d101d48 */
[----:B------:R-:W-:Y:S01]  /*1b20*/  IMAD.SHL.U32 R2, R23, 0x40, RZ ;  /* 0x0000004017027824 */ /* 0x000fe200078e00ff */
[----:B------:R-:W-:Y:S01]  /*1b30*/  LOP3.LUT R0, R0, 0x1c0, RZ, 0xc0, !PT ;  /* 0x000001c000007812 */ /* 0x000fe200078ec0ff */
[----:B------:R-:W-:Y:S01]  /*1b40*/  IMAD.SHL.U32 R5, R18, 0x8, RZ ;  /* 0x0000000812057824 */ /* 0x000fe200078e00ff */
[----:B------:R-:W0:Y:S01]  /*1b50*/  LDGDEPBAR ;  /* 0x00000000000079af */ /* 0x000e220000000000 */
[----:B------:R-:W-:-:S02]  /*1b60*/  ISETP.LT.OR P6, PT, R22, 0x1, P3 ;  /* 0x000000011600780c */ /* 0x000fc40001fc1670 */
[----:B------:R-:W-:Y:S02]  /*1b70*/  LOP3.LUT R2, R2, 0x1c0, RZ, 0xc0, !PT ;  /* 0x000001c002027812 */ /* 0x000fe400078ec0ff */
[----:B------:R-:W-:Y:S02]  /*1b80*/  SHF.R.U32.HI R6, RZ, 0x3, R0 ;  /* 0x00000003ff067819 */ /* 0x000fe40000011600 */
[----:B------:R-:W-:Y:S01]  /*1b90*/  LOP3.LUT R7, R2, 0x8, R5, 0xf8, !PT ;  /* 0x0000000802077812 */ /* 0x000fe200078ef805 */
[----:B------:R-:W-:Y:S01]  /*1ba0*/  IMAD.SHL.U32 R5, R24, 0x40, RZ ;  /* 0x0000004018057824 */ /* 0x000fe200078e00ff */
[----:B------:R-:W-:Y:S02]  /*1bb0*/  SHF.R.U32.HI R2, RZ, 0x3, R2 ;  /* 0x00000003ff027819 */ /* 0x000fe40000011602 */
[----:B------:R-:W-:Y:S02]  /*1bc0*/  ISETP.LT.OR P5, PT, R22, 0x11, P3 ;  /* 0x000000111600780c */ /* 0x000fe40001fa1670 */
[----:B------:R-:W-:-:S02]  /*1bd0*/  LOP3.LUT R141, R7, R2, RZ, 0x3c, !PT ;  /* 0x00000002078d7212 */ /* 0x000fc400078e3cff */
[----:B------:R-:W-:Y:S01]  /*1be0*/  LOP3.LUT R5, R5, 0xfffffe00, RZ, 0xc0, !PT ;  /* 0xfffffe0005057812 */ /* 0x000fe200078ec0ff */
[----:B----4-:R-:W-:Y:S01]  /*1bf0*/  IMAD.SHL.U32 R8, R19, 0x8, RZ ;  /* 0x0000000813087824 */ /* 0x010fe200078e00ff */
[----:B------:R-:W-:-:S04]  /*1c00*/  DEPBAR.LE SB0, 0x1 ;  /* 0x000080400000791a */ /* 0x000fc80000000000 */
[----:B------:R-:W-:-:S04]  /*1c10*/  DEPBAR.LE SB0, 0x0 ;  /* 0x000080000000791a */ /* 0x000fc80000000000 */
[----:B------:R-:W-:Y:S01]  /*1c20*/  LOP3.LUT R8, R0, 0x8, R8, 0xf8, !PT ;  /* 0x0000000800087812 */ /* 0x000fe200078ef808 */
[----:B------:R-:W-:-:S03]  /*1c30*/  IMAD.SHL.U32 R0, R228, 0x20, RZ ;  /* 0x00000020e4007824 */ /* 0x000fc600078e00ff */
[----:B------:R-:W-:Y:S02]  /*1c40*/  LOP3.LUT R6, R8, R6, RZ, 0x3c, !PT ;  /* 0x0000000608067212 */ /* 0x000fe400078e3cff */
[----:B------:R-:W-:-:S03]  /*1c50*/  LOP3.LUT R2, R0, 0x7ffffc00, RZ, 0xc0, !PT ;  /* 0x7ffffc0000027812 */ /* 0x000fc600078ec0ff */
[----:B------:R-:W-:Y:S01]  /*1c60*/  IMAD R0, R18, 0x200, R6 ;  /* 0x0000020012007824 */ /* 0x000fe200078e0206 */
[----:B------:R-:W-:Y:S01]  /*1c70*/  IADD3 R2, R141, R5, R2 ;  /* 0x000000058d027210 */ /* 0x000fe20007ffe002 */
[----:B------:R-:W-:-:S04]  /*1c80*/  IMAD.WIDE.U32 R6, R21, c[0x0][0x208], RZ ;  /* 0x0000820015067a25 */ /* 0x000fc800078e00ff */
[----:B------:R-:W-:Y:S01]  /*1c90*/  IMAD.SHL.U32 R143, R0, 0x2, RZ ;  /* 0x00000002008f7824 */ /* 0x000fe200078e00ff */
[----:B------:R-:W-:Y:S01]  /*1ca0*/  BAR.SYNC.DEFER_BLOCKING 0x0 ;  /* 0x0000000000007b1d */ /* 0x000fe20000010000 */
[----:B------:R-:W-:-:S03]  /*1cb0*/  IMAD.SHL.U32 R234, R2, 0x2, RZ ;  /* 0x0000000202ea7824 */ /* 0x000fc600078e00ff */
[----:B------:R-:W-:Y:S01]  /*1cc0*/  IADD3 R0, R143, 0x3900, RZ ;  /* 0x000039008f007810 */ /* 0x000fe20007ffe0ff */
[--C-:B------:R-:W-:Y:S01]  /*1cd0*/  IMAD R237, R3, 0x2, R234.reuse ;  /* 0x0000000203ed7824 */ /* 0x100fe200078e02ea */
[----:B------:R-:W-:Y:S01]  /*1ce0*/  IADD3 R238, R143, 0x3920, RZ ;  /* 0x000039208fee7810 */ /* 0x000fe20007ffe0ff */
[----:B------:R-:W-:Y:S01]  /*1cf0*/  IMAD R235, R4, 0x2, R234 ;  /* 0x0000000204eb7824 */ /* 0x000fe200078e02ea */
[----:B------:R-:W-:Y:S01]  /*1d00*/  @P0 IADD3 R238, R0, -0x20, RZ ;  /* 0xffffffe000ee0810 */ /* 0x000fe20007ffe0ff */
[----:B------:R-:W-:Y:S02]  /*1d10*/  IMAD R0, R69, c[0x0][0x208], RZ ;  /* 0x0000820045007a24 */ /* 0x000fe400078e02ff */
[----:B------:R-:W-:Y:S01]  /*1d20*/  IMAD R236, R3, 0x2, R235 ;  /* 0x0000000203ec7824 */ /* 0x000fe200078e02eb */
[C---:B------:R-:W-:Y:S01]  /*1d30*/  IADD3 R244, R238.reuse, 0x800, RZ ;  /* 0x00000800eef47810 */ /* 0x040fe20007ffe0ff */
[----:B------:R-:W-:Y:S01]  /*1d40*/  IMAD R0, R21, c[0x0][0x20c], R0 ;  /* 0x0000830015007a24 */ /* 0x000fe200078e0200 */
[----:B------:R-:W-:-:S02]  /*1d50*/  IADD3 R243, R238, 0x1000, RZ ;  /* 0x00001000eef37810 */ /* 0x000fc40007ffe0ff */
[C---:B------:R-:W-:Y:S01]  /*1d60*/  IADD3 R242, R238.reuse, 0x1800, RZ ;  /* 0x00001800eef27810 */ /* 0x040fe20007ffe0ff */
[----:B------:R-:W-:Y:S01]  /*1d70*/  IMAD.IADD R0, R7, 0x1, R0 ;  /* 0x0000000107007824 */ /* 0x000fe200078e0200 */
[C---:B------:R-:W-:Y:S02]  /*1d80*/  IADD3 R241, R238.reuse, 0x2000, RZ ;  /* 0x00002000eef17810 */ /* 0x040fe40007ffe0ff */
[----:B------:R-:W-:Y:S01]  /*1d90*/  IADD3 R240, R238, 0x2800, RZ ;  /* 0x00002800eef07810 */ /* 0x000fe20007ffe0ff */
[----:B------:R-:W-:Y:S01]  /*1da0*/  IMAD R0, R0, 0x70, RZ ;  /* 0x0000007000007824 */ /* 0x000fe200078e02ff */
[----:B------:R-:W-:Y:S01]  /*1db0*/  IADD3 R239, R238, 0x3000, RZ ;  /* 0x00003000eeef7810 */ /* 0x000fe20007ffe0ff */
[----:B--2---:R-:W-:Y:S04]  /*1dc0*/  LDSM.16.M88.4 R8, [R234+0x9100] ;  /* 0x00910000ea08783b */ /* 0x004fe80000000200 */
[----:B------:R-:W2:Y:S04]  /*1dd0*/  LDSM.16.M88.4 R28, [R143+0x3900] ;  /* 0x003900008f1c783b */ /* 0x000ea80000000200 */
[----:B------:R-:W4:Y:S04]  /*1de0*/  LDSM.16.M88.4 R24, [R143+0x4100] ;  /* 0x004100008f18783b */ /* 0x000f280000000200 */
[----:B---3--:R-:W3:Y:S04]  /*1df0*/  LDSM.16.M88.4 R16, [R143+0x4900] ;  /* 0x004900008f10783b */ /* 0x008ee80000000200 */
[----:B------:R-:W5:Y:S04]  /*1e00*/  LDSM.16.M88.4 R32, [R143+0x5100] ;  /* 0x005100008f20783b */ /* 0x000f680000000200 */
[----:B------:R-:W3:Y:S04]  /*1e10*/  LDSM.16.M88.4 R36, [R143+0x5900] ;  /* 0x005900008f24783b */ /* 0x000ee80000000200 */
[----:B------:R-:W5:Y:S04]  /*1e20*/  LDSM.16.M88.4 R44, [R143+0x6100] ;  /* 0x006100008f2c783b */ /* 0x000f680000000200 */
[----:B------:R-:W5:Y:S04]  /*1e30*/  LDSM.16.M88.4 R40, [R143+0x6900] ;  /* 0x006900008f28783b */ /* 0x000f680000000200 */
[----:B-1----:R-:W1:Y:S04]  /*1e40*/  LDSM.16.M88.4 R12, [R234+0x7100] ;  /* 0x00710000ea0c783b */ /* 0x002e680000000200 */
[----:B------:R-:W-:Y:S04]  /*1e50*/  LDSM.16.M88.4 R52, [R238+0x800] ;  /* 0x00080000ee34783b */ /* 0x000fe80000000200 */
[----:B------:R-:W-:Y:S01]  /*1e60*/  LDSM.16.M88.4 R48, [R238+0x1000] ;  /* 0x00100000ee30783b */ /* 0x000fe20000000200 */
[C---:B--2---:R-:W-:Y:S03]  /*1e70*/  HMMA.16816.F32.BF16 R60, R8.reuse, R28, RZ ;  /* 0x0000001c083c723c */ /* 0x044fe600000418ff */
[----:B------:R-:W-:Y:S05]  /*1e80*/  LDSM.16.M88.4 R56, [R238] ;  /* 0x00000000ee38783b */ /* 0x000fea0000000200 */
[C---:B----4-:R-:W-:Y:S08]  /*1e90*/  HMMA.16816.F32.BF16 R64, R8.reuse, R24, RZ ;  /* 0x000000180840723c */ /* 0x050ff000000418ff */
[C---:B---3--:R-:W-:Y:S08]  /*1ea0*/  HMMA.16816.F32.BF16 R72, R8.reuse, R16, RZ ;  /* 0x000000100848723c */ /* 0x048ff000000418ff */
[C---:B-----5:R-:W-:Y:S08]  /*1eb0*/  HMMA.16816.F32.BF16 R76, R8.reuse, R32, RZ ;  /* 0x00000020084c723c */ /* 0x060ff000000418ff */
        /* <DEDUP_REMOVED lines=9> */
[----:B------:R-:W-:Y:S07]  /*1f50*/  HMMA.16816.F32.BF16 R188, R8, R42, RZ ;  /* 0x0000002a08bc723c */ /* 0x000fee00000418ff */
[----:B------:R-:W-:Y:S01]  /*1f60*/  IMAD.WIDE.U32 R8, R6, 0x70, R70 ;  /* 0x0000007006087825 */ /* 0x000fe200078e0046 */
[----:B-1----:R-:W-:Y:S03]  /*1f70*/  HMMA.16816.F32.BF16 R184, R12, R28, RZ ;  /* 0x0000001c0cb8723c */ /* 0x002fe600000418ff */
[----:B------:R-:W-:Y:S01]  /*1f80*/  IMAD.IADD R0, R9, 0x1, R0 ;  /* 0x0000000109007824 */ /* 0x000fe200078e0200 */
[----:B------:R-:W-:-:S04]  /*1f90*/  LEA R6, P1, R8, c[0x0][0x1f8], 0x1 ;  /* 0x00007e0008067a11 */ /* 0x000fc800078208ff */
[C---:B------:R-:W-:Y:S01]  /*1fa0*/  HMMA.16816.F32.BF16 R180, R12.reuse, R30, RZ ;  /* 0x0000001e0cb4723c */ /* 0x040fe200000418ff */
[----:B------:R-:W-:Y:S01]  /*1fb0*/  LDSM.16.M88.4 R28, [R238+0x2800] ;  /* 0x00280000ee1c783b */ /* 0x000fe20000000200 */
[----:B------:R-:W-:Y:S02]  /*1fc0*/  IADD3 R20, P0, R6, UR7, RZ ;  /* 0x0000000706147c10 */ /* 0x000fe4000ff1e0ff */
[----:B------:R-:W-:Y:S01]  /*1fd0*/  LEA.HI.X R7, R8, c[0x0][0x1fc], R0, 0x1, P1 ;  /* 0x00007f0008077a11 */ /* 0x000fe200008f0c00 */
[----:B------:R-:W-:Y:S01]  /*1fe0*/  IMAD.MOV.U32 R0, RZ, RZ, 0x40 ;  /* 0x00000040ff007424 */ /* 0x000fe200078e00ff */
[----:B------:R-:W-:Y:S01]  /*1ff0*/  LDSM.16.M88.4 R8, [R237+0x7100] ;  /* 0x00710000ed08783b */ /* 0x000fe20000000200 */
[----:B------:R-:W-:Y:S01]  /*2000*/  LOP3.LUT P1, RZ, R68, 0x4, RZ, 0xc0, !PT ;  /* 0x0000000444ff7812 */ /* 0x000fe2000782c0ff */
[----:B------:R-:W-:Y:S01]  /*2010*/  HMMA.16816.F32.BF16 R148, R12, R16, RZ ;  /* 0x000000100c94723c */ /* 0x000fe200000418ff */
[----:B------:R-:W-:Y:S02]  /*2020*/  IADD3.X R21, R7, UR5, RZ, P0, !PT ;  /* 0x0000000507157c10 */ /* 0x000fe400087fe4ff */
[----:B------:R-:W-:-:S02]  /*2030*/  ISETP.LT.OR P0, PT, R22, 0x21, P3 ;  /* 0x000000211600780c */ /* 0x000fc40001f01670 */
[----:B------:R-:W-:-:S03]  /*2040*/  SEL R0, R0, 0xffffffc0, !P1 ;  /* 0xffffffc000007807 */ /* 0x000fc60004800000 */
[----:B------:R-:W-:Y:S01]  /*2050*/  HMMA.16816.F32.BF16 R172, R12, R18, RZ ;  /* 0x000000120cac723c */ /* 0x000fe200000418ff */
[----:B------:R-:W1:Y:S01]  /*2060*/  LDSM.16.M88.4 R16, [R237+0x9100] ;  /* 0x00910000ed10783b */ /* 0x000e620000000200 */
[----:B------:R-:W-:Y:S02]  /*2070*/  IMAD.IADD R233, R143, 0x1, R0 ;  /* 0x000000018fe97824 */ /* 0x000fe400078e0200 */
[----:B------:R-:W-:Y:S01]  /*2080*/  IMAD.IADD R232, R0, 0x1, R238 ;  /* 0x0000000100e87824 */ /* 0x000fe200078e02ee */
[----:B------:R-:W-:-:S03]  /*2090*/  LOP3.LUT R0, R141, R5, RZ, 0xfc, !PT ;  /* 0x000000058d007212 */ /* 0x000fc600078efcff */
[C---:B------:R-:W-:Y:S08]  /*20a0*/  HMMA.16816.F32.BF16 R144, R12.reuse, R32, RZ ;  /* 0x000000200c90723c */ /* 0x040ff000000418ff */
[C---:B------:R-:W-:Y:S01]  /*20b0*/  HMMA.16816.F32.BF16 R168, R12.reuse, R34, RZ ;  /* 0x000000220ca8723c */ /* 0x040fe200000418ff */
[----:B------:R-:W2:Y:S07]  /*20c0*/  LDSM.16.M88.4 R32, [R238+0x2000] ;  /* 0x00200000ee20783b */ /* 0x000eae0000000200 */
[C---:B------:R-:W-:Y:S08]  /*20d0*/  HMMA.16816.F32.BF16 R156, R12.reuse, R24, RZ ;  /* 0x000000180c9c723c */ /* 0x040ff000000418ff */
[C---:B------:R-:W-:Y:S01]  /*20e0*/  HMMA.16816.F32.BF16 R176, R12.reuse, R26, RZ ;  /* 0x0000001a0cb0723c */ /* 0x040fe200000418ff */
[----:B------:R-:W-:Y:S07]  /*20f0*/  LDSM.16.M88.4 R24, [R238+0x3000] ;  /* 0x00300000ee18783b */ /* 0x000fee0000000200 */
[C---:B------:R-:W-:Y:S08]  /*2100*/  HMMA.16816.F32.BF16 R136, R12.reuse, R36, RZ ;  /* 0x000000240c88723c */ /* 0x040ff000000418ff */
[----:B------:R-:W-:Y:S01]  /*2110*/  HMMA.16816.F32.BF16 R160, R12, R38, RZ ;  /* 0x000000260ca0723c */ /* 0x000fe200000418ff */
[----:B------:R-:W3:Y:S04]  /*2120*/  LDSM.16.M88.4 R36, [R238+0x1800] ;  /* 0x00180000ee24783b */ /* 0x000ee80000000200 */
[----:B------:R-:W-:Y:S01]  /*2130*/  @!PT LDS RZ, [RZ] ;  /* 0x00000000fffff984 */ /* 0x000fe20000000800 */
[----:B------:R-:W-:Y:S01]  /*2140*/  @!PT LDS RZ, [RZ] ;  /* 0x00000000fffff984 */ /* 0x000fe20000000800 */
[----:B------:R-:W-:Y:S01]  /*2150*/  @!PT LDS RZ, [RZ] ;  /* 0x00000000fffff984 */ /* 0x000fe20000000800 */
[----:B------:R4:W-:Y:S01]  /*2160*/  LDGSTS.E.BYPASS.LTC128B.128 [R245+0x100], [R6.64], !P6 ;  /* 0x0010000006f57fae */ /* 0x0009e2000f101d48 */
[----:B------:R-:W-:-:S02]  /*2170*/  ISETP.LT.OR P6, PT, R22, 0x31, P3 ;  /* 0x000000311600780c */ /* 0x000fc40001fc1670 */
[----:B------:R-:W-:Y:S01]  /*2180*/  HMMA.16816.F32.BF16 R128, R12, R44, RZ ;  /* 0x0000002c0c80723c */ /* 0x000fe200000418ff */
[----:B------:R5:W-:Y:S01]  /*2190*/  LDGSTS.E.BYPASS.LTC128B.128 [R245+0x900], [R20.64], !P5 ;  /* 0x0090000014f57fae */ /* 0x000be2000e901d48 */
[----:B------:R-:W-:-:S06]  /*21a0*/  ISETP.LT.OR P5, PT, R22, 0x41, P3 ;  /* 0x000000411600780c */ /* 0x000fcc0001fa1670 */
[C---:B------:R-:W-:Y:S08]  /*21b0*/  HMMA.16816.F32.BF16 R152, R12.reuse, R46, RZ ;  /* 0x0000002e0c98723c */ /* 0x040ff000000418ff */
[C---:B------:R-:W-:Y:S08]  /*21c0*/  HMMA.16816.F32.BF16 R124, R12.reuse, R40, RZ ;  /* 0x000000280c7c723c */ /* 0x040ff000000418ff */
[----:B------:R-:W-:Y:S07]  /*21d0*/  HMMA.16816.F32.BF16 R132, R12, R42, RZ ;  /* 0x0000002a0c84723c */ /* 0x000fee00000418ff */
[----:B------:R-:W-:Y:S01]  /*21e0*/  IADD3 R12, P4, R20, UR7, RZ ;  /* 0x00000007140c7c10 */ /* 0x000fe2000ff9e0ff */
[----:B-1----:R-:W-:Y:S03]  /*21f0*/  HMMA.16816.F32.BF16 R44, R16, R28, R84 ;  /* 0x0000001c102c723c */ /* 0x002fe60000041854 */
[----:B------:R-:W-:-:S02]  /*2200*/  IADD3.X R13, R21, UR5, RZ, P4, !PT ;  /* 0x00000005150d7c10 */ /* 0x000fc4000a7fe4ff */
[----:B------:R-:W-:-:S03]  /*2210*/  IADD3 R14, P4, R12, UR7, RZ ;  /* 0x000000070c0e7c10 */ /* 0x000fc6000ff9e0ff */
[----:B------:R1:W-:Y:S01]  /*2220*/  LDGSTS.E.BYPASS.LTC128B.128 [R245+0x1100], [R12.64], !P0 ;  /* 0x011000000cf57fae */ /* 0x0003e2000c101d48 */
[----:B------:R-:W-:Y:S01]  /*2230*/  IADD3.X R15, R13, UR5, RZ, P4, !PT ;  /* 0x000000050d0f7c10 */ /* 0x000fe2000a7fe4ff */
[----:B--2---:R-:W-:Y:S01]  /*2240*/  HMMA.16816.F32.BF16 R40, R16, R32, R80 ;  /* 0x000000201028723c */ /* 0x004fe20000041850 */
[----:B----4-:R-:W-:-:S03]  /*2250*/  IADD3 R6, P4, R14, UR7, RZ ;  /* 0x000000070e067c10 */ /* 0x010fc6000ff9e0ff */
[----:B------:R2:W-:Y:S01]  /*2260*/  LDGSTS.E.BYPASS.LTC128B.128 [R245+0x1900], [R14.64], !P6 ;  /* 0x019000000ef57fae */ /* 0x0005e2000f101d48 */
[----:B------:R-:W-:Y:S02]  /*2270*/  IADD3.X R7, R15, UR5, RZ, P4, !PT ;  /* 0x000000050f077c10 */ /* 0x000fe4000a7fe4ff */
[C---:B------:R-:W-:Y:S01]  /*2280*/  ISETP.LT.OR P4, PT, R22.reuse, 0x51, P3 ;  /* 0x000000511600780c */ /* 0x040fe20001f81670 */
[C---:B------:R-:W-:Y:S01]  /*2290*/  HMMA.16816.F32.BF16 R100, R16.reuse, R48, R72 ;  /* 0x000000301064723c */ /* 0x040fe20000041848 */
[----:B------:R-:W-:Y:S01]  /*22a0*/  ISETP.LT.OR P3, PT, R22, 0x61, P3 ;  /* 0x000000611600780c */ /* 0x000fe20001f61670 */
[----:B------:R4:W-:Y:S06]  /*22b0*/  LDGSTS.E.BYPASS.LTC128B.128 [R245+0x2100], [R6.64], !P5 ;  /* 0x0210000006f57fae */ /* 0x0009ec000e901d48 */
[C---:B---3--:R-:W-:Y:S08]  /*22c0*/  HMMA.16816.F32.BF16 R92, R16.reuse, R36, R76 ;  /* 0x00000024105c723c */ /* 0x048ff0000004184c */
[----:B------:R-:W-:Y:S01]  /*22d0*/  HMMA.16816.F32.BF16 R220, R16, R54, R108 ;  /* 0x0000003610dc723c */ /* 0x000fe2000004186c */
[----:B-1----:R-:W-:-:S04]  /*22e0*/  IADD3 R12, P0, R6, UR7, RZ ;  /* 0x00000007060c7c10 */ /* 0x002fc8000ff1e0ff */
[----:B------:R-:W-:Y:S02]  /*22f0*/  IADD3.X R13, R7, UR5, RZ, P0, !PT ;  /* 0x00000005070d7c10 */ /* 0x000fe400087fe4ff */
[----:B--2---:R-:W-:Y:S01]  /*2300*/  IADD3 R14, P0, R12, UR7, RZ ;  /* 0x000000070c0e7c10 */ /* 0x004fe2000ff1e0ff */
[----:B------:R-:W-:Y:S02]  /*2310*/  HMMA.16816.F32.BF16 R116, R16, R56, R60 ;  /* 0x000000381074723c */ /* 0x000fe4000004183c */
[----:B------:R1:W-:Y:S01]  /*2320*/  LDGSTS.E.BYPASS.LTC128B.128 [R245+0x2900], [R12.64], !P4 ;  /* 0x029000000cf57fae */ /* 0x0003e2000e101d48 */
[----:B------:R-:W-:Y:S02]  /*2330*/  IADD3.X R15, R13, UR5, RZ, P0, !PT ;  /* 0x000000050d0f7c10 */ /* 0x000fe400087fe4ff */
[----:B------:R-:W-:-:S03]  /*2340*/  ISETP.GE.AND P0, PT, R140, 0x71, PT ;  /* 0x000000718c00780c */ /* 0x000fc60003f06270 */
[----:B------:R1:W-:Y:S01]  /*2350*/  LDGSTS.E.BYPASS.LTC128B.128 [R245+0x3100], [R14.64], !P3 ;  /* 0x031000000ef57fae */ /* 0x0003e2000d901d48 */
[C---:B------:R-:W-:Y:S03]  /*2360*/  HMMA.16816.F32.BF16 R104, R16.reuse, R52, R64 ;  /* 0x000000341068723c */ /* 0x040fe60000041840 */
[----:B-----5:R-:W-:Y:S04]  /*2370*/  LDSM.16.M88.4 R20, [R235+0x9100] ;  /* 0x00910000eb14783b */ /* 0x020fe80000000200 */
[----:B------:R-:W2:Y:S01]  /*2380*/  LDSM.16.M88.4 R84, [R233+0x5900] ;  /* 0x00590000e954783b */ /* 0x000ea20000000200 */
[C---:B------:R-:W-:Y:S03]  /*2390*/  HMMA.16816.F32.BF16 R88, R16.reuse, R24, R88 ;  /* 0x000000181058723c */ /* 0x040fe60000041858 */
[----:B------:R-:W3:Y:S04]  /*23a0*/  LDSM.16.M88.4 R80, [R233+0x6100] ;  /* 0x00610000e950783b */ /* 0x000ee80000000200 */
[----:B------:R-:W5:Y:S01]  /*23b0*/  LDSM.16.M88.4 R72, [R233+0x5100] ;  /* 0x00510000e948783b */ /* 0x000f620000000200 */
[C---:B------:R-:W-:Y:S03]  /*23c0*/  HMMA.16816.F32.BF16 R96, R16.reuse, R58, R96 ;  /* 0x0000003a1060723c */ /* 0x040fe60000041860 */
[----:B------:R-:W2:Y:S04]  /*23d0*/  LDSM.16.M88.4 R76, [R233+0x6900] ;  /* 0x00690000e94c783b */ /* 0x000ea80000000200 */
[----:B------:R-:W2:Y:S01]  /*23e0*/  LDSM.16.M88.4 R64, [R233+0x3900] ;  /* 0x00390000e940783b */ /* 0x000ea20000000200 */
[C---:B------:R-:W-:Y:S03]  /*23f0*/  HMMA.16816.F32.BF16 R112, R16.reuse, R50, R112 ;  /* 0x000000321070723c */ /* 0x040fe60000041870 */
[----:B------:R-:W2:Y:S04]  /*2400*/  LDSM.16.M88.4 R60, [R233+0x4100] ;  /* 0x00410000e93c783b */ /* 0x000ea80000000200 */
[----:B------:R-:W2:Y:S01]  /*2410*/  LDSM.16.M88.4 R68, [R233+0x4900] ;  /* 0x00490000e944783b */ /* 0x000ea20000000200 */
[C---:B------:R-:W-:Y:S03]  /*2420*/  HMMA.16816.F32.BF16 R108, R16.reuse, R38, R120 ;  /* 0x00000026106c723c */ /* 0x040fe60000041878 */
[----:B-1----:R-:W-:Y:S04]  /*2430*/  LDSM.16.M88.4 R12, [R236+0x7100] ;  /* 0x00710000ec0c783b */ /* 0x002fe80000000200 */
[----:B------:R-:W0:Y:S01]  /*2440*/  LDGDEPBAR ;  /* 0x00000000000079af */ /* 0x000e220000000000 */
[C---:B------:R-:W-:Y:S08]  /*2450*/  HMMA.16816.F32.BF16 R204, R16.reuse, R34, R164 ;  /* 0x0000002210cc723c */ /* 0x040ff000000418a4 */
[C---:B------:R-:W-:Y:S08]  /*2460*/  HMMA.16816.F32.BF16 R200, R16.reuse, R30, R192 ;  /* 0x0000001e10c8723c */ /* 0x040ff000000418c0 */
[----:B------:R-:W-:Y:S01]  /*2470*/  HMMA.16816.F32.BF16 R188, R16, R26, R188 ;  /* 0x0000001a10bc723c */ /* 0x000fe200000418bc */
[----:B------:R-:W1:Y:S07]  /*2480*/  LDSM.16.M88.4 R16, [R235+0x7100] ;  /* 0x00710000eb10783b */ /* 0x000e6e0000000200 */
        /* <DEDUP_REMOVED lines=8> */
[C---:B------:R-:W-:Y:S01]  /*2510*/  HMMA.16816.F32.BF16 R128, R8.reuse, R50, R172 ;  /* 0x000000320880723c */ /* 0x040fe200000418ac */
[----:B------:R-:W-:Y:S07]  /*2520*/  LDSM.16.M88.4 R48, [R232] ;  /* 0x00000000e830783b */ /* 0x000fee0000000200 */
[C---:B------:R-:W-:Y:S01]  /*2530*/  HMMA.16816.F32.BF16 R136, R8.reuse, R38, R168 ;  /* 0x000000260888723c */ /* 0x040fe200000418a8 */
[----:B------:R-:W-:Y:S07]  /*2540*/  LDSM.16.M88.4 R36, [R232+0x1800] ;  /* 0x00180000e824783b */ /* 0x000fee0000000200 */
[C---:B------:R-:W-:Y:S08]  /*2550*/  HMMA.16816.F32.BF16 R224, R8.reuse, R24, R124 ;  /* 0x0000001808e0723c */ /* 0x040ff0000004187c */
[C---:B------:R-:W-:Y:S01]  /*2560*/  HMMA.16816.F32.BF16 R168, R8.reuse, R34, R160 ;  /* 0x0000002208a8723c */ /* 0x040fe200000418a0 */
[----:B------:R-:W-:Y:S07]  /*2570*/  LDSM.16.M88.4 R32, [R232+0x2000] ;  /* 0x00200000e820783b */ /* 0x000fee0000000200 */
[C---:B------:R-:W-:Y:S01]  /*2580*/  HMMA.16816.F32.BF16 R172, R8.reuse, R30, R152 ;  /* 0x0000001e08ac723c */ /* 0x040fe20000041898 */
[----:B------:R-:W-:Y:S07]  /*2590*/  LDSM.16.M88.4 R28, [R232+0x2800] ;  /* 0x00280000e81c783b */ /* 0x000fee0000000200 */
[----:B------:R-:W-:Y:S01]  /*25a0*/  HMMA.16816.F32.BF16 R164, R8, R26, R132 ;  /* 0x0000001a08a4723c */ /* 0x000fe20000041884 */
[----:B------:R-:W1:Y:S04]  /*25b0*/  LDSM.16.M88.4 R8, [R236+0x9100] ;  /* 0x00910000ec08783b */ /* 0x000e680000000200 */
[----:B------:R-:W-:Y:S03]  /*25c0*/  LDSM.16.M88.4 R24, [R232+0x3000] ;  /* 0x00300000e818783b */ /* 0x000fe60000000200 */
[C---:B--2---:R-:W-:Y:S01]  /*25d0*/  HMMA.16816.F32.BF16 R144, R20.reuse, R84, R40 ;  /* 0x000000541490723c */ /* 0x044fe20000041828 */
[----:B------:R-:W2:Y:S07]  /*25e0*/  LDSM.16.M88.4 R40, [R232+0x1000] ;  /* 0x00100000e828783b */ /* 0x000eae0000000200 */
[----:B---3--:R-:W-:Y:S01]  /*25f0*/  HMMA.16816.F32.BF16 R132, R20, R80, R44 ;  /* 0x000000501484723c */ /* 0x008fe2000004182c */
[----:B------:R-:W3:Y:S01]  /*2600*/  LDSM.16.M88.4 R44, [R232+0x800] ;  /* 0x00080000e82c783b */ /* 0x000ee20000000200 */
[----:B------:R-:W-:-:S06]  /*2610*/  DEPBAR.LE SB0, 0x0 ;  /* 0x000080000000791a */ /* 0x000fcc0000000000 */
[C---:B-----5:R-:W-:Y:S08]  /*2620*/  HMMA.16816.F32.BF16 R148, R20.reuse, R72, R92 ;  /* 0x000000481494723c */ /* 0x060ff0000004185c */
[C---:B------:R-:W-:Y:S08]  /*2630*/  HMMA.16816.F32.BF16 R124, R20.reuse, R76, R88 ;  /* 0x0000004c147c723c */ /* 0x040ff00000041858 */
[C---:B------:R-:W-:Y:S08]  /*2640*/  HMMA.16816.F32.BF16 R160, R20.reuse, R64, R116 ;  /* 0x0000004014a0723c */ /* 0x040ff00000041874 */
[C---:B------:R-:W-:Y:S08]  /*2650*/  HMMA.16816.F32.BF16 R156, R20.reuse, R60, R104 ;  /* 0x0000003c149c723c */ /* 0x040ff00000041868 */
[C---:B------:R-:W-:Y:S08]  /*2660*/  HMMA.16816.F32.BF16 R152, R20.reuse, R68, R100 ;  /* 0x000000441498723c */ /* 0x040ff00000041864 */
[----:B------:R-:W-:Y:S08]  /*2670*/  HMMA.16816.F32.BF16 R120, R20, R66, R96 ;  /* 0x000000421478723c */ /* 0x000ff00000041860 */
[C---:B-1----:R-:W-:Y:S08]  /*2680*/  HMMA.16816.F32.BF16 R92, R16.reuse, R64, R184 ;  /* 0x00000040105c723c */ /* 0x042ff000000418b8 */
        /* <DEDUP_REMOVED lines=23> */
[C---:B--2---:R-:W-:Y:S08]  /*2800*/  HMMA.16816.F32.BF16 R152, R8.reuse, R40, R152 ;  /* 0x000000280898723c */ /* 0x044ff00000041898 */
        /* <DEDUP_REMOVED lines=8> */
[----:B------:R-:W-:Y:S08]  /*2890*/  HMMA.16816.F32.BF16 R16, R12, R32, R68 ;  /* 0x000000200c10723c */ /* 0x000ff00000041844 */
[C---:B---3--:R-:W-:Y:S08]  /*28a0*/  HMMA.16816.F32.BF16 R156, R8.reuse, R44, R156 ;  /* 0x0000002c089c723c */ /* 0x048ff0000004189c */
        /* <DEDUP_REMOVED lines=15> */
[----:B----4-:R-:W-:Y:S01]  /*29a0*/  IADD3 R2, R247, -0x2, RZ ;  /* 0xfffffffef7027810 */ /* 0x010fe20007ffe0ff */
        /* <DEDUP_REMOVED lines=9> */
[----:B------:R-:W-:Y:S02]  /*2a40*/  LEA.HI.X R7, R8, c[0x0][0x1cc], R2, 0x1, P1 ;  /* 0x0000730008077a11 */ /* 0x000fe400008f0c02 */
[----:B------:R-:W-:-:S03]  /*2a50*/  IADD3 R12, P1, R14, R24, RZ ;  /* 0x000000180e0c7210 */ /* 0x000fc60007f3e0ff */
[----:B------:R-:W-:Y:S01]  /*2a60*/  IMAD.X R15, R5, 0x1, R7, P3 ;  /* 0x00000001050f7824 */ /* 0x000fe200018e0607 */
[-C--:B------:R-:W-:Y:S01]  /*2a70*/  IADD3 R10, P3, R12, R24.reuse, RZ ;  /* 0x000000180c0a7210 */ /* 0x080fe20007f7e0ff */
[----:B------:R-:W-:Y:S01]  /*2a80*/  @!PT LDS RZ, [RZ] ;  /* 0x00000000fffff984 */ /* 0x000fe20000000800 */
[----:B------:R-:W-:Y:S01]  /*2a90*/  @!PT LDS RZ, [RZ] ;  /* 0x00000000fffff984 */ /* 0x000fe20000000800 */
[----:B------:R-:W-:Y:S01]  /*2aa0*/  @!PT LDS RZ, [RZ] ;  /* 0x00000000fffff984 */ /* 0x000fe20000000800 */
[----:B------:R1:W-:Y:S02]  /*2ab0*/  LDGSTS.E.BYPASS.LTC128B.128 [R245+0x3900], [R6.64], !P2 ;  /* 0x0390000006f57fae */ /* 0x0003e4000d101d48 */
[--C-:B------:R-:W-:Y:S01]  /*2ac0*/  IMAD.X R13, R15, 0x1, R5.reuse, P1 ;  /* 0x000000010f0d7824 */ /* 0x100fe200008e0605 */
[----:B------:R-:W-:Y:S01]  /*2ad0*/  IADD3 R8, P1, R10, R24, RZ ;  /* 0x000000180a087210 */ /* 0x000fe20007f3e0ff */
[----:B------:R2:W-:Y:S02]  /*2ae0*/  LDGSTS.E.BYPASS.LTC128B.128 [R245+0x4100], [R14.64], !P2 ;  /* 0x041000000ef57fae */ /* 0x0005e4000d101d48 */
[--C-:B------:R-:W-:Y:S02]  /*2af0*/  IMAD.X R11, R13, 0x1, R5.reuse, P3 ;  /* 0x000000010d0b7824 */ /* 0x100fe400018e0605 */
[----:B------:R3:W-:Y:S02]  /*2b00*/  LDGSTS.E.BYPASS.LTC128B.128 [R245+0x4900], [R12.64], !P2 ;  /* 0x049000000cf57fae */ /* 0x0007e4000d101d48 */
[----:B------:R-:W-:-:S02]  /*2b10*/  IMAD.X R9, R11, 0x1, R5, P1 ;  /* 0x000000010b097824 */ /* 0x000fc400008e0605 */
[----:B------:R3:W-:Y:S04]  /*2b20*/  LDGSTS.E.BYPASS.LTC128B.128 [R245+0x5100], [R10.64], !P2 ;  /* 0x051000000af57fae */ /* 0x0007e8000d101d48 */
[----:B------:R3:W-:Y:S01]  /*2b30*/  LDGSTS.E.BYPASS.LTC128B.128 [R245+0x5900], [R8.64], !P2 ;  /* 0x0590000008f57fae */ /* 0x0007e2000d101d48 */
[----:B-1----:R-:W-:-:S04]  /*2b40*/  IADD3 R6, P3, R8, R24, RZ ;  /* 0x0000001808067210 */ /* 0x002fc80007f7e0ff */
[----:B--2---:R-:W-:Y:S01]  /*2b50*/  IADD3 R14, P1, R6, R24, RZ ;  /* 0x00000018060e7210 */ /* 0x004fe20007f3e0ff */
[----:B------:R-:W-:-:S04]  /*2b60*/  IMAD.X R7, R9, 0x1, R5, P3 ;  /* 0x0000000109077824 */ /* 0x000fc800018e0605 */
[----:B------:R-:W-:Y:S01]  /*2b70*/  IMAD.X R15, R7, 0x1, R5, P1 ;  /* 0x00000001070f7824 */ /* 0x000fe200008e0605 */
[----:B------:R3:W-:Y:S04]  /*2b80*/  LDGSTS.E.BYPASS.LTC128B.128 [R245+0x6100], [R6.64], !P2 ;  /* 0x0610000006f57fae */ /* 0x0007e8000d101d48 */
[----:B------:R3:W-:Y:S03]  /*2b90*/  LDGSTS.E.BYPASS.LTC128B.128 [R245+0x6900], [R14.64], !P2 ;  /* 0x069000000ef57fae */ /* 0x0007e6000d101d48 */
.L_x_31:
[----:B----4-:R-:W-:Y:S01]  /*2ba0*/  LOP3.LUT R2, R228, 0xffffffe0, RZ, 0xc0, !PT ;  /* 0xffffffe0e4027812 */ /* 0x010fe200078ec0ff */
[----:B---3--:R-:W-:Y:S01]  /*2bb0*/  IMAD.IADD R6, R140, 0x1, R142 ;  /* 0x000000018c067824 */ /* 0x008fe200078e028e */
[----:B------:R-:W0:Y:S01]  /*2bc0*/  LDGDEPBAR ;  /* 0x00000000000079af */ /* 0x000e220000000000 */
[----:B------:R-:W-:Y:S02]  /*2bd0*/  IMAD.SHL.U32 R228, R0, 0x2, RZ ;  /* 0x0000000200e47824 */ /* 0x000fe400078e00ff */
[----:B------:R-:W-:-:S02]  /*2be0*/  IMAD.IADD R2, R230, 0x1, -R2 ;  /* 0x00000001e6027824 */ /* 0x000fc400078e0a02 */
[--C-:B------:R-:W-:Y:S02]  /*2bf0*/  IMAD R229, R4, 0x2, R228.reuse ;  /* 0x0000000204e57824 */ /* 0x100fe400078e02e4 */
[C---:B------:R-:W-:Y:S01]  /*2c00*/  IMAD R231, R3.reuse, 0x2, R228 ;  /* 0x0000000203e77824 */ /* 0x040fe200078e02e4 */
[----:B------:R-:W-:Y:S01]  /*2c10*/  SHF.R.S32.HI R5, RZ, 0x1f, R2 ;  /* 0x0000001fff057819 */ /* 0x000fe20000011402 */
[----:B------:R-:W-:-:S03]  /*2c20*/  IMAD R230, R3, 0x2, R229 ;  /* 0x0000000203e67824 */ /* 0x000fc600078e02e5 */
[----:B------:R-:W-:-:S04]  /*2c30*/  LEA.HI R5, R5, R2, RZ, 0x2 ;  /* 0x0000000205057211 */ /* 0x000fc800078f10ff */
[----:B------:R-:W-:-:S05]  /*2c40*/  LOP3.LUT R5, R5, 0x7ffffffc, RZ, 0xc0, !PT ;  /* 0x7ffffffc05057812 */ /* 0x000fca00078ec0ff */
[----:B------:R-:W-:-:S04]  /*2c50*/  IMAD.IADD R2, R2, 0x1, -R5 ;  /* 0x0000000102027824 */ /* 0x000fc800078e0a05 */
        /* <DEDUP_REMOVED lines=42> */
[----:B------:R-:W-:-:S02]  /*2f00*/  FSEL R92, R118, -INF , P5 ;  /* 0xff800000765c7808 */ /* 0x000fc40002800000 */
[----:B------:R-:W-:Y:S02]  /*2f10*/  ISETP.GT.AND P1, PT, R2, 0x21, PT ;  /* 0x000000210200780c */ /* 0x000fe40003f24270 */
[----:B------:R-:W-:Y:S02]  /*2f20*/  FSEL R118, R56, -INF , P3 ;  /* 0xff80000038767808 */ /* 0x000fe40001800000 */
[----:B------:R-:W-:Y:S02]  /*2f30*/  FMNMX.FTZ R5, R45, R5, !PT ;  /* 0x000000052d057209 */ /* 0x000fe40007810000 */
[----:B------:R-:W-:Y:S02]  /*2f40*/  FSEL R84, R116, -INF , P5 ;  /* 0xff80000074547808 */ /* 0x000fe40002800000 */
[----:B------:R-:W-:Y:S02]  /*2f50*/  FSEL R93, R119, -INF , P4 ;  /* 0xff800000775d7808 */ /* 0x000fe40002000000 */
[----:B------:R-:W-:-:S02]  /*2f60*/  FSEL R85, R117, -INF , P4 ;  /* 0xff80000075557808 */ /* 0x000fc40002000000 */
[----:B------:R-:W-:Y:S02]  /*2f70*/  FSEL R101, R63, -INF , P4 ;  /* 0xff8000003f657808 */ /* 0x000fe40002000000 */
[----:B------:R-:W-:Y:S02]  /*2f80*/  ISETP.GT.AND P4, PT, R2, 0x28, PT ;  /* 0x000000280200780c */ /* 0x000fe40003f84270 */
[----:B------:R-:W-:Y:S02]  /*2f90*/  FSEL R116, R57, -INF , P1 ;  /* 0xff80000039747808 */ /* 0x000fe40000800000 */
[----:B------:R-:W-:Y:S02]  /*2fa0*/  FMNMX.FTZ R5, R118, R5, !PT ;  /* 0x0000000576057209 */ /* 0x000fe40007810000 */
        /* <DEDUP_REMOVED lines=33> */
[----:B------:R-:W-:Y:S01]  /*31c0*/  ISETP.GT.AND P4, PT, R2, 0x40, PT ;  /* 0x000000400200780c */ /* 0x000fe20003f84270 */
[----:B------:R-:W-:Y:S01]  /*31d0*/  LDSM.16.MT88.4 R20, [R228+0x900] ;  /* 0x00090000e414783b */ /* 0x000fe20000004200 */
[----:B------:R-:W-:Y:S02]  /*31e0*/  FSEL R141, R37, -INF , P1 ;  /* 0xff800000258d7808 */ /* 0x000fe40000800000 */
[----:B------:R-:W-:Y:S02]  /*31f0*/  FMNMX.FTZ R5, R142, R5, !PT ;  /* 0x000000058e057209 */ /* 0x000fe40007810000 */
[----:B------:R-:W-:Y:S02]  /*3200*/  FSEL R126, R148, -INF , P3 ;  /* 0xff800000947e7808 */ /* 0x000fe40001800000 */
[----:B------:R-:W-:-:S02]  /*3210*/  FSEL R139, R151, -INF , P1 ;  /* 0xff800000978b7808 */ /* 0x000fc40000800000 */
[----:B------:R-:W-:Y:S02]  /*3220*/  FSEL R128, R149, -INF , P1 ;  /* 0xff80000095807808 */ /* 0x000fe40000800000 */
[----:B------:R-:W-:Y:S02]  /*3230*/  FSEL R157, R39, -INF , P1 ;  /* 0xff800000279d7808 */ /* 0x000fe40000800000 */
[----:B------:R-:W-:Y:S02]  /*3240*/  ISETP.GT.AND P1, PT, R2, 0x41, PT ;  /* 0x000000410200780c */ /* 0x000fe40003f24270 */
[----:B------:R-:W-:Y:S02]  /*3250*/  FSEL R148, R16, -INF , P4 ;  /* 0xff80000010947808 */ /* 0x000fe40002000000 */
[----:B------:R-:W-:Y:S02]  /*3260*/  FMNMX.FTZ R5, R141, R5, !PT ;  /* 0x000000058d057209 */ /* 0x000fe40007810000 */
        /* <DEDUP_REMOVED lines=15> */
[----:B------:R-:W-:Y:S02]  /*3360*/  FSEL R203, R18, -INF , P4 ;  /* 0xff80000012cb7808 */ /* 0x000fe40002000000 */
[----:B------:R-:W-:Y:S01]  /*3370*/  ISETP.GT.AND P4, PT, R2, 0x50, PT ;  /* 0x000000500200780c */ /* 0x000fe20003f84270 */
[----:B------:R-:W-:Y:S01]  /*3380*/  LDSM.16.MT88.4 R16, [R228+0x100] ;  /* 0x00010000e410783b */ /* 0x000fe20000004200 */
[----:B------:R-:W-:Y:S02]  /*3390*/  FSEL R150, R33, -INF , P1 ;  /* 0xff80000021967808 */ /* 0x000fe40000800000 */
[----:B------:R-:W-:Y:S02]  /*33a0*/  FMNMX.FTZ R5, R108, R5, !PT ;  /* 0x000000056c057209 */ /* 0x000fe40007810000 */
        /* <DEDUP_REMOVED lines=13> */
[----:B------:R-:W-:-:S02]  /*3480*/  ISETP.GT.AND P5, PT, R2, 0x59, PT ;  /* 0x000000590200780c */ /* 0x000fc40003fa4270 */
[----:B------:R-:W-:Y:S02]  /*3490*/  FSEL R251, R48, -INF , P1 ;  /* 0xff80000030fb7808 */ /* 0x000fe40000800000 */
[----:B------:R-:W-:Y:S02]  /*34a0*/  FMNMX.FTZ R5, R221, R5, !PT ;  /* 0x00000005dd057209 */ /* 0x000fe40007810000 */
[C---:B------:R-:W-:Y:S02]  /*34b0*/  ISETP.GT.AND P6, PT, R2.reuse, 0x60, PT ;  /* 0x000000600200780c */ /* 0x040fe40003fc4270 */
[----:B------:R-:W-:Y:S02]  /*34c0*/  FSEL R252, R49, -INF , P5 ;  /* 0xff80000031fc7808 */ /* 0x000fe40002800000 */
[----:B------:R-:W-:Y:S02]  /*34d0*/  FMNMX.FTZ R5, R251, R5, !PT ;  /* 0x00000005fb057209 */ /* 0x000fe40007810000 */
        /* <DEDUP_REMOVED lines=16> */
[----:B------:R-:W-:Y:S02]  /*35e0*/  FMNMX.FTZ R5, R111, R5, !PT ;  /* 0x000000056f057209 */ /* 0x000fe40007810000 */
[----:B------:R-:W-:Y:S02]  /*35f0*/  FMNMX.FTZ R8, R46, R47, !PT ;  /* 0x0000002f2e087209 */ /* 0x000fe40007810000 */
[----:B------:R-:W-:-:S02]  /*3600*/  FMNMX.FTZ R5, R152, R5, !PT ;  /* 0x0000000598057209 */ /* 0x000fc40007810000 */
[----:B------:R-:W-:Y:S02]  /*3610*/  FMNMX.FTZ R8, R80, R8, !PT ;  /* 0x0000000850087209 */ /* 0x000fe40007810000 */
[----:B------:R-:W-:Y:S01]  /*3620*/  FSEL R174, R174, -INF , P1 ;  /* 0xff800000aeae7808 */ /* 0x000fe20000800000 */
[----:B------:R-:W1:Y:S01]  /*3630*/  SHFL.BFLY PT, R6, R5, 0x2, 0x1f ;  /* 0x0c401f0005067f89 */ /* 0x000e6200000e0000 */
[----:B------:R-:W-:Y:S02]  /*3640*/  FSEL R172, R172, -INF , P1 ;  /* 0xff800000acac7808 */ /* 0x000fe40000800000 */
[----:B------:R-:W-:Y:S02]  /*3650*/  FSEL R166, R50, -INF , P1 ;  /* 0xff80000032a67808 */ /* 0x000fe40000800000 */
[----:B------:R-:W-:Y:S02]  /*3660*/  FMNMX.FTZ R8, R81, R8, !PT ;  /* 0x0000000851087209 */ /* 0x000fe40007810000 */
        /* <DEDUP_REMOVED lines=9> */
[----:B-1----:R-:W-:Y:S02]  /*3700*/  FMNMX.FTZ R5, R5, R6, !PT ;  /* 0x0000000605057209 */ /* 0x002fe40007810000 */
[----:B------:R-:W-:Y:S02]  /*3710*/  FSEL R249, R70, -INF , P6 ;  /* 0xff80000046f97808 */ /* 0x000fe40003000000 */
[----:B------:R-:W-:Y:S01]  /*3720*/  FSEL R248, R71, -INF , P5 ;  /* 0xff80000047f87808 */ /* 0x000fe20002800000 */
[----:B------:R-:W1:Y:S01]  /*3730*/  SHFL.BFLY PT, R6, R5, 0x1, 0x1f ;  /* 0x0c201f0005067f89 */ /* 0x000e6200000e0000 */
[----:B------:R-:W-:-:S02]  /*3740*/  FSEL R222, R78, -INF , P4 ;  /* 0xff8000004ede7808 */ /* 0x000fc40002000000 */
[----:B------:R-:W-:Y:S02]  /*3750*/  FSEL R219, R79, -INF , P3 ;  /* 0xff8000004fdb7808 */ /* 0x000fe40001800000 */
[----:B-1----:R-:W-:Y:S02]  /*3760*/  FMNMX.FTZ R138, R5, R6, !PT ;  /* 0x00000006058a7209 */ /* 0x002fe40007810000 */
[----:B------:R-:W-:Y:S02]  /*3770*/  FMNMX.FTZ R5, R15, R24, !PT ;  /* 0x000000180f057209 */ /* 0x000fe40007810000 */
[----:B------:R-:W-:Y:S01]  /*3780*/  FMNMX.FTZ R6, R27, R28, !PT ;  /* 0x0000001c1b067209 */ /* 0x000fe20007810000 */
[----:B------:R-:W-:Y:S01]  /*3790*/  FMUL.FTZ R7, R138, c[0x0][0x2d0] ;  /* 0x0000b4008a077a20 */ /* 0x000fe20000410000 */
        /* <DEDUP_REMOVED lines=29> */
[----:B------:R-:W-:Y:S02]  /*3970*/  FSETP.NEU.FTZ.AND P1, PT, R138, -INF , PT ;  /* 0xff8000008a00780b */ /* 0x000fe40003f3d000 */
[----:B------:R-:W-:Y:S02]  /*3980*/  FMNMX.FTZ R5, R161, R5, !PT ;  /* 0x00000005a1057209 */ /* 0x000fe40007810000 */
[----:B------:R-:W-:-:S02]  /*3990*/  FMNMX.FTZ R6, R163, R6, !PT ;  /* 0x00000006a3067209 */ /* 0x000fc40007810000 */
[----:B------:R-:W-:Y:S02]  /*39a0*/  FMNMX.FTZ R5, R160, R5, !PT ;  /* 0x00000005a0057209 */ /* 0x000fe40007810000 */
[----:B------:R-:W-:Y:S02]  /*39b0*/  FSEL R7, R7, RZ, P1 ;  /* 0x000000ff07077208 */ /* 0x000fe40000800000 */
[----:B------:R-:W-:Y:S02]  /*39c0*/  FMNMX.FTZ R5, R162, R5, !PT ;  /* 0x00000005a2057209 */ /* 0x000fe40007810000 */
[----:B------:R-:W-:Y:S02]  /*39d0*/  ISETP.GT.AND P1, PT, R2, 0x59, PT ;  /* 0x000000590200780c */ /* 0x000fe40003f24270 */
[----:B------:R-:W-:Y:S02]  /*39e0*/  FMNMX.FTZ R5, R134, R5, !PT ;  /* 0x0000000586057209 */ /* 0x000fe40007810000 */
[----:B------:R-:W-:-:S02]  /*39f0*/  FSEL R173, R173, -INF , P1 ;  /* 0xff800000adad7808 */ /* 0x000fc40000800000 */
        /* <DEDUP_REMOVED lines=17> */
[----:B------:R-:W-:-:S02]  /*3b10*/  FSEL R175, R175, -INF , P1 ;  /* 0xff800000afaf7808 */ /* 0x000fc40000800000 */
[----:B------:R-:W-:Y:S02]  /*3b20*/  FMNMX.FTZ R2, R174, R2, !PT ;  /* 0x00000002ae027209 */ /* 0x000fe40007810000 */
[----:B------:R-:W-:Y:S02]  /*3b30*/  FMNMX.FTZ R136, R218, R136, !PT ;  /* 0x00000088da887209 */ /* 0x000fe40007810000 */
[----:B------:R-:W-:Y:S02]  /*3b40*/  FMNMX.FTZ R5, R124, R5, !PT ;  /* 0x000000057c057209 */ /* 0x000fe40007810000 */
[----:B------:R-:W-:Y:S01]  /*3b50*/  FMNMX.FTZ R2, R175, R2, !PT ;  /* 0x00000002af027209 */ /* 0x000fe20007810000 */
[----:B------:R-:W1:Y:S01]  /*3b60*/  SHFL.BFLY PT, R6, R136, 0x2, 0x1f ;  /* 0x0c401f0088067f89 */ /* 0x000e6200000e0000 */
        /* <DEDUP_REMOVED lines=9> */
[----:B------:R-:W-:Y:S01]  /*3c00*/  FSEL R132, R51, -INF , P1 ;  /* 0xff80000033847808 */ /* 0x000fe20000800000 */
[----:B------:R-:W2:Y:S01]  /*3c10*/  SHFL.BFLY PT, R8, R2, 0x2, 0x1f ;  /* 0x0c401f0002087f89 */ /* 0x000ea200000e0000 */
[----:B------:R-:W-:Y:S02]  /*3c20*/  FMNMX.FTZ R5, R187, R5, !PT ;  /* 0x00000005bb057209 */ /* 0x000fe40007810000 */
[----:B-1----:R-:W-:Y:S01]  /*3c30*/  FMNMX.FTZ R136, R136, R6, !PT ;  /* 0x0000000688887209 */ /* 0x002fe20007810000 */
[----:B------:R-:W-:Y:S01]  /*3c40*/  FFMA.FTZ R6, R10, c[0x0][0x2d0], -R7 ;  /* 0x0000b4000a067a23 */ /* 0x000fe20000010807 */
[----:B------:R-:W-:-:S03]  /*3c50*/  FMNMX.FTZ R5, R202, R5, !PT ;  /* 0x00000005ca057209 */ /* 0x000fc60007810000 */
[----:B------:R-:W1:Y:S01]  /*3c60*/  SHFL.BFLY PT, R9, R136, 0x1, 0x1f ;  /* 0x0c201f0088097f89 */ /* 0x000e6200000e0000 */
[----:B------:R-:W-:Y:S01]  /*3c70*/  FMNMX.FTZ R5, R204, R5, !PT ;  /* 0x00000005cc057209 */ /* 0x000fe20007810000 */
[----:B------:R3:W-:Y:S01]  /*3c80*/  MUFU.EX2 R197, R6 ;  /* 0x0000000600c57308 */ /* 0x0007e20000000800 */
[----:B--2---:R-:W-:Y:S02]  /*3c90*/  FMNMX.FTZ R2, R2, R8, !PT ;  /* 0x0000000802027209 */ /* 0x004fe40007810000 */
[----:B---3--:R-:W-:Y:S01]  /*3ca0*/  FMNMX.FTZ R6, R167, R5, !PT ;  /* 0x00000005a7067209 */ /* 0x008fe20007810000 */
[----:B------:R-:W-:Y:S02]  /*3cb0*/  FFMA.FTZ R5, R11, c[0x0][0x2d0], -R7 ;  /* 0x0000b4000b057a23 */ /* 0x000fe40000010807 */
[----:B------:R-:W2:Y:S01]  /*3cc0*/  SHFL.BFLY PT, R11, R2, 0x1, 0x1f ;  /* 0x0c201f00020b7f89 */ /* 0x000ea200000e0000 */
[----:B------:R-:W-:Y:S01]  /*3cd0*/  FMNMX.FTZ R6, R170, R6, !PT ;  /* 0x00000006aa067209 */ /* 0x000fe20007810000 */
[----:B------:R3:W4:Y:S01]  /*3ce0*/  MUFU.EX2 R182, R5 ;  /* 0x0000000500b67308 */ /* 0x0007220000000800 */
[----:B-1----:R-:W-:-:S02]  /*3cf0*/  FMNMX.FTZ R136, R136, R9, !PT ;  /* 0x0000000988887209 */ /* 0x002fc40007810000 */
[----:B------:R-:W-:Y:S02]  /*3d00*/  FMNMX.FTZ R6, R166, R6, !PT ;  /* 0x00000006a6067209 */ /* 0x000fe40007810000 */
[C---:B------:R-:W-:Y:S01]  /*3d10*/  FSETP.NEU.FTZ.AND P1, PT, R136.reuse, -INF , PT ;  /* 0xff8000008800780b */ /* 0x040fe20003f3d000 */
[----:B------:R-:W-:Y:S01]  /*3d20*/  FMUL.FTZ R9, R136, c[0x0][0x2d0] ;  /* 0x0000b40088097a20 */ /* 0x000fe20000410000 */
[----:B------:R-:W-:Y:S01]  /*3d30*/  FMNMX.FTZ R6, R132, R6, !PT ;  /* 0x0000000684067209 */ /* 0x000fe20007810000 */
[----:B---3--:R-:W-:Y:S01]  /*3d40*/  FFMA.FTZ R5, R12, c[0x0][0x2d0], -R7 ;  /* 0x0000b4000c057a23 */ /* 0x008fe20000010807 */
[----:B----4-:R-:W-:-:S03]  /*3d50*/  F2FP.BF16.PACK_AB R12, R182, R197 ;  /* 0x000000c5b60c723e */ /* 0x010fc600000010ff */
[----:B------:R1:W-:Y:S01]  /*3d60*/  MUFU.EX2 R164, R5 ;  /* 0x0000000500a47308 */ /* 0x0003e20000000800 */
[----:B--2---:R-:W-:Y:S02]  /*3d70*/  FMNMX.FTZ R2, R2, R11, !PT ;  /* 0x0000000b02027209 */ /* 0x004fe40007810000 */
[----:B-1----:R-:W-:Y:S01]  /*3d80*/  FMNMX.FTZ R5, R249, R6, !PT ;  /* 0x00000006f9057209 */ /* 0x002fe20007810000 */
[----:B------:R-:W-:-:S03]  /*3d90*/  FFMA.FTZ R6, R13, c[0x0][0x2d0], -R7 ;  /* 0x0000b4000d067a23 */ /* 0x000fc60000010807 */
[----:B------:R-:W-:Y:S01]  /*3da0*/  FMNMX.FTZ R5, R248, R5, !PT ;  /* 0x00000005f8057209 */ /* 0x000fe20007810000 */
[----:B------:R1:W2:Y:S03]  /*3db0*/  MUFU.EX2 R195, R6 ;  /* 0x0000000600c37308 */ /* 0x0002a60000000800 */
[----:B------:R-:W-:Y:S01]  /*3dc0*/  FMNMX.FTZ R8, R222, R5, !PT ;  /* 0x00000005de087209 */ /* 0x000fe20007810000 */
[----:B------:R-:W-:-:S03]  /*3dd0*/  FFMA.FTZ R5, R14, c[0x0][0x2d0], -R7 ;  /* 0x0000b4000e057a23 */ /* 0x000fc60000010807 */
[----:B------:R-:W-:Y:S01]  /*3de0*/  FMNMX.FTZ R8, R219, R8, !PT ;  /* 0x00000008db087209 */ /* 0x000fe20007810000 */
[----:B------:R3:W-:Y:S04]  /*3df0*/  MUFU.EX2 R193, R5 ;  /* 0x0000000500c17308 */ /* 0x0007e80000000800 */
[----:B------:R-:W4:Y:S01]  /*3e00*/  SHFL.BFLY PT, R10, R8, 0x2, 0x1f ;  /* 0x0c401f00080a7f89 */ /* 0x000f2200000e0000 */
[----:B-1----:R-:W-:Y:S02]  /*3e10*/  FSEL R6, R9, RZ, P1 ;  /* 0x000000ff09067208 */ /* 0x002fe40000800000 */
[----:B------:R-:W-:Y:S02]  /*3e20*/  FSETP.NEU.FTZ.AND P1, PT, R2, -INF , PT ;  /* 0xff8000000200780b */ /* 0x000fe40003f3d000 */
[----:B--2---:R-:W-:Y:S01]  /*3e30*/  F2FP.BF16.PACK_AB R14, R195, R164 ;  /* 0x000000a4c30e723e */ /* 0x004fe200000010ff */
[----:B------:R-:W-:-:S02]  /*3e40*/  FFMA.FTZ R9, R25, c[0x0][0x2d0], -R6 ;  /* 0x0000b40019097a23 */ /* 0x000fc40000010806 */
[--C-:B---3--:R-:W-:Y:S02]  /*3e50*/  FFMA.FTZ R5, R15, c[0x0][0x2d0], -R6.reuse ;  /* 0x0000b4000f057a23 */ /* 0x108fe40000010806 */
[----:B------:R1:W-:Y:S08]  /*3e60*/  MUFU.EX2 R189, R9 ;  /* 0x0000000900bd7308 */ /* 0x0003f00000000800 */
[----:B------:R2:W-:Y:S01]  /*3e70*/  MUFU.EX2 R191, R5 ;  /* 0x0000000500bf7308 */ /* 0x0005e20000000800 */
[----:B----4-:R-:W-:Y:S01]  /*3e80*/  FMNMX.FTZ R8, R8, R10, !PT ;  /* 0x0000000a08087209 */ /* 0x010fe20007810000 */
[----:B-1----:R-:W-:-:S06]  /*3e90*/  FFMA.FTZ R9, R26, c[0x0][0x2d0], -R6 ;  /* 0x0000b4001a097a23 */ /* 0x002fcc0000010806 */
[----:B------:R-:W1:Y:S01]  /*3ea0*/  MUFU.EX2 R72, R9 ;  /* 0x0000000900487308 */ /* 0x000e620000000800 */
[----:B--2---:R-:W-:-:S07]  /*3eb0*/  FFMA.FTZ R5, R24, c[0x0][0x2d0], -R6 ;  /* 0x0000b40018057a23 */ /* 0x004fce0000010806 */
[----:B------:R2:W3:Y:S01]  /*3ec0*/  MUFU.EX2 R192, R5 ;  /* 0x0000000500c07308 */ /* 0x0004e20000000800 */
[----:B-1----:R-:W-:-:S05]  /*3ed0*/  IMAD.MOV.U32 R4, RZ, RZ, R72 ;  /* 0x000000ffff047224 */ /* 0x002fca00078e0048 */
[----:B------:R-:W-:Y:S01]  /*3ee0*/  F2FP.BF16.PACK_AB R10, R4, R189 ;  /* 0x000000bd040a723e */ /* 0x000fe200000010ff */
[----:B--2---:R-:W-:-:S05]  /*3ef0*/  FMUL.FTZ R5, R2, c[0x0][0x2d0] ;  /* 0x0000b40002057a20 */ /* 0x004fca0000410000 */
[----:B------:R-:W-:-:S05]  /*3f00*/  FSEL R5, R5, RZ, P1 ;  /* 0x000000ff05057208 */ /* 0x000fca0000800000 */
[--C-:B------:R-:W-:Y:S02]  /*3f10*/  FFMA.FTZ R9, R27, c[0x0][0x2d0], -R5.reuse ;  /* 0x0000b4001b097a23 */ /* 0x100fe40000010805 */
[--C-:B------:R-:W-:Y:S01]  /*3f20*/  FFMA.FTZ R0, R28, c[0x0][0x2d0], -R5.reuse ;  /* 0x0000b4001c007a23 */ /* 0x100fe20000010805 */
[----:B------:R-:W-:Y:S01]  /*3f30*/  LDSM.16.MT88.4 R24, [R231+0x100] ;  /* 0x00010000e718783b */ /* 0x000fe20000004200 */
[----:B------:R1:W-:Y:S08]  /*3f40*/  MUFU.EX2 R155, R9 ;  /* 0x00000009009b7308 */ /* 0x0003f00000000800 */
[----:B------:R2:W4:Y:S01]  /*3f50*/  MUFU.EX2 R154, R0 ;  /* 0x00000000009a7308 */ /* 0x0005220000000800 */
[----:B-1----:R-:W1:Y:S01]  /*3f60*/  SHFL.BFLY PT, R9, R8, 0x1, 0x1f ;  /* 0x0c201f0008097f89 */ /* 0x002e6200000e0000 */
[----:B--2---:R-:W-:-:S06]  /*3f70*/  FFMA.FTZ R0, R29, c[0x0][0x2d0], -R5 ;  /* 0x0000b4001d007a23 */ /* 0x004fcc0000010805 */
[----:B------:R2:W-:Y:S01]  /*3f80*/  MUFU.EX2 R188, R0 ;  /* 0x0000000000bc7308 */ /* 0x0005e20000000800 */
[----:B-1----:R-:W-:Y:S02]  /*3f90*/  FMNMX.FTZ R137, R8, R9, !PT ;  /* 0x0000000908897209 */ /* 0x002fe40007810000 */
[----:B---3--:R-:W-:Y:S01]  /*3fa0*/  F2FP.BF16.PACK_AB R8, R192, R191 ;  /* 0x000000bfc008723e */ /* 0x008fe200000010ff */
[----:B--2---:R-:W-:Y:S01]  /*3fb0*/  FFMA.FTZ R0, R44, c[0x0][0x2d0], -R5 ;  /* 0x0000b4002c007a23 */ /* 0x004fe20000010805 */
[C---:B------:R-:W-:Y:S01]  /*3fc0*/  FSETP.NEU.FTZ.AND P1, PT, R137.reuse, -INF , PT ;  /* 0xff8000008900780b */ /* 0x040fe20003f3d000 */
[----:B------:R-:W-:Y:S01]  /*3fd0*/  FMUL.FTZ R3, R137, c[0x0][0x2d0] ;  /* 0x0000b40089037a20 */ /* 0x000fe20000410000 */
[----:B----4-:R-:W-:Y:S01]  /*3fe0*/  F2FP.BF16.PACK_AB R9, R154, R155 ;  /* 0x0000009b9a09723e */ /* 0x010fe200000010ff */
[----:B------:R1:W2:Y:S02]  /*3ff0*/  MUFU.EX2 R109, R0 ;  /* 0x00000000006d7308 */ /* 0x0002a40000000800 */
[----:B-1----:R-:W-:Y:S01]  /*4000*/  FFMA.FTZ R0, R31, c[0x0][0x2d0], -R7 ;  /* 0x0000b4001f007a23 */ /* 0x002fe20000010807 */
[----:B--2---:R-:W-:-:S05]  /*4010*/  F2FP.BF16.PACK_AB R11, R109, R188 ;  /* 0x000000bc6d0b723e */ /* 0x004fca00000010ff */
[----:B------:R1:W-:Y:S02]  /*4020*/  MUFU.EX2 R153, R0 ;  /* 0x0000000000997308 */ /* 0x0003e40000000800 */
[C---:B------:R-:W-:Y:S08]  /*4030*/  HMMA.16816.F32.BF16 R76, R8.reuse, R16, RZ ;  /* 0x00000010084c723c */ /* 0x040ff000000418ff */
[----:B------:R-:W-:Y:S01]  /*4040*/  HMMA.16816.F32.BF16 R60, R8, R18, RZ ;  /* 0x00000012083c723c */ /* 0x000fe200000418ff */
[----:B-1----:R-:W-:-:S02]  /*4050*/  FFMA.FTZ R0, R30, c[0x0][0x2d0], -R7 ;  /* 0x0000b4001e007a23 */ /* 0x002fc40000010807 */
[----:B------:R-:W1:Y:S02]  /*4060*/  LDSM.16.MT88.4 R28, [R230+0x900] ;  /* 0x00090000e61c783b */ /* 0x000e640000004200 */
[----:B------:R2:W-:Y:S03]  /*4070*/  MUFU.EX2 R169, R0 ;  /* 0x0000000000a97308 */ /* 0x0005e60000000800 */
[C---:B------:R-:W-:Y:S08]  /*4080*/  HMMA.16816.F32.BF16 R72, R8.reuse, R24, RZ ;  /* 0x000000180848723c */ /* 0x040ff000000418ff */
[----:B------:R-:W-:Y:S01]  /*4090*/  HMMA.16816.F32.BF16 R56, R8, R26, RZ ;  /* 0x0000001a0838723c */ /* 0x000fe200000418ff */
[----:B--2---:R-:W-:Y:S01]  /*40a0*/  FSEL R0, R3, RZ, P1 ;  /* 0x000000ff03007208 */ /* 0x004fe20000800000 */
[----:B------:R-:W-:-:S06]  /*40b0*/  FFMA.FTZ R3, R45, c[0x0][0x2d0], -R7 ;  /* 0x0000b4002d037a23 */ /* 0x000fcc0000010807 */
[C---:B------:R-:W-:Y:S01]  /*40c0*/  HMMA.16816.F32.BF16 R68, R8.reuse, R32, RZ ;  /* 0x000000200844723c */ /* 0x040fe200000418ff */
[----:B------:R2:W-:Y:S07]  /*40d0*/  MUFU.EX2 R196, R3 ;  /* 0x0000000300c47308 */ /* 0x0005ee0000000800 */
[C---:B------:R-:W-:Y:S08]  /*40e0*/  HMMA.16816.F32.BF16 R64, R8.reuse, R36, RZ ;  /* 0x000000240840723c */ /* 0x040ff000000418ff */
[----:B------:R-:W-:Y:S01]  /*40f0*/  HMMA.16816.F32.BF16 R52, R8, R34, RZ ;  /* 0x000000220834723c */ /* 0x000fe200000418ff */
[----:B--2---:R-:W-:-:S04]  /*4100*/  FFMA.FTZ R3, R46, c[0x0][0x2d0], -R0 ;  /* 0x0000b4002e037a23 */ /* 0x004fc80000010800 */
[----:B------:R2:W-:Y:S03]  /*4110*/  MUFU.EX2 R176, R3 ;  /* 0x0000000300b07308 */ /* 0x0005e60000000800 */
[----:B------:R-:W-:Y:S01]  /*4120*/  HMMA.16816.F32.BF16 R48, R8, R38, RZ ;  /* 0x000000260830723c */ /* 0x000fe200000418ff */
[----:B--2---:R-:W-:-:S04]  /*4130*/  FFMA.FTZ R3, R47, c[0x0][0x2d0], -R0 ;  /* 0x0000b4002f037a23 */ /* 0x004fc80000010800 */
[----:B------:R2:W3:Y:S02]  /*4140*/  MUFU.EX2 R135, R3 ;  /* 0x0000000300877308 */ /* 0x0004e40000000800 */
[----:B--2---:R-:W-:Y:S01]  /*4150*/  FFMA.FTZ R3, R80, c[0x0][0x2d0], -R0 ;  /* 0x0000b40050037a23 */ /* 0x004fe20000010800 */
[----:B---3--:R-:W-:-:S05]  /*4160*/  F2FP.BF16.PACK_AB R13, R135, R176 ;  /* 0x000000b0870d723e */ /* 0x008fca00000010ff */
        /* <DEDUP_REMOVED lines=8> */
[----:B--2---:R-:W-:-:S04]  /*41f0*/  FFMA.FTZ R3, R83, c[0x0][0x2d0], -R6 ;  /* 0x0000b40053037a23 */ /* 0x004fc80000010806 */
[----:B------:R2:W3:Y:S03]  /*4200*/  MUFU.EX2 R110, R3 ;  /* 0x00000003006e7308 */ /* 0x0004e60000000800 */
[C---:B------:R-:W-:Y:S08]  /*4210*/  HMMA.16816.F32.BF16 R80, R12.reuse, R16, RZ ;  /* 0x000000100c50723c */ /* 0x040ff000000418ff */
[----:B------:R-:W-:Y:S01]  /*4220*/  HMMA.16816.F32.BF16 R96, R12, R34, RZ ;  /* 0x000000220c60723c */ /* 0x000fe200000418ff */
[----:B--2---:R-:W-:-:S07]  /*4230*/  FFMA.FTZ R3, R84, c[0x0][0x2d0], -R6 ;  /* 0x0000b40054037a23 */ /* 0x004fce0000010806 */
[----:B------:R-:W-:Y:S01]  /*4240*/  HMMA.16816.F32.BF16 R32, R12, R36, RZ ;  /* 0x000000240c20723c */ /* 0x000fe200000418ff */
[----:B---3--:R-:W-:Y:S01]  /*4250*/  F2FP.BF16.PACK_AB R8, R110, R171 ;  /* 0x000000ab6e08723e */ /* 0x008fe200000010ff */
[----:B------:R2:W-:Y:S02]  /*4260*/  MUFU.EX2 R194, R3 ;  /* 0x0000000300c27308 */ /* 0x0005e40000000800 */
[----:B--2---:R-:W-:-:S04]  /*4270*/  FFMA.FTZ R3, R85, c[0x0][0x2d0], -R6 ;  /* 0x0000b40055037a23 */ /* 0x004fc80000010806 */
[----:B------:R-:W-:Y:S01]  /*4280*/  HMMA.16816.F32.BF16 R84, R12, R18, RZ ;  /* 0x000000120c54723c */ /* 0x000fe200000418ff */
[----:B------:R-:W2:Y:S01]  /*4290*/  LDSM.16.MT88.4 R16, [R231+0x900] ;  /* 0x00090000e710783b */ /* 0x000ea20000004200 */
[----:B------:R3:W4:Y:S02]  /*42a0*/  MUFU.EX2 R180, R3 ;  /* 0x0000000300b47308 */ /* 0x0007240000000800 */
[----:B---3--:R-:W-:Y:S01]  /*42b0*/  FFMA.FTZ R3, R88, c[0x0][0x2d0], -R5 ;  /* 0x0000b40058037a23 */ /* 0x008fe20000010805 */
[----:B----4-:R-:W-:-:S05]  /*42c0*/  F2FP.BF16.PACK_AB R10, R180, R194 ;  /* 0x000000c2b40a723e */ /* 0x010fca00000010ff */
[----:B------:R3:W-:Y:S02]  /*42d0*/  MUFU.EX2 R165, R3 ;  /* 0x0000000300a57308 */ /* 0x0007e40000000800 */
[--C-:B---3--:R-:W-:Y:S02]  /*42e0*/  FFMA.FTZ R3, R89, c[0x0][0x2d0], -R5.reuse ;  /* 0x0000b40059037a23 */ /* 0x108fe40000010805 */
[----:B------:R-:W-:Y:S01]  /*42f0*/  HMMA.16816.F32.BF16 R88, R12, R26, RZ ;  /* 0x0000001a0c58723c */ /* 0x000fe200000418ff */
[----:B------:R-:W3:Y:S03]  /*4300*/  LDSM.16.MT88.4 R24, [R229+0x900] ;  /* 0x00090000e518783b */ /* 0x000ee60000004200 */
[----:B------:R4:W5:Y:S02]  /*4310*/  MUFU.EX2 R190, R3 ;  /* 0x0000000300be7308 */ /* 0x0009640000000800 */
[----:B----4-:R-:W-:Y:S01]  /*4320*/  FFMA.FTZ R3, R92, c[0x0][0x2d0], -R5 ;  /* 0x0000b4005c037a23 */ /* 0x010fe20000010805 */
[----:B-----5:R-:W-:-:S05]  /*4330*/  F2FP.BF16.PACK_AB R9, R190, R165 ;  /* 0x000000a5be09723e */ /* 0x020fca00000010ff */
[----:B------:R4:W-:Y:S02]  /*4340*/  MUFU.EX2 R183, R3 ;  /* 0x0000000300b77308 */ /* 0x0009e40000000800 */
[----:B----4-:R-:W-:-:S06]  /*4350*/  FFMA.FTZ R3, R93, c[0x0][0x2d0], -R5 ;  /* 0x0000b4005d037a23 */ /* 0x010fcc0000010805 */
[----:B------:R4:W5:Y:S02]  /*4360*/  MUFU.EX2 R181, R3 ;  /* 0x0000000300b57308 */ /* 0x0009640000000800 */
[----:B----4-:R-:W-:Y:S01]  /*4370*/  FFMA.FTZ R3, R94, c[0x0][0x2d0], -R0 ;  /* 0x0000b4005e037a23 */ /* 0x010fe20000010800 */
[----:B-----5:R-:W-:-:S05]  /*4380*/  F2FP.BF16.PACK_AB R11, R181, R183 ;  /* 0x000000b7b50b723e */ /* 0x020fca00000010ff */
[----:B------:R4:W-:Y:S02]  /*4390*/  MUFU.EX2 R226, R3 ;  /* 0x0000000300e27308 */ /* 0x0009e40000000800 */
[C---:B------:R-:W-:Y:S08]  /*43a0*/  HMMA.16816.F32.BF16 R144, R8.reuse, R20, R76 ;  /* 0x000000140890723c */ /* 0x040ff0000004184c */
[----:B-1----:R-:W-:Y:S01]  /*43b0*/  HMMA.16816.F32.BF16 R48, R8, R30, R48 ;  /* 0x0000001e0830723c */ /* 0x002fe20000041830 */
[----:B----4-:R-:W-:-:S04]  /*43c0*/  FFMA.FTZ R3, R95, c[0x0][0x2d0], -R0 ;  /* 0x0000b4005f037a23 */ /* 0x010fc80000010800 */
[----:B------:R1:W4:Y:S03]  /*43d0*/  MUFU.EX2 R225, R3 ;  /* 0x0000000300e17308 */ /* 0x0003260000000800 */
[----:B------:R-:W-:Y:S01]  /*43e0*/  HMMA.16816.F32.BF16 R92, R12, R38, RZ ;  /* 0x000000260c5c723c */ /* 0x000fe200000418ff */
[----:B------:R-:W-:Y:S01]  /*43f0*/  LDSM.16.MT88.4 R12, [R228+0x1100] ;  /* 0x00110000e40c783b */ /* 0x000fe20000004200 */
[----:B-1----:R-:W-:-:S04]  /*4400*/  FFMA.FTZ R3, R100, c[0x0][0x2d0], -R0 ;  /* 0x0000b40064037a23 */ /* 0x002fc80000010800 */
[----:B------:R1:W-:Y:S02]  /*4410*/  MUFU.EX2 R227, R3 ;  /* 0x0000000300e37308 */ /* 0x0003e40000000800 */
[----:B-1----:R-:W-:Y:S02]  /*4420*/  FFMA.FTZ R3, R101, c[0x0][0x2d0], -R0 ;  /* 0x0000b40065037a23 */ /* 0x002fe40000010800 */
[C---:B--2---:R-:W-:Y:S04]  /*4430*/  HMMA.16816.F32.BF16 R100, R8.reuse, R16, R72 ;  /* 0x000000100864723c */ /* 0x044fe80000041848 */
[----:B------:R1:W2:Y:S04]  /*4440*/  MUFU.EX2 R224, R3 ;  /* 0x0000000300e07308 */ /* 0x0002a80000000800 */
[C---:B---3--:R-:W-:Y:S08]  /*4450*/  HMMA.16816.F32.BF16 R72, R8.reuse, R24, R68 ;  /* 0x000000180848723c */ /* 0x048ff00000041844 */
[----:B------:R-:W-:Y:S01]  /*4460*/  HMMA.16816.F32.BF16 R68, R8, R28, R64 ;  /* 0x0000001c0844723c */ /* 0x000fe20000041840 */
[----:B-1----:R-:W-:-:S04]  /*4470*/  FFMA.FTZ R3, R104, c[0x0][0x2d0], -R6 ;  /* 0x0000b40068037a23 */ /* 0x002fc80000010806 */
[----:B------:R1:W-:Y:S03]  /*4480*/  MUFU.EX2 R215, R3 ;  /* 0x0000000300d77308 */ /* 0x0003e60000000800 */
[C---:B------:R-:W-:Y:S08]  /*4490*/  HMMA.16816.F32.BF16 R64, R8.reuse, R22, R60 ;  /* 0x000000160840723c */ /* 0x040ff0000004183c */
[----:B------:R-:W-:Y:S01]  /*44a0*/  HMMA.16816.F32.BF16 R60, R8, R18, R56 ;  /* 0x00000012083c723c */ /* 0x000fe20000041838 */
[----:B-1----:R-:W-:-:S07]  /*44b0*/  FFMA.FTZ R3, R105, c[0x0][0x2d0], -R6 ;  /* 0x0000b40069037a23 */ /* 0x002fce0000010806 */
[----:B------:R-:W-:Y:S01]  /*44c0*/  HMMA.16816.F32.BF16 R56, R8, R26, R52 ;  /* 0x0000001a0838723c */ /* 0x000fe20000041834 */
[----:B------:R1:W3:Y:S06]  /*44d0*/  MUFU.EX2 R213, R3 ;  /* 0x0000000300d57308 */ /* 0x0002ec0000000800 */
[----:B------:R-:W-:Y:S02]  /*44e0*/  F2FP.BF16.PACK_AB R8, R153, R193 ;  /* 0x000000c19908723e */ /* 0x000fe400000010ff */
[----:B----4-:R-:W-:Y:S02]  /*44f0*/  F2FP.BF16.PACK_AB R9, R225, R226 ;  /* 0x000000e2e109723e */ /* 0x010fe400000010ff */
[----:B------:R-:W-:-:S02]  /*4500*/  F2FP.BF16.PACK_AB R10, R196, R169 ;  /* 0x000000a9c40a723e */ /* 0x000fc400000010ff */
[----:B--2---:R-:W-:Y:S01]  /*4510*/  F2FP.BF16.PACK_AB R11, R224, R227 ;  /* 0x000000e3e00b723e */ /* 0x004fe200000010ff */
[----:B-1----:R-:W-:-:S06]  /*4520*/  FFMA.FTZ R3, R106, c[0x0][0x2d0], -R6 ;  /* 0x0000b4006a037a23 */ /* 0x002fcc0000010806 */
[C---:B------:R-:W-:Y:S01]  /*4530*/  HMMA.16816.F32.BF16 R76, R8.reuse, R24, R40 ;  /* 0x00000018084c723c */ /* 0x040fe20000041828 */
[----:B------:R1:W-:Y:S07]  /*4540*/  MUFU.EX2 R212, R3 ;  /* 0x0000000300d47308 */ /* 0x0003ee0000000800 */
[C---:B------:R-:W-:Y:S01]  /*4550*/  HMMA.16816.F32.BF16 R40, R8.reuse, R26, R96 ;  /* 0x0000001a0828723c */ /* 0x040fe20000041860 */
[----:B------:R-:W2:Y:S06]  /*4560*/  LDSM.16.MT88.4 R24, [R230+0x1100] ;  /* 0x00110000e618783b */ /* 0x000eac0000004200 */
[----:B------:R-:W-:Y:S01]  /*4570*/  IMAD.MOV.U32 R99, RZ, RZ, R111 ;  /* 0x000000ffff637224 */ /* 0x000fe200078e006f */
[----:B------:R-:W-:Y:S01]  /*4580*/  HMMA.16816.F32.BF16 R52, R8, R20, R80 ;  /* 0x000000140834723c */ /* 0x000fe20000041850 */
[----:B------:R-:W-:-:S02]  /*4590*/  IMAD.MOV.U32 R98, RZ, RZ, R110 ;  /* 0x000000ffff627224 */ /* 0x000fc400078e006e */
[----:B-1----:R-:W-:Y:S02]  /*45a0*/  FFMA.FTZ R3, R107, c[0x0][0x2d0], -R6 ;  /* 0x0000b4006b037a23 */ /* 0x002fe40000010806 */
[----:B------:R-:W-:Y:S02]  /*45b0*/  IMAD.MOV.U32 R97, RZ, RZ, R169 ;  /* 0x000000ffff617224 */ /* 0x000fe400078e00a9 */
[----:B------:R1:W4:Y:S01]  /*45c0*/  MUFU.EX2 R210, R3 ;  /* 0x0000000300d27308 */ /* 0x0003220000000800 */
[----:B------:R-:W-:Y:S01]  /*45d0*/  HMMA.16816.F32.BF16 R104, R8, R28, R32 ;  /* 0x0000001c0868723c */ /* 0x000fe20000041820 */
[----:B------:R-:W-:Y:S01]  /*45e0*/  LDSM.16.MT88.4 R32, [R229+0x1100] ;  /* 0x00110000e520783b */ /* 0x000fe20000004200 */
[----:B------:R-:W-:-:S05]  /*45f0*/  IMAD.MOV.U32 R96, RZ, RZ, R153 ;  /* 0x000000ffff607224 */ /* 0x000fca00078e0099 */
[----:B------:R-:W-:Y:S01]  /*4600*/  IMAD.MOV.U32 R28, RZ, RZ, R196 ;  /* 0x000000ffff1c7224 */ /* 0x000fe200078e00c4 */
[----:B------:R-:W-:Y:S01]  /*4610*/  HMMA.16816.F32.BF16 R36, R8, R22, R84 ;  /* 0x000000160824723c */ /* 0x000fe20000041854 */
[----:B------:R-:W5:Y:S01]  /*4620*/  LDSM.16.MT88.4 R20, [R231+0x1100] ;  /* 0x00110000e714783b */ /* 0x000f620000004200 */
[----:B------:R-:W-:Y:S02]  /*4630*/  IMAD.MOV.U32 R29, RZ, RZ, R183 ;  /* 0x000000ffff1d7224 */ /* 0x000fe400078e00b7 */
[----:B-1----:R-:W-:-:S04]  /*4640*/  FFMA.FTZ R3, R112, c[0x0][0x2d0], -R5 ;  /* 0x0000b40070037a23 */ /* 0x002fc80000010805 */
[C---:B------:R-:W-:Y:S01]  /*4650*/  HMMA.16816.F32.BF16 R44, R8.reuse, R16, R44 ;  /* 0x00000010082c723c */ /* 0x040fe2000004182c */
[----:B------:R-:W-:Y:S01]  /*4660*/  IMAD.MOV.U32 R112, RZ, RZ, R191 ;  /* 0x000000ffff707224 */ /* 0x000fe200078e00bf */
[----:B------:R1:W-:Y:S06]  /*4670*/  MUFU.EX2 R209, R3 ;  /* 0x0000000300d17308 */ /* 0x0003ec0000000800 */
[C---:B------:R-:W-:Y:S07]  /*4680*/  HMMA.16816.F32.BF16 R16, R8.reuse, R18, R88 ;  /* 0x000000120810723c */ /* 0x040fee0000041858 */
[----:B------:R-:W-:Y:S01]  /*4690*/  IMAD.MOV.U32 R91, RZ, RZ, R193 ;  /* 0x000000ffff5b7224 */ /* 0x000fe200078e00c1 */
[----:B------:R-:W-:Y:S01]  /*46a0*/  HMMA.16816.F32.BF16 R80, R8, R30, R92 ;  /* 0x0000001e0850723c */ /* 0x000fe2000004185c */
[----:B------:R-:W-:-:S02]  /*46b0*/  IMAD.MOV.U32 R90, RZ, RZ, R192 ;  /* 0x000000ffff5a7224 */ /* 0x000fc400078e00c0 */
[----:B-1----:R-:W-:Y:S02]  /*46c0*/  FFMA.FTZ R3, R113, c[0x0][0x2d0], -R5 ;  /* 0x0000b40071037a23 */ /* 0x002fe40000010805 */
[----:B------:R-:W-:Y:S02]  /*46d0*/  IMAD.MOV.U32 R113, RZ, RZ, R194 ;  /* 0x000000ffff717224 */ /* 0x000fe400078e00c2 */
[----:B------:R1:W1:Y:S01]  /*46e0*/  MUFU.EX2 R208, R3 ;  /* 0x0000000300d07308 */ /* 0x0002620000000800 */
[----:B------:R-:W-:Y:S01]  /*46f0*/  IMAD.MOV.U32 R89, RZ, RZ, R190 ;  /* 0x000000ffff597224 */ /* 0x000fe200078e00be */
[----:B---3--:R-:W-:Y:S01]  /*4700*/  F2FP.BF16.PACK_AB R8, R213, R215 ;  /* 0x000000d7d508723e */ /* 0x008fe200000010ff */
[----:B------:R-:W-:Y:S01]  /*4710*/  IMAD.MOV.U32 R88, RZ, RZ, R189 ;  /* 0x000000ffff587224 */ /* 0x000fe200078e00bd */
[----:B----4-:R-:W-:Y:S01]  /*4720*/  F2FP.BF16.PACK_AB R10, R210, R212 ;  /* 0x000000d4d20a723e */ /* 0x010fe200000010ff */
[----:B------:R-:W-:Y:S02]  /*4730*/  IMAD.MOV.U32 R95, RZ, RZ, R165 ;  /* 0x000000ffff5f7224 */ /* 0x000fe400078e00a5 */
[----:B-1----:R-:W-:Y:S01]  /*4740*/  FFMA.FTZ R3, R114, c[0x0][0x2d0], -R5 ;  /* 0x0000b40072037a23 */ /* 0x002fe20000010805 */
[----:B------:R-:W-:Y:S01]  /*4750*/  F2FP.BF16.PACK_AB R9, R208, R209 ;  /* 0x000000d1d009723e */ /* 0x000fe200000010ff */
[----:B------:R-:W-:-:S02]  /*4760*/  IMAD.MOV.U32 R114, RZ, RZ, R188 ;  /* 0x000000ffff727224 */ /* 0x000fc400078e00bc */
        /* <DEDUP_REMOVED lines=9> */
[----:B-1----:R-:W-:-:S02]  /*4800*/  FFMA.FTZ R3, R116, c[0x0][0x2d0], -R7 ;  /* 0x0000b40074037a23 */ /* 0x002fc40000010807 */
[----:B------:R-:W-:Y:S02]  /*4810*/  IMAD.MOV.U32 R116, RZ, RZ, R197 ;  /* 0x000000ffff747224 */ /* 0x000fe400078e00c5 */
[----:B------:R1:W2:Y:S03]  /*4820*/  MUFU.EX2 R201, R3 ;  /* 0x0000000300c97308 */ /* 0x0002a60000000800 */
[C---:B-----5:R-:W-:Y:S08]  /*4830*/  HMMA.16816.F32.BF16 R100, R8.reuse, R20, R100 ;  /* 0x000000140864723c */ /* 0x060ff00000041864 */
[----:B------:R-:W-:Y:S01]  /*4840*/  HMMA.16816.F32.BF16 R68, R8, R22, R60 ;  /* 0x000000160844723c */ /* 0x000fe2000004183c */
[----:B-1----:R-:W-:-:S02]  /*4850*/  FFMA.FTZ R3, R117, c[0x0][0x2d0], -R7 ;  /* 0x0000b40075037a23 */ /* 0x002fc40000010807 */
[----:B------:R-:W-:Y:S02]  /*4860*/  IMAD.MOV.U32 R117, RZ, RZ, R182 ;  /* 0x000000ffff757224 */ /* 0x000fe400078e00b6 */
[----:B------:R1:W-:Y:S02]  /*4870*/  MUFU.EX2 R200, R3 ;  /* 0x0000000300c87308 */ /* 0x0003e40000000800 */
[----:B-1----:R-:W-:Y:S02]  /*4880*/  FFMA.FTZ R3, R119, c[0x0][0x2d0], -R7 ;  /* 0x0000b40077037a23 */ /* 0x002fe40000010807 */
[----:B------:R-:W-:-:S04]  /*4890*/  IMAD.MOV.U32 R119, RZ, RZ, R181 ;  /* 0x000000ffff777224 */ /* 0x000fc800078e00b5 */
[----:B------:R1:W3:Y:S02]  /*48a0*/  MUFU.EX2 R199, R3 ;  /* 0x0000000300c77308 */ /* 0x0002e40000000800 */
[----:B-1----:R-:W-:Y:S02]  /*48b0*/  FFMA.FTZ R3, R122, c[0x0][0x2d0], -R0 ;  /* 0x0000b4007a037a23 */ /* 0x002fe40000010800 */
[----:B------:R-:W-:-:S04]  /*48c0*/  IMAD.MOV.U32 R122, RZ, RZ, R180 ;  /* 0x000000ffff7a7224 */ /* 0x000fc800078e00b4 */
[----:B------:R1:W-:Y:S01]  /*48d0*/  MUFU.EX2 R198, R3 ;  /* 0x0000000300c67308 */ /* 0x0003e20000000800 */
[C---:B------:R-:W-:Y:S08]  /*48e0*/  HMMA.16816.F32.BF16 R180, R8.reuse, R32, R72 ;  /* 0x0000002008b4723c */ /* 0x040ff00000041848 */
[----:B------:R-:W-:Y:S01]  /*48f0*/  HMMA.16816.F32.BF16 R72, R8, R14, R64 ;  /* 0x0000000e0848723c */ /* 0x000fe20000041840 */
[----:B-1----:R-:W-:-:S07]  /*4900*/  FFMA.FTZ R3, R125, c[0x0][0x2d0], -R0 ;  /* 0x0000b4007d037a23 */ /* 0x002fce0000010800 */
[C---:B------:R-:W-:Y:S01]  /*4910*/  HMMA.16816.F32.BF16 R64, R8.reuse, R34, R56 ;  /* 0x000000220840723c */ /* 0x040fe20000041838 */
[----:B------:R-:W-:Y:S01]  /*4920*/  IMAD.MOV.U32 R125, RZ, RZ, R97 ;  /* 0x000000ffff7d7224 */ /* 0x000fe200078e0061 */
[----:B------:R1:W4:Y:S06]  /*4930*/  MUFU.EX2 R197, R3 ;  /* 0x0000000300c57308 */ /* 0x00032c0000000800 */
[----:B------:R-:W-:Y:S07]  /*4940*/  HMMA.16816.F32.BF16 R56, R8, R26, R48 ;  /* 0x0000001a0838723c */ /* 0x000fee0000041830 */
[----:B--2---:R-:W-:-:S02]  /*4950*/  F2FP.BF16.PACK_AB R8, R201, R205 ;  /* 0x000000cdc908723e */ /* 0x004fc400000010ff */
[----:B---3--:R-:W-:Y:S01]  /*4960*/  F2FP.BF16.PACK_AB R10, R199, R200 ;  /* 0x000000c8c70a723e */ /* 0x008fe200000010ff */
[--C-:B-1----:R-:W-:Y:S01]  /*4970*/  FFMA.FTZ R3, R123, c[0x0][0x2d0], -R0.reuse ;  /* 0x0000b4007b037a23 */ /* 0x102fe20000010800 */
[----:B----4-:R-:W-:Y:S01]  /*4980*/  F2FP.BF16.PACK_AB R9, R197, R198 ;  /* 0x000000c6c509723e */ /* 0x010fe200000010ff */
[----:B------:R-:W-:Y:S02]  /*4990*/  IMAD.MOV.U32 R123, RZ, RZ, R195 ;  /* 0x000000ffff7b7224 */ /* 0x000fe400078e00c3 */
[----:B------:R1:W-:Y:S02]  /*49a0*/  MUFU.EX2 R196, R3 ;  /* 0x0000000300c47308 */ /* 0x0003e40000000800 */
[----:B-1----:R-:W-:Y:S02]  /*49b0*/  FFMA.FTZ R3, R124, c[0x0][0x2d0], -R0 ;  /* 0x0000b4007c037a23 */ /* 0x002fe40000010800 */
[----:B------:R-:W-:-:S04]  /*49c0*/  IMAD.MOV.U32 R124, RZ, RZ, R89 ;  /* 0x000000ffff7c7224 */ /* 0x000fc800078e0059 */
[----:B------:R1:W2:Y:S01]  /*49d0*/  MUFU.EX2 R195, R3 ;  /* 0x0000000300c37308 */ /* 0x0002a20000000800 */
[----:B------:R-:W-:Y:S02]  /*49e0*/  IMAD.MOV.U32 R89, RZ, RZ, R166 ;  /* 0x000000ffff597224 */ /* 0x000fe400078e00a6 */
[----:B-1----:R-:W-:Y:S01]  /*49f0*/  FFMA.FTZ R3, R120, c[0x0][0x2d0], -R7 ;  /* 0x0000b40078037a23 */ /* 0x002fe20000010807 */
[----:B--2---:R-:W-:Y:S01]  /*4a00*/  F2FP.BF16.PACK_AB R11, R195, R196 ;  /* 0x000000c4c30b723e */ /* 0x004fe200000010ff */
[----:B------:R-:W-:-:S03]  /*4a10*/  IMAD.MOV.U32 R120, RZ, RZ, R28 ;  /* 0x000000ffff787224 */ /* 0x000fc600078e001c */
[----:B------:R1:W-:Y:S03]  /*4a20*/  MUFU.EX2 R194, R3 ;  /* 0x0000000300c27308 */ /* 0x0003e60000000800 */
[C---:B------:R-:W-:Y:S08]  /*4a30*/  HMMA.16816.F32.BF16 R52, R8.reuse, R12, R52 ;  /* 0x0000000c0834723c */ /* 0x040ff00000041834 */
[----:B------:R-:W-:Y:S01]  /*4a40*/  HMMA.16816.F32.BF16 R48, R8, R14, R36 ;  /* 0x0000000e0830723c */ /* 0x000fe20000041824 */
[----:B------:R-:W-:Y:S01]  /*4a50*/  LDSM.16.MT88.4 R12, [R231+0x1900] ;  /* 0x00190000e70c783b */ /* 0x000fe20000004200 */
[----:B-1----:R-:W-:-:S02]  /*4a60*/  FFMA.FTZ R3, R121, c[0x0][0x2d0], -R7 ;  /* 0x0000b40079037a23 */ /* 0x002fc40000010807 */
[----:B------:R-:W-:Y:S02]  /*4a70*/  IMAD.MOV.U32 R121, RZ, RZ, R29 ;  /* 0x000000ffff797224 */ /* 0x000fe400078e001d */
[----:B------:R1:W-:Y:S02]  /*4a80*/  MUFU.EX2 R193, R3 ;  /* 0x0000000300c17308 */ /* 0x0003e40000000800 */
[C---:B------:R-:W-:Y:S08]  /*4a90*/  HMMA.16816.F32.BF16 R60, R8.reuse, R24, R104 ;  /* 0x00000018083c723c */ /* 0x040ff00000041868 */
[----:B------:R-:W-:Y:S01]  /*4aa0*/  HMMA.16816.F32.BF16 R44, R8, R20, R44 ;  /* 0x00000014082c723c */ /* 0x000fe2000004182c */
[----:B-1----:R-:W-:-:S07]  /*4ab0*/  FFMA.FTZ R3, R127, c[0x0][0x2d0], -R6 ;  /* 0x0000b4007f037a23 */ /* 0x002fce0000010806 */
[C---:B------:R-:W-:Y:S01]  /*4ac0*/  HMMA.16816.F32.BF16 R36, R8.reuse, R22, R16 ;  /* 0x000000160824723c */ /* 0x040fe20000041810 */
[----:B------:R-:W1:Y:S01]  /*4ad0*/  LDSM.16.MT88.4 R16, [R228+0x1900] ;  /* 0x00190000e410783b */ /* 0x000e620000004200 */
[----:B------:R-:W-:Y:S01]  /*4ae0*/  IMAD.MOV.U32 R127, RZ, RZ, R98 ;  /* 0x000000ffff7f7224 */ /* 0x000fe200078e0062 */
[----:B------:R2:W-:Y:S02]  /*4af0*/  MUFU.EX2 R192, R3 ;  /* 0x0000000300c07308 */ /* 0x0005e40000000800 */
[----:B------:R-:W3:Y:S03]  /*4b00*/  LDSM.16.MT88.4 R20, [R229+0x1900] ;  /* 0x00190000e514783b */ /* 0x000ee60000004200 */
[C---:B------:R-:W-:Y:S08]  /*4b10*/  HMMA.16816.F32.BF16 R28, R8.reuse, R32, R76 ;  /* 0x00000020081c723c */ /* 0x040ff0000004184c */
[----:B------:R-:W-:Y:S01]  /*4b20*/  HMMA.16816.F32.BF16 R40, R8, R34, R40 ;  /* 0x000000220828723c */ /* 0x000fe20000041828 */
[----:B--2---:R-:W-:-:S02]  /*4b30*/  FFMA.FTZ R3, R129, c[0x0][0x2d0], -R6 ;  /* 0x0000b40081037a23 */ /* 0x004fc40000010806 */
[----:B------:R-:W-:Y:S02]  /*4b40*/  IMAD.MOV.U32 R129, RZ, RZ, R109 ;  /* 0x000000ffff817224 */ /* 0x000fe400078e006d */
[----:B------:R2:W4:Y:S03]  /*4b50*/  MUFU.EX2 R191, R3 ;  /* 0x0000000300bf7308 */ /* 0x0005260000000800 */
[----:B------:R-:W-:Y:S01]  /*4b60*/  HMMA.16816.F32.BF16 R80, R8, R26, R80 ;  /* 0x0000001a0850723c */ /* 0x000fe20000041850 */
[----:B------:R-:W5:Y:S01]  /*4b70*/  LDSM.16.MT88.4 R24, [R230+0x1900] ;  /* 0x00190000e618783b */ /* 0x000f620000004200 */
[----:B--2---:R-:W-:-:S05]  /*4b80*/  FFMA.FTZ R3, R126, c[0x0][0x2d0], -R6 ;  /* 0x0000b4007e037a23 */ /* 0x004fca0000010806 */
[----:B----4-:R-:W-:Y:S01]  /*4b90*/  F2FP.BF16.PACK_AB R8, R191, R192 ;  /* 0x000000c0bf08723e */ /* 0x010fe200000010ff */
[----:B------:R-:W-:Y:S01]  /*4ba0*/  IMAD.MOV.U32 R126, RZ, RZ, R96 ;  /* 0x000000ffff7e7224 */ /* 0x000fe200078e0060 */
[----:B------:R2:W-:Y:S02]  /*4bb0*/  MUFU.EX2 R190, R3 ;  /* 0x0000000300be7308 */ /* 0x0005e40000000800 */
[----:B--2---:R-:W-:Y:S02]  /*4bc0*/  FFMA.FTZ R3, R128, c[0x0][0x2d0], -R6 ;  /* 0x0000b40080037a23 */ /* 0x004fe40000010806 */
[----:B------:R-:W-:-:S04]  /*4bd0*/  IMAD.MOV.U32 R128, RZ, RZ, R4 ;  /* 0x000000ffff807224 */ /* 0x000fc800078e0004 */
[----:B------:R2:W4:Y:S01]  /*4be0*/  MUFU.EX2 R189, R3 ;  /* 0x0000000300bd7308 */ /* 0x0005220000000800 */
[----:B------:R-:W-:-:S04]  /*4bf0*/  IMAD.MOV.U32 R4, RZ, RZ, R168 ;  /* 0x000000ffff047224 */ /* 0x000fc800078e00a8 */
[----:B------:R-:W-:Y:S02]  /*4c00*/  FFMA.FTZ R4, R4, c[0x0][0x2d0], -R7 ;  /* 0x0000b40004047a23 */ /* 0x000fe40000010807 */
[----:B--2---:R-:W-:Y:S01]  /*4c10*/  FFMA.FTZ R3, R131, c[0x0][0x2d0], -R5 ;  /* 0x0000b40083037a23 */ /* 0x004fe20000010805 */
[----:B----4-:R-:W-:Y:S01]  /*4c20*/  F2FP.BF16.PACK_AB R10, R189, R190 ;  /* 0x000000bebd0a723e */ /* 0x010fe200000010ff */
[----:B------:R-:W-:Y:S02]  /*4c30*/  IMAD.MOV.U32 R131, RZ, RZ, R91 ;  /* 0x000000ffff837224 */ /* 0x000fe400078e005b */
[----:B------:R2:W-:Y:S01]  /*4c40*/  MUFU.EX2 R188, R3 ;  /* 0x0000000300bc7308 */ /* 0x0005e20000000800 */
[----:B------:R-:W-:Y:S02]  /*4c50*/  IMAD.MOV.U32 R91, RZ, RZ, R167 ;  /* 0x000000ffff5b7224 */ /* 0x000fe400078e00a7 */
[----:B--2---:R-:W-:Y:S02]  /*4c60*/  FFMA.FTZ R3, R140, c[0x0][0x2d0], -R5 ;  /* 0x0000b4008c037a23 */ /* 0x004fe40000010805 */
[----:B------:R-:W-:-:S03]  /*4c70*/  IMAD.MOV.U32 R140, RZ, RZ, R113 ;  /* 0x000000ffff8c7224 */ /* 0x000fc600078e0071 */
[----:B------:R2:W4:Y:S02]  /*4c80*/  MUFU.EX2 R115, R3 ;  /* 0x0000000300737308 */ /* 0x0005240000000800 */
[----:B--2---:R-:W-:Y:S01]  /*4c90*/  FFMA.FTZ R3, R130, c[0x0][0x2d0], -R5 ;  /* 0x0000b40082037a23 */ /* 0x004fe20000010805 */
[----:B----4-:R-:W-:Y:S01]  /*4ca0*/  F2FP.BF16.PACK_AB R9, R115, R188 ;  /* 0x000000bc7309723e */ /* 0x010fe200000010ff */
[----:B------:R-:W-:-:S04]  /*4cb0*/  IMAD.MOV.U32 R130, RZ, RZ, R112 ;  /* 0x000000ffff827224 */ /* 0x000fc800078e0070 */
[----:B------:R2:W-:Y:S02]  /*4cc0*/  MUFU.EX2 R113, R3 ;  /* 0x0000000300717308 */ /* 0x0005e40000000800 */
[----:B--2---:R-:W-:Y:S02]  /*4cd0*/  FFMA.FTZ R3, R139, c[0x0][0x2d0], -R5 ;  /* 0x0000b4008b037a23 */ /* 0x004fe40000010805 */
[----:B------:R-:W-:-:S04]  /*4ce0*/  IMAD.MOV.U32 R139, RZ, RZ, R114 ;  /* 0x000000ffff8b7224 */ /* 0x000fc800078e0072 */
[----:B------:R2:W4:Y:S02]  /*4cf0*/  MUFU.EX2 R114, R3 ;  /* 0x0000000300727308 */ /* 0x0005240000000800 */
[----:B--2---:R-:W-:Y:S01]  /*4d00*/  FFMA.FTZ R3, R142, c[0x0][0x2d0], -R7 ;  /* 0x0000b4008e037a23 */ /* 0x004fe20000010807 */
[----:B----4-:R-:W-:Y:S01]  /*4d10*/  F2FP.BF16.PACK_AB R11, R114, R113 ;  /* 0x00000071720b723e */ /* 0x010fe200000010ff */
[----:B------:R-:W-:-:S04]  /*4d20*/  IMAD.MOV.U32 R142, RZ, RZ, R88 ;  /* 0x000000ffff8e7224 */ /* 0x000fc800078e0058 */
[----:B------:R2:W-:Y:S01]  /*4d30*/  MUFU.EX2 R112, R3 ;  /* 0x0000000300707308 */ /* 0x0005e20000000800 */
[----:B------:R-:W-:Y:S01]  /*4d40*/  IMAD.MOV.U32 R88, RZ, RZ, R152 ;  /* 0x000000ffff587224 */ /* 0x000fe200078e0098 */
[C---:B-1----:R-:W-:Y:S08]  /*4d50*/  HMMA.16816.F32.BF16 R144, R8.reuse, R16, R144 ;  /* 0x000000100890723c */ /* 0x042ff00000041890 */
[----:B---3--:R-:W-:Y:S01]  /*4d60*/  HMMA.16816.F32.BF16 R180, R8, R20, R180 ;  /* 0x0000001408b4723c */ /* 0x008fe200000418b4 */
[----:B--2---:R-:W-:-:S02]  /*4d70*/  FFMA.FTZ R3, R141, c[0x0][0x2d0], -R7 ;  /* 0x0000b4008d037a23 */ /* 0x004fc40000010807 */
[----:B------:R-:W-:Y:S02]  /*4d80*/  IMAD.MOV.U32 R141, RZ, RZ, R90 ;  /* 0x000000ffff8d7224 */ /* 0x000fe400078e005a */
[----:B------:R1:W-:Y:S01]  /*4d90*/  MUFU.EX2 R111, R3 ;  /* 0x00000003006f7308 */ /* 0x0003e20000000800 */
[----:B------:R-:W-:Y:S02]  /*4da0*/  IMAD.MOV.U32 R90, RZ, RZ, R170 ;  /* 0x000000ffff5a7224 */ /* 0x000fe400078e00aa */
[----:B------:R-:W-:Y:S01]  /*4db0*/  HMMA.16816.F32.BF16 R76, R8, R22, R64 ;  /* 0x00000016084c723c */ /* 0x000fe20000041840 */
[----:B-1----:R-:W-:Y:S02]  /*4dc0*/  FFMA.FTZ R3, R148, c[0x0][0x2d0], -R7 ;  /* 0x0000b40094037a23 */ /* 0x002fe40000010807 */
[----:B------:R-:W-:Y:S02]  /*4dd0*/  IMAD.MOV.U32 R148, RZ, RZ, R155 ;  /* 0x000000ffff947224 */ /* 0x000fe400078e009b */
[----:B------:R1:W-:Y:S02]  /*4de0*/  MUFU.EX2 R110, R3 ;  /* 0x00000003006e7308 */ /* 0x0003e40000000800 */
[----:B-1----:R-:W-:-:S02]  /*4df0*/  FFMA.FTZ R3, R149, c[0x0][0x2d0], -R7 ;  /* 0x0000b40095037a23 */ /* 0x002fc40000010807 */
[----:B------:R-:W-:-:S04]  /*4e00*/  IMAD.MOV.U32 R149, RZ, RZ, R154 ;  /* 0x000000ffff957224 */ /* 0x000fc800078e009a */
[----:B------:R1:W-:Y:S01]  /*4e10*/  MUFU.EX2 R109, R3 ;  /* 0x00000003006d7308 */ /* 0x0003e20000000800 */
[C---:B------:R-:W-:Y:S08]  /*4e20*/  HMMA.16816.F32.BF16 R152, R8.reuse, R18, R72 ;  /* 0x000000120898723c */ /* 0x040ff00000041848 */
[----:B-----5:R-:W-:Y:S01]  /*4e30*/  HMMA.16816.F32.BF16 R72, R8, R24, R84 ;  /* 0x000000180848723c */ /* 0x020fe20000041854 */
[----:B-1----:R-:W-:-:S02]  /*4e40*/  FFMA.FTZ R3, R156, c[0x0][0x2d0], -R0 ;  /* 0x0000b4009c037a23 */ /* 0x002fc40000010800 */
[----:B------:R-:W-:Y:S02]  /*4e50*/  IMAD.MOV.U32 R156, RZ, RZ, R164 ;  /* 0x000000ffff9c7224 */ /* 0x000fe400078e00a4 */
[----:B------:R1:W-:Y:S03]  /*4e60*/  MUFU.EX2 R107, R3 ;  /* 0x00000003006b7308 */ /* 0x0003e60000000800 */
[C---:B------:R-:W-:Y:S01]  /*4e70*/  HMMA.16816.F32.BF16 R164, R8.reuse, R12, R100 ;  /* 0x0000000c08a4723c */ /* 0x040fe20000041864 */
[--C-:B-1----:R-:W-:Y:S02]  /*4e80*/  FFMA.FTZ R3, R158, c[0x0][0x2d0], -R0.reuse ;  /* 0x0000b4009e037a23 */ /* 0x102fe40000010800 */
[----:B------:R-:W-:Y:S02]  /*4e90*/  IMAD.MOV.U32 R158, RZ, RZ, R171 ;  /* 0x000000ffff9e7224 */ /* 0x000fe400078e00ab */
[----:B------:R1:W2:Y:S03]  /*4ea0*/  MUFU.EX2 R106, R3 ;  /* 0x00000003006a7308 */ /* 0x0002a60000000800 */
[C---:B------:R-:W-:Y:S08]  /*4eb0*/  HMMA.16816.F32.BF16 R168, R8.reuse, R14, R68 ;  /* 0x0000000e08a8723c */ /* 0x040ff00000041844 */
[----:B------:R-:W-:Y:S01]  /*4ec0*/  HMMA.16816.F32.BF16 R68, R8, R26, R56 ;  /* 0x0000001a0844723c */ /* 0x000fe20000041838 */
[----:B-1----:R-:W-:-:S06]  /*4ed0*/  FFMA.FTZ R3, R151, c[0x0][0x2d0], -R0 ;  /* 0x0000b40097037a23 */ /* 0x002fcc0000010800 */
[----:B------:R-:W-:Y:S01]  /*4ee0*/  F2FP.BF16.PACK_AB R8, R193, R194 ;  /* 0x000000c2c108723e */ /* 0x000fe200000010ff */
[----:B------:R-:W-:Y:S01]  /*4ef0*/  IMAD.MOV.U32 R151, RZ, RZ, R95 ;  /* 0x000000ffff977224 */ /* 0x000fe200078e005f */
[----:B--2---:R-:W-:Y:S01]  /*4f00*/  F2FP.BF16.PACK_AB R9, R106, R107 ;  /* 0x0000006b6a09723e */ /* 0x004fe200000010ff */
[----:B------:R1:W-:Y:S01]  /*4f10*/  MUFU.EX2 R104, R3 ;  /* 0x0000000300687308 */ /* 0x0003e20000000800 */
[----:B------:R-:W-:Y:S01]  /*4f20*/  F2FP.BF16.PACK_AB R10, R111, R112 ;  /* 0x000000706f0a723e */ /* 0x000fe200000010ff */
[----:B-1----:R-:W-:Y:S02]  /*4f30*/  FFMA.FTZ R3, R157, c[0x0][0x2d0], -R0 ;  /* 0x0000b4009d037a23 */ /* 0x002fe40000010800 */
[----:B------:R-:W-:-:S04]  /*4f40*/  IMAD.MOV.U32 R157, RZ, RZ, R99 ;  /* 0x000000ffff9d7224 */ /* 0x000fc800078e0063 */
[----:B------:R1:W2:Y:S02]  /*4f50*/  MUFU.EX2 R103, R3 ;  /* 0x0000000300677308 */ /* 0x0002a40000000800 */
[----:B-1----:R-:W-:Y:S01]  /*4f60*/  FFMA.FTZ R3, R108, c[0x0][0x2d0], -R7 ;  /* 0x0000b4006c037a23 */ /* 0x002fe20000010807 */
[----:B--2---:R-:W-:-:S05]  /*4f70*/  F2FP.BF16.PACK_AB R11, R103, R104 ;  /* 0x00000068670b723e */ /* 0x004fca00000010ff */
[----:B------:R1:W-:Y:S02]  /*4f80*/  MUFU.EX2 R108, R3 ;  /* 0x00000003006c7308 */ /* 0x0003e40000000800 */
[C---:B------:R-:W-:Y:S08]  /*4f90*/  HMMA.16816.F32.BF16 R64, R8.reuse, R16, R52 ;  /* 0x000000100840723c */ /* 0x040ff00000041834 */
[----:B------:R-:W-:Y:S01]  /*4fa0*/  HMMA.16816.F32.BF16 R56, R8, R18, R48 ;  /* 0x000000120838723c */ /* 0x000fe20000041830 */
[----:B------:R-:W2:Y:S01]  /*4fb0*/  LDSM.16.MT88.4 R16, [R228+0x2100] ;  /* 0x00210000e410783b */ /* 0x000ea20000004200 */
[----:B-1----:R-:W-:-:S02]  /*4fc0*/  FFMA.FTZ R3, R150, c[0x0][0x2d0], -R7 ;  /* 0x0000b40096037a23 */ /* 0x002fc40000010807 */
[----:B------:R-:W-:Y:S02]  /*4fd0*/  IMAD.MOV.U32 R150, RZ, RZ, R88 ;  /* 0x000000ffff967224 */ /* 0x000fe400078e0058 */
[----:B------:R1:W-:Y:S02]  /*4fe0*/  MUFU.EX2 R105, R3 ;  /* 0x0000000300697308 */ /* 0x0003e40000000800 */
[C---:B------:R-:W-:Y:S08]  /*4ff0*/  HMMA.16816.F32.BF16 R52, R8.reuse, R12, R44 ;  /* 0x0000000c0834723c */ /* 0x040ff0000004182c */
[----:B------:R-:W-:Y:S01]  /*5000*/  HMMA.16816.F32.BF16 R48, R8, R14, R36 ;  /* 0x0000000e0830723c */ /* 0x000fe20000041824 */
[----:B------:R-:W3:Y:S01]  /*5010*/  LDSM.16.MT88.4 R12, [R231+0x2100] ;  /* 0x00210000e70c783b */ /* 0x000ee20000004200 */
[----:B-1----:R-:W-:-:S06]  /*5020*/  FFMA.FTZ R3, R159, c[0x0][0x2d0], -R6 ;  /* 0x0000b4009f037a23 */ /* 0x002fcc0000010806 */
[C---:B------:R-:W-:Y:S01]  /*5030*/  HMMA.16816.F32.BF16 R32, R8.reuse, R20, R28 ;  /* 0x000000140820723c */ /* 0x040fe2000004181c */
[----:B------:R-:W-:Y:S01]  /*5040*/  LDSM.16.MT88.4 R28, [R230+0x2100] ;  /* 0x00210000e61c783b */ /* 0x000fe20000004200 */
[----:B------:R-:W-:Y:S01]  /*5050*/  IMAD.MOV.U32 R159, RZ, RZ, R89 ;  /* 0x000000ffff9f7224 */ /* 0x000fe200078e0059 */
[----:B------:R1:W-:Y:S05]  /*5060*/  MUFU.EX2 R102, R3 ;  /* 0x0000000300667308 */ /* 0x0003ea0000000800 */
[C---:B------:R-:W-:Y:S01]  /*5070*/  HMMA.16816.F32.BF16 R40, R8.reuse, R22, R40 ;  /* 0x000000160828723c */ /* 0x040fe20000041828 */
[----:B------:R-:W4:Y:S07]  /*5080*/  LDSM.16.MT88.4 R20, [R229+0x2100] ;  /* 0x00210000e514783b */ /* 0x000f2e0000004200 */
[----:B------:R-:W-:Y:S01]  /*5090*/  HMMA.16816.F32.BF16 R36, R8, R26, R80 ;  /* 0x0000001a0824723c */ /* 0x000fe20000041850 */
[----:B-1----:R-:W-:-:S02]  /*50a0*/  FFMA.FTZ R3, R161, c[0x0][0x2d0], -R6 ;  /* 0x0000b400a1037a23 */ /* 0x002fc40000010806 */
[----:B------:R-:W-:Y:S02]  /*50b0*/  IMAD.MOV.U32 R161, RZ, RZ, R90 ;  /* 0x000000ffffa17224 */ /* 0x000fe400078e005a */
[----:B------:R1:W5:Y:S03]  /*50c0*/  MUFU.EX2 R101, R3 ;  /* 0x0000000300657308 */ /* 0x0003660000000800 */
[----:B------:R-:W-:Y:S01]  /*50d0*/  HMMA.16816.F32.BF16 R44, R8, R24, R60 ;  /* 0x00000018082c723c */ /* 0x000fe2000004183c */
[----:B------:R-:W2:Y:S01]  /*50e0*/  LDSM.16.MT88.4 R24, [R228+0x2900] ;  /* 0x00290000e418783b */ /* 0x000ea20000004200 */
[----:B-1----:R-:W-:-:S05]  /*50f0*/  FFMA.FTZ R3, R160, c[0x0][0x2d0], -R6 ;  /* 0x0000b400a0037a23 */ /* 0x002fca0000010806 */
[----:B-----5:R-:W-:Y:S01]  /*5100*/  F2FP.BF16.PACK_AB R8, R101, R102 ;  /* 0x000000666508723e */ /* 0x020fe200000010ff */
[----:B------:R-:W-:Y:S01]  /*5110*/  IMAD.MOV.U32 R160, RZ, RZ, R91 ;  /* 0x000000ffffa07224 */ /* 0x000fe200078e005b */
[----:B------:R1:W-:Y:S02]  /*5120*/  MUFU.EX2 R100, R3 ;  /* 0x0000000300647308 */ /* 0x0003e40000000800 */
[----:B-1----:R-:W-:Y:S02]  /*5130*/  FFMA.FTZ R3, R162, c[0x0][0x2d0], -R6 ;  /* 0x0000b400a2037a23 */ /* 0x002fe40000010806 */
[----:B------:R-:W-:-:S04]  /*5140*/  IMAD.MOV.U32 R162, RZ, RZ, R156 ;  /* 0x000000ffffa27224 */ /* 0x000fc800078e009c */
[----:B------:R1:W5:Y:S02]  /*5150*/  MUFU.EX2 R99, R3 ;  /* 0x0000000300637308 */ /* 0x0003640000000800 */
[----:B-1----:R-:W-:Y:S01]  /*5160*/  FFMA.FTZ R3, R163, c[0x0][0x2d0], -R5 ;  /* 0x0000b400a3037a23 */ /* 0x002fe20000010805 */
[----:B-----5:R-:W-:Y:S01]  /*5170*/  F2FP.BF16.PACK_AB R10, R99, R100 ;  /* 0x00000064630a723e */ /* 0x020fe200000010ff */
[----:B------:R-:W-:-:S04]  /*5180*/  IMAD.MOV.U32 R163, RZ, RZ, R148 ;  /* 0x000000ffffa37224 */ /* 0x000fc800078e0094 */
[----:B------:R1:W-:Y:S01]  /*5190*/  MUFU.EX2 R98, R3 ;  /* 0x0000000300627308 */ /* 0x0003e20000000800 */
[----:B------:R-:W-:Y:S02]  /*51a0*/  IMAD.MOV.U32 R148, RZ, RZ, R123 ;  /* 0x000000ffff947224 */ /* 0x000fe400078e007b */
[----:B-1----:R-:W-:Y:S02]  /*51b0*/  FFMA.FTZ R3, R186, c[0x0][0x2d0], -R5 ;  /* 0x0000b400ba037a23 */ /* 0x002fe40000010805 */
[----:B------:R-:W-:-:S03]  /*51c0*/  IMAD.MOV.U32 R186, RZ, RZ, R149 ;  /* 0x000000ffffba7224 */ /* 0x000fc600078e0095 */
[----:B------:R1:W5:Y:S01]  /*51d0*/  MUFU.EX2 R97, R3 ;  /* 0x0000000300617308 */ /* 0x0003620000000800 */
[----:B------:R-:W-:Y:S02]  /*51e0*/  IMAD.MOV.U32 R149, RZ, RZ, R140 ;  /* 0x000000ffff957224 */ /* 0x000fe400078e008c */
[----:B------:R-:W-:Y:S02]  /*51f0*/  IMAD.MOV.U32 R140, RZ, RZ, R119 ;  /* 0x000000ffff8c7224 */ /* 0x000fe400078e0077 */
[----:B-1----:R-:W-:Y:S01]  /*5200*/  FFMA.FTZ R3, R185, c[0x0][0x2d0], -R5 ;  /* 0x0000b400b9037a23 */ /* 0x002fe20000010805 */
[----:B-----5:R-:W-:Y:S01]  /*5210*/  F2FP.BF16.PACK_AB R9, R97, R98 ;  /* 0x000000626109723e */ /* 0x020fe200000010ff */
[----:B------:R-:W-:Y:S02]  /*5220*/  IMAD.MOV.U32 R185, RZ, RZ, R141 ;  /* 0x000000ffffb97224 */ /* 0x000fe400078e008d */
[----:B------:R1:W-:Y:S01]  /*5230*/  MUFU.EX2 R96, R3 ;  /* 0x0000000300607308 */ /* 0x0003e20000000800 */
[----:B------:R-:W-:-:S02]  /*5240*/  IMAD.MOV.U32 R141, RZ, RZ, R121 ;  /* 0x000000ffff8d7224 */ /* 0x000fc400078e0079 */
[----:B-1----:R-:W-:Y:S02]  /*5250*/  FFMA.FTZ R3, R184, c[0x0][0x2d0], -R5 ;  /* 0x0000b400b8037a23 */ /* 0x002fe40000010805 */
[----:B------:R-:W-:-:S03]  /*5260*/  IMAD.MOV.U32 R184, RZ, RZ, R116 ;  /* 0x000000ffffb87224 */ /* 0x000fc600078e0074 */
[----:B------:R1:W5:Y:S02]  /*5270*/  MUFU.EX2 R95, R3 ;  /* 0x00000003005f7308 */ /* 0x0003640000000800 */
[----:B-1----:R-:W-:Y:S01]  /*5280*/  FFMA.FTZ R3, R203, c[0x0][0x2d0], -R0 ;  /* 0x0000b400cb037a23 */ /* 0x002fe20000010800 */
[----:B-----5:R-:W-:Y:S01]  /*5290*/  F2FP.BF16.PACK_AB R11, R95, R96 ;  /* 0x000000605f0b723e */ /* 0x020fe200000010ff */
[----:B------:R-:W-:-:S04]  /*52a0*/  IMAD.MOV.U32 R203, RZ, RZ, R117 ;  /* 0x000000ffffcb7224 */ /* 0x000fc800078e0075 */
[----:B------:R1:W-:Y:S02]  /*52b0*/  MUFU.EX2 R94, R3 ;  /* 0x00000003005e7308 */ /* 0x0003e40000000800 */
[C---:B--2---:R-:W-:Y:S08]  /*52c0*/  HMMA.16816.F32.BF16 R144, R8.reuse, R16, R144 ;  /* 0x000000100890723c */ /* 0x044ff00000041890 */
[----:B------:R-:W-:Y:S01]  /*52d0*/  HMMA.16816.F32.BF16 R152, R8, R18, R152 ;  /* 0x000000120898723c */ /* 0x000fe20000041898 */
[----:B-1----:R-:W-:-:S02]  /*52e0*/  FFMA.FTZ R3, R187, c[0x0][0x2d0], -R0 ;  /* 0x0000b400bb037a23 */ /* 0x002fc40000010800 */
[----:B------:R-:W-:Y:S02]  /*52f0*/  IMAD.MOV.U32 R187, RZ, RZ, R150 ;  /* 0x000000ffffbb7224 */ /* 0x000fe400078e0096 */
[----:B------:R1:W2:Y:S03]  /*5300*/  MUFU.EX2 R93, R3 ;  /* 0x00000003005d7308 */ /* 0x0002a60000000800 */
[----:B---3--:R-:W-:Y:S01]  /*5310*/  HMMA.16816.F32.BF16 R164, R8, R12, R164 ;  /* 0x0000000c08a4723c */ /* 0x008fe200000418a4 */
[----:B------:R-:W-:Y:S02]  /*5320*/  IMAD.MOV.U32 R150, RZ, RZ, R142 ;  /* 0x000000ffff967224 */ /* 0x000fe400078e008e */
[----:B------:R-:W-:-:S05]  /*5330*/  IMAD.MOV.U32 R142, RZ, RZ, R120 ;  /* 0x000000ffff8e7224 */ /* 0x000fca00078e0078 */
[----:B------:R-:W-:Y:S01]  /*5340*/  HMMA.16816.F32.BF16 R168, R8, R14, R168 ;  /* 0x0000000e08a8723c */ /* 0x000fe200000418a8 */
[----:B-1----:R-:W-:-:S07]  /*5350*/  FFMA.FTZ R3, R202, c[0x0][0x2d0], -R0 ;  /* 0x0000b400ca037a23 */ /* 0x002fce0000010800 */
[C---:B----4-:R-:W-:Y:S01]  /*5360*/  HMMA.16816.F32.BF16 R180, R8.reuse, R20, R180 ;  /* 0x0000001408b4723c */ /* 0x050fe200000418b4 */
[----:B------:R-:W-:Y:S01]  /*5370*/  IMAD.MOV.U32 R202, RZ, RZ, R157 ;  /* 0x000000ffffca7224 */ /* 0x000fe200078e009d */
[----:B------:R1:W-:Y:S06]  /*5380*/  MUFU.EX2 R92, R3 ;  /* 0x00000003005c7308 */ /* 0x0003ec0000000800 */
[C---:B------:R-:W-:Y:S08]  /*5390*/  HMMA.16816.F32.BF16 R76, R8.reuse, R22, R76 ;  /* 0x00000016084c723c */ /* 0x040ff0000004184c */
[----:B------:R-:W-:Y:S01]  /*53a0*/  HMMA.16816.F32.BF16 R72, R8, R28, R72 ;  /* 0x0000001c0848723c */ /* 0x000fe20000041848 */
[----:B-1----:R-:W-:-:S02]  /*53b0*/  FFMA.FTZ R3, R204, c[0x0][0x2d0], -R0 ;  /* 0x0000b400cc037a23 */ /* 0x002fc40000010800 */
[----:B------:R-:W-:Y:S02]  /*53c0*/  IMAD.MOV.U32 R204, RZ, RZ, R118 ;  /* 0x000000ffffcc7224 */ /* 0x000fe400078e0076 */
[----:B------:R1:W3:Y:S03]  /*53d0*/  MUFU.EX2 R91, R3 ;  /* 0x00000003005b7308 */ /* 0x0002e60000000800 */
[----:B------:R-:W-:Y:S07]  /*53e0*/  HMMA.16816.F32.BF16 R68, R8, R30, R68 ;  /* 0x0000001e0844723c */ /* 0x000fee0000041844 */
[----:B------:R-:W-:-:S02]  /*53f0*/  F2FP.BF16.PACK_AB R8, R109, R110 ;  /* 0x0000006e6d08723e */ /* 0x000fc400000010ff */
[----:B--2---:R-:W-:Y:S02]  /*5400*/  F2FP.BF16.PACK_AB R9, R93, R94 ;  /* 0x0000005e5d09723e */ /* 0x004fe400000010ff */
[----:B------:R-:W-:Y:S01]  /*5410*/  F2FP.BF16.PACK_AB R10, R105, R108 ;  /* 0x0000006c690a723e */ /* 0x000fe200000010ff */
[----:B-1----:R-:W-:Y:S01]  /*5420*/  FFMA.FTZ R3, R134, c[0x0][0x2d0], -R6 ;  /* 0x0000b40086037a23 */ /* 0x002fe20000010806 */
[----:B---3--:R-:W-:-:S03]  /*5430*/  F2FP.BF16.PACK_AB R11, R91, R92 ;  /* 0x0000005c5b0b723e */ /* 0x008fc600000010ff */
[----:B------:R1:W-:Y:S04]  /*5440*/  MUFU.EX2 R90, R3 ;  /* 0x00000003005a7308 */ /* 0x0003e80000000800 */
[C---:B------:R-:W-:Y:S08]  /*5450*/  HMMA.16816.F32.BF16 R64, R8.reuse, R16, R64 ;  /* 0x000000100840723c */ /* 0x040ff00000041840 */
[----:B------:R-:W-:Y:S01]  /*5460*/  HMMA.16816.F32.BF16 R56, R8, R18, R56 ;  /* 0x000000120838723c */ /* 0x000fe20000041838 */
[----:B------:R-:W-:Y:S01]  /*5470*/  LDSM.16.MT88.4 R16, [R229+0x2900] ;  /* 0x00290000e510783b */ /* 0x000fe20000004200 */
[----:B-1----:R-:W-:-:S04]  /*5480*/  FFMA.FTZ R3, R133, c[0x0][0x2d0], -R6 ;  /* 0x0000b40085037a23 */ /* 0x002fc80000010806 */
[----:B------:R1:W2:Y:S02]  /*5490*/  MUFU.EX2 R89, R3 ;  /* 0x0000000300597308 */ /* 0x0002a40000000800 */
[C---:B------:R-:W-:Y:S08]  /*54a0*/  HMMA.16816.F32.BF16 R52, R8.reuse, R12, R52 ;  /* 0x0000000c0834723c */ /* 0x040ff00000041834 */
[----:B------:R-:W-:Y:S01]  /*54b0*/  HMMA.16816.F32.BF16 R48, R8, R14, R48 ;  /* 0x0000000e0830723c */ /* 0x000fe20000041830 */
[----:B------:R-:W-:Y:S01]  /*54c0*/  LDSM.16.MT88.4 R12, [R230+0x2900] ;  /* 0x00290000e60c783b */ /* 0x000fe20000004200 */
[----:B-1----:R-:W-:-:S06]  /*54d0*/  FFMA.FTZ R3, R172, c[0x0][0x2d0], -R6 ;  /* 0x0000b400ac037a23 */ /* 0x002fcc0000010806 */
[C---:B------:R-:W-:Y:S01]  /*54e0*/  HMMA.16816.F32.BF16 R32, R8.reuse, R20, R32 ;  /* 0x000000140820723c */ /* 0x040fe20000041820 */
[----:B------:R1:W-:Y:S07]  /*54f0*/  MUFU.EX2 R88, R3 ;  /* 0x0000000300587308 */ /* 0x0003ee0000000800 */
[C---:B------:R-:W-:Y:S01]  /*5500*/  HMMA.16816.F32.BF16 R40, R8.reuse, R22, R40 ;  /* 0x000000160828723c */ /* 0x040fe20000041828 */
[----:B------:R-:W3:Y:S07]  /*5510*/  LDSM.16.MT88.4 R20, [R231+0x2900] ;  /* 0x00290000e714783b */ /* 0x000eee0000004200 */
[----:B------:R-:W-:Y:S01]  /*5520*/  HMMA.16816.F32.BF16 R36, R8, R30, R36 ;  /* 0x0000001e0824723c */ /* 0x000fe20000041824 */
[----:B-1----:R-:W-:-:S04]  /*5530*/  FFMA.FTZ R3, R173, c[0x0][0x2d0], -R6 ;  /* 0x0000b400ad037a23 */ /* 0x002fc80000010806 */
[----:B------:R1:W4:Y:S03]  /*5540*/  MUFU.EX2 R87, R3 ;  /* 0x0000000300577308 */ /* 0x0003260000000800 */
[----:B------:R-:W-:Y:S07]  /*5550*/  HMMA.16816.F32.BF16 R44, R8, R28, R44 ;  /* 0x0000001c082c723c */ /* 0x000fee000004182c */
[----:B--2---:R-:W-:Y:S01]  /*5560*/  F2FP.BF16.PACK_AB R8, R89, R90 ;  /* 0x0000005a5908723e */ /* 0x004fe200000010ff */
[----:B-1----:R-:W-:Y:S01]  /*5570*/  FFMA.FTZ R3, R211, c[0x0][0x2d0], -R5 ;  /* 0x0000b400d3037a23 */ /* 0x002fe20000010805 */
[----:B----4-:R-:W-:Y:S01]  /*5580*/  F2FP.BF16.PACK_AB R10, R87, R88 ;  /* 0x00000058570a723e */ /* 0x010fe200000010ff */
[----:B------:R-:W-:-:S02]  /*5590*/  IMAD.MOV.U32 R211, RZ, RZ, R131 ;  /* 0x000000ffffd37224 */ /* 0x000fc400078e0083 */
[----:B------:R1:W-:Y:S02]  /*55a0*/  MUFU.EX2 R86, R3 ;  /* 0x0000000300567308 */ /* 0x0003e40000000800 */
[----:B-1----:R-:W-:Y:S02]  /*55b0*/  FFMA.FTZ R3, R214, c[0x0][0x2d0], -R5 ;  /* 0x0000b400d6037a23 */ /* 0x002fe40000010805 */
[----:B------:R-:W-:-:S04]  /*55c0*/  IMAD.MOV.U32 R214, RZ, RZ, R129 ;  /* 0x000000ffffd67224 */ /* 0x000fc800078e0081 */
[----:B------:R1:W2:Y:S02]  /*55d0*/  MUFU.EX2 R85, R3 ;  /* 0x0000000300557308 */ /* 0x0002a40000000800 */
[----:B-1----:R-:W-:Y:S01]  /*55e0*/  FFMA.FTZ R3, R174, c[0x0][0x2d0], -R5 ;  /* 0x0000b400ae037a23 */ /* 0x002fe20000010805 */
[----:B--2---:R-:W-:-:S05]  /*55f0*/  F2FP.BF16.PACK_AB R9, R85, R86 ;  /* 0x000000565509723e */ /* 0x004fca00000010ff */
[----:B------:R1:W-:Y:S02]  /*5600*/  MUFU.EX2 R83, R3 ;  /* 0x0000000300537308 */ /* 0x0003e40000000800 */
[----:B-1----:R-:W-:Y:S02]  /*5610*/  FFMA.FTZ R3, R175, c[0x0][0x2d0], -R5 ;  /* 0x0000b400af037a23 */ /* 0x002fe40000010805 */
[----:B------:R-:W-:Y:S04]  /*5620*/  LDSM.16.MT88.4 R172, [R231+0x3100] ;  /* 0x00310000e7ac783b */ /* 0x000fe80000004200 */
[----:B------:R1:W2:Y:S02]  /*5630*/  MUFU.EX2 R84, R3 ;  /* 0x0000000300547308 */ /* 0x0002a40000000800 */
[----:B-1----:R-:W-:Y:S01]  /*5640*/  FFMA.FTZ R3, R223, c[0x0][0x2d0], -R7 ;  /* 0x0000b400df037a23 */ /* 0x002fe20000010807 */
[----:B--2---:R-:W-:Y:S01]  /*5650*/  F2FP.BF16.PACK_AB R11, R84, R83 ;  /* 0x00000053540b723e */ /* 0x004fe200000010ff */
[----:B------:R-:W-:-:S04]  /*5660*/  IMAD.MOV.U32 R223, RZ, RZ, R128 ;  /* 0x000000ffffdf7224 */ /* 0x000fc800078e0080 */
[----:B------:R1:W-:Y:S02]  /*5670*/  MUFU.EX2 R82, R3 ;  /* 0x0000000300527308 */ /* 0x0003e40000000800 */
[C---:B------:R-:W-:Y:S08]  /*5680*/  HMMA.16816.F32.BF16 R144, R8.reuse, R24, R144 ;  /* 0x000000180890723c */ /* 0x040ff00000041890 */
[----:B------:R-:W-:Y:S01]  /*5690*/  HMMA.16816.F32.BF16 R152, R8, R26, R152 ;  /* 0x0000001a0898723c */ /* 0x000fe20000041898 */
[----:B-1----:R-:W-:-:S04]  /*56a0*/  FFMA.FTZ R3, R221, c[0x0][0x2d0], -R7 ;  /* 0x0000b400dd037a23 */ /* 0x002fc80000010807 */
[----:B------:R1:W2:Y:S03]  /*56b0*/  MUFU.EX2 R81, R3 ;  /* 0x0000000300517308 */ /* 0x0002a60000000800 */
[C---:B---3--:R-:W-:Y:S08]  /*56c0*/  HMMA.16816.F32.BF16 R164, R8.reuse, R20, R164 ;  /* 0x0000001408a4723c */ /* 0x048ff000000418a4 */
[----:B------:R-:W-:Y:S01]  /*56d0*/  HMMA.16816.F32.BF16 R168, R8, R22, R168 ;  /* 0x0000001608a8723c */ /* 0x000fe200000418a8 */
[----:B-1----:R-:W-:-:S07]  /*56e0*/  FFMA.FTZ R3, R251, c[0x0][0x2d0], -R7 ;  /* 0x0000b400fb037a23 */ /* 0x002fce0000010807 */
[C---:B------:R-:W-:Y:S01]  /*56f0*/  HMMA.16816.F32.BF16 R180, R8.reuse, R16, R180 ;  /* 0x0000001008b4723c */ /* 0x040fe200000418b4 */
[----:B------:R1:W-:Y:S07]  /*5700*/  MUFU.EX2 R80, R3 ;  /* 0x0000000300507308 */ /* 0x0003ee0000000800 */
[C---:B------:R-:W-:Y:S08]  /*5710*/  HMMA.16816.F32.BF16 R116, R8.reuse, R18, R76 ;  /* 0x000000120874723c */ /* 0x040ff0000004184c */
[----:B------:R-:W-:Y:S01]  /*5720*/  HMMA.16816.F32.BF16 R72, R8, R12, R72 ;  /* 0x0000000c0848723c */ /* 0x000fe20000041848 */
[----:B-1----:R-:W-:-:S04]  /*5730*/  FFMA.FTZ R3, R252, c[0x0][0x2d0], -R7 ;  /* 0x0000b400fc037a23 */ /* 0x002fc80000010807 */
[----:B------:R1:W3:Y:S03]  /*5740*/  MUFU.EX2 R63, R3 ;  /* 0x00000003003f7308 */ /* 0x0002e60000000800 */
[----:B------:R-:W-:Y:S07]  /*5750*/  HMMA.16816.F32.BF16 R68, R8, R14, R68 ;  /* 0x0000000e0844723c */ /* 0x000fee0000041844 */
[----:B--2---:R-:W-:Y:S01]  /*5760*/  F2FP.BF16.PACK_AB R8, R81, R82 ;  /* 0x000000525108723e */ /* 0x004fe200000010ff */
[----:B-1----:R-:W-:Y:S01]  /*5770*/  FFMA.FTZ R3, R160, c[0x0][0x2d0], -R0 ;  /* 0x0000b400a0037a23 */ /* 0x002fe20000010800 */
[----:B---3--:R-:W-:Y:S01]  /*5780*/  F2FP.BF16.PACK_AB R10, R63, R80 ;  /* 0x000000503f0a723e */ /* 0x008fe200000010ff */
[----:B------:R-:W-:-:S02]  /*5790*/  IMAD.MOV.U32 R160, RZ, RZ, R158 ;  /* 0x000000ffffa07224 */ /* 0x000fc400078e009e */
[----:B------:R1:W-:Y:S02]  /*57a0*/  MUFU.EX2 R62, R3 ;  /* 0x00000003003e7308 */ /* 0x0003e40000000800 */
[----:B-1----:R-:W-:Y:S02]  /*57b0*/  FFMA.FTZ R3, R161, c[0x0][0x2d0], -R0 ;  /* 0x0000b400a1037a23 */ /* 0x002fe40000010800 */
[----:B------:R-:W-:-:S04]  /*57c0*/  IMAD.MOV.U32 R161, RZ, RZ, R151 ;  /* 0x000000ffffa17224 */ /* 0x000fc800078e0097 */
[----:B------:R1:W2:Y:S01]  /*57d0*/  MUFU.EX2 R61, R3 ;  /* 0x00000003003d7308 */ /* 0x0002a20000000800 */
[----:B------:R-:W-:Y:S02]  /*57e0*/  IMAD.MOV.U32 R151, RZ, RZ, R139 ;  /* 0x000000ffff977224 */ /* 0x000fe400078e008b */
[----:B------:R-:W-:Y:S02]  /*57f0*/  IMAD.MOV.U32 R139, RZ, RZ, R122 ;  /* 0x000000ffff8b7224 */ /* 0x000fe400078e007a */
[----:B------:R-:W-:Y:S01]  /*5800*/  LDSM.16.MT88.4 R120, [R229+0x3100] ;  /* 0x00310000e578783b */ /* 0x000fe20000004200 */
[--C-:B-1----:R-:W-:Y:S01]  /*5810*/  FFMA.FTZ R3, R159, c[0x0][0x2d0], -R0.reuse ;  /* 0x0000b4009f037a23 */ /* 0x102fe20000010800 */
[----:B--2---:R-:W-:Y:S02]  /*5820*/  F2FP.BF16.PACK_AB R9, R61, R62 ;  /* 0x0000003e3d09723e */ /* 0x004fe400000010ff */
[----:B------:R-:W1:Y:S01]  /*5830*/  LDSM.16.MT88.4 R156, [R228+0x3100] ;  /* 0x00310000e49c783b */ /* 0x000e620000004200 */
[----:B------:R2:W-:Y:S02]  /*5840*/  MUFU.EX2 R60, R3 ;  /* 0x00000003003c7308 */ /* 0x0005e40000000800 */
[----:B--2---:R-:W-:-:S06]  /*5850*/  FFMA.FTZ R3, R132, c[0x0][0x2d0], -R0 ;  /* 0x0000b40084037a23 */ /* 0x004fcc0000010800 */
[----:B------:R2:W3:Y:S02]  /*5860*/  MUFU.EX2 R31, R3 ;  /* 0x00000003001f7308 */ /* 0x0004e40000000800 */
[----:B--2---:R-:W-:Y:S01]  /*5870*/  FFMA.FTZ R3, R216, c[0x0][0x2d0], -R6 ;  /* 0x0000b400d8037a23 */ /* 0x004fe20000010806 */
[----:B---3--:R-:W-:-:S05]  /*5880*/  F2FP.BF16.PACK_AB R11, R31, R60 ;  /* 0x0000003c1f0b723e */ /* 0x008fca00000010ff */
[----:B------:R2:W-:Y:S02]  /*5890*/  MUFU.EX2 R29, R3 ;  /* 0x00000003001d7308 */ /* 0x0005e40000000800 */
[C---:B------:R-:W-:Y:S08]  /*58a0*/  HMMA.16816.F32.BF16 R56, R8.reuse, R26, R56 ;  /* 0x0000001a0838723c */ /* 0x040ff00000041838 */
[----:B------:R-:W-:Y:S01]  /*58b0*/  HMMA.16816.F32.BF16 R64, R8, R24, R64 ;  /* 0x000000180840723c */ /* 0x000fe20000041840 */
[----:B--2---:R-:W-:-:S04]  /*58c0*/  FFMA.FTZ R3, R177, c[0x0][0x2d0], -R6 ;  /* 0x0000b400b1037a23 */ /* 0x004fc80000010806 */
[----:B------:R2:W3:Y:S03]  /*58d0*/  MUFU.EX2 R30, R3 ;  /* 0x00000003001e7308 */ /* 0x0004e60000000800 */
[C---:B------:R-:W-:Y:S05]  /*58e0*/  HMMA.16816.F32.BF16 R48, R8.reuse, R22, R48 ;  /* 0x000000160830723c */ /* 0x040fea0000041830 */
[----:B------:R4:W-:Y:S03]  /*58f0*/  MUFU.EX2 R22, R4 ;  /* 0x0000000400167308 */ /* 0x0009e60000000800 */
[----:B------:R-:W-:Y:S01]  /*5900*/  HMMA.16816.F32.BF16 R44, R8, R12, R44 ;  /* 0x0000000c082c723c */ /* 0x000fe2000004182c */
[----:B--2---:R-:W-:-:S07]  /*5910*/  FFMA.FTZ R3, R217, c[0x0][0x2d0], -R6 ;  /* 0x0000b400d9037a23 */ /* 0x004fce0000010806 */
[C---:B------:R-:W-:Y:S01]  /*5920*/  HMMA.16816.F32.BF16 R52, R8.reuse, R20, R52 ;  /* 0x000000140834723c */ /* 0x040fe20000041834 */
[--C-:B------:R-:W-:Y:S01]  /*5930*/  FFMA.FTZ R12, R222, c[0x0][0x2d0], -R0.reuse ;  /* 0x0000b400de0c7a23 */ /* 0x100fe20000010800 */
[----:B---3--:R-:W-:Y:S01]  /*5940*/  F2FP.BF16.PACK_AB R132, R30, R29 ;  /* 0x0000001d1e84723e */ /* 0x008fe200000010ff */
[----:B------:R2:W-:Y:S01]  /*5950*/  MUFU.EX2 R28, R3 ;  /* 0x00000003001c7308 */ /* 0x0005e20000000800 */
[----:B------:R-:W-:Y:S02]  /*5960*/  FADD.FTZ R13, R184, R203 ;  /* 0x000000cbb80d7221 */ /* 0x000fe40000010000 */
[----:B------:R-:W-:Y:S02]  /*5970*/  IMAD.MOV.U32 R203, RZ, RZ, R149 ;  /* 0x000000ffffcb7224 */ /* 0x000fe400078e0095 */
[----:B----4-:R-:W-:Y:S01]  /*5980*/  FFMA.FTZ R4, R249, c[0x0][0x2d0], -R0 ;  /* 0x0000b400f9047a23 */ /* 0x010fe20000010800 */
[----:B------:R-:W-:Y:S01]  /*5990*/  HMMA.16816.F32.BF16 R36, R8, R14, R36 ;  /* 0x0000000e0824723c */ /* 0x000fe20000041824 */
[----:B------:R-:W-:-:S07]  /*59a0*/  FADD.FTZ R20, R176, R135 ;  /* 0x00000087b0147221 */ /* 0x000fce0000010000 */
[C---:B------:R-:W-:Y:S01]  /*59b0*/  HMMA.16816.F32.BF16 R32, R8.reuse, R16, R32 ;  /* 0x000000100820723c */ /* 0x040fe20000041820 */
[----:B--2---:R-:W-:Y:S02]  /*59c0*/  FFMA.FTZ R3, R218, c[0x0][0x2d0], -R6 ;  /* 0x0000b400da037a23 */ /* 0x004fe40000010806 */
[--C-:B------:R-:W-:Y:S02]  /*59d0*/  FFMA.FTZ R6, R248, c[0x0][0x2d0], -R0.reuse ;  /* 0x0000b400f8067a23 */ /* 0x100fe40000010800 */
[----:B------:R2:W3:Y:S01]  /*59e0*/  MUFU.EX2 R27, R3 ;  /* 0x00000003001b7308 */ /* 0x0004e20000000800 */
[----:B------:R-:W-:Y:S02]  /*59f0*/  FFMA.FTZ R0, R219, c[0x0][0x2d0], -R0 ;  /* 0x0000b400db007a23 */ /* 0x000fe40000010800 */
[----:B------:R-:W-:Y:S01]  /*5a00*/  HMMA.16816.F32.BF16 R40, R8, R18, R40 ;  /* 0x000000120828723c */ /* 0x000fe20000041828 */
[----:B------:R-:W4:Y:S04]  /*5a10*/  LDSM.16.MT88.4 R16, [R230+0x3100] ;  /* 0x00310000e610783b */ /* 0x000f280000004200 */
[----:B------:R5:W-:Y:S01]  /*5a20*/  MUFU.EX2 R10, R4 ;  /* 0x00000004000a7308 */ /* 0x000be20000000800 */
[----:B--2---:R-:W-:-:S07]  /*5a30*/  FFMA.FTZ R3, R178, c[0x0][0x2d0], -R5 ;  /* 0x0000b400b2037a23 */ /* 0x004fce0000010805 */
[----:B------:R-:W-:Y:S01]  /*5a40*/  MUFU.EX2 R11, R12 ;  /* 0x0000000c000b7308 */ /* 0x000fe20000000800 */
[----:B---3--:R-:W-:Y:S01]  /*5a50*/  F2FP.BF16.PACK_AB R134, R27, R28 ;  /* 0x0000001c1b86723e */ /* 0x008fe200000010ff */
[----:B-----5:R-:W-:-:S06]  /*5a60*/  FADD.FTZ R4, R163, R186 ;  /* 0x000000baa3047221 */ /* 0x020fcc0000010000 */
[----:B------:R2:W-:Y:S01]  /*5a70*/  MUFU.EX2 R26, R3 ;  /* 0x00000003001a7308 */ /* 0x0005e20000000800 */
[----:B------:R-:W-:-:S07]  /*5a80*/  FADD.FTZ R4, R151, R4 ;  /* 0x0000000497047221 */ /* 0x000fce0000010000 */
[----:B------:R3:W-:Y:S01]  /*5a90*/  MUFU.EX2 R12, R0 ;  /* 0x00000000000c7308 */ /* 0x0007e20000000800 */
[----:B--2---:R-:W-:-:S07]  /*5aa0*/  FFMA.FTZ R3, R179, c[0x0][0x2d0], -R5 ;  /* 0x0000b400b3037a23 */ /* 0x004fce0000010805 */
[----:B------:R2:W-:Y:S01]  /*5ab0*/  MUFU.EX2 R9, R6 ;  /* 0x0000000600097308 */ /* 0x0005e20000000800 */
[----:B---3--:R-:W-:-:S07]  /*5ac0*/  FADD.FTZ R0, R246, R20 ;  /* 0x00000014f6007221 */ /* 0x008fce0000010000 */
[----:B------:R3:W5:Y:S01]  /*5ad0*/  MUFU.EX2 R25, R3 ;  /* 0x0000000300197308 */ /* 0x0007620000000800 */
[----:B--2---:R-:W-:-:S04]  /*5ae0*/  FADD.FTZ R6, R247, R0 ;  /* 0x00000000f7067221 */ /* 0x004fc80000010000 */
[----:B------:R-:W-:Y:S02]  /*5af0*/  FADD.FTZ R6, R226, R6 ;  /* 0x00000006e2067221 */ /* 0x000fe40000010000 */
[--C-:B---3--:R-:W-:Y:S01]  /*5b00*/  FFMA.FTZ R3, R220, c[0x0][0x2d0], -R5.reuse ;  /* 0x0000b400dc037a23 */ /* 0x108fe20000010805 */
[----:B-----5:R-:W-:Y:S01]  /*5b10*/  F2FP.BF16.PACK_AB R133, R25, R26 ;  /* 0x0000001a1985723e */ /* 0x020fe200000010ff */
[----:B------:R-:W-:Y:S02]  /*5b20*/  FADD.FTZ R8, R225, R6 ;  /* 0x00000006e1087221 */ /* 0x000fe40000010000 */
[----:B------:R2:W-:Y:S02]  /*5b30*/  MUFU.EX2 R24, R3 ;  /* 0x0000000300187308 */ /* 0x0005e40000000800 */
[----:B--2---:R-:W-:Y:S02]  /*5b40*/  FFMA.FTZ R3, R250, c[0x0][0x2d0], -R5 ;  /* 0x0000b400fa037a23 */ /* 0x004fe40000010805 */
[----:B------:R-:W-:-:S04]  /*5b50*/  FFMA.FTZ R5, R202, c[0x0][0x2d0], -R7 ;  /* 0x0000b400ca057a23 */ /* 0x000fc80000010807 */
[----:B------:R2:W3:Y:S01]  /*5b60*/  MUFU.EX2 R23, R3 ;  /* 0x0000000300177308 */ /* 0x0004e20000000800 */
[----:B------:R-:W-:-:S07]  /*5b70*/  IMAD.MOV.U32 R202, RZ, RZ, R161 ;  /* 0x000000ffffca7224 */ /* 0x000fce00078e00a1 */
[----:B------:R5:W-:Y:S01]  /*5b80*/  MUFU.EX2 R15, R5 ;  /* 0x00000005000f7308 */ /* 0x000be20000000800 */
[--C-:B--2---:R-:W-:Y:S01]  /*5b90*/  FFMA.FTZ R3, R204, c[0x0][0x2d0], -R7.reuse ;  /* 0x0000b400cc037a23 */ /* 0x104fe20000010807 */
[----:B---3--:R-:W-:Y:S01]  /*5ba0*/  F2FP.BF16.PACK_AB R135, R23, R24 ;  /* 0x000000181787723e */ /* 0x008fe200000010ff */
[----:B------:R-:W-:Y:S01]  /*5bb0*/  FFMA.FTZ R7, R187, c[0x0][0x2d0], -R7 ;  /* 0x0000b400bb077a23 */ /* 0x000fe20000010807 */
[----:B------:R-:W-:-:S04]  /*5bc0*/  F2FP.BF16.PACK_AB R187, R12, R11 ;  /* 0x0000000b0cbb723e */ /* 0x000fc800000010ff */
[----:B------:R2:W3:Y:S01]  /*5bd0*/  MUFU.EX2 R21, R3 ;  /* 0x0000000300157308 */ /* 0x0004e20000000800 */
[----:B------:R-:W-:Y:S02]  /*5be0*/  IMAD.MOV.U32 R204, RZ, RZ, R160 ;  /* 0x000000ffffcc7224 */ /* 0x000fe400078e00a0 */
[----:B-----5:R-:W-:Y:S01]  /*5bf0*/  FADD.FTZ R5, R130, R185 ;  /* 0x000000b982057221 */ /* 0x020fe20000010000 */
[----:B------:R-:W-:Y:S01]  /*5c00*/  F2FP.BF16.PACK_AB R185, R9, R10 ;  /* 0x0000000a09b9723e */ /* 0x000fe200000010ff */
[C---:B-1----:R-:W-:Y:S03]  /*5c10*/  HMMA.16816.F32.BF16 R144, R132.reuse, R156, R144 ;  /* 0x0000009c8490723c */ /* 0x042fe60000041890 */
[----:B------:R1:W5:Y:S05]  /*5c20*/  MUFU.EX2 R14, R7 ;  /* 0x00000007000e7308 */ /* 0x00036a0000000800 */
[----:B------:R-:W-:Y:S01]  /*5c30*/  HMMA.16816.F32.BF16 R152, R132, R158, R152 ;  /* 0x0000009e8498723c */ /* 0x000fe20000041898 */
[----:B--2---:R-:W-:Y:S01]  /*5c40*/  FADD.FTZ R3, R162, R13 ;  /* 0x0000000da2037221 */ /* 0x004fe20000010000 */
[----:B---3--:R-:W-:-:S06]  /*5c50*/  F2FP.BF16.PACK_AB R184, R21, R22 ;  /* 0x0000001615b8723e */ /* 0x008fcc00000010ff */
[C---:B------:R-:W-:Y:S01]  /*5c60*/  HMMA.16816.F32.BF16 R164, R132.reuse, R172, R164 ;  /* 0x000000ac84a4723c */ /* 0x040fe200000418a4 */
[----:B-1----:R-:W-:Y:S01]  /*5c70*/  FADD.FTZ R7, R150, R5 ;  /* 0x0000000596077221 */ /* 0x002fe20000010000 */
[----:B-----5:R-:W-:Y:S01]  /*5c80*/  F2FP.BF16.PACK_AB R186, R14, R15 ;  /* 0x0000000f0eba723e */ /* 0x020fe200000010ff */
[----:B------:R-:W-:Y:S02]  /*5c90*/  FADD.FTZ R5, R148, R3 ;  /* 0x0000000394057221 */ /* 0x000fe40000010000 */
[----:B------:R-:W-:Y:S02]  /*5ca0*/  FADD.FTZ R0, R223, R7 ;  /* 0x00000007df007221 */ /* 0x000fe40000010000 */
[----:B------:R-:W-:Y:S01]  /*5cb0*/  FADD.FTZ R3, R214, R4 ;  /* 0x00000004d6037221 */ /* 0x000fe20000010000 */
[----:B------:R-:W-:Y:S01]  /*5cc0*/  HMMA.16816.F32.BF16 R168, R132, R174, R168 ;  /* 0x000000ae84a8723c */ /* 0x000fe200000418a8 */
[----:B------:R-:W-:Y:S02]  /*5cd0*/  FADD.FTZ R5, R211, R5 ;  /* 0x00000005d3057221 */ /* 0x000fe40000010000 */
[----:B------:R-:W-:-:S02]  /*5ce0*/  FADD.FTZ R4, R204, R0 ;  /* 0x00000000cc047221 */ /* 0x000fc40000010000 */
[----:B------:R-:W-:Y:S02]  /*5cf0*/  FADD.FTZ R3, R202, R3 ;  /* 0x00000003ca037221 */ /* 0x000fe40000010000 */
[----:B------:R-:W-:Y:S01]  /*5d00*/  FADD.FTZ R0, R126, R5 ;  /* 0x000000057e007221 */ /* 0x000fe20000010000 */
[C---:B------:R-:W-:Y:S01]  /*5d10*/  HMMA.16816.F32.BF16 R180, R132.reuse, R120, R180 ;  /* 0x0000007884b4723c */ /* 0x040fe200000418b4 */
[----:B------:R-:W-:Y:S02]  /*5d20*/  FADD.FTZ R7, R127, R4 ;  /* 0x000000047f077221 */ /* 0x000fe40000010000 */
[----:B------:R-:W-:Y:S02]  /*5d30*/  FADD.FTZ R6, R124, R3 ;  /* 0x000000037c067221 */ /* 0x000fe40000010000 */
[----:B------:R-:W-:Y:S02]  /*5d40*/  FADD.FTZ R5, R125, R0 ;  /* 0x000000007d057221 */ /* 0x000fe40000010000 */
[----:B------:R-:W-:Y:S01]  /*5d50*/  FADD.FTZ R4, R227, R8 ;  /* 0x00000008e3047221 */ /* 0x000fe20000010000 */
[----:B------:R-:W-:Y:S01]  /*5d60*/  HMMA.16816.F32.BF16 R116, R132, R122, R116 ;  /* 0x0000007a8474723c */ /* 0x000fe20000041874 */
[----:B------:R-:W-:-:S02]  /*5d70*/  FADD.FTZ R3, R203, R7 ;  /* 0x00000007cb037221 */ /* 0x000fc40000010000 */
[----:B------:R-:W-:Y:S02]  /*5d80*/  FADD.FTZ R0, R141, R6 ;  /* 0x000000068d007221 */ /* 0x000fe40000010000 */
[----:B------:R-:W-:Y:S02]  /*5d90*/  FADD.FTZ R6, R142, R5 ;  /* 0x000000058e067221 */ /* 0x000fe40000010000 */
[----:B------:R-:W-:Y:S01]  /*5da0*/  FADD.FTZ R4, R224, R4 ;  /* 0x00000004e0047221 */ /* 0x000fe20000010000 */
[----:B------:R-:W-:Y:S01]  /*5db0*/  HMMA.16816.F32.BF16 R148, R184, R156, R64 ;  /* 0x0000009cb894723c */ /* 0x000fe20000041840 */
[----:B------:R-:W-:Y:S02]  /*5dc0*/  FADD.FTZ R5, R139, R3 ;  /* 0x000000038b057221 */ /* 0x000fe40000010000 */
[----:B------:R-:W-:Y:S02]  /*5dd0*/  FADD.FTZ R3, R140, R0 ;  /* 0x000000008c037221 */ /* 0x000fe40000010000 */
[----:B------:R-:W-:-:S02]  /*5de0*/  FADD.FTZ R0, R205, R6 ;  /* 0x00000006cd007221 */ /* 0x000fc40000010000 */
        /* <DEDUP_REMOVED lines=11> */
[----:B----4-:R-:W-:Y:S01]  /*5ea0*/  HMMA.16816.F32.BF16 R128, R132, R16, R72 ;  /* 0x000000108480723c */ /* 0x010fe20000041848 */
        /* <DEDUP_REMOVED lines=19> */
[----:B------:R-:W-:Y:S01]  /*5fe0*/  HMMA.16816.F32.BF16 R124, R184, R16, R44 ;  /* 0x00000010b87c723c */ /* 0x000fe2000004182c */
        /* <DEDUP_REMOVED lines=55> */
[----:B------:R1:W-:Y:S01]  /*6360*/  STL [R1], R6 ;  /* 0x0000000601007387 */ /* 0x0003e20000100800 */
[----:B------:R-:W-:-:S03]  /*6370*/  FADD.FTZ R0, R23, R5 ;  /* 0x0000000517007221 */ /* 0x000fc60000010000 */
[----:B------:R1:W-:Y:S04]  /*6380*/  STL [R1+0x8], R4 ;  /* 0x0000080401007387 */ /* 0x0003e80000100800 */
[----:B------:R1:W-:Y:S04]  /*6390*/  STL [R1+0xc], R0 ;  /* 0x00000c0001007387 */ /* 0x0003e80000100800 */
[----:B------:R1:W-:Y:S01]  /*63a0*/  STL [R1+0x4], R3 ;  /* 0x0000040301007387 */ /* 0x0003e20000100800 */
[----:B------:R-:W-:Y:S05]  /*63b0*/  @!P0 BRA `(.L_x_32) ;  /* 0x00003ef000008947 */ /* 0x000fea0003800000 */
[----:B------:R-:W2:Y:S01]  /*63c0*/  LDL.LU R140, [R1+0x38] ;  /* 0x00003800018c7983 */ /* 0x000ea20000300800 */
[----:B-1----:R-:W-:Y:S01]  /*63d0*/  IMAD.MOV.U32 R3, RZ, RZ, R137 ;  /* 0x000000ffff037224 */ /* 0x002fe200078e0089 */
[----:B------:R-:W-:Y:S01]  /*63e0*/  MOV R142, R2 ;  /* 0x00000002008e7202 */ /* 0x000fe20000000f00 */
[----:B------:R-:W-:Y:S01]  /*63f0*/  IMAD.MOV.U32 R0, RZ, RZ, R138 ;  /* 0x000000ffff007224 */ /* 0x000fe200078e008a */
[----:B------:R-:W3:Y:S01]  /*6400*/  LDL.LU.64 R202, [R1+0x30] ;  /* 0x0000300001ca7983 */ /* 0x000ee20000300a00 */
[----:B------:R-:W-:Y:S01]  /*6410*/  IMAD.MOV.U32 R139, RZ, RZ, R136 ;  /* 0x000000ffff8b7224 */ /* 0x000fe200078e0088 */
[----:B--2---:R-:W-:-:S02]  /*6420*/  IADD3 R246, R140, -0x2, RZ ;  /* 0xfffffffe8cf67810 */ /* 0x004fc40007ffe0ff */
[----:B------:R-:W2:Y:S01]  /*6430*/  LDL.LU.64 R140, [R1+0x40] ;  /* 0x00004000018c7983 */ /* 0x000ea20000300a00 */
[----:B---3--:R-:W-:Y:S02]  /*6440*/  MOV R5, R203 ;  /* 0x000000cb00057202 */ /* 0x008fe40000000f00 */
[----:B--2---:R-:W-:-:S05]  /*6450*/  MOV R4, R140 ;  /* 0x0000008c00047202 */ /* 0x004fca0000000f00 */
[----:B------:R1:W-:Y:S02]  /*6460*/  STL.64 [R1+0x18], R4 ;  /* 0x0000180401007387 */ /* 0x0003e40000100a00 */
.L_x_33:
        /* <DEDUP_REMOVED lines=10> */
[----:B------:R-:W-:Y:S08]  /*6510*/  LDSM.16.M88.4 R112, [R234+0x7100] ;  /* 0x00710000ea70783b */ /* 0x000ff00000000200 */
[----:B------:R-:W3:Y:S08]  /*6520*/  LDSM.16.M88.4 R16, [R143+0x3900] ;  /* 0x003900008f10783b */ /* 0x000ef00000000200 */
[----:B------:R-:W4:Y:S08]  /*6530*/  LDSM.16.M88.4 R108, [R234+0x9100] ;  /* 0x00910000ea6c783b */ /* 0x000f300000000200 */
[----:B------:R-:W5:Y:S08]  /*6540*/  LDSM.16.M88.4 R32, [R143+0x4100] ;  /* 0x004100008f20783b */ /* 0x000f700000000200 */
        /* <DEDUP_REMOVED lines=10> */
[-C--:B-----5:R-:W-:Y:S06]  /*65f0*/  HMMA.16816.F32.BF16 R20, R112, R32.reuse, RZ ;  /* 0x000000207014723c */ /* 0x0a0fec00000418ff */
[----:B------:R-:W5:Y:S02]  /*6600*/  LDSM.16.M88.4 R196, [R238] ;  /* 0x00000000eec4783b */ /* 0x000f640000000200 */
        /* <DEDUP_REMOVED lines=15> */
[----:B------:R-:W5:Y:S06]  /*6700*/  LDL.64 R250, [R1+0x20] ;  /* 0x0000200001fa7983 */ /* 0x000f6c0000100a00 */
[----:B------:R-:W5:Y:S01]  /*6710*/  LDL.64 R248, [R1+0x28] ;  /* 0x0000280001f87983 */ /* 0x000f620000100a00 */
[C---:B------:R-:W-:Y:S08]  /*6720*/  HMMA.16816.F32.BF16 R56, R108.reuse, R64, RZ ;  /* 0x000000406c38723c */ /* 0x040ff000000418ff */
[-C--:B------:R-:W-:Y:S08]  /*6730*/  HMMA.16816.F32.BF16 R60, R108, R66.reuse, RZ ;  /* 0x000000426c3c723c */ /* 0x080ff000000418ff */
[C---:B------:R-:W-:Y:S08]  /*6740*/  HMMA.16816.F32.BF16 R64, R112.reuse, R66, RZ ;  /* 0x000000427040723c */ /* 0x040ff000000418ff */
[-C--:B-1----:R-:W-:Y:S01]  /*6750*/  HMMA.16816.F32.BF16 R68, R112, R80.reuse, RZ ;  /* 0x000000507044723c */ /* 0x082fe200000418ff */
[----:B--2---:R-:W-:Y:S07]  /*6760*/  IMAD.WIDE.U32 R84, R84, 0x70, R72 ;  /* 0x0000007054547825 */ /* 0x004fee00078e0048 */
[C---:B------:R-:W-:Y:S04]  /*6770*/  HMMA.16816.F32.BF16 R72, R108.reuse, R80, RZ ;  /* 0x000000506c48723c */ /* 0x040fe800000418ff */
[----:B------:R-:W-:Y:S02]  /*6780*/  LEA R88, P0, R84, c[0x0][0x1f8], 0x1 ;  /* 0x00007e0054587a11 */ /* 0x000fe400078008ff */
[----:B------:R-:W-:Y:S02]  /*6790*/  IADD3 R2, R85, R2, RZ ;  /* 0x0000000255027210 */ /* 0x000fe40007ffe0ff */
[----:B------:R-:W-:Y:S01]  /*67a0*/  IADD3 R92, P1, R88, UR7, RZ ;  /* 0x00000007585c7c10 */ /* 0x000fe2000ff3e0ff */
[-C--:B------:R-:W-:Y:S03]  /*67b0*/  HMMA.16816.F32.BF16 R76, R108, R82.reuse, RZ ;  /* 0x000000526c4c723c */ /* 0x080fe600000418ff */
[----:B------:R-:W-:Y:S02]  /*67c0*/  LEA.HI.X R89, R84, c[0x0][0x1fc], R2, 0x1, P0 ;  /* 0x00007f0054597a11 */ /* 0x000fe400000f0c02 */
[----:B------:R-:W-:Y:S03]  /*67d0*/  IADD3 R94, P0, R92, UR7, RZ ;  /* 0x000000075c5e7c10 */ /* 0x000fe6000ff1e0ff */
[----:B------:R-:W-:Y:S01]  /*67e0*/  @!PT LDS RZ, [RZ] ;  /* 0x00000000fffff984 */ /* 0x000fe20000000800 */
[----:B------:R-:W-:Y:S01]  /*67f0*/  @!PT LDS RZ, [RZ] ;  /* 0x00000000fffff984 */ /* 0x000fe20000000800 */
[----:B------:R-:W-:Y:S01]  /*6800*/  @!PT LDS RZ, [RZ] ;  /* 0x00000000fffff984 */ /* 0x000fe20000000800 */
[----:B------:R1:W-:Y:S01]  /*6810*/  LDGSTS.E.BYPASS.LTC128B.128 [R245+0x100], [R88.64], !P2 ;  /* 0x0010000058f57fae */ /* 0x0003e2000d101d48 */
[----:B------:R-:W-:Y:S01]  /*6820*/  IADD3.X R93, R89, UR5, RZ, P1, !PT ;  /* 0x00000005595d7c10 */ /* 0x000fe20008ffe4ff */
[C---:B------:R-:W-:Y:S03]  /*6830*/  HMMA.16816.F32.BF16 R80, R112.reuse, R82, RZ ;  /* 0x000000527050723c */ /* 0x040fe600000418ff */
[----:B------:R-:W-:Y:S03]  /*6840*/  IADD3.X R95, R93, UR5, RZ, P0, !PT ;  /* 0x000000055d5f7c10 */ /* 0x000fe600087fe4ff */
[----:B------:R2:W-:Y:S01]  /*6850*/  LDGSTS.E.BYPASS.LTC128B.128 [R245+0x900], [R92.64], !P2 ;  /* 0x009000005cf57fae */ /* 0x0005e2000d101d48 */
[----:B------:R-:W-:Y:S01]  /*6860*/  IADD3 R102, P1, R94, UR7, RZ ;  /* 0x000000075e667c10 */ /* 0x000fe2000ff3e0ff */
[-C--:B---3--:R-:W-:Y:S04]  /*6870*/  HMMA.16816.F32.BF16 R84, R112, R96.reuse, RZ ;  /* 0x000000607054723c */ /* 0x088fe800000418ff */
[----:B------:R-:W-:Y:S02]  /*6880*/  IADD3.X R103, R95, UR5, RZ, P1, !PT ;  /* 0x000000055f677c10 */ /* 0x000fe40008ffe4ff */
[----:B------:R2:W-:Y:S08]  /*6890*/  LDGSTS.E.BYPASS.LTC128B.128 [R245+0x1100], [R94.64], !P2 ;  /* 0x011000005ef57fae */ /* 0x0005f0000d101d48 */
[----:B------:R3:W-:Y:S01]  /*68a0*/  LDGSTS.E.BYPASS.LTC128B.128 [R245+0x1900], [R102.64], !P2 ;  /* 0x0190000066f57fae */ /* 0x0007e2000d101d48 */
[C---:B-1----:R-:W-:Y:S07]  /*68b0*/  HMMA.16816.F32.BF16 R88, R108.reuse, R96, RZ ;  /* 0x000000606c58723c */ /* 0x042fee00000418ff */
[----:B------:R-:W-:Y:S05]  /*68c0*/  IADD3 R96, P0, R102, UR7, RZ ;  /* 0x0000000766607c10 */ /* 0x000fea000ff1e0ff */
[----:B------:R-:W-:Y:S02]  /*68d0*/  IADD3.X R97, R103, UR5, RZ, P0, !PT ;  /* 0x0000000567617c10 */ /* 0x000fe400087fe4ff */
[----:B------:R-:W-:Y:S01]  /*68e0*/  IADD3 R100, P1, R96, UR7, RZ ;  /* 0x0000000760647c10 */ /* 0x000fe2000ff3e0ff */
[-C--:B--2---:R-:W-:Y:S02]  /*68f0*/  HMMA.16816.F32.BF16 R92, R108, R98.reuse, RZ ;  /* 0x000000626c5c723c */ /* 0x084fe400000418ff */
[----:B------:R1:W-:Y:S01]  /*6900*/  LDGSTS.E.BYPASS.LTC128B.128 [R245+0x2100], [R96.64], !P2 ;  /* 0x0210000060f57fae */ /* 0x0003e2000d101d48 */
[----:B------:R-:W-:Y:S02]  /*6910*/  IADD3.X R101, R97, UR5, RZ, P1, !PT ;  /* 0x0000000561657c10 */ /* 0x000fe40008ffe4ff */
[----:B---3--:R-:W-:Y:S05]  /*6920*/  IADD3 R102, P0, R100, UR7, RZ ;  /* 0x0000000764667c10 */ /* 0x008fea000ff1e0ff */
[----:B------:R4:W-:Y:S02]  /*6930*/  LDGSTS.E.BYPASS.LTC128B.128 [R245+0x2900], [R100.64], !P2 ;  /* 0x0290000064f57fae */ /* 0x0009e4000d101d48 */
[----:B------:R-:W-:Y:S02]  /*6940*/  IADD3.X R103, R101, UR5, RZ, P0, !PT ;  /* 0x0000000565677c10 */ /* 0x000fe400087fe4ff */
[C---:B------:R-:W-:Y:S02]  /*6950*/  ISETP.GT.AND P0, PT, R246.reuse, RZ, PT ;  /* 0x000000fff600720c */ /* 0x040fe40003f04270 */
[----:B------:R-:W-:Y:S02]  /*6960*/  IADD3 R246, R246, -0x1, RZ ;  /* 0xfffffffff6f67810 */ /* 0x000fe40007ffe0ff */
[----:B------:R4:W-:Y:S08]  /*6970*/  LDGSTS.E.BYPASS.LTC128B.128 [R245+0x3100], [R102.64], !P2 ;  /* 0x0310000066f57fae */ /* 0x0009f0000d101d48 */
[----:B------:R-:W0:Y:S01]  /*6980*/  LDGDEPBAR ;  /* 0x00000000000079af */ /* 0x000e220000000000 */
[C---:B-1----:R-:W-:Y:S08]  /*6990*/  HMMA.16816.F32.BF16 R96, R112.reuse, R98, RZ ;  /* 0x000000627060723c */ /* 0x042ff000000418ff */
[-C--:B----4-:R-:W-:Y:S08]  /*69a0*/  HMMA.16816.F32.BF16 R100, R112, R188.reuse, RZ ;  /* 0x000000bc7064723c */ /* 0x090ff000000418ff */
[C---:B------:R-:W-:Y:S08]  /*69b0*/  HMMA.16816.F32.BF16 R104, R108.reuse, R188, RZ ;  /* 0x000000bc6c68723c */ /* 0x040ff000000418ff */
[-C--:B------:R-:W-:Y:S08]  /*69c0*/  HMMA.16816.F32.BF16 R108, R108, R190.reuse, RZ ;  /* 0x000000be6c6c723c */ /* 0x080ff000000418ff */
[----:B------:R-:W-:Y:S01]  /*69d0*/  HMMA.16816.F32.BF16 R112, R112, R190, RZ ;  /* 0x000000be7070723c */ /* 0x000fe200000418ff */
[----:B------:R-:W-:Y:S07]  /*69e0*/  LDSM.16.M88.4 R188, [R235+0x7100] ;  /* 0x00710000ebbc783b */ /* 0x000fee0000000200 */
[-C--:B-----5:R-:W-:Y:S08]  /*69f0*/  HMMA.16816.F32.BF16 R4, R192, R196.reuse, R4 ;  /* 0x000000c4c004723c */ /* 0x0a0ff00000041804 */
        /* <DEDUP_REMOVED lines=32> */
[----:B------:R-:W5:Y:S07]  /*6c00*/  LDSM.16.M88.4 R200, [R233+0x5100] ;  /* 0x00510000e9c8783b */ /* 0x000f6e0000000200 */
        /* <DEDUP_REMOVED lines=17> */
[-C--:B-----5:R-:W-:Y:S08]  /*6d20*/  HMMA.16816.F32.BF16 R52, R188, R200.reuse, R52 ;  /* 0x000000c8bc34723c */ /* 0x0a0ff00000041834 */
        /* <DEDUP_REMOVED lines=165> */
[----:B------:R-:W-:Y:S01]  /*7780*/  FADD.FTZ R0, -R138, R0 ;  /* 0x000000008a007221 */ /* 0x000fe20000010100 */
        /* <DEDUP_REMOVED lines=23> */
[----:B------:R-:W-:Y:S02]  /*7900*/  FFMA.FTZ R4, R4, c[0x0][0x2d0], -R192 ;  /* 0x0000b40004047a23 */ /* 0x000fe400000108c0 */
[--C-:B------:R-:W-:Y:S02]  /*7910*/  FFMA.FTZ R22, R22, c[0x0][0x2d0], -R194.reuse ;  /* 0x0000b40016167a23 */ /* 0x100fe400000108c2 */
[--C-:B------:R-:W-:Y:S01]  /*7920*/  FFMA.FTZ R23, R23, c[0x0][0x2d0], -R194.reuse ;  /* 0x0000b40017177a23 */ /* 0x100fe200000108c2 */
[----:B-1----:R-:W-:Y:S01]  /*7930*/  FMNMX.FTZ R136, R136, R189, !PT ;  /* 0x000000bd88887209 */ /* 0x002fe20007810000 */
[--C-:B------:R-:W-:Y:S02]  /*7940*/  FFMA.FTZ R54, R54, c[0x0][0x2d0], -R194.reuse ;  /* 0x0000b40036367a23 */ /* 0x100fe400000108c2 */
[--C-:B------:R-:W-:Y:S01]  /*7950*/  FFMA.FTZ R55, R55, c[0x0][0x2d0], -R194.reuse ;  /* 0x0000b40037377a23 */ /* 0x100fe200000108c2 */
[----:B------:R1:W-:Y:S01]  /*7960*/  MUFU.EX2 R221, R4 ;  /* 0x0000000400dd7308 */ /* 0x0003e20000000800 */
[--C-:B------:R-:W-:Y:S02]  /*7970*/  FFMA.FTZ R6, R6, c[0x0][0x2d0], -R194.reuse ;  /* 0x0000b40006067a23 */ /* 0x100fe400000108c2 */
[--C-:B------:R-:W-:Y:S02]  /*7980*/  FFMA.FTZ R66, R66, c[0x0][0x2d0], -R194.reuse ;  /* 0x0000b40042427a23 */ /* 0x100fe400000108c2 */
[----:B--2---:R-:W-:Y:S02]  /*7990*/  FADD.FTZ R2, -R137, R3 ;  /* 0x0000000389027221 */ /* 0x004fe40000010100 */
[----:B------:R-:W2:Y:S01]  /*79a0*/  SHFL.BFLY PT, R3, R0, 0x2, 0x1f ;  /* 0x0c401f0000037f89 */ /* 0x000ea200000e0000 */
[--C-:B------:R-:W-:Y:S02]  /*79b0*/  FFMA.FTZ R67, R67, c[0x0][0x2d0], -R194.reuse ;  /* 0x0000b40043437a23 */ /* 0x100fe400000108c2 */
[----:B------:R-:W-:Y:S01]  /*79c0*/  MUFU.EX2 R219, R6 ;  /* 0x0000000600db7308 */ /* 0x000fe20000000800 */
[----:B------:R-:W-:Y:S02]  /*79d0*/  FMUL.FTZ R2, R2, c[0x0][0x2d0] ;  /* 0x0000b40002027a20 */ /* 0x000fe40000410000 */
[--C-:B------:R-:W-:Y:S02]  /*79e0*/  FFMA.FTZ R70, R70, c[0x0][0x2d0], -R194.reuse ;  /* 0x0000b40046467a23 */ /* 0x100fe400000108c2 */
[--C-:B------:R-:W-:Y:S02]  /*79f0*/  FFMA.FTZ R71, R71, c[0x0][0x2d0], -R194.reuse ;  /* 0x0000b40047477a23 */ /* 0x100fe400000108c2 */
[----:B------:R-:W-:Y:S02]  /*7a00*/  FFMA.FTZ R7, R7, c[0x0][0x2d0], -R194 ;  /* 0x0000b40007077a23 */ /* 0x000fe400000108c2 */
[----:B------:R-:W-:Y:S01]  /*7a10*/  FMUL.FTZ R193, R136, c[0x0][0x2d0] ;  /* 0x0000b40088c17a20 */ /* 0x000fe20000410000 */
[----:B------:R4:W5:Y:S01]  /*7a20*/  MUFU.EX2 R140, R2 ;  /* 0x00000002008c7308 */ /* 0x0009620000000800 */
[----:B------:R-:W-:Y:S02]  /*7a30*/  FFMA.FTZ R5, R5, c[0x0][0x2d0], -R192 ;  /* 0x0000b40005057a23 */ /* 0x000fe400000108c0 */
[--C-:B------:R-:W-:Y:S01]  /*7a40*/  FFMA.FTZ R60, R60, c[0x0][0x2d0], -R193.reuse ;  /* 0x0000b4003c3c7a23 */ /* 0x100fe200000108c1 */
[----:B-1----:R-:W-:Y:S01]  /*7a50*/  @P0 SHF.R.S32.HI R4, RZ, 0x1f, R246 ;  /* 0x0000001fff040819 */ /* 0x002fe200000114f6 */
[--C-:B------:R-:W-:Y:S02]  /*7a60*/  FFMA.FTZ R61, R61, c[0x0][0x2d0], -R193.reuse ;  /* 0x0000b4003d3d7a23 */ /* 0x100fe400000108c1 */
[--C-:B------:R-:W-:Y:S02]  /*7a70*/  FFMA.FTZ R16, R16, c[0x0][0x2d0], -R192.reuse ;  /* 0x0000b40010107a23 */ /* 0x100fe400000108c0 */
[----:B------:R-:W-:Y:S01]  /*7a80*/  FFMA.FTZ R17, R17, c[0x0][0x2d0], -R192 ;  /* 0x0000b40011117a23 */ /* 0x000fe200000108c0 */
[----:B------:R-:W-:Y:S01]  /*7a90*/  MUFU.EX2 R220, R7 ;  /* 0x0000000700dc7308 */ /* 0x000fe20000000800 */
[----:B--2---:R-:W-:Y:S01]  /*7aa0*/  FMNMX.FTZ R0, R0, R3, !PT ;  /* 0x0000000300007209 */ /* 0x004fe20007810000 */
[--C-:B------:R-:W-:Y:S02]  /*7ab0*/  FFMA.FTZ R18, R18, c[0x0][0x2d0], -R194.reuse ;  /* 0x0000b40012127a23 */ /* 0x100fe400000108c2 */
[----:B------:R-:W-:Y:S02]  /*7ac0*/  FFMA.FTZ R19, R19, c[0x0][0x2d0], -R194 ;  /* 0x0000b40013137a23 */ /* 0x000fe400000108c2 */
[C---:B---3--:R-:W-:Y:S02]  /*7ad0*/  FMUL.FTZ R120, R141.reuse, R120 ;  /* 0x000000788d787220 */ /* 0x048fe40000410000 */
[----:B------:R-:W-:Y:S02]  /*7ae0*/  FMUL.FTZ R121, R141, R121 ;  /* 0x000000798d797220 */ /* 0x000fe40000410000 */
[----:B------:R-:W-:Y:S01]  /*7af0*/  MUFU.EX2 R224, R5 ;  /* 0x0000000500e07308 */ /* 0x000fe20000000800 */
[--C-:B------:R-:W-:Y:S02]  /*7b00*/  FFMA.FTZ R8, R8, c[0x0][0x2d0], -R193.reuse ;  /* 0x0000b40008087a23 */ /* 0x100fe400000108c1 */
[----:B------:R-:W-:Y:S02]  /*7b10*/  FFMA.FTZ R9, R9, c[0x0][0x2d0], -R193 ;  /* 0x0000b40009097a23 */ /* 0x000fe400000108c1 */
[----:B----4-:R-:W-:Y:S02]  /*7b20*/  FADD.FTZ R2, -R136, R139 ;  /* 0x0000008b88027221 */ /* 0x010fe40000010100 */
[----:B-----5:R-:W-:Y:S02]  /*7b30*/  FMUL.FTZ R122, R140, R122 ;  /* 0x0000007a8c7a7220 */ /* 0x020fe40000410000 */
[----:B------:R-:W-:Y:S01]  /*7b40*/  FMUL.FTZ R2, R2, c[0x0][0x2d0] ;  /* 0x0000b40002027a20 */ /* 0x000fe20000410000 */
[----:B------:R1:W-:Y:S01]  /*7b50*/  MUFU.EX2 R217, R8 ;  /* 0x0000000800d97308 */ /* 0x0003e20000000800 */
[C---:B------:R-:W-:Y:S02]  /*7b60*/  FMUL.FTZ R123, R140.reuse, R123 ;  /* 0x0000007b8c7b7220 */ /* 0x040fe40000410000 */
[C---:B------:R-:W-:Y:S02]  /*7b70*/  FMUL.FTZ R124, R141.reuse, R124 ;  /* 0x0000007c8d7c7220 */ /* 0x040fe40000410000 */
[----:B------:R-:W-:Y:S02]  /*7b80*/  FMUL.FTZ R125, R141, R125 ;  /* 0x0000007d8d7d7220 */ /* 0x000fe40000410000 */
[C---:B------:R-:W-:Y:S02]  /*7b90*/  FMUL.FTZ R126, R140.reuse, R126 ;  /* 0x0000007e8c7e7220 */ /* 0x040fe40000410000 */
[----:B------:R-:W-:Y:S01]  /*7ba0*/  FMUL.FTZ R127, R140, R127 ;  /* 0x0000007f8c7f7220 */ /* 0x000fe20000410000 */
[----:B------:R2:W3:Y:S01]  /*7bb0*/  MUFU.EX2 R139, R2 ;  /* 0x00000002008b7308 */ /* 0x0004e20000000800 */
[--C-:B------:R-:W-:Y:S02]  /*7bc0*/  FFMA.FTZ R56, R56, c[0x0][0x2d0], -R193.reuse ;  /* 0x0000b40038387a23 */ /* 0x100fe400000108c1 */
[--C-:B------:R-:W-:Y:S02]  /*7bd0*/  FFMA.FTZ R57, R57, c[0x0][0x2d0], -R193.reuse ;  /* 0x0000b40039397a23 */ /* 0x100fe400000108c1 */
[----:B------:R-:W-:Y:S02]  /*7be0*/  FFMA.FTZ R81, R81, c[0x0][0x2d0], -R192 ;  /* 0x0000b40051517a23 */ /* 0x000fe400000108c0 */
[--C-:B------:R-:W-:Y:S02]  /*7bf0*/  FFMA.FTZ R13, R13, c[0x0][0x2d0], -R193.reuse ;  /* 0x0000b4000d0d7a23 */ /* 0x100fe400000108c1 */
[--C-:B------:R-:W-:Y:S01]  /*7c00*/  FFMA.FTZ R25, R25, c[0x0][0x2d0], -R193.reuse ;  /* 0x0000b40019197a23 */ /* 0x100fe200000108c1 */
[----:B------:R4:W-:Y:S01]  /*7c10*/  MUFU.EX2 R218, R9 ;  /* 0x0000000900da7308 */ /* 0x0009e20000000800 */
[--C-:B------:R-:W-:Y:S02]  /*7c20*/  FFMA.FTZ R12, R12, c[0x0][0x2d0], -R193.reuse ;  /* 0x0000b4000c0c7a23 */ /* 0x100fe400000108c1 */
[--C-:B------:R-:W-:Y:S01]  /*7c30*/  FFMA.FTZ R24, R24, c[0x0][0x2d0], -R193.reuse ;  /* 0x0000b40018187a23 */ /* 0x100fe200000108c1 */
[----:B-1----:R-:W-:Y:S01]  /*7c40*/  @P0 MOV R8, R248 ;  /* 0x000000f800080202 */ /* 0x002fe20000000f00 */
[--C-:B------:R-:W-:Y:S01]  /*7c50*/  FFMA.FTZ R28, R28, c[0x0][0x2d0], -R193.reuse ;  /* 0x0000b4001c1c7a23 */ /* 0x100fe200000108c1 */
[----:B------:R-:W-:Y:S01]  /*7c60*/  MOV R248, c[0x0][0x1e4] ;  /* 0x0000790000f87a02 */ /* 0x000fe20000000f00 */
[----:B------:R-:W-:Y:S02]  /*7c70*/  FFMA.FTZ R29, R29, c[0x0][0x2d0], -R193 ;  /* 0x0000b4001d1d7a23 */ /* 0x000fe400000108c1 */
[----:B------:R-:W-:Y:S01]  /*7c80*/  FFMA.FTZ R35, R35, c[0x0][0x2d0], -R194 ;  /* 0x0000b40023237a23 */ /* 0x000fe200000108c2 */
[----:B------:R1:W-:Y:S01]  /*7c90*/  MUFU.EX2 R209, R13 ;  /* 0x0000000d00d17308 */ /* 0x0003e20000000800 */
[----:B------:R-:W-:Y:S02]  /*7ca0*/  @P0 IMAD R6, R4, c[0x0][0x1e0], RZ ;  /* 0x0000780004060a24 */ /* 0x000fe400078e02ff */
[----:B------:R-:W-:Y:S01]  /*7cb0*/  FFMA.FTZ R36, R36, c[0x0][0x2d0], -R192 ;  /* 0x0000b40024247a23 */ /* 0x000fe200000108c0 */
[----:B--2---:R-:W2:Y:S01]  /*7cc0*/  SHFL.BFLY PT, R2, R0, 0x1, 0x1f ;  /* 0x0c201f0000027f89 */ /* 0x004ea200000e0000 */
[C---:B---3--:R-:W-:Y:S02]  /*7cd0*/  FMUL.FTZ R116, R139.reuse, R116 ;  /* 0x000000748b747220 */ /* 0x048fe40000410000 */
[C---:B------:R-:W-:Y:S02]  /*7ce0*/  FMUL.FTZ R117, R139.reuse, R117 ;  /* 0x000000758b757220 */ /* 0x040fe40000410000 */
[C---:B------:R-:W-:Y:S01]  /*7cf0*/  FMUL.FTZ R128, R139.reuse, R128 ;  /* 0x000000808b807220 */ /* 0x040fe20000410000 */
[----:B------:R3:W-:Y:S01]  /*7d00*/  MUFU.EX2 R210, R12 ;  /* 0x0000000c00d27308 */ /* 0x0007e20000000800 */
[C---:B------:R-:W-:Y:S01]  /*7d10*/  @P0 IMAD.WIDE.U32 R4, R246.reuse, c[0x0][0x1e0], RZ ;  /* 0x00007800f6040a25 */ /* 0x040fe200078e00ff */
[----:B----4-:R-:W-:Y:S03]  /*7d20*/  @P0 MOV R9, R251 ;  /* 0x000000fb00090202 */ /* 0x010fe60000000f00 */
[----:B------:R-:W-:Y:S02]  /*7d30*/  @P0 IMAD R6, R246, c[0x0][0x1e4], R6 ;  /* 0x00007900f6060a24 */ /* 0x000fe400078e0206 */
[----:B------:R-:W-:Y:S02]  /*7d40*/  FMUL.FTZ R129, R139, R129 ;  /* 0x000000818b817220 */ /* 0x000fe40000410000 */
[----:B------:R-:W-:Y:S01]  /*7d50*/  @P0 IMAD.WIDE.U32 R8, R4, 0x70, R8 ;  /* 0x0000007004080825 */ /* 0x000fe200078e0008 */
[----:B------:R-:W-:Y:S01]  /*7d60*/  MUFU.EX2 R205, R22 ;  /* 0x0000001600cd7308 */ /* 0x000fe20000000800 */
[----:B------:R-:W-:Y:S02]  /*7d70*/  @P0 IADD3 R6, R5, R6, RZ ;  /* 0x0000000605060210 */ /* 0x000fe40007ffe0ff */
[----:B------:R-:W-:Y:S01]  /*7d80*/  FMUL.FTZ R132, R139, R132 ;  /* 0x000000848b847220 */ /* 0x000fe20000410000 */
[----:B-1----:R-:W-:Y:S01]  /*7d90*/  @P0 SHF.L.U32 R13, R247, 0x5, RZ ;  /* 0x00000005f70d0819 */ /* 0x002fe200000006ff */
[----:B------:R-:W-:Y:S02]  /*7da0*/  FMUL.FTZ R133, R139, R133 ;  /* 0x000000858b857220 */ /* 0x000fe40000410000 */
[----:B------:R-:W-:Y:S01]  /*7db0*/  @P0 IMAD R4, R6, 0x70, RZ ;  /* 0x0000007006040824 */ /* 0x000fe200078e02ff */
[----:B--2---:R-:W-:Y:S01]  /*7dc0*/  FMNMX.FTZ R2, R0, R2, !PT ;  /* 0x0000000200027209 */ /* 0x004fe20007810000 */
[----:B------:R-:W-:Y:S01]  /*7dd0*/  FFMA.FTZ R37, R37, c[0x0][0x2d0], -R192 ;  /* 0x0000b40025257a23 */ /* 0x000fe200000108c0 */
[----:B------:R-:W-:Y:S01]  /*7de0*/  MUFU.EX2 R207, R23 ;  /* 0x0000001700cf7308 */ /* 0x000fe20000000800 */
[----:B------:R-:W-:Y:S01]  /*7df0*/  @P0 LEA R6, P3, R8, c[0x0][0x1c8], 0x1 ;  /* 0x0000720008060a11 */ /* 0x000fe200078608ff */
[--C-:B------:R-:W-:Y:S01]  /*7e00*/  FFMA.FTZ R38, R38, c[0x0][0x2d0], -R194.reuse ;  /* 0x0000b40026267a23 */ /* 0x100fe200000108c2 */
[----:B------:R-:W-:Y:S01]  /*7e10*/  @P0 IADD3 R5, R9, R4, RZ ;  /* 0x0000000409050210 */ /* 0x000fe20007ffe0ff */
[----:B------:R-:W-:Y:S01]  /*7e20*/  FMUL.FTZ R3, R2, c[0x0][0x2d0] ;  /* 0x0000b40002037a20 */ /* 0x000fe20000410000 */
[-C--:B------:R-:W-:Y:S01]  /*7e30*/  @P0 IADD3 R4, P1, R6, R13.reuse, RZ ;  /* 0x0000000d06040210 */ /* 0x080fe20007f3e0ff */
[----:B------:R-:W-:Y:S01]  /*7e40*/  FFMA.FTZ R39, R39, c[0x0][0x2d0], -R194 ;  /* 0x0000b40027277a23 */ /* 0x000fe200000108c2 */
[----:B------:R-:W-:Y:S01]  /*7e50*/  @P0 LEA.HI.X R7, R8, c[0x0][0x1cc], R5, 0x1, P3 ;  /* 0x0000730008070a11 */ /* 0x000fe200018f0c05 */
[--C-:B------:R-:W-:Y:S01]  /*7e60*/  FFMA.FTZ R10, R10, c[0x0][0x2d0], -R3.reuse ;  /* 0x0000b4000a0a7a23 */ /* 0x100fe20000010803 */
[----:B---3--:R-:W-:Y:S01]  /*7e70*/  @P0 SHF.L.U64.HI R12, R247, 0x5, R248 ;  /* 0x00000005f70c0819 */ /* 0x008fe200000102f8 */
[----:B------:R1:W-:Y:S01]  /*7e80*/  MUFU.EX2 R227, R16 ;  /* 0x0000001000e37308 */ /* 0x0003e20000000800 */
[--C-:B------:R-:W-:Y:S01]  /*7e90*/  FFMA.FTZ R62, R62, c[0x0][0x2d0], -R3.reuse ;  /* 0x0000b4003e3e7a23 */ /* 0x100fe20000010803 */
[----:B------:R2:W-:Y:S01]  /*7ea0*/  @P0 LDGSTS.E.BYPASS.LTC128B.128 [R245+0x3900], [R6.64], !P2 ;  /* 0x0390000006f50fae */ /* 0x0005e2000d101d48 */
[----:B------:R-:W-:Y:S01]  /*7eb0*/  @P0 IADD3.X R5, R7, R12, RZ, P1, !PT ;  /* 0x0000000c07050210 */ /* 0x000fe20000ffe4ff */
[--C-:B------:R-:W-:Y:S02]  /*7ec0*/  FFMA.FTZ R63, R63, c[0x0][0x2d0], -R3.reuse ;  /* 0x0000b4003f3f7a23 */ /* 0x100fe40000010803 */
[--C-:B------:R-:W-:Y:S02]  /*7ed0*/  FFMA.FTZ R11, R11, c[0x0][0x2d0], -R3.reuse ;  /* 0x0000b4000b0b7a23 */ /* 0x100fe40000010803 */
[--C-:B------:R-:W-:Y:S02]  /*7ee0*/  FFMA.FTZ R14, R14, c[0x0][0x2d0], -R3.reuse ;  /* 0x0000b4000e0e7a23 */ /* 0x100fe40000010803 */
[----:B------:R3:W-:Y:S01]  /*7ef0*/  MUFU.EX2 R195, R10 ;  /* 0x0000000a00c37308 */ /* 0x0007e20000000800 */
[----:B------:R4:W-:Y:S01]  /*7f00*/  @P0 LDGSTS.E.BYPASS.LTC128B.128 [R245+0x4100], [R4.64], !P2 ;  /* 0x0410000004f50fae */ /* 0x0009e2000d101d48 */
[--C-:B------:R-:W-:Y:S02]  /*7f10*/  FFMA.FTZ R15, R15, c[0x0][0x2d0], -R3.reuse ;  /* 0x0000b4000f0f7a23 */ /* 0x100fe40000010803 */
[--C-:B------:R-:W-:Y:S02]  /*7f20*/  FFMA.FTZ R58, R58, c[0x0][0x2d0], -R3.reuse ;  /* 0x0000b4003a3a7a23 */ /* 0x100fe40000010803 */
[--C-:B------:R-:W-:Y:S02]  /*7f30*/  FFMA.FTZ R59, R59, c[0x0][0x2d0], -R3.reuse ;  /* 0x0000b4003b3b7a23 */ /* 0x100fe40000010803 */
[--C-:B------:R-:W-:Y:S02]  /*7f40*/  FFMA.FTZ R30, R30, c[0x0][0x2d0], -R3.reuse ;  /* 0x0000b4001e1e7a23 */ /* 0x100fe40000010803 */
[----:B------:R5:W-:Y:S01]  /*7f50*/  MUFU.EX2 R211, R17 ;  /* 0x0000001100d37308 */ /* 0x000be20000000800 */
[--C-:B------:R-:W-:Y:S02]  /*7f60*/  FFMA.FTZ R26, R26, c[0x0][0x2d0], -R3.reuse ;  /* 0x0000b4001a1a7a23 */ /* 0x100fe40000010803 */
[--C-:B------:R-:W-:Y:S02]  /*7f70*/  FFMA.FTZ R27, R27, c[0x0][0x2d0], -R3.reuse ;  /* 0x0000b4001b1b7a23 */ /* 0x100fe40000010803 */
[----:B-1----:R-:W-:Y:S02]  /*7f80*/  FMUL.FTZ R16, R141, R156 ;  /* 0x0000009c8d107220 */ /* 0x002fe40000410000 */
[----:B------:R-:W-:Y:S02]  /*7f90*/  FFMA.FTZ R31, R31, c[0x0][0x2d0], -R3 ;  /* 0x0000b4001f1f7a23 */ /* 0x000fe40000010803 */
[----:B------:R-:W-:Y:S01]  /*7fa0*/  FFMA.FTZ R48, R48, c[0x0][0x2d0], -R192 ;  /* 0x0000b40030307a23 */ /* 0x000fe200000108c0 */
[----:B------:R1:W-:Y:S01]  /*7fb0*/  MUFU.EX2 R196, R11 ;  /* 0x0000000b00c47308 */ /* 0x0003e20000000800 */
[----:B------:R-:W-:Y:S02]  /*7fc0*/  FADD.FTZ R0, -R2, R142 ;  /* 0x0000008e02007221 */ /* 0x000fe40000010100 */
[----:B------:R-:W-:Y:S01]  /*7fd0*/  FFMA.FTZ R49, R49, c[0x0][0x2d0], -R192 ;  /* 0x0000b40031317a23 */ /* 0x000fe200000108c0 */
[-C--:B---3--:R-:W-:Y:S01]  /*7fe0*/  @P0 IADD3 R10, P4, R4, R13.reuse, RZ ;  /* 0x0000000d040a0210 */ /* 0x088fe20007f9e0ff */
[----:B------:R-:W-:Y:S02]  /*7ff0*/  FMUL.FTZ R0, R0, c[0x0][0x2d0] ;  /* 0x0000b40000007a20 */ /* 0x000fe40000410000 */
[--C-:B------:R-:W-:Y:S01]  /*8000*/  FFMA.FTZ R50, R50, c[0x0][0x2d0], -R194.reuse ;  /* 0x0000b40032327a23 */ /* 0x100fe200000108c2 */
[-C--:B------:R-:W-:Y:S01]  /*8010*/  @P0 IADD3 R8, P3, R10, R13.reuse, RZ ;  /* 0x0000000d0a080210 */ /* 0x080fe20007f7e0ff */
[----:B------:R-:W-:Y:S01]  /*8020*/  FFMA.FTZ R51, R51, c[0x0][0x2d0], -R194 ;  /* 0x0000b40033337a23 */ /* 0x000fe200000108c2 */
[----:B------:R3:W-:Y:S01]  /*8030*/  MUFU.EX2 R213, R18 ;  /* 0x0000001200d57308 */ /* 0x0007e20000000800 */
[--C-:B------:R-:W-:Y:S01]  /*8040*/  FFMA.FTZ R40, R40, c[0x0][0x2d0], -R193.reuse ;  /* 0x0000b40028287a23 */ /* 0x100fe200000108c1 */
[----:B--2---:R-:W-:Y:S01]  /*8050*/  @P0 IADD3 R6, P1, R8, R13, RZ ;  /* 0x0000000d08060210 */ /* 0x004fe20007f3e0ff */
[----:B------:R-:W-:Y:S02]  /*8060*/  FFMA.FTZ R41, R41, c[0x0][0x2d0], -R193 ;  /* 0x0000b40029297a23 */ /* 0x000fe400000108c1 */
[----:B-----5:R-:W-:Y:S02]  /*8070*/  FMUL.FTZ R17, R141, R157 ;  /* 0x0000009d8d117220 */ /* 0x020fe40000410000 */
[--C-:B------:R-:W-:Y:S02]  /*8080*/  FFMA.FTZ R42, R42, c[0x0][0x2d0], -R3.reuse ;  /* 0x0000b4002a2a7a23 */ /* 0x100fe40000010803 */
[----:B------:R-:W-:Y:S01]  /*8090*/  FFMA.FTZ R43, R43, c[0x0][0x2d0], -R3 ;  /* 0x0000b4002b2b7a23 */ /* 0x000fe20000010803 */
[----:B------:R2:W-:Y:S01]  /*80a0*/  MUFU.EX2 R208, R19 ;  /* 0x0000001300d07308 */ /* 0x0005e20000000800 */
[--C-:B------:R-:W-:Y:S02]  /*80b0*/  FFMA.FTZ R44, R44, c[0x0][0x2d0], -R193.reuse ;  /* 0x0000b4002c2c7a23 */ /* 0x100fe400000108c1 */
[----:B------:R-:W-:Y:S01]  /*80c0*/  FFMA.FTZ R45, R45, c[0x0][0x2d0], -R193 ;  /* 0x0000b4002d2d7a23 */ /* 0x000fe200000108c1 */
[-C--:B-1----:R-:W-:Y:S01]  /*80d0*/  @P0 IADD3.X R11, R5, R12.reuse, RZ, P4, !PT ;  /* 0x0000000c050b0210 */ /* 0x082fe200027fe4ff */
[----:B------:R-:W-:Y:S02]  /*80e0*/  FFMA.FTZ R46, R46, c[0x0][0x2d0], -R3 ;  /* 0x0000b4002e2e7a23 */ /* 0x000fe40000010803 */
[--C-:B------:R-:W-:Y:S01]  /*80f0*/  FFMA.FTZ R72, R72, c[0x0][0x2d0], -R193.reuse ;  /* 0x0000b40048487a23 */ /* 0x100fe200000108c1 */
[-C--:B------:R-:W-:Y:S01]  /*8100*/  @P0 IADD3.X R9, R11, R12.reuse, RZ, P3, !PT ;  /* 0x0000000c0b090210 */ /* 0x080fe20001ffe4ff */
[----:B------:R1:W-:Y:S01]  /*8110*/  @P0 LDGSTS.E.BYPASS.LTC128B.128 [R245+0x4900], [R10.64], !P2 ;  /* 0x049000000af50fae */ /* 0x0003e2000d101d48 */
[----:B------:R-:W5:Y:S01]  /*8120*/  MUFU.EX2 R0, R0 ;  /* 0x0000000000007308 */ /* 0x000f620000000800 */
[----:B----4-:R-:W-:Y:S01]  /*8130*/  @P0 IADD3 R4, P3, R6, R13, RZ ;  /* 0x0000000d06040210 */ /* 0x010fe20007f7e0ff */
[----:B------:R-:W-:Y:S01]  /*8140*/  FFMA.FTZ R113, R113, c[0x0][0x2d0], -R192 ;  /* 0x0000b40071717a23 */ /* 0x000fe200000108c0 */
[----:B------:R-:W-:Y:S01]  /*8150*/  @P0 IADD3.X R7, R9, R12, RZ, P1, !PT ;  /* 0x0000000c09070210 */ /* 0x000fe20000ffe4ff */
[----:B---3--:R-:W-:Y:S02]  /*8160*/  FMUL.FTZ R18, R140, R158 ;  /* 0x0000009e8c127220 */ /* 0x008fe40000410000 */
[----:B------:R-:W-:Y:S01]  /*8170*/  FFMA.FTZ R115, R115, c[0x0][0x2d0], -R194 ;  /* 0x0000b40073737a23 */ /* 0x000fe200000108c2 */
[----:B------:R3:W-:Y:S01]  /*8180*/  @P0 LDGSTS.E.BYPASS.LTC128B.128 [R245+0x5100], [R8.64], !P2 ;  /* 0x0510000008f50fae */ /* 0x0007e2000d101d48 */
[----:B------:R-:W-:Y:S01]  /*8190*/  @P0 IADD3.X R5, R7, R12, RZ, P3, !PT ;  /* 0x0000000c07050210 */ /* 0x000fe20001ffe4ff */
[--C-:B------:R-:W-:Y:S01]  /*81a0*/  FFMA.FTZ R109, R109, c[0x0][0x2d0], -R193.reuse ;  /* 0x0000b4006d6d7a23 */ /* 0x100fe200000108c1 */
[----:B------:R4:W-:Y:S01]  /*81b0*/  MUFU.EX2 R201, R14 ;  /* 0x0000000e00c97308 */ /* 0x0009e20000000800 */
[--C-:B------:R-:W-:Y:S02]  /*81c0*/  FFMA.FTZ R32, R32, c[0x0][0x2d0], -R192.reuse ;  /* 0x0000b40020207a23 */ /* 0x100fe400000108c0 */
[----:B------:R-:W-:Y:S02]  /*81d0*/  FFMA.FTZ R33, R33, c[0x0][0x2d0], -R192 ;  /* 0x0000b40021217a23 */ /* 0x000fe400000108c0 */
[----:B------:R4:W-:Y:S01]  /*81e0*/  @P0 LDGSTS.E.BYPASS.LTC128B.128 [R245+0x5900], [R6.64], !P2 ;  /* 0x0590000006f50fae */ /* 0x0009e2000d101d48 */
[----:B--2---:R-:W-:Y:S02]  /*81f0*/  FMUL.FTZ R19, R140, R159 ;  /* 0x0000009f8c137220 */ /* 0x004fe40000410000 */
[--C-:B------:R-:W-:Y:S02]  /*8200*/  FFMA.FTZ R34, R34, c[0x0][0x2d0], -R194.reuse ;  /* 0x0000b40022227a23 */ /* 0x100fe400000108c2 */
[----:B------:R2:W2:Y:S01]  /*8210*/  MUFU.EX2 R202, R15 ;  /* 0x0000000f00ca7308 */ /* 0x0004a20000000800 */
[--C-:B------:R-:W-:Y:S02]  /*8220*/  FFMA.FTZ R82, R82, c[0x0][0x2d0], -R194.reuse ;  /* 0x0000b40052527a23 */ /* 0x100fe400000108c2 */
[----:B------:R2:W-:Y:S01]  /*8230*/  @P0 LDGSTS.E.BYPASS.LTC128B.128 [R245+0x6100], [R4.64], !P2 ;  /* 0x0610000004f50fae */ /* 0x0005e2000d101d48 */
[----:B-----5:R-:W-:Y:S01]  /*8240*/  FMUL.FTZ R118, R0, R118 ;  /* 0x0000007600767220 */ /* 0x020fe20000410000 */
[----:B-1----:R-:W-:Y:S01]  /*8250*/  @P0 IADD3 R10, P1, R4, R13, RZ ;  /* 0x0000000d040a0210 */ /* 0x002fe20007f3e0ff */
[----:B------:R-:W-:Y:S02]  /*8260*/  FMUL.FTZ R13, R139, R153 ;  /* 0x000000998b0d7220 */ /* 0x000fe40000410000 */
[----:B------:R-:W-:Y:S02]  /*8270*/  FMUL.FTZ R119, R0, R119 ;  /* 0x0000007700777220 */ /* 0x000fe40000410000 */
[----:B------:R-:W-:Y:S01]  /*8280*/  MUFU.EX2 R225, R32 ;  /* 0x0000002000e17308 */ /* 0x000fe20000000800 */
[----:B------:R-:W-:Y:S01]  /*8290*/  @P0 IADD3.X R11, R5, R12, RZ, P1, !PT ;  /* 0x0000000c050b0210 */ /* 0x000fe20000ffe4ff */
[C---:B------:R-:W-:Y:S02]  /*82a0*/  FMUL.FTZ R12, R139.reuse, R152 ;  /* 0x000000988b0c7220 */ /* 0x040fe40000410000 */
[C---:B---3--:R-:W-:Y:S01]  /*82b0*/  FMUL.FTZ R8, R139.reuse, R144 ;  /* 0x000000908b087220 */ /* 0x048fe20000410000 */
[----:B------:R-:W-:Y:S01]  /*82c0*/  F2FP.BF16.PACK_AB R144, R218, R217 ;  /* 0x000000d9da90723e */ /* 0x000fe200000010ff */
[----:B------:R1:W-:Y:S01]  /*82d0*/  @P0 LDGSTS.E.BYPASS.LTC128B.128 [R245+0x6900], [R10.64], !P2 ;  /* 0x069000000af50fae */ /* 0x0003e2000d101d48 */
[----:B------:R-:W-:Y:S01]  /*82e0*/  FMUL.FTZ R9, R139, R145 ;  /* 0x000000918b097220 */ /* 0x000fe20000410000 */
[----:B------:R-:W-:Y:S01]  /*82f0*/  F2FP.BF16.PACK_AB R145, R196, R195 ;  /* 0x000000c3c491723e */ /* 0x000fe200000010ff */
[C---:B----4-:R-:W-:Y:S01]  /*8300*/  FMUL.FTZ R14, R0.reuse, R154 ;  /* 0x0000009a000e7220 */ /* 0x050fe20000410000 */
[----:B------:R-:W3:Y:S01]  /*8310*/  MUFU.EX2 R226, R33 ;  /* 0x0000002100e27308 */ /* 0x000ee20000000800 */
[----:B------:R-:W-:Y:S02]  /*8320*/  FMUL.FTZ R130, R0, R130 ;  /* 0x0000008200827220 */ /* 0x000fe40000410000 */
[C---:B------:R-:W-:Y:S01]  /*8330*/  FMUL.FTZ R6, R140.reuse, R150 ;  /* 0x000000968c067220 */ /* 0x040fe20000410000 */
[----:B------:R-:W4:Y:S01]  /*8340*/  LDSM.16.MT88.4 R20, [R228+0x100] ;  /* 0x00010000e414783b */ /* 0x000f220000004200 */
[----:B------:R-:W-:Y:S01]  /*8350*/  F2FP.BF16.PACK_AB R150, R211, R227 ;  /* 0x000000e3d396723e */ /* 0x000fe200000010ff */
[----:B------:R-:W-:Y:S01]  /*8360*/  FMUL.FTZ R7, R140, R151 ;  /* 0x000000978c077220 */ /* 0x000fe20000410000 */
[----:B------:R-:W-:Y:S01]  /*8370*/  F2FP.BF16.PACK_AB R151, R208, R213 ;  /* 0x000000d5d097723e */ /* 0x000fe200000010ff */
[----:B--2---:R-:W-:Y:S02]  /*8380*/  FMUL.FTZ R15, R0, R155 ;  /* 0x0000009b000f7220 */ /* 0x004fe40000410000 */
[----:B------:R2:W-:Y:S01]  /*8390*/  MUFU.EX2 R32, R25 ;  /* 0x0000001900207308 */ /* 0x0005e20000000800 */
[C---:B------:R-:W-:Y:S01]  /*83a0*/  FMUL.FTZ R4, R141.reuse, R148 ;  /* 0x000000948d047220 */ /* 0x040fe20000410000 */
[----:B------:R-:W-:Y:S01]  /*83b0*/  F2FP.BF16.PACK_AB R148, R224, R221 ;  /* 0x000000dde094723e */ /* 0x000fe200000010ff */
[----:B------:R-:W-:Y:S01]  /*83c0*/  FMUL.FTZ R5, R141, R149 ;  /* 0x000000958d057220 */ /* 0x000fe20000410000 */
[----:B------:R-:W-:Y:S01]  /*83d0*/  F2FP.BF16.PACK_AB R149, R220, R219 ;  /* 0x000000dbdc95723e */ /* 0x000fe200000010ff */
[----:B------:R-:W5:Y:S01]  /*83e0*/  LDSM.16.MT88.4 R188, [R231+0x100] ;  /* 0x00010000e7bc783b */ /* 0x000f620000004200 */
[C---:B------:R-:W-:Y:S02]  /*83f0*/  FMUL.FTZ R131, R0.reuse, R131 ;  /* 0x0000008300837220 */ /* 0x040fe40000410000 */
[C---:B------:R-:W-:Y:S02]  /*8400*/  FMUL.FTZ R134, R0.reuse, R134 ;  /* 0x0000008600867220 */ /* 0x040fe40000410000 */
[----:B------:R-:W-:Y:S01]  /*8410*/  MUFU.EX2 R206, R60 ;  /* 0x0000003c00ce7308 */ /* 0x000fe20000000800 */
[C---:B------:R-:W-:Y:S02]  /*8420*/  FMUL.FTZ R135, R0.reuse, R135 ;  /* 0x0000008700877220 */ /* 0x040fe40000410000 */
[----:B------:R-:W5:Y:S01]  /*8430*/  LDSM.16.MT88.4 R152, [R229+0x100] ;  /* 0x00010000e598783b */ /* 0x000f620000004200 */
[C---:B-1----:R-:W-:Y:S01]  /*8440*/  FMUL.FTZ R10, R0.reuse, R146 ;  /* 0x00000092000a7220 */ /* 0x042fe20000410000 */
[----:B------:R-:W-:Y:S01]  /*8450*/  F2FP.BF16.PACK_AB R146, R209, R210 ;  /* 0x000000d2d192723e */ /* 0x000fe200000010ff */
[----:B------:R-:W-:Y:S01]  /*8460*/  FMUL.FTZ R11, R0, R147 ;  /* 0x00000093000b7220 */ /* 0x000fe20000410000 */
[----:B------:R-:W-:Y:S01]  /*8470*/  F2FP.BF16.PACK_AB R147, R202, R201 ;  /* 0x000000c9ca93723e */ /* 0x000fe200000010ff */
[----:B------:R-:W-:Y:S02]  /*8480*/  FFMA.FTZ R83, R83, c[0x0][0x2d0], -R194 ;  /* 0x0000b40053537a23 */ /* 0x000fe400000108c2 */
[----:B------:R1:W-:Y:S01]  /*8490*/  MUFU.EX2 R249, R37 ;  /* 0x0000002500f97308 */ /* 0x0003e20000000800 */
[----:B------:R-:W5:Y:S01]  /*84a0*/  LDSM.16.MT88.4 R156, [R230+0x100] ;  /* 0x00010000e69c783b */ /* 0x000f620000004200 */
[--C-:B------:R-:W-:Y:S02]  /*84b0*/  FFMA.FTZ R80, R80, c[0x0][0x2d0], -R192.reuse ;  /* 0x0000b40050507a23 */ /* 0x100fe400000108c0 */
[----:B--2---:R-:W-:Y:S01]  /*84c0*/  FMUL.FTZ R25, R139, R165 ;  /* 0x000000a58b197220 */ /* 0x004fe20000410000 */
[----:B---3--:R-:W-:Y:S01]  /*84d0*/  MOV R165, R226 ;  /* 0x000000e200a57202 */ /* 0x008fe20000000f00 */
[--C-:B------:R-:W-:Y:S02]  /*84e0*/  FFMA.FTZ R73, R73, c[0x0][0x2d0], -R193.reuse ;  /* 0x0000b40049497a23 */ /* 0x100fe400000108c1 */
[--C-:B------:R-:W-:Y:S01]  /*84f0*/  FFMA.FTZ R76, R76, c[0x0][0x2d0], -R193.reuse ;  /* 0x0000b4004c4c7a23 */ /* 0x100fe200000108c1 */
[----:B------:R-:W0:Y:S01]  /*8500*/  LDGDEPBAR ;  /* 0x00000000000079af */ /* 0x000e220000000000 */
[----:B------:R2:W-:Y:S01]  /*8510*/  MUFU.EX2 R248, R48 ;  /* 0x0000003000f87308 */ /* 0x0005e20000000800 */
[----:B------:R-:W-:Y:S02]  /*8520*/  FFMA.FTZ R77, R77, c[0x0][0x2d0], -R193 ;  /* 0x0000b4004d4d7a23 */ /* 0x000fe400000108c1 */
[--C-:B------:R-:W-:Y:S01]  /*8530*/  FFMA.FTZ R74, R74, c[0x0][0x2d0], -R3.reuse ;  /* 0x0000b4004a4a7a23 */ /* 0x100fe20000010803 */
[-C--:B----4-:R-:W-:Y:S05]  /*8540*/  HMMA.16816.F32.BF16 R4, R148, R20.reuse, R4 ;  /* 0x000000149404723c */ /* 0x090fea0000041804 */
[--C-:B------:R-:W-:Y:S01]  /*8550*/  FFMA.FTZ R75, R75, c[0x0][0x2d0], -R3.reuse ;  /* 0x0000b4004b4b7a23 */ /* 0x100fe20000010803 */
[----:B------:R3:W-:Y:S01]  /*8560*/  MUFU.EX2 R223, R50 ;  /* 0x0000003200df7308 */ /* 0x0007e20000000800 */
[--C-:B------:R-:W-:Y:S01]  /*8570*/  FFMA.FTZ R78, R78, c[0x0][0x2d0], -R3.reuse ;  /* 0x0000b4004e4e7a23 */ /* 0x100fe20000010803 */
[C---:B------:R-:W-:Y:S04]  /*8580*/  HMMA.16816.F32.BF16 R8, R144.reuse, R20, R8 ;  /* 0x000000149008723c */ /* 0x040fe80000041808 */
[----:B-1----:R-:W-:Y:S02]  /*8590*/  FMUL.FTZ R37, R141, R177 ;  /* 0x000000b18d257220 */ /* 0x002fe40000410000 */
[--C-:B------:R-:W-:Y:S02]  /*85a0*/  FFMA.FTZ R79, R79, c[0x0][0x2d0], -R3.reuse ;  /* 0x0000b4004f4f7a23 */ /* 0x100fe40000010803 */
[-C--:B------:R-:W-:Y:S01]  /*85b0*/  HMMA.16816.F32.BF16 R12, R144, R22.reuse, R12 ;  /* 0x00000016900c723c */ /* 0x080fe2000004180c */
[----:B------:R1:W-:Y:S03]  /*85c0*/  MUFU.EX2 R199, R30 ;  /* 0x0000001e00c77308 */ /* 0x0003e60000000800 */
[C---:B------:R-:W-:Y:S02]  /*85d0*/  FMUL.FTZ R20, R141.reuse, R160 ;  /* 0x000000a08d147220 */ /* 0x040fe40000410000 */
[----:B------:R-:W-:Y:S02]  /*85e0*/  FMUL.FTZ R21, R141, R161 ;  /* 0x000000a18d157220 */ /* 0x000fe40000410000 */
[C---:B------:R-:W-:Y:S03]  /*85f0*/  HMMA.16816.F32.BF16 R16, R148.reuse, R22, R16 ;  /* 0x000000169410723c */ /* 0x040fe60000041810 */
[----:B------:R4:W-:Y:S01]  /*8600*/  MUFU.EX2 R251, R24 ;  /* 0x0000001800fb7308 */ /* 0x0009e20000000800 */
[----:B--2---:R-:W-:Y:S02]  /*8610*/  FMUL.FTZ R48, R139, R180 ;  /* 0x000000b48b307220 */ /* 0x004fe40000410000 */
[----:B---3--:R-:W-:Y:S02]  /*8620*/  FMUL.FTZ R50, R0, R182 ;  /* 0x000000b600327220 */ /* 0x008fe40000410000 */
[C---:B------:R-:W-:Y:S04]  /*8630*/  FMUL.FTZ R22, R140.reuse, R162 ;  /* 0x000000a28c167220 */ /* 0x040fe80000410000 */
[----:B------:R-:W-:Y:S01]  /*8640*/  FMUL.FTZ R23, R140, R163 ;  /* 0x000000a38c177220 */ /* 0x000fe20000410000 */
[----:B------:R2:W-:Y:S01]  /*8650*/  MUFU.EX2 R197, R26 ;  /* 0x0000001a00c57308 */ /* 0x0005e20000000800 */
[----:B------:R-:W-:Y:S01]  /*8660*/  LDSM.16.MT88.4 R160, [R231+0x900] ;  /* 0x00090000e7a0783b */ /* 0x000fe20000004200 */
[--C-:B------:R-:W-:Y:S02]  /*8670*/  FFMA.FTZ R84, R84, c[0x0][0x2d0], -R192.reuse ;  /* 0x0000b40054547a23 */ /* 0x100fe400000108c0 */
[----:B-1----:R-:W-:Y:S01]  /*8680*/  FMUL.FTZ R30, R0, R170 ;  /* 0x000000aa001e7220 */ /* 0x002fe20000410000 */
[----:B------:R-:W-:Y:S01]  /*8690*/  MOV R170, R225 ;  /* 0x000000e100aa7202 */ /* 0x000fe20000000f00 */
[-C--:B-----5:R-:W-:Y:S03]  /*86a0*/  HMMA.16816.F32.BF16 R20, R148, R188.reuse, R20 ;  /* 0x000000bc9414723c */ /* 0x0a0fe60000041814 */
[--C-:B------:R-:W-:Y:S01]  /*86b0*/  FFMA.FTZ R85, R85, c[0x0][0x2d0], -R192.reuse ;  /* 0x0000b40055557a23 */ /* 0x100fe200000108c0 */
[----:B------:R1:W-:Y:S01]  /*86c0*/  MUFU.EX2 R198, R27 ;  /* 0x0000001b00c67308 */ /* 0x0003e20000000800 */
[--C-:B------:R-:W-:Y:S02]  /*86d0*/  FFMA.FTZ R96, R96, c[0x0][0x2d0], -R192.reuse ;  /* 0x0000b40060607a23 */ /* 0x100fe400000108c0 */
[----:B------:R-:W-:Y:S02]  /*86e0*/  FFMA.FTZ R97, R97, c[0x0][0x2d0], -R192 ;  /* 0x0000b40061617a23 */ /* 0x000fe400000108c0 */
[----:B----4-:R-:W-:Y:S03]  /*86f0*/  FMUL.FTZ R24, R139, R164 ;  /* 0x000000a48b187220 */ /* 0x010fe60000410000 */
[--C-:B------:R-:W-:Y:S02]  /*8700*/  FFMA.FTZ R86, R86, c[0x0][0x2d0], -R194.reuse ;  /* 0x0000b40056567a23 */ /* 0x100fe400000108c2 */
[----:B------:R-:W3:Y:S01]  /*8710*/  MUFU.EX2 R33, R34 ;  /* 0x0000002200217308 */ /* 0x000ee20000000800 */
[--C-:B------:R-:W-:Y:S02]  /*8720*/  FFMA.FTZ R87, R87, c[0x0][0x2d0], -R194.reuse ;  /* 0x0000b40057577a23 */ /* 0x100fe400000108c2 */
[--C-:B------:R-:W-:Y:S02]  /*8730*/  FFMA.FTZ R98, R98, c[0x0][0x2d0], -R194.reuse ;  /* 0x0000b40062627a23 */ /* 0x100fe400000108c2 */
[----:B--2---:R-:W-:Y:S02]  /*8740*/  FMUL.FTZ R26, R0, R166 ;  /* 0x000000a6001a7220 */ /* 0x004fe40000410000 */
[----:B------:R-:W-:Y:S02]  /*8750*/  FFMA.FTZ R99, R99, c[0x0][0x2d0], -R194 ;  /* 0x0000b40063637a23 */ /* 0x000fe400000108c2 */
[--C-:B------:R-:W-:Y:S01]  /*8760*/  FFMA.FTZ R90, R90, c[0x0][0x2d0], -R3.reuse ;  /* 0x0000b4005a5a7a23 */ /* 0x100fe20000010803 */
[----:B------:R2:W4:Y:S01]  /*8770*/  MUFU.EX2 R34, R28 ;  /* 0x0000001c00227308 */ /* 0x0005220000000800 */
[--C-:B------:R-:W-:Y:S02]  /*8780*/  FFMA.FTZ R91, R91, c[0x0][0x2d0], -R3.reuse ;  /* 0x0000b4005b5b7a23 */ /* 0x100fe40000010803 */
[--C-:B------:R-:W-:Y:S02]  /*8790*/  FFMA.FTZ R94, R94, c[0x0][0x2d0], -R3.reuse ;  /* 0x0000b4005e5e7a23 */ /* 0x100fe40000010803 */
[----:B-1----:R-:W-:Y:S02]  /*87a0*/  FMUL.FTZ R27, R0, R167 ;  /* 0x000000a7001b7220 */ /* 0x002fe40000410000 */
[--C-:B------:R-:W-:Y:S02]  /*87b0*/  FFMA.FTZ R95, R95, c[0x0][0x2d0], -R3.reuse ;  /* 0x0000b4005f5f7a23 */ /* 0x100fe40000010803 */
[--C-:B------:R-:W-:Y:S01]  /*87c0*/  FFMA.FTZ R106, R106, c[0x0][0x2d0], -R3.reuse ;  /* 0x0000b4006a6a7a23 */ /* 0x100fe20000010803 */
[----:B------:R1:W-:Y:S01]  /*87d0*/  MUFU.EX2 R252, R29 ;  /* 0x0000001d00fc7308 */ /* 0x0003e20000000800 */
[--C-:B------:R-:W-:Y:S01]  /*87e0*/  FFMA.FTZ R107, R107, c[0x0][0x2d0], -R3.reuse ;  /* 0x0000b4006b6b7a23 */ /* 0x100fe20000010803 */
[C---:B------:R-:W-:Y:S04]  /*87f0*/  HMMA.16816.F32.BF16 R24, R144.reuse, R188, R24 ;  /* 0x000000bc9018723c */ /* 0x040fe80000041818 */
[----:B---3--:R-:W-:Y:S01]  /*8800*/  MOV R167, R33 ;  /* 0x0000002100a77202 */ /* 0x008fe20000000f00 */
[----:B------:R-:W-:Y:S01]  /*8810*/  FMUL.FTZ R33, R141, R173 ;  /* 0x000000ad8d217220 */ /* 0x000fe20000410000 */
[----:B------:R-:W-:Y:S01]  /*8820*/  MOV R173, R210 ;  /* 0x000000d200ad7202 */ /* 0x000fe20000000f00 */
[----:B------:R-:W-:Y:S01]  /*8830*/  FFMA.FTZ R110, R110, c[0x0][0x2d0], -R3 ;  /* 0x0000b4006e6e7a23 */ /* 0x000fe20000010803 */
[----:B------:R3:W-:Y:S01]  /*8840*/  MUFU.EX2 R200, R31 ;  /* 0x0000001f00c87308 */ /* 0x0007e20000000800 */
[--C-:B------:R-:W-:Y:S03]  /*8850*/  FFMA.FTZ R100, R100, c[0x0][0x2d0], -R192.reuse ;  /* 0x0000b40064647a23 */ /* 0x100fe600000108c0 */
[----:B--2---:R-:W-:Y:S01]  /*8860*/  FMUL.FTZ R28, R139, R168 ;  /* 0x000000a88b1c7220 */ /* 0x004fe20000410000 */
[----:B----4-:R-:W-:Y:S01]  /*8870*/  MOV R166, R34 ;  /* 0x0000002200a67202 */ /* 0x010fe20000000f00 */
[----:B------:R-:W-:Y:S01]  /*8880*/  FMUL.FTZ R34, R140, R174 ;  /* 0x000000ae8c227220 */ /* 0x000fe20000410000 */
[----:B------:R-:W-:Y:S01]  /*8890*/  MOV R174, R213 ;  /* 0x000000d500ae7202 */ /* 0x000fe20000000f00 */
[--C-:B------:R-:W-:Y:S02]  /*88a0*/  FFMA.FTZ R101, R101, c[0x0][0x2d0], -R192.reuse ;  /* 0x0000b40065657a23 */ /* 0x100fe400000108c0 */
[----:B------:R2:W4:Y:S01]  /*88b0*/  MUFU.EX2 R142, R35 ;  /* 0x00000023008e7308 */ /* 0x0005220000000800 */
[----:B------:R-:W-:Y:S02]  /*88c0*/  FFMA.FTZ R112, R112, c[0x0][0x2d0], -R192 ;  /* 0x0000b40070707a23 */ /* 0x000fe400000108c0 */
[--C-:B------:R-:W-:Y:S02]  /*88d0*/  FFMA.FTZ R102, R102, c[0x0][0x2d0], -R194.reuse ;  /* 0x0000b40066667a23 */ /* 0x100fe400000108c2 */
[----:B-1----:R-:W-:Y:S02]  /*88e0*/  FMUL.FTZ R29, R139, R169 ;  /* 0x000000a98b1d7220 */ /* 0x002fe40000410000 */
[--C-:B------:R-:W-:Y:S02]  /*88f0*/  FFMA.FTZ R103, R103, c[0x0][0x2d0], -R194.reuse ;  /* 0x0000b40067677a23 */ /* 0x100fe400000108c2 */
[----:B------:R-:W-:Y:S01]  /*8900*/  FFMA.FTZ R114, R114, c[0x0][0x2d0], -R194 ;  /* 0x0000b40072727a23 */ /* 0x000fe200000108c2 */
[----:B------:R1:W-:Y:S01]  /*8910*/  MUFU.EX2 R225, R39 ;  /* 0x0000002700e17308 */ /* 0x0003e20000000800 */
[--C-:B------:R-:W-:Y:S02]  /*8920*/  FFMA.FTZ R105, R105, c[0x0][0x2d0], -R193.reuse ;  /* 0x0000b40069697a23 */ /* 0x100fe400000108c1 */
[--C-:B------:R-:W-:Y:S02]  /*8930*/  FFMA.FTZ R108, R108, c[0x0][0x2d0], -R193.reuse ;  /* 0x0000b4006c6c7a23 */ /* 0x100fe400000108c1 */
[----:B---3--:R-:W-:Y:S01]  /*8940*/  FMUL.FTZ R31, R0, R171 ;  /* 0x000000ab001f7220 */ /* 0x008fe20000410000 */
[----:B------:R-:W-:Y:S01]  /*8950*/  MOV R171, R32 ;  /* 0x0000002000ab7202 */ /* 0x000fe20000000f00 */
[----:B------:R-:W-:Y:S01]  /*8960*/  FMUL.FTZ R32, R141, R172 ;  /* 0x000000ac8d207220 */ /* 0x000fe20000410000 */
[----:B------:R-:W-:Y:S01]  /*8970*/  MOV R172, R211 ;  /* 0x000000d300ac7202 */ /* 0x000fe20000000f00 */
[--C-:B------:R-:W-:Y:S01]  /*8980*/  FFMA.FTZ R88, R88, c[0x0][0x2d0], -R193.reuse ;  /* 0x0000b40058587a23 */ /* 0x100fe200000108c1 */
[----:B------:R3:W5:Y:S01]  /*8990*/  MUFU.EX2 R250, R36 ;  /* 0x0000002400fa7308 */ /* 0x0007620000000800 */
[--C-:B------:R-:W-:Y:S01]  /*89a0*/  FFMA.FTZ R89, R89, c[0x0][0x2d0], -R193.reuse ;  /* 0x0000b40059597a23 */ /* 0x100fe200000108c1 */
[-C--:B------:R-:W-:Y:S03]  /*89b0*/  HMMA.16816.F32.BF16 R28, R144, R190.reuse, R28 ;  /* 0x000000be901c723c */ /* 0x080fe6000004181c */
[----:B--2---:R-:W-:Y:S01]  /*89c0*/  FMUL.FTZ R35, R140, R175 ;  /* 0x000000af8c237220 */ /* 0x004fe20000410000 */
[----:B------:R-:W-:Y:S01]  /*89d0*/  MOV R175, R208 ;  /* 0x000000d000af7202 */ /* 0x000fe20000000f00 */
[----:B------:R-:W-:Y:S01]  /*89e0*/  FFMA.FTZ R92, R92, c[0x0][0x2d0], -R193 ;  /* 0x0000b4005c5c7a23 */ /* 0x000fe200000108c1 */
[----:B----4-:R-:W-:Y:S01]  /*89f0*/  MOV R164, R142 ;  /* 0x0000008e00a47202 */ /* 0x010fe20000000f00 */
[--C-:B------:R-:W-:Y:S01]  /*8a00*/  FFMA.FTZ R142, R47, c[0x0][0x2d0], -R3.reuse ;  /* 0x0000b4002f8e7a23 */ /* 0x100fe20000010803 */
[----:B------:R2:W-:Y:S01]  /*8a10*/  MUFU.EX2 R226, R38 ;  /* 0x0000002600e27308 */ /* 0x0005e20000000800 */
[----:B------:R-:W-:Y:S01]  /*8a20*/  FFMA.FTZ R3, R111, c[0x0][0x2d0], -R3 ;  /* 0x0000b4006f037a23 */ /* 0x000fe20000010803 */
[C---:B------:R-:W-:Y:S04]  /*8a30*/  HMMA.16816.F32.BF16 R32, R148.reuse, R190, R32 ;  /* 0x000000be9420723c */ /* 0x040fe80000041820 */
[----:B-1----:R-:W-:Y:S01]  /*8a40*/  FMUL.FTZ R39, R140, R179 ;  /* 0x000000b38c277220 */ /* 0x002fe20000410000 */
[----:B------:R-:W-:Y:S01]  /*8a50*/  F2FP.BF16.PACK_AB R47, R164, R167 ;  /* 0x000000a7a42f723e */ /* 0x000fe200000010ff */
[--C-:B------:R-:W-:Y:S02]  /*8a60*/  FFMA.FTZ R93, R93, c[0x0][0x2d0], -R193.reuse ;  /* 0x0000b4005d5d7a23 */ /* 0x100fe400000108c1 */
[----:B------:R1:W2:Y:S01]  /*8a70*/  MUFU.EX2 R247, R49 ;  /* 0x0000003100f77308 */ /* 0x0002a20000000800 */
[----:B------:R-:W-:Y:S03]  /*8a80*/  FFMA.FTZ R104, R104, c[0x0][0x2d0], -R193 ;  /* 0x0000b40068687a23 */ /* 0x000fe600000108c1 */
[----:B---3--:R-:W-:Y:S06]  /*8a90*/  FMUL.FTZ R36, R141, R176 ;  /* 0x000000b08d247220 */ /* 0x008fec0000410000 */
[----:B------:R3:W3:Y:S01]  /*8aa0*/  MUFU.EX2 R222, R51 ;  /* 0x0000003300de7308 */ /* 0x0006e20000000800 */
[----:B--2---:R-:W-:Y:S09]  /*8ab0*/  FMUL.FTZ R38, R140, R178 ;  /* 0x000000b28c267220 */ /* 0x004ff20000410000 */
[----:B------:R-:W-:Y:S01]  /*8ac0*/  MUFU.EX2 R213, R52 ;  /* 0x0000003400d57308 */ /* 0x000fe20000000800 */
[-C--:B------:R-:W-:Y:S03]  /*8ad0*/  HMMA.16816.F32.BF16 R36, R148, R152.reuse, R36 ;  /* 0x000000989424723c */ /* 0x080fe60000041824 */
[----:B-1----:R-:W-:Y:S06]  /*8ae0*/  FMUL.FTZ R49, R139, R181 ;  /* 0x000000b58b317220 */ /* 0x002fec0000410000 */
[----:B------:R1:W-:Y:S03]  /*8af0*/  MUFU.EX2 R169, R40 ;  /* 0x0000002800a97308 */ /* 0x0003e60000000800 */
[----:B---3--:R-:W-:Y:S07]  /*8b00*/  FMUL.FTZ R51, R0, R183 ;  /* 0x000000b700337220 */ /* 0x008fee0000410000 */
[----:B------:R-:W-:Y:S01]  /*8b10*/  MUFU.EX2 R208, R55 ;  /* 0x0000003700d07308 */ /* 0x000fe20000000800 */
[C---:B------:R-:W-:Y:S08]  /*8b20*/  HMMA.16816.F32.BF16 R48, R144.reuse, R152, R48 ;  /* 0x000000989030723c */ /* 0x040ff00000041830 */
[-C--:B------:R-:W-:Y:S01]  /*8b30*/  HMMA.16816.F32.BF16 R116, R144, R154.reuse, R116 ;  /* 0x0000009a9074723c */ /* 0x080fe20000041874 */
[----:B------:R-:W-:Y:S03]  /*8b40*/  MUFU.EX2 R211, R64 ;  /* 0x0000004000d37308 */ /* 0x000fe60000000800 */
[C---:B-1----:R-:W-:Y:S01]  /*8b50*/  FMUL.FTZ R40, R141.reuse, R184 ;  /* 0x000000b88d287220 */ /* 0x042fe20000410000 */
[----:B------:R-:W-:Y:S03]  /*8b60*/  MOV R184, R207 ;  /* 0x000000cf00b87202 */ /* 0x000fe60000000f00 */
[C---:B------:R-:W-:Y:S01]  /*8b70*/  HMMA.16816.F32.BF16 R120, R148.reuse, R154, R120 ;  /* 0x0000009a9478723c */ /* 0x040fe20000041878 */
[----:B------:R-:W1:Y:S02]  /*8b80*/  LDSM.16.MT88.4 R152, [R228+0x900] ;  /* 0x00090000e498783b */ /* 0x000e640000004200 */
[----:B------:R2:W3:Y:S05]  /*8b90*/  MUFU.EX2 R216, R41 ;  /* 0x0000002900d87308 */ /* 0x0004ea0000000800 */
[-C--:B------:R-:W-:Y:S05]  /*8ba0*/  HMMA.16816.F32.BF16 R124, R148, R156.reuse, R124 ;  /* 0x0000009c947c723c */ /* 0x080fea000004187c */
[----:B------:R3:W-:Y:S03]  /*8bb0*/  MUFU.EX2 R168, R42 ;  /* 0x0000002a00a87308 */ /* 0x0007e60000000800 */
[C---:B------:R-:W-:Y:S01]  /*8bc0*/  HMMA.16816.F32.BF16 R128, R144.reuse, R156, R128 ;  /* 0x0000009c9080723c */ /* 0x040fe20000041880 */
[----:B------:R-:W4:Y:S06]  /*8bd0*/  LDL.LU R156, [R1+0xc] ;  /* 0x00000c00019c7983 */ /* 0x000f2c0000300800 */
[----:B------:R1:W1:Y:S01]  /*8be0*/  MUFU.EX2 R178, R43 ;  /* 0x0000002b00b27308 */ /* 0x0002620000000800 */
[-C--:B------:R-:W-:Y:S04]  /*8bf0*/  HMMA.16816.F32.BF16 R132, R144, R158.reuse, R132 ;  /* 0x0000009e9084723c */ /* 0x080fe80000041884 */
[----:B--2---:R-:W-:Y:S01]  /*8c00*/  FMUL.FTZ R41, R141, R185 ;  /* 0x000000b98d297220 */ /* 0x004fe20000410000 */
[----:B------:R-:W-:Y:S02]  /*8c10*/  MOV R185, R204 ;  /* 0x000000cc00b97202 */ /* 0x000fe40000000f00 */
[----:B------:R-:W-:Y:S02]  /*8c20*/  F2FP.BF16.PACK_AB R144, R171, R251 ;  /* 0x000000fbab90723e */ /* 0x000fe400000010ff */
[----:B------:R2:W-:Y:S03]  /*8c30*/  MUFU.EX2 R215, R44 ;  /* 0x0000002c00d77308 */ /* 0x0005e60000000800 */
[----:B------:R-:W-:Y:S01]  /*8c40*/  F2FP.BF16.PACK_AB R146, R252, R166 ;  /* 0x000000a6fc92723e */ /* 0x000fe200000010ff */
[----:B---3--:R-:W-:Y:S01]  /*8c50*/  FMUL.FTZ R42, R140, R186 ;  /* 0x000000ba8c2a7220 */ /* 0x008fe20000410000 */
[----:B------:R-:W-:Y:S02]  /*8c60*/  MOV R186, R205 ;  /* 0x000000cd00ba7202 */ /* 0x000fe40000000f00 */
[----:B------:R-:W-:Y:S02]  /*8c70*/  F2FP.BF16.PACK_AB R145, R198, R197 ;  /* 0x000000c5c691723e */ /* 0x000fe400000010ff */
[----:B------:R-:W-:Y:S01]  /*8c80*/  F2FP.BF16.PACK_AB R147, R200, R199 ;  /* 0x000000c7c893723e */ /* 0x000fe200000010ff */
[----:B------:R3:W3:Y:S01]  /*8c90*/  MUFU.EX2 R214, R45 ;  /* 0x0000002d00d67308 */ /* 0x0006e20000000800 */
[----:B------:R-:W-:Y:S01]  /*8ca0*/  MOV R157, R209 ;  /* 0x000000d1009d7202 */ /* 0x000fe20000000f00 */
[----:B-1----:R-:W-:Y:S01]  /*8cb0*/  FMUL.FTZ R43, R140, R187 ;  /* 0x000000bb8c2b7220 */ /* 0x002fe20000410000 */
[----:B------:R-:W-:Y:S07]  /*8cc0*/  MOV R187, R212 ;  /* 0x000000d400bb7202 */ /* 0x000fee0000000f00 */
[----:B------:R1:W-:Y:S01]  /*8cd0*/  MUFU.EX2 R177, R46 ;  /* 0x0000002e00b17308 */ /* 0x0003e20000000800 */
[----:B------:R-:W-:Y:S01]  /*8ce0*/  HMMA.16816.F32.BF16 R40, R148, R158, R40 ;  /* 0x0000009e9428723c */ /* 0x000fe20000041828 */
[----:B------:R-:W5:Y:S03]  /*8cf0*/  LDSM.16.MT88.4 R148, [R229+0x900] ;  /* 0x00090000e594783b */ /* 0x000f660000004200 */
[----:B--2---:R-:W-:Y:S05]  /*8d00*/  F2FP.BF16.PACK_AB R44, R185, R187 ;  /* 0x000000bbb92c723e */ /* 0x004fea00000010ff */
[----:B------:R-:W2:Y:S01]  /*8d10*/  LDL.LU R158, [R1+0x8] ;  /* 0x00000800019e7983 */ /* 0x000ea20000300800 */
[----:B------:R-:W-:Y:S02]  /*8d20*/  MUFU.EX2 R212, R53 ;  /* 0x0000003500d47308 */ /* 0x000fe40000000800 */
[----:B---3--:R-:W-:Y:S01]  /*8d30*/  F2FP.BF16.PACK_AB R45, R184, R186 ;  /* 0x000000bab82d723e */ /* 0x008fe200000010ff */
[----:B------:R-:W3:Y:S07]  /*8d40*/  LDL.LU R159, [R1+0x4] ;  /* 0x00000400019f7983 */ /* 0x000eee0000300800 */
[----:B------:R5:W-:Y:S01]  /*8d50*/  MUFU.EX2 R209, R54 ;  /* 0x0000003600d17308 */ /* 0x000be20000000800 */
[----:B-1----:R-:W-:Y:S07]  /*8d60*/  F2FP.BF16.PACK_AB R46, R165, R170 ;  /* 0x000000aaa52e723e */ /* 0x002fee00000010ff */
[-C--:B------:R-:W-:Y:S02]  /*8d70*/  HMMA.16816.F32.BF16 R4, R44, R152.reuse, R4 ;  /* 0x000000982c04723c */ /* 0x080fe40000041804 */
[----:B------:R-:W-:Y:S06]  /*8d80*/  MUFU.EX2 R210, R65 ;  /* 0x0000004100d27308 */ /* 0x000fec0000000800 */
[C---:B------:R-:W-:Y:S04]  /*8d90*/  HMMA.16816.F32.BF16 R8, R144.reuse, R152, R8 ;  /* 0x000000989008723c */ /* 0x040fe80000041808 */
[----:B------:R-:W-:Y:S01]  /*8da0*/  MUFU.EX2 R183, R66 ;  /* 0x0000004200b77308 */ /* 0x000fe20000000800 */
[----:B-----5:R-:W-:Y:S03]  /*8db0*/  LDSM.16.MT88.4 R52, [R228+0x1100] ;  /* 0x00110000e434783b */ /* 0x020fe60000004200 */
[-C--:B------:R-:W-:Y:S06]  /*8dc0*/  HMMA.16816.F32.BF16 R12, R144, R154.reuse, R12 ;  /* 0x0000009a900c723c */ /* 0x080fec000004180c */
[----:B------:R1:W-:Y:S02]  /*8dd0*/  MUFU.EX2 R207, R67 ;  /* 0x0000004300cf7308 */ /* 0x0003e40000000800 */
[C---:B------:R-:W-:Y:S01]  /*8de0*/  HMMA.16816.F32.BF16 R16, R44.reuse, R154, R16 ;  /* 0x0000009a2c10723c */ /* 0x040fe20000041810 */
[----:B------:R-:W5:Y:S07]  /*8df0*/  LDSM.16.MT88.4 R152, [R230+0x900] ;  /* 0x00090000e698783b */ /* 0x000f6e0000004200 */
[----:B------:R-:W-:Y:S01]  /*8e00*/  MUFU.EX2 R205, R61 ;  /* 0x0000003d00cd7308 */ /* 0x000fe20000000800 */
[-C--:B------:R-:W-:Y:S08]  /*8e10*/  HMMA.16816.F32.BF16 R20, R44, R160.reuse, R20 ;  /* 0x000000a02c14723c */ /* 0x080ff00000041814 */
[C---:B------:R-:W-:Y:S01]  /*8e20*/  HMMA.16816.F32.BF16 R24, R144.reuse, R160, R24 ;  /* 0x000000a09018723c */ /* 0x040fe20000041818 */
[----:B------:R-:W3:Y:S01]  /*8e30*/  LDL.LU R161, [R1] ;  /* 0x0000000001a17983 */ /* 0x000ee20000300800 */
[----:B------:R-:W-:Y:S03]  /*8e40*/  MUFU.EX2 R188, R62 ;  /* 0x0000003e00bc7308 */ /* 0x000fe60000000800 */
[----:B-1----:R-:W1:Y:S02]  /*8e50*/  LDSM.16.MT88.4 R64, [R231+0x1100] ;  /* 0x00110000e740783b */ /* 0x002e640000004200 */
[----:B------:R-:W-:Y:S01]  /*8e60*/  MOV R160, R175 ;  /* 0x000000af00a07202 */ /* 0x000fe20000000f00 */
[-C--:B------:R-:W-:Y:S04]  /*8e70*/  HMMA.16816.F32.BF16 R28, R144, R162.reuse, R28 ;  /* 0x000000a2901c723c */ /* 0x080fe8000004181c */
[----:B------:R-:W-:Y:S04]  /*8e80*/  MUFU.EX2 R191, R68 ;  /* 0x0000004400bf7308 */ /* 0x000fe80000000800 */
[C---:B------:R-:W-:Y:S06]  /*8e90*/  HMMA.16816.F32.BF16 R32, R44.reuse, R162, R32 ;  /* 0x000000a22c20723c */ /* 0x040fec0000041820 */
[----:B------:R-:W-:Y:S02]  /*8ea0*/  MUFU.EX2 R204, R69 ;  /* 0x0000004500cc7308 */ /* 0x000fe40000000800 */
[-C--:B------:R-:W-:Y:S08]  /*8eb0*/  HMMA.16816.F32.BF16 R36, R44, R148.reuse, R36 ;  /* 0x000000942c24723c */ /* 0x080ff00000041824 */
[C---:B------:R-:W-:Y:S01]  /*8ec0*/  HMMA.16816.F32.BF16 R48, R144.reuse, R148, R48 ;  /* 0x000000949030723c */ /* 0x040fe20000041830 */
[----:B------:R-:W-:Y:S07]  /*8ed0*/  MUFU.EX2 R189, R70 ;  /* 0x0000004600bd7308 */ /* 0x000fee0000000800 */
[-C--:B------:R-:W-:Y:S03]  /*8ee0*/  HMMA.16816.F32.BF16 R116, R144, R150.reuse, R116 ;  /* 0x000000969074723c */ /* 0x080fe60000041874 */
[----:B------:R-:W1:Y:S05]  /*8ef0*/  MUFU.EX2 R176, R142 ;  /* 0x0000008e00b07308 */ /* 0x000e6a0000000800 */
[C---:B------:R-:W-:Y:S05]  /*8f00*/  HMMA.16816.F32.BF16 R120, R44.reuse, R150, R120 ;  /* 0x000000962c78723c */ /* 0x040fea0000041878 */
[----:B------:R1:W-:Y:S03]  /*8f10*/  MUFU.EX2 R142, R63 ;  /* 0x0000003f008e7308 */ /* 0x0003e60000000800 */
[-C--:B-----5:R-:W-:Y:S07]  /*8f20*/  HMMA.16816.F32.BF16 R124, R44, R152.reuse, R124 ;  /* 0x000000982c7c723c */ /* 0x0a0fee000004187c */
[----:B------:R5:W-:Y:S01]  /*8f30*/  MUFU.EX2 R179, R56 ;  /* 0x0000003800b37308 */ /* 0x000be20000000800 */
[C---:B------:R-:W-:Y:S08]  /*8f40*/  HMMA.16816.F32.BF16 R128, R144.reuse, R152, R128 ;  /* 0x000000989080723c */ /* 0x040ff00000041880 */
[-C--:B------:R-:W-:Y:S01]  /*8f50*/  HMMA.16816.F32.BF16 R132, R144, R154.reuse, R132 ;  /* 0x0000009a9084723c */ /* 0x080fe20000041884 */
[----:B------:R5:W4:Y:S01]  /*8f60*/  MUFU.EX2 R182, R57 ;  /* 0x0000003900b67308 */ /* 0x000b220000000800 */
[----:B-1----:R-:W1:Y:S06]  /*8f70*/  LDSM.16.MT88.4 R60, [R229+0x1100] ;  /* 0x00110000e53c783b */ /* 0x002e6c0000004200 */
[----:B------:R-:W-:Y:S03]  /*8f80*/  HMMA.16816.F32.BF16 R40, R44, R154, R40 ;  /* 0x0000009a2c28723c */ /* 0x000fe60000041828 */
[----:B------:R1:W-:Y:S04]  /*8f90*/  MUFU.EX2 R181, R58 ;  /* 0x0000003a00b57308 */ /* 0x0003e80000000800 */
[----:B------:R-:W-:Y:S02]  /*8fa0*/  F2FP.BF16.PACK_AB R44, R249, R250 ;  /* 0x000000faf92c723e */ /* 0x000fe400000010ff */
[----:B------:R-:W-:Y:S03]  /*8fb0*/  F2FP.BF16.PACK_AB R46, R247, R248 ;  /* 0x000000f8f72e723e */ /* 0x000fe600000010ff */
[----:B------:R-:W-:Y:S01]  /*8fc0*/  F2FP.BF16.PACK_AB R45, R225, R226 ;  /* 0x000000e2e12d723e */ /* 0x000fe200000010ff */
[----:B------:R1:W1:Y:S01]  /*8fd0*/  MUFU.EX2 R180, R59 ;  /* 0x0000003b00b47308 */ /* 0x0002620000000800 */
[----:B------:R-:W-:Y:S02]  /*8fe0*/  F2FP.BF16.PACK_AB R47, R222, R223 ;  /* 0x000000dfde2f723e */ /* 0x000fe400000010ff */
[----:B-----5:R-:W-:Y:S02]  /*8ff0*/  F2FP.BF16.PACK_AB R56, R216, R169 ;  /* 0x000000a9d838723e */ /* 0x020fe400000010ff */
[----:B------:R-:W-:Y:S03]  /*9000*/  F2FP.BF16.PACK_AB R57, R178, R168 ;  /* 0x000000a8b239723e */ /* 0x000fe600000010ff */
[-C--:B------:R-:W-:Y:S02]  /*9010*/  HMMA.16816.F32.BF16 R4, R44, R52.reuse, R4 ;  /* 0x000000342c04723c */ /* 0x080fe40000041804 */
[----:B------:R-:W-:Y:S01]  /*9020*/  MUFU.EX2 R190, R81 ;  /* 0x0000005100be7308 */ /* 0x000fe20000000800 */
[----:B-1----:R-:W-:Y:S09]  /*9030*/  F2FP.BF16.PACK_AB R58, R214, R215 ;  /* 0x000000d7d63a723e */ /* 0x002ff200000010ff */
[----:B------:R1:W-:Y:S01]  /*9040*/  MUFU.EX2 R81, R71 ;  /* 0x0000004700517308 */ /* 0x0003e20000000800 */
[----:B------:R-:W-:Y:S09]  /*9050*/  F2FP.BF16.PACK_AB R59, R176, R177 ;  /* 0x000000b1b03b723e */ /* 0x000ff200000010ff */
[----:B------:R-:W-:Y:S01]  /*9060*/  MUFU.EX2 R113, R113 ;  /* 0x0000007100717308 */ /* 0x000fe20000000800 */
[C---:B------:R-:W-:Y:S08]  /*9070*/  HMMA.16816.F32.BF16 R8, R56.reuse, R52, R8 ;  /* 0x000000343808723c */ /* 0x040ff00000041808 */
[-C--:B------:R-:W-:Y:S01]  /*9080*/  HMMA.16816.F32.BF16 R12, R56, R54.reuse, R12 ;  /* 0x00000036380c723c */ /* 0x080fe2000004180c */
[----:B------:R-:W-:Y:S01]  /*9090*/  MUFU.EX2 R115, R115 ;  /* 0x0000007300737308 */ /* 0x000fe20000000800 */
[----:B-1----:R-:W-:Y:S06]  /*90a0*/  LDSM.16.MT88.4 R68, [R229+0x2100] ;  /* 0x00210000e544783b */ /* 0x002fec0000004200 */
[C---:B------:R-:W-:Y:S03]  /*90b0*/  HMMA.16816.F32.BF16 R16, R44.reuse, R54, R16 ;  /* 0x000000362c10723c */ /* 0x040fe60000041810 */
[----:B------:R-:W-:Y:S01]  /*90c0*/  MUFU.EX2 R109, R109 ;  /* 0x0000006d006d7308 */ /* 0x000fe20000000800 */
[----:B------:R-:W1:Y:S04]  /*90d0*/  LDSM.16.MT88.4 R52, [R230+0x1100] ;  /* 0x00110000e634783b */ /* 0x000e680000004200 */
[-C--:B------:R-:W-:Y:S05]  /*90e0*/  HMMA.16816.F32.BF16 R20, R44, R64.reuse, R20 ;  /* 0x000000402c14723c */ /* 0x080fea0000041814 */
[----:B------:R-:W-:Y:S03]  /*90f0*/  MUFU.EX2 R203, R80 ;  /* 0x0000005000cb7308 */ /* 0x000fe60000000800 */
[C---:B------:R-:W-:Y:S07]  /*9100*/  HMMA.16816.F32.BF16 R24, R56.reuse, R64, R24 ;  /* 0x000000403818723c */ /* 0x040fee0000041818 */
[----:B------:R-:W-:Y:S01]  /*9110*/  MUFU.EX2 R82, R82 ;  /* 0x0000005200527308 */ /* 0x000fe20000000800 */
[-C--:B------:R-:W-:Y:S08]  /*9120*/  HMMA.16816.F32.BF16 R28, R56, R66.reuse, R28 ;  /* 0x00000042381c723c */ /* 0x080ff0000004181c */
[C---:B------:R-:W-:Y:S01]  /*9130*/  HMMA.16816.F32.BF16 R32, R44.reuse, R66, R32 ;  /* 0x000000422c20723c */ /* 0x040fe20000041820 */
[----:B------:R-:W5:Y:S01]  /*9140*/  LDSM.16.MT88.4 R64, [R228+0x1900] ;  /* 0x00190000e440783b */ /* 0x000f620000004200 */
[----:B------:R-:W-:Y:S06]  /*9150*/  MUFU.EX2 R83, R83 ;  /* 0x0000005300537308 */ /* 0x000fec0000000800 */
[-C--:B------:R-:W-:Y:S04]  /*9160*/  HMMA.16816.F32.BF16 R36, R44, R60.reuse, R36 ;  /* 0x0000003c2c24723c */ /* 0x080fe80000041824 */
[----:B------:R1:W-:Y:S04]  /*9170*/  MUFU.EX2 R80, R72 ;  /* 0x0000004800507308 */ /* 0x0003e80000000800 */
[C---:B------:R-:W-:Y:S04]  /*9180*/  HMMA.16816.F32.BF16 R48, R56.reuse, R60, R48 ;  /* 0x0000003c3830723c */ /* 0x040fe80000041830 */
[----:B----4-:R-:W-:Y:S02]  /*9190*/  FFMA.FTZ R0, R0, R156, R195 ;  /* 0x0000009c00007223 */ /* 0x010fe400000100c3 */
[----:B------:R-:W4:Y:S02]  /*91a0*/  MUFU.EX2 R73, R73 ;  /* 0x0000004900497308 */ /* 0x000f240000000800 */
[-C--:B------:R-:W-:Y:S08]  /*91b0*/  HMMA.16816.F32.BF16 R116, R56, R62.reuse, R116 ;  /* 0x0000003e3874723c */ /* 0x080ff00000041874 */
[C---:B------:R-:W-:Y:S01]  /*91c0*/  HMMA.16816.F32.BF16 R120, R44.reuse, R62, R120 ;  /* 0x0000003e2c78723c */ /* 0x040fe20000041878 */
[----:B------:R-:W-:Y:S01]  /*91d0*/  LDSM.16.MT88.4 R60, [R229+0x1900] ;  /* 0x00190000e53c783b */ /* 0x000fe20000004200 */
[----:B------:R-:W-:Y:S02]  /*91e0*/  MUFU.EX2 R76, R76 ;  /* 0x0000004c004c7308 */ /* 0x000fe40000000800 */
[----:B-1----:R-:W-:Y:S04]  /*91f0*/  FADD.FTZ R72, R196, R0 ;  /* 0x00000000c4487221 */ /* 0x002fe80000010000 */
[-C--:B------:R-:W-:Y:S04]  /*9200*/  HMMA.16816.F32.BF16 R124, R44, R52.reuse, R124 ;  /* 0x000000342c7c723c */ /* 0x080fe8000004187c */
[----:B------:R-:W1:Y:S04]  /*9210*/  MUFU.EX2 R77, R77 ;  /* 0x0000004d004d7308 */ /* 0x000e680000000800 */
[C---:B------:R-:W-:Y:S06]  /*9220*/  HMMA.16816.F32.BF16 R128, R56.reuse, R52, R128 ;  /* 0x000000343880723c */ /* 0x040fec0000041880 */
[----:B------:R-:W-:Y:S01]  /*9230*/  MUFU.EX2 R74, R74 ;  /* 0x0000004a004a7308 */ /* 0x000fe20000000800 */
[----:B------:R-:W-:Y:S01]  /*9240*/  F2FP.BF16.PACK_AB R52, R182, R179 ;  /* 0x000000b3b634723e */ /* 0x000fe200000010ff */
[-C--:B------:R-:W-:Y:S01]  /*9250*/  HMMA.16816.F32.BF16 R132, R56, R54.reuse, R132 ;  /* 0x000000363884723c */ /* 0x080fe20000041884 */
[----:B------:R-:W1:Y:S03]  /*9260*/  LDSM.16.MT88.4 R56, [R231+0x1900] ;  /* 0x00190000e738783b */ /* 0x000e660000004200 */
[----:B------:R-:W-:Y:S04]  /*9270*/  F2FP.BF16.PACK_AB R53, R180, R181 ;  /* 0x000000b5b435723e */ /* 0x000fe800000010ff */
[----:B------:R-:W-:Y:S01]  /*9280*/  HMMA.16816.F32.BF16 R40, R44, R54, R40 ;  /* 0x000000362c28723c */ /* 0x000fe20000041828 */
[----:B------:R-:W1:Y:S03]  /*9290*/  MUFU.EX2 R75, R75 ;  /* 0x0000004b004b7308 */ /* 0x000e660000000800 */
[----:B--2---:R-:W-:Y:S03]  /*92a0*/  FFMA.FTZ R140, R140, R158, R219 ;  /* 0x0000009e8c8c7223 */ /* 0x004fe600000100db */
[----:B------:R-:W-:Y:S01]  /*92b0*/  F2FP.BF16.PACK_AB R44, R212, R213 ;  /* 0x000000d5d42c723e */ /* 0x000fe200000010ff */
[----:B---3--:R-:W-:Y:S01]  /*92c0*/  FFMA.FTZ R139, R139, R159, R217 ;  /* 0x0000009f8b8b7223 */ /* 0x008fe200000100d9 */
[----:B------:R-:W-:Y:S02]  /*92d0*/  F2FP.BF16.PACK_AB R46, R210, R211 ;  /* 0x000000d3d22e723e */ /* 0x000fe400000010ff */
[----:B------:R-:W-:Y:S01]  /*92e0*/  MUFU.EX2 R78, R78 ;  /* 0x0000004e004e7308 */ /* 0x000fe20000000800 */
[----:B------:R-:W-:Y:S01]  /*92f0*/  F2FP.BF16.PACK_AB R45, R208, R209 ;  /* 0x000000d1d02d723e */ /* 0x000fe200000010ff */
[----:B------:R-:W-:Y:S01]  /*9300*/  FADD.FTZ R140, R220, R140 ;  /* 0x0000008cdc8c7221 */ /* 0x000fe20000010000 */
[----:B------:R-:W-:Y:S01]  /*9310*/  F2FP.BF16.PACK_AB R47, R207, R183 ;  /* 0x000000b7cf2f723e */ /* 0x000fe200000010ff */
[----:B------:R-:W-:Y:S01]  /*9320*/  FADD.FTZ R139, R218, R139 ;  /* 0x0000008bda8b7221 */ /* 0x000fe20000010000 */
[----:B------:R-:W-:Y:S02]  /*9330*/  F2FP.BF16.PACK_AB R54, R205, R206 ;  /* 0x000000cecd36723e */ /* 0x000fe400000010ff */
[----:B------:R-:W-:Y:S01]  /*9340*/  F2FP.BF16.PACK_AB R55, R142, R188 ;  /* 0x000000bc8e37723e */ /* 0x000fe200000010ff */
[----:B------:R-:W-:Y:S01]  /*9350*/  FADD.FTZ R0, R173, R139 ;  /* 0x0000008bad007221 */ /* 0x000fe20000010000 */
[----:B------:R-:W-:Y:S01]  /*9360*/  MOV R139, R136 ;  /* 0x00000088008b7202 */ /* 0x000fe20000000f00 */
[-C--:B-----5:R-:W-:Y:S01]  /*9370*/  HMMA.16816.F32.BF16 R4, R44, R64.reuse, R4 ;  /* 0x000000402c04723c */ /* 0x0a0fe20000041804 */
[----:B------:R-:W2:Y:S07]  /*9380*/  MUFU.EX2 R79, R79 ;  /* 0x0000004f004f7308 */ /* 0x000eae0000000800 */
[C---:B------:R-:W-:Y:S03]  /*9390*/  HMMA.16816.F32.BF16 R8, R52.reuse, R64, R8 ;  /* 0x000000403408723c */ /* 0x040fe60000041808 */
[----:B------:R-:W-:Y:S05]  /*93a0*/  MUFU.EX2 R84, R84 ;  /* 0x0000005400547308 */ /* 0x000fea0000000800 */
[-C--:B------:R-:W-:Y:S05]  /*93b0*/  HMMA.16816.F32.BF16 R12, R52, R66.reuse, R12 ;  /* 0x00000042340c723c */ /* 0x080fea000004180c */
[----:B------:R-:W-:Y:S03]  /*93c0*/  MUFU.EX2 R85, R85 ;  /* 0x0000005500557308 */ /* 0x000fe60000000800 */
[C---:B------:R-:W-:Y:S01]  /*93d0*/  HMMA.16816.F32.BF16 R16, R44.reuse, R66, R16 ;  /* 0x000000422c10723c */ /* 0x040fe20000041810 */
[----:B------:R-:W3:Y:S06]  /*93e0*/  LDSM.16.MT88.4 R64, [R230+0x1900] ;  /* 0x00190000e640783b */ /* 0x000eec0000004200 */
[----:B------:R-:W-:Y:S01]  /*93f0*/  MUFU.EX2 R96, R96 ;  /* 0x0000006000607308 */ /* 0x000fe20000000800 */
[-C--:B-1----:R-:W-:Y:S08]  /*9400*/  HMMA.16816.F32.BF16 R20, R44, R56.reuse, R20 ;  /* 0x000000382c14723c */ /* 0x082ff00000041814 */
[C---:B------:R-:W-:Y:S01]  /*9410*/  HMMA.16816.F32.BF16 R24, R52.reuse, R56, R24 ;  /* 0x000000383418723c */ /* 0x040fe20000041818 */
[----:B------:R-:W-:Y:S03]  /*9420*/  MUFU.EX2 R97, R97 ;  /* 0x0000006100617308 */ /* 0x000fe60000000800 */
[----:B------:R-:W-:Y:S01]  /*9430*/  FFMA.FTZ R141, R141, R161, R221 ;  /* 0x000000a18d8d7223 */ /* 0x000fe200000100dd */
[----:B------:R-:W-:Y:S02]  /*9440*/  MOV R161, R157 ;  /* 0x0000009d00a17202 */ /* 0x000fe40000000f00 */
[----:B------:R-:W-:Y:S01]  /*9450*/  LDSM.16.MT88.4 R156, [R228+0x3100] ;  /* 0x00310000e49c783b */ /* 0x000fe20000004200 */
[-C--:B------:R-:W-:Y:S03]  /*9460*/  HMMA.16816.F32.BF16 R28, R52, R58.reuse, R28 ;  /* 0x0000003a341c723c */ /* 0x080fe6000004181c */
[----:B------:R-:W-:Y:S01]  /*9470*/  MUFU.EX2 R86, R86 ;  /* 0x0000005600567308 */ /* 0x000fe20000000800 */
[----:B------:R-:W-:Y:S04]  /*9480*/  FADD.FTZ R141, R224, R141 ;  /* 0x0000008de08d7221 */ /* 0x000fe80000010000 */
[C---:B------:R-:W-:Y:S01]  /*9490*/  HMMA.16816.F32.BF16 R32, R44.reuse, R58, R32 ;  /* 0x0000003a2c20723c */ /* 0x040fe20000041820 */
[----:B------:R-:W1:Y:S03]  /*94a0*/  LDSM.16.MT88.4 R56, [R228+0x2100] ;  /* 0x00210000e438783b */ /* 0x000e660000004200 */
[----:B------:R-:W-:Y:S01]  /*94b0*/  FADD.FTZ R141, R227, R141 ;  /* 0x0000008de38d7221 */ /* 0x000fe20000010000 */
[----:B------:R-:W-:Y:S03]  /*94c0*/  MUFU.EX2 R87, R87 ;  /* 0x0000005700577308 */ /* 0x000fe60000000800 */
[-C--:B------:R-:W-:Y:S07]  /*94d0*/  HMMA.16816.F32.BF16 R36, R44, R60.reuse, R36 ;  /* 0x0000003c2c24723c */ /* 0x080fee0000041824 */
[----:B------:R-:W-:Y:S01]  /*94e0*/  MUFU.EX2 R98, R98 ;  /* 0x0000006200627308 */ /* 0x000fe20000000800 */
[C---:B------:R-:W-:Y:S08]  /*94f0*/  HMMA.16816.F32.BF16 R48, R52.reuse, R60, R48 ;  /* 0x0000003c3430723c */ /* 0x040ff00000041830 */
[-C--:B------:R-:W-:Y:S01]  /*9500*/  HMMA.16816.F32.BF16 R116, R52, R62.reuse, R116 ;  /* 0x0000003e3474723c */ /* 0x080fe20000041874 */
[----:B------:R-:W-:Y:S07]  /*9510*/  MUFU.EX2 R99, R99 ;  /* 0x0000006300637308 */ /* 0x000fee0000000800 */
[C---:B------:R-:W-:Y:S01]  /*9520*/  HMMA.16816.F32.BF16 R120, R44.reuse, R62, R120 ;  /* 0x0000003e2c78723c */ /* 0x040fe20000041878 */
[----:B------:R-:W5:Y:S02]  /*9530*/  LDSM.16.MT88.4 R60, [R231+0x2100] ;  /* 0x00210000e73c783b */ /* 0x000f640000004200 */
[----:B------:R-:W-:Y:S05]  /*9540*/  MUFU.EX2 R100, R100 ;  /* 0x0000006400647308 */ /* 0x000fea0000000800 */
[-C--:B---3--:R-:W-:Y:S05]  /*9550*/  HMMA.16816.F32.BF16 R124, R44, R64.reuse, R124 ;  /* 0x000000402c7c723c */ /* 0x088fea000004187c */
[----:B------:R-:W-:Y:S03]  /*9560*/  MUFU.EX2 R101, R101 ;  /* 0x0000006500657308 */ /* 0x000fe60000000800 */
[C---:B------:R-:W-:Y:S07]  /*9570*/  HMMA.16816.F32.BF16 R128, R52.reuse, R64, R128 ;  /* 0x000000403480723c */ /* 0x040fee0000041880 */
[----:B------:R-:W-:Y:S01]  /*9580*/  MUFU.EX2 R112, R112 ;  /* 0x0000007000707308 */ /* 0x000fe20000000800 */
[-C--:B------:R-:W-:Y:S07]  /*9590*/  HMMA.16816.F32.BF16 R132, R52, R66.reuse, R132 ;  /* 0x000000423484723c */ /* 0x080fee0000041884 */
[----:B----4-:R-:W-:Y:S01]  /*95a0*/  F2FP.BF16.PACK_AB R52, R73, R80 ;  /* 0x000000504934723e */ /* 0x010fe200000010ff */
[----:B------:R-:W-:Y:S01]  /*95b0*/  HMMA.16816.F32.BF16 R40, R44, R66, R40 ;  /* 0x000000422c28723c */ /* 0x000fe20000041828 */
[----:B------:R-:W3:Y:S01]  /*95c0*/  LDSM.16.MT88.4 R64, [R230+0x2100] ;  /* 0x00210000e640783b */ /* 0x000ee20000004200 */
[----:B------:R-:W-:Y:S02]  /*95d0*/  MUFU.EX2 R102, R102 ;  /* 0x0000006600667308 */ /* 0x000fe40000000800 */
[----:B------:R-:W-:Y:S02]  /*95e0*/  F2FP.BF16.PACK_AB R54, R77, R76 ;  /* 0x0000004c4d36723e */ /* 0x000fe400000010ff */
[----:B------:R-:W-:Y:S02]  /*95f0*/  F2FP.BF16.PACK_AB R53, R75, R74 ;  /* 0x0000004a4b35723e */ /* 0x000fe400000010ff */
[----:B------:R-:W-:Y:S04]  /*9600*/  F2FP.BF16.PACK_AB R44, R204, R191 ;  /* 0x000000bfcc2c723e */ /* 0x000fe800000010ff */
[----:B------:R-:W-:Y:S01]  /*9610*/  F2FP.BF16.PACK_AB R46, R190, R203 ;  /* 0x000000cbbe2e723e */ /* 0x000fe200000010ff */
[----:B------:R-:W-:Y:S01]  /*9620*/  MUFU.EX2 R103, R103 ;  /* 0x0000006700677308 */ /* 0x000fe20000000800 */
[----:B------:R-:W-:Y:S02]  /*9630*/  F2FP.BF16.PACK_AB R45, R81, R189 ;  /* 0x000000bd512d723e */ /* 0x000fe400000010ff */
[----:B------:R-:W-:Y:S02]  /*9640*/  F2FP.BF16.PACK_AB R47, R83, R82 ;  /* 0x00000052532f723e */ /* 0x000fe400000010ff */
[----:B--2---:R-:W-:Y:S05]  /*9650*/  F2FP.BF16.PACK_AB R55, R79, R78 ;  /* 0x0000004e4f37723e */ /* 0x004fea00000010ff */
[-C--:B-1----:R-:W-:Y:S01]  /*9660*/  HMMA.16816.F32.BF16 R4, R44, R56.reuse, R4 ;  /* 0x000000382c04723c */ /* 0x082fe20000041804 */
[----:B------:R-:W-:Y:S07]  /*9670*/  MUFU.EX2 R114, R114 ;  /* 0x0000007200727308 */ /* 0x000fee0000000800 */
[C---:B------:R-:W-:Y:S03]  /*9680*/  HMMA.16816.F32.BF16 R8, R52.reuse, R56, R8 ;  /* 0x000000383408723c */ /* 0x040fe60000041808 */
[----:B------:R-:W-:Y:S05]  /*9690*/  MUFU.EX2 R105, R105 ;  /* 0x0000006900697308 */ /* 0x000fea0000000800 */
[-C--:B------:R-:W-:Y:S05]  /*96a0*/  HMMA.16816.F32.BF16 R12, R52, R58.reuse, R12 ;  /* 0x0000003a340c723c */ /* 0x080fea000004180c */
[----:B------:R-:W-:Y:S03]  /*96b0*/  MUFU.EX2 R108, R108 ;  /* 0x0000006c006c7308 */ /* 0x000fe60000000800 */
[C---:B------:R-:W-:Y:S01]  /*96c0*/  HMMA.16816.F32.BF16 R16, R44.reuse, R58, R16 ;  /* 0x0000003a2c10723c */ /* 0x040fe20000041810 */
[----:B------:R-:W1:Y:S06]  /*96d0*/  LDSM.16.MT88.4 R56, [R228+0x2900] ;  /* 0x00290000e438783b */ /* 0x000e6c0000004200 */
[----:B------:R-:W-:Y:S01]  /*96e0*/  MUFU.EX2 R88, R88 ;  /* 0x0000005800587308 */ /* 0x000fe20000000800 */
[-C--:B-----5:R-:W-:Y:S08]  /*96f0*/  HMMA.16816.F32.BF16 R20, R44, R60.reuse, R20 ;  /* 0x0000003c2c14723c */ /* 0x0a0ff00000041814 */
[C---:B------:R-:W-:Y:S01]  /*9700*/  HMMA.16816.F32.BF16 R24, R52.reuse, R60, R24 ;  /* 0x0000003c3418723c */ /* 0x040fe20000041818 */
[----:B------:R-:W2:Y:S07]  /*9710*/  MUFU.EX2 R89, R89 ;  /* 0x0000005900597308 */ /* 0x000eae0000000800 */
[-C--:B------:R-:W-:Y:S03]  /*9720*/  HMMA.16816.F32.BF16 R28, R52, R62.reuse, R28 ;  /* 0x0000003e341c723c */ /* 0x080fe6000004181c */
[----:B------:R-:W-:Y:S05]  /*9730*/  MUFU.EX2 R92, R92 ;  /* 0x0000005c005c7308 */ /* 0x000fea0000000800 */
[C---:B------:R-:W-:Y:S01]  /*9740*/  HMMA.16816.F32.BF16 R32, R44.reuse, R62, R32 ;  /* 0x0000003e2c20723c */ /* 0x040fe20000041820 */
[----:B------:R-:W4:Y:S04]  /*9750*/  LDSM.16.MT88.4 R60, [R231+0x2900] ;  /* 0x00290000e73c783b */ /* 0x000f280000004200 */
[----:B------:R-:W5:Y:S03]  /*9760*/  MUFU.EX2 R93, R93 ;  /* 0x0000005d005d7308 */ /* 0x000f660000000800 */
[-C--:B------:R-:W-:Y:S07]  /*9770*/  HMMA.16816.F32.BF16 R36, R44, R68.reuse, R36 ;  /* 0x000000442c24723c */ /* 0x080fee0000041824 */
[----:B------:R-:W-:Y:S01]  /*9780*/  MUFU.EX2 R90, R90 ;  /* 0x0000005a005a7308 */ /* 0x000fe20000000800 */
[C---:B------:R-:W-:Y:S08]  /*9790*/  HMMA.16816.F32.BF16 R48, R52.reuse, R68, R48 ;  /* 0x000000443430723c */ /* 0x040ff00000041830 */
[-C--:B------:R-:W-:Y:S01]  /*97a0*/  HMMA.16816.F32.BF16 R116, R52, R70.reuse, R116 ;  /* 0x000000463474723c */ /* 0x080fe20000041874 */
[----:B------:R-:W1:Y:S07]  /*97b0*/  MUFU.EX2 R91, R91 ;  /* 0x0000005b005b7308 */ /* 0x000e6e0000000800 */
[C---:B------:R-:W-:Y:S01]  /*97c0*/  HMMA.16816.F32.BF16 R120, R44.reuse, R70, R120 ;  /* 0x000000462c78723c */ /* 0x040fe20000041878 */
[----:B------:R-:W4:Y:S02]  /*97d0*/  LDSM.16.MT88.4 R68, [R229+0x2900] ;  /* 0x00290000e544783b */ /* 0x000f240000004200 */
[----:B------:R-:W-:Y:S05]  /*97e0*/  MUFU.EX2 R94, R94 ;  /* 0x0000005e005e7308 */ /* 0x000fea0000000800 */
[-C--:B---3--:R-:W-:Y:S05]  /*97f0*/  HMMA.16816.F32.BF16 R124, R44, R64.reuse, R124 ;  /* 0x000000402c7c723c */ /* 0x088fea000004187c */
[----:B------:R-:W3:Y:S03]  /*9800*/  MUFU.EX2 R95, R95 ;  /* 0x0000005f005f7308 */ /* 0x000ee60000000800 */
[C---:B------:R-:W-:Y:S07]  /*9810*/  HMMA.16816.F32.BF16 R128, R52.reuse, R64, R128 ;  /* 0x000000403480723c */ /* 0x040fee0000041880 */
[----:B------:R-:W3:Y:S01]  /*9820*/  MUFU.EX2 R104, R104 ;  /* 0x0000006800687308 */ /* 0x000ee20000000800 */
[-C--:B------:R-:W-:Y:S07]  /*9830*/  HMMA.16816.F32.BF16 R132, R52, R66.reuse, R132 ;  /* 0x000000423484723c */ /* 0x080fee0000041884 */
[----:B--2---:R-:W-:Y:S01]  /*9840*/  F2FP.BF16.PACK_AB R52, R89, R88 ;  /* 0x000000585934723e */ /* 0x004fe200000010ff */
[----:B------:R-:W-:Y:S01]  /*9850*/  HMMA.16816.F32.BF16 R40, R44, R66, R40 ;  /* 0x000000422c28723c */ /* 0x000fe20000041828 */
[----:B------:R-:W2:Y:S01]  /*9860*/  LDSM.16.MT88.4 R64, [R230+0x2900] ;  /* 0x00290000e640783b */ /* 0x000ea20000004200 */
[----:B------:R-:W-:Y:S02]  /*9870*/  MUFU.EX2 R106, R106 ;  /* 0x0000006a006a7308 */ /* 0x000fe40000000800 */
[----:B-----5:R-:W-:Y:S02]  /*9880*/  F2FP.BF16.PACK_AB R54, R93, R92 ;  /* 0x0000005c5d36723e */ /* 0x020fe400000010ff */
[----:B-1----:R-:W-:Y:S02]  /*9890*/  F2FP.BF16.PACK_AB R53, R91, R90 ;  /* 0x0000005a5b35723e */ /* 0x002fe400000010ff */
[----:B------:R-:W-:Y:S04]  /*98a0*/  F2FP.BF16.PACK_AB R44, R85, R84 ;  /* 0x00000054552c723e */ /* 0x000fe800000010ff */
[----:B------:R-:W-:Y:S01]  /*98b0*/  F2FP.BF16.PACK_AB R46, R97, R96 ;  /* 0x00000060612e723e */ /* 0x000fe200000010ff */
[----:B------:R-:W1:Y:S01]  /*98c0*/  MUFU.EX2 R107, R107 ;  /* 0x0000006b006b7308 */ /* 0x000e620000000800 */
[----:B------:R-:W-:Y:S02]  /*98d0*/  F2FP.BF16.PACK_AB R45, R87, R86 ;  /* 0x00000056572d723e */ /* 0x000fe400000010ff */
[----:B------:R-:W-:Y:S02]  /*98e0*/  F2FP.BF16.PACK_AB R47, R99, R98 ;  /* 0x00000062632f723e */ /* 0x000fe400000010ff */
[----:B---3--:R-:W-:Y:S05]  /*98f0*/  F2FP.BF16.PACK_AB R55, R95, R94 ;  /* 0x0000005e5f37723e */ /* 0x008fea00000010ff */
[-C--:B------:R-:W-:Y:S08]  /*9900*/  HMMA.16816.F32.BF16 R4, R44, R56.reuse, R4 ;  /* 0x000000382c04723c */ /* 0x080ff00000041804 */
[C---:B------:R-:W-:Y:S07]  /*9910*/  HMMA.16816.F32.BF16 R8, R52.reuse, R56, R8 ;  /* 0x000000383408723c */ /* 0x040fee0000041808 */
[----:B------:R-:W-:Y:S01]  /*9920*/  FADD.FTZ R57, R174, R140 ;  /* 0x0000008cae397221 */ /* 0x000fe20000010000 */
[-C--:B------:R-:W-:Y:S04]  /*9930*/  HMMA.16816.F32.BF16 R12, R52, R58.reuse, R12 ;  /* 0x0000003a340c723c */ /* 0x080fe8000004180c */
[----:B------:R-:W-:Y:S04]  /*9940*/  FADD.FTZ R56, R201, R72 ;  /* 0x00000048c9387221 */ /* 0x000fe80000010000 */
[C---:B------:R-:W-:Y:S07]  /*9950*/  HMMA.16816.F32.BF16 R16, R44.reuse, R58, R16 ;  /* 0x0000003a2c10723c */ /* 0x040fee0000041810 */
[----:B------:R-:W-:Y:S01]  /*9960*/  FADD.FTZ R59, R172, R141 ;  /* 0x0000008dac3b7221 */ /* 0x000fe20000010000 */
[-C--:B----4-:R-:W-:Y:S01]  /*9970*/  HMMA.16816.F32.BF16 R20, R44, R60.reuse, R20 ;  /* 0x0000003c2c14723c */ /* 0x090fe20000041814 */
[----:B------:R-:W3:Y:S03]  /*9980*/  LDSM.16.MT88.4 R172, [R231+0x3100] ;  /* 0x00310000e7ac783b */ /* 0x000ee60000004200 */
[----:B------:R-:W-:Y:S02]  /*9990*/  FADD.FTZ R58, R160, R57 ;  /* 0x00000039a03a7221 */ /* 0x000fe40000010000 */
[----:B------:R-:W-:Y:S02]  /*99a0*/  FADD.FTZ R57, R161, R0 ;  /* 0x00000000a1397221 */ /* 0x000fe40000010000 */
[C---:B------:R-:W-:Y:S01]  /*99b0*/  HMMA.16816.F32.BF16 R24, R52.reuse, R60, R24 ;  /* 0x0000003c3418723c */ /* 0x040fe20000041818 */
[----:B------:R4:W-:Y:S03]  /*99c0*/  MUFU.EX2 R60, R3 ;  /* 0x00000003003c7308 */ /* 0x0009e60000000800 */
[----:B------:R-:W-:Y:S01]  /*99d0*/  FADD.FTZ R0, R186, R58 ;  /* 0x0000003aba007221 */ /* 0x000fe20000010000 */
[----:B------:R-:W-:Y:S01]  /*99e0*/  F2FP.BF16.PACK_AB R186, R113, R112 ;  /* 0x0000007071ba723e */ /* 0x000fe200000010ff */
[----:B------:R-:W-:Y:S02]  /*99f0*/  FADD.FTZ R57, R251, R57 ;  /* 0x00000039fb397221 */ /* 0x000fe40000010000 */
[-C--:B------:R-:W-:Y:S03]  /*9a00*/  HMMA.16816.F32.BF16 R28, R52, R62.reuse, R28 ;  /* 0x0000003e341c723c */ /* 0x080fe6000004181c */
[----:B------:R-:W5:Y:S01]  /*9a10*/  MUFU.EX2 R61, R110 ;  /* 0x0000006e003d7308 */ /* 0x000f620000000800 */
[----:B------:R-:W-:Y:S01]  /*9a20*/  FADD.FTZ R0, R184, R0 ;  /* 0x00000000b8007221 */ /* 0x000fe20000010000 */
[----:B------:R-:W-:Y:S01]  /*9a30*/  F2FP.BF16.PACK_AB R184, R101, R100 ;  /* 0x0000006465b8723e */ /* 0x000fe200000010ff */
[----:B------:R-:W-:Y:S02]  /*9a40*/  FADD.FTZ R57, R171, R57 ;  /* 0x00000039ab397221 */ /* 0x000fe40000010000 */
[C---:B------:R-:W-:Y:S04]  /*9a50*/  HMMA.16816.F32.BF16 R32, R44.reuse, R62, R32 ;  /* 0x0000003e2c20723c */ /* 0x040fe80000041820 */
[----:B------:R-:W-:Y:S04]  /*9a60*/  FADD.FTZ R0, R167, R0 ;  /* 0x00000000a7007221 */ /* 0x000fe80000010000 */
[-C--:B------:R-:W-:Y:S04]  /*9a70*/  HMMA.16816.F32.BF16 R36, R44, R68.reuse, R36 ;  /* 0x000000442c24723c */ /* 0x080fe80000041824 */
[----:B----4-:R-:W-:Y:S01]  /*9a80*/  FADD.FTZ R3, R187, R59 ;  /* 0x0000003bbb037221 */ /* 0x010fe20000010000 */
[----:B------:R-:W-:Y:S03]  /*9a90*/  F2FP.BF16.PACK_AB R187, R115, R114 ;  /* 0x0000007273bb723e */ /* 0x000fe600000010ff */
[C---:B------:R-:W-:Y:S04]  /*9aa0*/  HMMA.16816.F32.BF16 R48, R52.reuse, R68, R48 ;  /* 0x000000443430723c */ /* 0x040fe80000041830 */
[----:B------:R-:W-:Y:S01]  /*9ab0*/  FADD.FTZ R3, R185, R3 ;  /* 0x00000003b9037221 */ /* 0x000fe20000010000 */
[----:B------:R-:W-:Y:S03]  /*9ac0*/  F2FP.BF16.PACK_AB R185, R103, R102 ;  /* 0x0000006667b9723e */ /* 0x000fe600000010ff */
[-C--:B------:R-:W-:Y:S08]  /*9ad0*/  HMMA.16816.F32.BF16 R116, R52, R70.reuse, R116 ;  /* 0x000000463474723c */ /* 0x080ff00000041874 */
[C---:B------:R-:W-:Y:S08]  /*9ae0*/  HMMA.16816.F32.BF16 R120, R44.reuse, R70, R120 ;  /* 0x000000462c78723c */ /* 0x040ff00000041878 */
[-C--:B--2---:R-:W-:Y:S08]  /*9af0*/  HMMA.16816.F32.BF16 R124, R44, R64.reuse, R124 ;  /* 0x000000402c7c723c */ /* 0x084ff0000004187c */
[C---:B------:R-:W-:Y:S08]  /*9b00*/  HMMA.16816.F32.BF16 R128, R52.reuse, R64, R128 ;  /* 0x000000403480723c */ /* 0x040ff00000041880 */
[-C--:B------:R-:W-:Y:S07]  /*9b10*/  HMMA.16816.F32.BF16 R132, R52, R66.reuse, R132 ;  /* 0x000000423484723c */ /* 0x080fee0000041884 */
[----:B------:R-:W-:Y:S01]  /*9b20*/  FADD.FTZ R52, R202, R56 ;  /* 0x00000038ca347221 */ /* 0x000fe20000010000 */
[----:B------:R-:W-:Y:S04]  /*9b30*/  HMMA.16816.F32.BF16 R40, R44, R66, R40 ;  /* 0x000000422c28723c */ /* 0x000fe80000041828 */
[----:B------:R-:W-:Y:S03]  /*9b40*/  FADD.FTZ R52, R197, R52 ;  /* 0x00000034c5347221 */ /* 0x000fe60000010000 */
[----:B------:R-:W-:Y:S01]  /*9b50*/  F2FP.BF16.PACK_AB R44, R105, R104 ;  /* 0x00000068692c723e */ /* 0x000fe200000010ff */
[----:B------:R-:W-:Y:S01]  /*9b60*/  FADD.FTZ R53, R198, R52 ;  /* 0x00000034c6357221 */ /* 0x000fe20000010000 */
[-C--:B------:R-:W-:Y:S01]  /*9b70*/  HMMA.16816.F32.BF16 R148, R184, R156.reuse, R4 ;  /* 0x0000009cb894723c */ /* 0x080fe20000041804 */
[----:B------:R-:W2:Y:S04]  /*9b80*/  LDSM.16.MT88.4 R4, [R229+0x3100] ;  /* 0x00310000e504783b */ /* 0x000ea80000004200 */
[----:B------:R-:W-:Y:S01]  /*9b90*/  FADD.FTZ R52, R170, R3 ;  /* 0x00000003aa347221 */ /* 0x000fe20000010000 */
[----:B------:R-:W-:Y:S01]  /*9ba0*/  F2FP.BF16.PACK_AB R46, R109, R108 ;  /* 0x0000006c6d2e723e */ /* 0x000fe200000010ff */
[----:B------:R-:W-:Y:S01]  /*9bb0*/  FADD.FTZ R3, R199, R53 ;  /* 0x00000035c7037221 */ /* 0x000fe20000010000 */
[----:B-1----:R-:W-:Y:S04]  /*9bc0*/  F2FP.BF16.PACK_AB R45, R107, R106 ;  /* 0x0000006a6b2d723e */ /* 0x002fe800000010ff */
[----:B------:R-:W-:Y:S01]  /*9bd0*/  FADD.FTZ R3, R200, R3 ;  /* 0x00000003c8037221 */ /* 0x000fe20000010000 */
[----:B-----5:R-:W-:Y:S07]  /*9be0*/  F2FP.BF16.PACK_AB R47, R60, R61 ;  /* 0x0000003d3c2f723e */ /* 0x020fee00000010ff */
[C---:B------:R-:W-:Y:S07]  /*9bf0*/  HMMA.16816.F32.BF16 R144, R44.reuse, R156, R8 ;  /* 0x0000009c2c90723c */ /* 0x040fee0000041808 */
[----:B------:R-:W-:Y:S01]  /*9c00*/  FADD.FTZ R8, R166, R57 ;  /* 0x00000039a6087221 */ /* 0x000fe20000010000 */
[-C--:B------:R-:W-:Y:S04]  /*9c10*/  HMMA.16816.F32.BF16 R152, R44, R158.reuse, R12 ;  /* 0x0000009e2c98723c */ /* 0x080fe8000004180c */
[----:B------:R-:W-:Y:S02]  /*9c20*/  FADD.FTZ R9, R165, R52 ;  /* 0x00000034a5097221 */ /* 0x000fe40000010000 */
[----:B------:R-:W-:Y:S02]  /*9c30*/  FADD.FTZ R8, R252, R8 ;  /* 0x00000008fc087221 */ /* 0x000fe40000010000 */
[----:B------:R-:W-:Y:S01]  /*9c40*/  FADD.FTZ R12, R164, R0 ;  /* 0x00000000a40c7221 */ /* 0x000fe20000010000 */
[C---:B------:R-:W-:Y:S04]  /*9c50*/  HMMA.16816.F32.BF16 R156, R184.reuse, R158, R16 ;  /* 0x0000009eb89c723c */ /* 0x040fe80000041810 */
[----:B------:R-:W-:Y:S02]  /*9c60*/  FADD.FTZ R0, R250, R9 ;  /* 0x00000009fa007221 */ /* 0x000fe40000010000 */
[----:B------:R-:W-:Y:S02]  /*9c70*/  FADD.FTZ R12, R226, R12 ;  /* 0x0000000ce20c7221 */ /* 0x000fe40000010000 */
[----:B------:R-:W-:Y:S01]  /*9c80*/  FADD.FTZ R11, R169, R8 ;  /* 0x00000008a90b7221 */ /* 0x000fe20000010000 */
[-C--:B---3--:R-:W-:Y:S03]  /*9c90*/  HMMA.16816.F32.BF16 R160, R184, R172.reuse, R20 ;  /* 0x000000acb8a0723c */ /* 0x088fe60000041814 */
        /* <DEDUP_REMOVED lines=9> */
[----:B------:R-:W-:Y:S01]  /*9d30*/  FADD.FTZ R14, R215, R3 ;  /* 0x00000003d70e7221 */ /* 0x000fe20000010000 */
[----:B------:R-:W1:Y:S01]  /*9d40*/  LDSM.16.MT88.4 R8, [R230+0x3100] ;  /* 0x00310000e608783b */ /* 0x000e620000004200 */
        /* <DEDUP_REMOVED lines=8> */
[----:B------:R-:W-:Y:S01]  /*9dd0*/  FADD.FTZ R15, R213, R12 ;  /* 0x0000000cd50f7221 */ /* 0x000fe20000010000 */
[-C--:B--2---:R-:W-:Y:S03]  /*9de0*/  HMMA.16816.F32.BF16 R176, R184, R4.reuse, R36 ;  /* 0x00000004b8b0723c */ /* 0x084fe60000041824 */
[----:B------:R-:W-:Y:S02]  /*9df0*/  FADD.FTZ R12, R181, R16 ;  /* 0x00000010b50c7221 */ /* 0x000fe40000010000 */
[----:B------:R-:W-:Y:S02]  /*9e00*/  FADD.FTZ R0, R208, R14 ;  /* 0x0000000ed0007221 */ /* 0x000fe40000010000 */
[----:B------:R-:W-:Y:S02]  /*9e10*/  FADD.FTZ R3, R212, R15 ;  /* 0x0000000fd4037221 */ /* 0x000fe40000010000 */
[----:B------:R-:W-:Y:S03]  /*9e20*/  FADD.FTZ R15, R182, R13 ;  /* 0x0000000db60f7221 */ /* 0x000fe60000010000 */
        /* <DEDUP_REMOVED lines=12> */
[----:B------:R-:W-:Y:S01]  /*9ef0*/  FADD.FTZ R12, R142, R3 ;  /* 0x000000038e0c7221 */ /* 0x000fe20000010000 */
[----:B------:R-:W-:Y:S01]  /*9f00*/  MOV R142, R2 ;  /* 0x00000002008e7202 */ /* 0x000fe20000000f00 */
        /* <DEDUP_REMOVED lines=48> */
[----:B------:R-:W-:Y:S01]  /*a210*/  STL [R1], R5 ;  /* 0x0000000501007387 */ /* 0x000fe20000100800 */
[----:B------:R-:W-:Y:S02]  /*a220*/  FADD.FTZ R3, R109, R3 ;  /* 0x000000036d037221 */ /* 0x000fe40000010000 */
[----:B------:R-:W-:Y:S01]  /*a230*/  FADD.FTZ R0, R61, R7 ;  /* 0x000000073d007221 */ /* 0x000fe20000010000 */
[----:B------:R-:W-:Y:S03]  /*a240*/  STL [R1+0x8], R4 ;  /* 0x0000080401007387 */ /* 0x000fe60000100800 */
[----:B------:R-:W-:Y:S01]  /*a250*/  FADD.FTZ R0, R60, R0 ;  /* 0x000000003c007221 */ /* 0x000fe20000010000 */
[----:B------:R1:W-:Y:S04]  /*a260*/  STL [R1+0x4], R3 ;  /* 0x0000040301007387 */ /* 0x0003e80000100800 */
[----:B------:R2:W-:Y:S01]  /*a270*/  STL [R1+0xc], R0 ;  /* 0x00000c0001007387 */ /* 0x0005e20000100800 */
[----:B-1----:R-:W-:Y:S02]  /*a280*/  MOV R3, R137 ;  /* 0x0000008900037202 */ /* 0x002fe40000000f00 */
[----:B--2---:R-:W-:Y:S01]  /*a290*/  MOV R0, R138 ;  /* 0x0000008a00007202 */ /* 0x004fe20000000f00 */
[----:B------:R-:W-:-:S05]  /*a2a0*/  @P0 BRA `(.L_x_33) ;  /* 0xffffc1c000000947 */ /* 0x000fca000383ffff */
.L_x_32:
[----:B------:R-:W2:Y:S04]  /*a2b0*/  LDL.LU R7, [R1] ;  /* 0x0000000001077983 */ /* 0x000ea80000300800 */
[----:B-1----:R-:W3:Y:S04]  /*a2c0*/  LDL.LU R4, [R1+0x8] ;  /* 0x0000080001047983 */ /* 0x002ee80000300800 */
[----:B------:R-:W4:Y:S04]  /*a2d0*/  LDL.LU R10, [R1+0x4] ;  /* 0x00000400010a7983 */ /* 0x000f280000300800 */
[----:B------:R-:W5:Y:S01]  /*a2e0*/  LDL.LU R9, [R1+0xc] ;  /* 0x00000c0001097983 */ /* 0x000f620000300800 */
[----:B------:R-:W-:-:S02]  /*a2f0*/  MOV R37, 0xff800000 ;  /* 0xff80000000257802 */ /* 0x000fc40000000f00 */
[----:B------:R-:W-:Y:S02]  /*a300*/  MOV R38, 0xff800000 ;  /* 0xff80000000267802 */ /* 0x000fe40000000f00 */
[----:B------:R-:W-:Y:S02]  /*a310*/  MOV R39, 0xff800000 ;  /* 0xff80000000277802 */ /* 0x000fe40000000f00 */
[----:B------:R-:W-:Y:S02]  /*a320*/  MOV R40, 0xff800000 ;  /* 0xff80000000287802 */ /* 0x000fe40000000f00 */
[----:B------:R-:W-:Y:S01]  /*a330*/  PLOP3.LUT P4, PT, PT, PT, PT, 0x8, 0x0 ;  /* 0x000000000000781c */ /* 0x000fe20003f8e170 */
[----:B--2---:R-:W1:Y:S04]  /*a340*/  SHFL.BFLY PT, R5, R7, 0x2, 0x1f ;  /* 0x0c401f0007057f89 */ /* 0x004e6800000e0000 */
[----:B---3--:R-:W2:Y:S04]  /*a350*/  SHFL.BFLY PT, R6, R4, 0x2, 0x1f ;  /* 0x0c401f0004067f89 */ /* 0x008ea800000e0000 */
[----:B-----5:R-:W3:Y:S01]  /*a360*/  SHFL.BFLY PT, R8, R9, 0x2, 0x1f ;  /* 0x0c401f0009087f89 */ /* 0x020ee200000e0000 */
[----:B-1----:R-:W-:-:S03]  /*a370*/  FADD.FTZ R5, R5, R7 ;  /* 0x0000000705057221 */ /* 0x002fc60000010000 */
[----:B----4-:R-:W1:Y:S01]  /*a380*/  SHFL.BFLY PT, R7, R10, 0x2, 0x1f ;  /* 0x0c401f000a077f89 */ /* 0x010e6200000e0000 */
[----:B--2---:R-:W-:-:S03]  /*a390*/  FADD.FTZ R6, R6, R4 ;  /* 0x0000000406067221 */ /* 0x004fc60000010000 */
[----:B------:R-:W2:Y:S04]  /*a3a0*/  SHFL.BFLY PT, R0, R5, 0x1, 0x1f ;  /* 0x0c201f0005007f89 */ /* 0x000ea800000e0000 */
[----:B------:R-:W4:Y:S01]  /*a3b0*/  SHFL.BFLY PT, R4, R6, 0x1, 0x1f ;  /* 0x0c201f0006047f89 */ /* 0x000f2200000e0000 */
[----:B---3--:R-:W-:-:S05]  /*a3c0*/  FADD.FTZ R8, R8, R9 ;  /* 0x0000000908087221 */ /* 0x008fca0000010000 */
[----:B------:R-:W3:Y:S01]  /*a3d0*/  SHFL.BFLY PT, R9, R8, 0x1, 0x1f ;  /* 0x0c201f0008097f89 */ /* 0x000ee200000e0000 */
[----:B-1----:R-:W-:Y:S02]  /*a3e0*/  FADD.FTZ R7, R7, R10 ;  /* 0x0000000a07077221 */ /* 0x002fe40000010000 */
[----:B--2---:R-:W-:-:S03]  /*a3f0*/  FADD.FTZ R5, R5, R0 ;  /* 0x0000000005057221 */ /* 0x004fc60000010000 */
[----:B------:R-:W1:Y:S01]  /*a400*/  SHFL.BFLY PT, R3, R7, 0x1, 0x1f ;  /* 0x0c201f0007037f89 */ /* 0x000e6200000e0000 */
[----:B------:R-:W-:Y:S01]  /*a410*/  MOV R0, RZ ;  /* 0x000000ff00007202 */ /* 0x000fe20000000f00 */
[----:B----4-:R-:W-:Y:S01]  /*a420*/  FADD.FTZ R6, R6, R4 ;  /* 0x0000000406067221 */ /* 0x010fe20000010000 */
[----:B------:R-:W-:Y:S02]  /*a430*/  FSETP.NE.FTZ.AND P3, PT, R5, RZ, PT ;  /* 0x000000ff0500720b */ /* 0x000fe40003f75000 */
[----:B------:R-:W-:Y:S02]  /*a440*/  MOV R4, RZ ;  /* 0x000000ff00047202 */ /* 0x000fe40000000f00 */
[----:B------:R-:W-:Y:S01]  /*a450*/  FSETP.NE.FTZ.AND P2, PT, R6, RZ, PT ;  /* 0x000000ff0600720b */ /* 0x000fe20003f55000 */
[----:B---3--:R-:W-:-:S05]  /*a460*/  FADD.FTZ R8, R9, R8 ;  /* 0x0000000809087221 */ /* 0x008fca0000010000 */
[----:B------:R-:W-:-:S03]  /*a470*/  FSETP.NE.FTZ.AND P0, PT, R8, RZ, PT ;  /* 0x000000ff0800720b */ /* 0x000fc60003f15000 */
[----:B------:R-:W2:Y:S01]  /*a480*/  @P3 MUFU.RCP R0, R5 ;  /* 0x0000000500003308 */ /* 0x000ea20000001000 */
[----:B-1----:R-:W-:Y:S01]  /*a490*/  FADD.FTZ R7, R7, R3 ;  /* 0x0000000307077221 */ /* 0x002fe20000010000 */
[----:B------:R-:W-:-:S06]  /*a4a0*/  MOV R3, RZ ;  /* 0x000000ff00037202 */ /* 0x000fcc0000000f00 */
[----:B------:R-:W-:Y:S01]  /*a4b0*/  @P2 MUFU.RCP R4, R6 ;  /* 0x0000000600042308 */ /* 0x000fe20000001000 */
[----:B------:R-:W-:Y:S01]  /*a4c0*/  FSETP.NE.FTZ.AND P1, PT, R7, RZ, PT ;  /* 0x000000ff0700720b */ /* 0x000fe20003f35000 */
[----:B--2---:R-:W-:-:S06]  /*a4d0*/  FMUL.FTZ R148, R0, R148 ;  /* 0x0000009400947220 */ /* 0x004fcc0000410000 */
[----:B------:R-:W-:Y:S01]  /*a4e0*/  @P2 MUFU.LG2 R9, R6 ;  /* 0x0000000600092308 */ /* 0x000fe20000000c00 */
[C---:B------:R-:W-:Y:S02]  /*a4f0*/  FMUL.FTZ R149, R0.reuse, R149 ;  /* 0x0000009500957220 */ /* 0x040fe40000410000 */
[C---:B------:R-:W-:Y:S02]  /*a500*/  FMUL.FTZ R156, R0.reuse, R156 ;  /* 0x0000009c009c7220 */ /* 0x040fe40000410000 */
[C---:B------:R-:W-:Y:S02]  /*a510*/  FMUL.FTZ R157, R0.reuse, R157 ;  /* 0x0000009d009d7220 */ /* 0x040fe40000410000 */
[C---:B------:R-:W-:Y:S01]  /*a520*/  FMUL.FTZ R160, R0.reuse, R160 ;  /* 0x000000a000a07220 */ /* 0x040fe20000410000 */
[----:B------:R-:W1:Y:S01]  /*a530*/  @P1 MUFU.RCP R3, R7 ;  /* 0x0000000700031308 */ /* 0x000e620000001000 */
[C---:B------:R-:W-:Y:S02]  /*a540*/  FMUL.FTZ R29, R0.reuse, R161 ;  /* 0x000000a1001d7220 */ /* 0x040fe40000410000 */
[----:B------:R-:W-:-:S02]  /*a550*/  FMUL.FTZ R172, R0, R172 ;  /* 0x000000ac00ac7220 */ /* 0x000fc40000410000 */
[C---:B------:R-:W-:Y:S02]  /*a560*/  FMUL.FTZ R14, R0.reuse, R173 ;  /* 0x000000ad000e7220 */ /* 0x040fe40000410000 */
[C---:B------:R-:W-:Y:S01]  /*a570*/  FMUL.FTZ R176, R0.reuse, R176 ;  /* 0x000000b000b07220 */ /* 0x040fe20000410000 */
[----:B------:R-:W-:Y:S01]  /*a580*/  @P3 MUFU.LG2 R11, R5 ;  /* 0x00000005000b3308 */ /* 0x000fe20000000c00 */
[C---:B------:R-:W-:Y:S02]  /*a590*/  FMUL.FTZ R25, R0.reuse, R177 ;  /* 0x000000b100197220 */ /* 0x040fe40000410000 */
[C---:B------:R-:W-:Y:S02]  /*a5a0*/  FMUL.FTZ R120, R0.reuse, R120 ;  /* 0x0000007800787220 */ /* 0x040fe40000410000 */
[C---:B------:R-:W-:Y:S02]  /*a5b0*/  FMUL.FTZ R21, R0.reuse, R121 ;  /* 0x0000007900157220 */ /* 0x040fe40000410000 */
[C---:B------:R-:W-:Y:S01]  /*a5c0*/  FMUL.FTZ R124, R0.reuse, R124 ;  /* 0x0000007c007c7220 */ /* 0x040fe20000410000 */
[----:B------:R-:W-:Y:S01]  /*a5d0*/  @P1 MUFU.LG2 R7, R7 ;  /* 0x0000000700071308 */ /* 0x000fe20000000c00 */
[----:B------:R-:W-:-:S02]  /*a5e0*/  FMUL.FTZ R19, R0, R125 ;  /* 0x0000007d00137220 */ /* 0x000fc40000410000 */
[C---:B------:R-:W-:Y:S02]  /*a5f0*/  FMUL.FTZ R184, R0.reuse, R184 ;  /* 0x000000b800b87220 */ /* 0x040fe40000410000 */
[----:B------:R-:W-:Y:S01]  /*a600*/  FMUL.FTZ R12, R0, R185 ;  /* 0x000000b9000c7220 */ /* 0x000fe20000410000 */
[----:B------:R-:W-:Y:S01]  /*a610*/  MOV R0, RZ ;  /* 0x000000ff00007202 */ /* 0x000fe20000000f00 */
[C---:B-1----:R-:W-:Y:S01]  /*a620*/  FMUL.FTZ R144, R3.reuse, R144 ;  /* 0x0000009003907220 */ /* 0x042fe20000410000 */
[----:B------:R-:W-:Y:S01]  /*a630*/  @P0 MUFU.LG2 R6, R8 ;  /* 0x0000000800060308 */ /* 0x000fe20000000c00 */
[C---:B------:R-:W-:Y:S02]  /*a640*/  FMUL.FTZ R34, R3.reuse, R145 ;  /* 0x0000009103227220 */ /* 0x040fe40000410000 */
[C---:B------:R-:W-:Y:S02]  /*a650*/  FMUL.FTZ R152, R3.reuse, R152 ;  /* 0x0000009803987220 */ /* 0x040fe40000410000 */
[----:B------:R-:W-:-:S02]  /*a660*/  FMUL.FTZ R33, R3, R153 ;  /* 0x0000009903217220 */ /* 0x000fc40000410000 */
[C---:B------:R-:W-:Y:S01]  /*a670*/  FMUL.FTZ R164, R3.reuse, R164 ;  /* 0x000000a403a47220 */ /* 0x040fe20000410000 */
[----:B------:R1:W2:Y:S01]  /*a680*/  @P0 MUFU.RCP R0, R8 ;  /* 0x0000000800000308 */ /* 0x0002a20000001000 */
[C---:B------:R-:W-:Y:S02]  /*a690*/  FMUL.FTZ R32, R3.reuse, R165 ;  /* 0x000000a503207220 */ /* 0x040fe40000410000 */
[C---:B------:R-:W-:Y:S02]  /*a6a0*/  FMUL.FTZ R168, R3.reuse, R168 ;  /* 0x000000a803a87220 */ /* 0x040fe40000410000 */
[C---:B------:R-:W-:Y:S02]  /*a6b0*/  FMUL.FTZ R31, R3.reuse, R169 ;  /* 0x000000a9031f7220 */ /* 0x040fe40000410000 */
[C---:B------:R-:W-:Y:S02]  /*a6c0*/  FMUL.FTZ R180, R3.reuse, R180 ;  /* 0x000000b403b47220 */ /* 0x040fe40000410000 */
[----:B------:R-:W-:-:S02]  /*a6d0*/  FMUL.FTZ R23, R3, R181 ;  /* 0x000000b503177220 */ /* 0x000fc40000410000 */
[C---:B------:R-:W-:Y:S02]  /*a6e0*/  FMUL.FTZ R116, R3.reuse, R116 ;  /* 0x0000007403747220 */ /* 0x040fe40000410000 */
[C---:B------:R-:W-:Y:S02]  /*a6f0*/  FMUL.FTZ R20, R3.reuse, R117 ;  /* 0x0000007503147220 */ /* 0x040fe40000410000 */
[C---:B------:R-:W-:Y:S01]  /*a700*/  FMUL.FTZ R128, R3.reuse, R128 ;  /* 0x0000008003807220 */ /* 0x040fe20000410000 */
[----:B-1----:R-:W-:Y:S01]  /*a710*/  @P0 MOV R8, 0x3f317218 ;  /* 0x3f31721800080802 */ /* 0x002fe20000000f00 */
[C---:B------:R-:W-:Y:S02]  /*a720*/  FMUL.FTZ R13, R3.reuse, R129 ;  /* 0x00000081030d7220 */ /* 0x040fe40000410000 */
[C---:B------:R-:W-:Y:S02]  /*a730*/  FMUL.FTZ R132, R3.reuse, R132 ;  /* 0x0000008403847220 */ /* 0x040fe40000410000 */
[----:B------:R-:W-:Y:S01]  /*a740*/  FMUL.FTZ R133, R3, R133 ;  /* 0x0000008503857220 */ /* 0x000fe20000410000 */
[----:B------:R-:W-:Y:S01]  /*a750*/  @P2 MOV R3, 0x3f317218 ;  /* 0x3f31721800032802 */ /* 0x000fe20000000f00 */
        /* <DEDUP_REMOVED lines=16> */
[----:B------:R-:W-:Y:S01]  /*a860*/  @P3 MOV R4, 0x3f317218 ;  /* 0x3f31721800043802 */ /* 0x000fe20000000f00 */
[C---:B--2---:R-:W-:Y:S02]  /*a870*/  FMUL.FTZ R146, R0.reuse, R146 ;  /* 0x0000009200927220 */ /* 0x044fe40000410000 */
        /* <DEDUP_REMOVED lines=14> */
[----:B------:R-:W-:Y:S01]  /*a960*/  FMUL.FTZ R135, R0, R135 ;  /* 0x0000008700877220 */ /* 0x000fe20000410000 */
[----:B------:R-:W-:Y:S01]  /*a970*/  @P1 MOV R0, 0x3f317218 ;  /* 0x3f31721800001802 */ /* 0x000fe20000000f00 */
[----:B------:R-:W-:Y:S02]  /*a980*/  @P2 FMUL.FTZ R5, R3, c[0x0][0x2d0] ;  /* 0x0000b40003052a20 */ /* 0x000fe40000410000 */
[----:B------:R-:W-:Y:S02]  /*a990*/  @P3 FMUL.FTZ R10, R4, c[0x0][0x2d0] ;  /* 0x0000b400040a3a20 */ /* 0x000fe40000410000 */
[----:B------:R-:W-:Y:S02]  /*a9a0*/  @P1 FMUL.FTZ R3, R0, c[0x0][0x2d0] ;  /* 0x0000b40000031a20 */ /* 0x000fe40000410000 */
[----:B------:R-:W-:Y:S02]  /*a9b0*/  @P3 FMUL.FTZ R11, R11, 0.69314718246459960938 ;  /* 0x3f3172180b0b3820 */ /* 0x000fe40000410000 */
[----:B------:R-:W-:-:S02]  /*a9c0*/  @P2 FMUL.FTZ R9, R9, 0.69314718246459960938 ;  /* 0x3f31721809092820 */ /* 0x000fc40000410000 */
[----:B------:R-:W-:Y:S02]  /*a9d0*/  @P1 FMUL.FTZ R7, R7, 0.69314718246459960938 ;  /* 0x3f31721807071820 */ /* 0x000fe40000410000 */
[----:B------:R-:W-:Y:S02]  /*a9e0*/  @P0 FMUL.FTZ R4, R6, 0.69314718246459960938 ;  /* 0x3f31721806040820 */ /* 0x000fe40000410000 */
[----:B------:R-:W-:Y:S02]  /*a9f0*/  @P0 FMUL.FTZ R0, R8, c[0x0][0x2d0] ;  /* 0x0000b40008000a20 */ /* 0x000fe40000410000 */
[----:B------:R-:W-:Y:S02]  /*aa00*/  @P3 FFMA.FTZ R37, R10, R138, R11 ;  /* 0x0000008a0a253223 */ /* 0x000fe4000001000b */
[----:B------:R-:W-:Y:S02]  /*aa10*/  @P2 FFMA.FTZ R38, R5, R137, R9 ;  /* 0x0000008905262223 */ /* 0x000fe40000010009 */
[----:B------:R-:W-:-:S02]  /*aa20*/  @P1 FFMA.FTZ R39, R3, R136, R7 ;  /* 0x0000008803271223 */ /* 0x000fc40000010007 */
[----:B------:R-:W-:Y:S02]  /*aa30*/  @P0 FFMA.FTZ R40, R0, R2, R4 ;  /* 0x0000000200280223 */ /* 0x000fe40000010004 */
.L_x_16:
[----:B-1----:R-:W-:Y:S05]  /*aa40*/  @P4 BRA `(.L_x_34) ;  /* 0x0000131000004947 */ /* 0x002fea0003800000 */
[----:B------:R-:W2:Y:S01]  /*aa50*/  LDL R43, [R1+0x10] ;  /* 0x00001000012b7983 */ /* 0x000ea20000100800 */
[----:B------:R-:W-:Y:S01]  /*aa60*/  IMAD.MOV.U32 R6, RZ, RZ, -0x10 ;  /* 0xfffffff0ff067424 */ /* 0x000fe200078e00ff */
[----:B------:R-:W-:Y:S02]  /*aa70*/  F2FP.BF16.PACK_AB R5, R149, R148 ;  /* 0x000000949505723e */ /* 0x000fe400000010ff */
[----:B------:R-:W1:Y:S01]  /*aa80*/  S2R R41, SR_TID.X ;  /* 0x0000000000297919 */ /* 0x000e620000002100 */
[----:B------:R-:W-:Y:S02]  /*aa90*/  F2FP.BF16.PACK_AB R7, R151, R150 ;  /* 0x000000969707723e */ /* 0x000fe400000010ff */
[----:B------:R-:W-:Y:S02]  /*aaa0*/  F2FP.BF16.PACK_AB R8, R157, R156 ;  /* 0x0000009c9d08723e */ /* 0x000fe400000010ff */
[----:B------:R-:W-:Y:S02]  /*aab0*/  F2FP.BF16.PACK_AB R30, R30, R158 ;  /* 0x0000009e1e1e723e */ /* 0x000fe400000010ff */
[----:B------:R-:W-:-:S02]  /*aac0*/  F2FP.BF16.PACK_AB R34, R34, R144 ;  /* 0x000000902222723e */ /* 0x000fc400000010ff */
[----:B------:R-:W-:Y:S02]  /*aad0*/  F2FP.BF16.PACK_AB R146, R147, R146 ;  /* 0x000000929392723e */ /* 0x000fe400000010ff */
[----:B------:R-:W-:Y:S02]  /*aae0*/  F2FP.BF16.PACK_AB R33, R33, R152 ;  /* 0x000000982121723e */ /* 0x000fe400000010ff */
[----:B------:R-:W-:Y:S02]  /*aaf0*/  F2FP.BF16.PACK_AB R154, R155, R154 ;  /* 0x0000009a9b9a723e */ /* 0x000fe400000010ff */
[----:B------:R-:W-:Y:S02]  /*ab00*/  F2FP.BF16.PACK_AB R29, R29, R160 ;  /* 0x000000a01d1d723e */ /* 0x000fe400000010ff */
[----:B------:R-:W-:Y:S02]  /*ab10*/  F2FP.BF16.PACK_AB R28, R28, R162 ;  /* 0x000000a21c1c723e */ /* 0x000fe400000010ff */
[----:B------:R-:W-:-:S02]  /*ab20*/  F2FP.BF16.PACK_AB R14, R14, R172 ;  /* 0x000000ac0e0e723e */ /* 0x000fc400000010ff */
[----:B------:R-:W-:Y:S02]  /*ab30*/  F2FP.BF16.PACK_AB R26, R26, R174 ;  /* 0x000000ae1a1a723e */ /* 0x000fe400000010ff */
[----:B------:R-:W-:Y:S02]  /*ab40*/  F2FP.BF16.PACK_AB R32, R32, R164 ;  /* 0x000000a42020723e */ /* 0x000fe400000010ff */
[----:B-1----:R-:W-:Y:S02]  /*ab50*/  SHF.R.S32.HI R42, RZ, 0x1f, R41 ;  /* 0x0000001fff2a7819 */ /* 0x002fe40000011429 */
[----:B------:R-:W-:Y:S02]  /*ab60*/  F2FP.BF16.PACK_AB R166, R167, R166 ;  /* 0x000000a6a7a6723e */ /* 0x000fe400000010ff */
[CC--:B------:R-:W-:Y:S02]  /*ab70*/  LEA.HI R2, R42.reuse, R41.reuse, RZ, 0x2 ;  /* 0x000000292a027211 */ /* 0x0c0fe400078f10ff */
[----:B------:R-:W-:-:S02]  /*ab80*/  LEA.HI R36, R42, R41, RZ, 0x5 ;  /* 0x000000292a247211 */ /* 0x000fc400078f28ff */
[--C-:B------:R-:W-:Y:S02]  /*ab90*/  SHF.R.S32.HI R4, RZ, 0x2, R2.reuse ;  /* 0x00000002ff047819 */ /* 0x100fe40000011402 */
[----:B------:R-:W-:Y:S02]  /*aba0*/  SHF.R.S32.HI R0, RZ, 0x1f, R2 ;  /* 0x0000001fff007819 */ /* 0x000fe40000011402 */
[----:B------:R-:W-:Y:S02]  /*abb0*/  SHF.R.S32.HI R35, RZ, 0x5, R36 ;  /* 0x00000005ff237819 */ /* 0x000fe40000011424 */
[----:B------:R-:W-:Y:S02]  /*abc0*/  LEA.HI R0, R0, R4, RZ, 0x3 ;  /* 0x0000000400007211 */ /* 0x000fe400078f18ff */
[----:B------:R-:W-:Y:S02]  /*abd0*/  F2FP.BF16.PACK_AB R31, R31, R168 ;  /* 0x000000a81f1f723e */ /* 0x000fe400000010ff */
[----:B------:R-:W-:-:S02]  /*abe0*/  LOP3.LUT R0, R0, 0xfffffff8, RZ, 0xc0, !PT ;  /* 0xfffffff800007812 */ /* 0x000fc400078ec0ff */
[----:B------:R-:W-:Y:S02]  /*abf0*/  F2FP.BF16.PACK_AB R170, R171, R170 ;  /* 0x000000aaabaa723e */ /* 0x000fe400000010ff */
[----:B------:R-:W-:Y:S01]  /*ac00*/  F2FP.BF16.PACK_AB R25, R25, R176 ;  /* 0x000000b01919723e */ /* 0x000fe200000010ff */
[----:B------:R-:W-:Y:S01]  /*ac10*/  IMAD.IADD R4, R4, 0x1, -R0 ;  /* 0x0000000104047824 */ /* 0x000fe200078e0a00 */
[----:B------:R-:W-:Y:S02]  /*ac20*/  LOP3.LUT R0, R2, 0xfffffffc, RZ, 0xc0, !PT ;  /* 0xfffffffc02007812 */ /* 0x000fe400078ec0ff */
[----:B------:R-:W-:Y:S01]  /*ac30*/  F2FP.BF16.PACK_AB R24, R24, R178 ;  /* 0x000000b21818723e */ /* 0x000fe200000010ff */
[C---:B------:R-:W-:Y:S01]  /*ac40*/  IMAD.SHL.U32 R2, R4.reuse, 0x40, RZ ;  /* 0x0000004004027824 */ /* 0x040fe200078e00ff */
[----:B------:R-:W-:Y:S01]  /*ac50*/  LOP3.LUT R3, R4, 0x1, RZ, 0xc0, !PT ;  /* 0x0000000104037812 */ /* 0x000fe200078ec0ff */
[----:B------:R-:W-:Y:S01]  /*ac60*/  IMAD.IADD R18, R41, 0x1, -R0 ;  /* 0x0000000129127824 */ /* 0x000fe200078e0a00 */
[----:B------:R-:W-:-:S02]  /*ac70*/  F2FP.BF16.PACK_AB R21, R21, R120 ;  /* 0x000000781515723e */ /* 0x000fc400000010ff */
[----:B------:R-:W-:Y:S01]  /*ac80*/  LOP3.LUT R2, R2, 0x1c0, RZ, 0xc0, !PT ;  /* 0x000001c002027812 */ /* 0x000fe200078ec0ff */
[----:B------:R-:W-:Y:S01]  /*ac90*/  IMAD R0, R35, 0x200, R18 ;  /* 0x0000020023007824 */ /* 0x000fe200078e0212 */
[----:B------:R-:W-:Y:S02]  /*aca0*/  ISETP.NE.U32.AND P0, PT, R3, 0x1, PT ;  /* 0x000000010300780c */ /* 0x000fe40003f05070 */
[----:B------:R-:W-:Y:S02]  /*acb0*/  LEA.HI R2, R2, R2, RZ, 0x1d ;  /* 0x0000000202027211 */ /* 0x000fe400078fe8ff */
[----:B------:R-:W-:Y:S02]  /*acc0*/  R2P PR, R4, 0x6 ;  /* 0x0000000604007804 */ /* 0x000fe40000000000 */
[----:B------:R-:W-:Y:S01]  /*acd0*/  SEL R6, R6, 0x10, !P0 ;  /* 0x0000001006067807 */ /* 0x000fe20004000000 */
[----:B------:R-:W-:Y:S01]  /*ace0*/  IMAD.U32 R2, R0, 0x2, R2 ;  /* 0x0000000200027824 */ /* 0x000fe200078e0002 */
[----:B------:R-:W-:-:S02]  /*acf0*/  F2FP.BF16.PACK_AB R17, R123, R122 ;  /* 0x0000007a7b11723e */ /* 0x000fc400000010ff */
[----:B------:R-:W-:Y:S01]  /*ad00*/  F2FP.BF16.PACK_AB R23, R23, R180 ;  /* 0x000000b41717723e */ /* 0x000fe200000010ff */
[----:B------:R-:W-:Y:S01]  /*ad10*/  IMAD.SHL.U32 R2, R2, 0x2, RZ ;  /* 0x0000000202027824 */ /* 0x000fe200078e00ff */
[----:B------:R-:W-:Y:S01]  /*ad20*/  BAR.SYNC.DEFER_BLOCKING 0x1, 0x80 ;  /* 0x0042000000007b1d */ /* 0x000fe20000010000 */
[----:B------:R-:W-:Y:S02]  /*ad30*/  F2FP.BF16.PACK_AB R22, R22, R182 ;  /* 0x000000b61616723e */ /* 0x000fe400000010ff */
[C---:B------:R-:W-:Y:S01]  /*ad40*/  IMAD.IADD R3, R2.reuse, 0x1, R6 ;  /* 0x0000000102037824 */ /* 0x040fe200078e0206 */
[C---:B------:R-:W-:Y:S02]  /*ad50*/  IADD3 R4, R2.reuse, 0x80, RZ ;  /* 0x0000008002047810 */ /* 0x040fe40007ffe0ff */
[----:B------:R-:W-:Y:S02]  /*ad60*/  IADD3 R0, R2, 0xc0, RZ ;  /* 0x000000c002007810 */ /* 0x000fe40007ffe0ff */
[----:B------:R-:W-:-:S02]  /*ad70*/  @P2 IADD3 R0, R4, -0x40, RZ ;  /* 0xffffffc004002810 */ /* 0x000fc40007ffe0ff */
[----:B------:R-:W-:Y:S02]  /*ad80*/  F2FP.BF16.PACK_AB R20, R20, R116 ;  /* 0x000000741414723e */ /* 0x000fe400000010ff */
[----:B------:R-:W-:Y:S02]  /*ad90*/  F2FP.BF16.PACK_AB R27, R27, R118 ;  /* 0x000000761b1b723e */ /* 0x000fe400000010ff */
[----:B------:R-:W-:Y:S02]  /*ada0*/  F2FP.BF16.PACK_AB R19, R19, R124 ;  /* 0x0000007c1313723e */ /* 0x000fe400000010ff */
[----:B------:R-:W-:Y:S02]  /*adb0*/  F2FP.BF16.PACK_AB R16, R16, R126 ;  /* 0x0000007e1010723e */ /* 0x000fe400000010ff */
[----:B------:R-:W-:Y:S02]  /*adc0*/  F2FP.BF16.PACK_AB R12, R12, R184 ;  /* 0x000000b80c0c723e */ /* 0x000fe400000010ff */
[----:B------:R-:W-:-:S02]  /*add0*/  F2FP.BF16.PACK_AB R11, R187, R186 ;  /* 0x000000babb0b723e */ /* 0x000fc400000010ff */
[----:B------:R-:W-:Y:S01]  /*ade0*/  F2FP.BF16.PACK_AB R13, R13, R128 ;  /* 0x000000800d0d723e */ /* 0x000fe200000010ff */
[----:B------:R1:W-:Y:S01]  /*adf0*/  STS [R2+0x80], R5 ;  /* 0x0000800502007388 */ /* 0x0003e20000000800 */
[----:B------:R-:W-:Y:S02]  /*ae00*/  F2FP.BF16.PACK_AB R15, R15, R130 ;  /* 0x000000820f0f723e */ /* 0x000fe400000010ff */
[----:B------:R-:W-:Y:S01]  /*ae10*/  F2FP.BF16.PACK_AB R10, R133, R132 ;  /* 0x00000084850a723e */ /* 0x000fe200000010ff */
[----:B------:R-:W-:Y:S01]  /*ae20*/  STS [R2+0x480], R7 ;  /* 0x0004800702007388 */ /* 0x000fe20000000800 */
[----:B------:R-:W-:Y:S02]  /*ae30*/  F2FP.BF16.PACK_AB R9, R135, R134 ;  /* 0x000000868709723e */ /* 0x000fe400000010ff */
[----:B------:R-:W-:Y:S01]  /*ae40*/  ISETP.NE.U32.AND P0, PT, RZ, c[0x0][0x500], PT ;  /* 0x00014000ff007a0c */ /* 0x000fe20003f05070 */
[----:B------:R3:W-:Y:S03]  /*ae50*/  STS [R3+0x80], R8 ;  /* 0x0000800803007388 */ /* 0x0007e60000000800 */
[----:B------:R-:W-:Y:S01]  /*ae60*/  ISETP.NE.AND.EX P0, PT, RZ, c[0x0][0x504], PT, P0 ;  /* 0x00014100ff007a0c */ /* 0x000fe20003f05300 */
[----:B------:R-:W-:Y:S04]  /*ae70*/  STS [R3+0x480], R30 ;  /* 0x0004801e03007388 */ /* 0x000fe80000000800 */
[----:B------:R-:W-:Y:S04]  /*ae80*/  STS [R2+0x2080], R34 ;  /* 0x0020802202007388 */ /* 0x000fe80000000800 */
[----:B------:R4:W-:Y:S04]  /*ae90*/  STS [R2+0x2480], R146 ;  /* 0x0024809202007388 */ /* 0x0009e80000000800 */
[----:B------:R-:W-:Y:S01]  /*aea0*/  STS [R3+0x2080], R33 ;  /* 0x0020802103007388 */ /* 0x000fe20000000800 */
[----:B-1----:R-:W-:-:S03]  /*aeb0*/  IMAD.MOV.U32 R5, RZ, RZ, 0x20 ;  /* 0x00000020ff057424 */ /* 0x002fc600078e00ff */
[----:B------:R1:W-:Y:S02]  /*aec0*/  STS [R3+0x2480], R154 ;  /* 0x0024809a03007388 */ /* 0x0003e40000000800 */
[----:B---3--:R-:W-:Y:S02]  /*aed0*/  SEL R8, R5, 0xffffffe0, !P1 ;  /* 0xffffffe005087807 */ /* 0x008fe40004800000 */
[----:B------:R-:W-:-:S03]  /*aee0*/  ISETP.NE.U32.AND P1, PT, RZ, c[0x0][0x508], PT ;  /* 0x00014200ff007a0c */ /* 0x000fc60003f25070 */
[----:B------:R-:W-:Y:S01]  /*aef0*/  IMAD.IADD R5, R2, 0x1, R8 ;  /* 0x0000000102057824 */ /* 0x000fe200078e0208 */
[----:B------:R-:W-:Y:S01]  /*af00*/  ISETP.NE.AND.EX P1, PT, RZ, c[0x0][0x50c], PT, P1 ;  /* 0x00014300ff007a0c */ /* 0x000fe20003f25310 */
[----:B------:R-:W-:-:S03]  /*af10*/  IMAD.IADD R4, R8, 0x1, R3 ;  /* 0x0000000108047824 */ /* 0x000fc600078e0203 */
[----:B------:R-:W-:Y:S01]  /*af20*/  STS [R5+0x80], R29 ;  /* 0x0000801d05007388 */ /* 0x000fe20000000800 */
[----:B----4-:R-:W-:-:S03]  /*af30*/  IADD3 R2, R8, 0x400, R0 ;  /* 0x0000040008027810 */ /* 0x010fc60007ffe000 */
[----:B------:R-:W-:Y:S02]  /*af40*/  STS [R5+0x480], R28 ;  /* 0x0004801c05007388 */ /* 0x000fe40000000800 */
[C---:B------:R-:W-:Y:S02]  /*af50*/  IMAD.IADD R7, R6.reuse, 0x1, R2 ;  /* 0x0000000106077824 */ /* 0x040fe400078e0202 */
[----:B------:R-:W-:Y:S01]  /*af60*/  STS [R4+0x80], R14 ;  /* 0x0000800e04007388 */ /* 0x000fe20000000800 */
[----:B------:R-:W-:-:S03]  /*af70*/  IMAD.IADD R2, R6, 0x1, R0 ;  /* 0x0000000106027824 */ /* 0x000fc600078e0200 */
[----:B------:R-:W-:Y:S01]  /*af80*/  STS [R4+0x480], R26 ;  /* 0x0004801a04007388 */ /* 0x000fe20000000800 */
[----:B-1----:R-:W-:-:S03]  /*af90*/  IMAD.IADD R3, R8, 0x1, R2 ;  /* 0x0000000108037824 */ /* 0x002fc600078e0202 */
[----:B------:R-:W-:Y:S04]  /*afa0*/  STS [R5+0x2080], R32 ;  /* 0x0020802005007388 */ /* 0x000fe80000000800 */
[----:B------:R-:W-:Y:S04]  /*afb0*/  STS [R5+0x2480], R166 ;  /* 0x002480a605007388 */ /* 0x000fe80000000800 */
[----:B------:R-:W-:Y:S04]  /*afc0*/  STS [R4+0x2080], R31 ;  /* 0x0020801f04007388 */ /* 0x000fe80000000800 */
[----:B------:R-:W-:Y:S04]  /*afd0*/  STS [R4+0x2480], R170 ;  /* 0x002480aa04007388 */ /* 0x000fe80000000800 */
[----:B------:R-:W-:Y:S04]  /*afe0*/  STS [R0], R25 ;  /* 0x0000001900007388 */ /* 0x000fe80000000800 */
[----:B------:R-:W-:Y:S04]  /*aff0*/  STS [R0+0x400], R24 ;  /* 0x0004001800007388 */ /* 0x000fe80000000800 */
[----:B------:R-:W-:Y:S04]  /*b000*/  STS [R2], R21 ;  /* 0x0000001502007388 */ /* 0x000fe80000000800 */
[----:B------:R-:W-:Y:S04]  /*b010*/  STS [R2+0x400], R17 ;  /* 0x0004001102007388 */ /* 0x000fe80000000800 */
[----:B------:R-:W-:Y:S04]  /*b020*/  STS [R0+0x2000], R23 ;  /* 0x0020001700007388 */ /* 0x000fe80000000800 */
[----:B------:R1:W-:Y:S04]  /*b030*/  STS [R0+0x2400], R22 ;  /* 0x0024001600007388 */ /* 0x0003e80000000800 */
[----:B------:R-:W-:Y:S04]  /*b040*/  STS [R2+0x2000], R20 ;  /* 0x0020001402007388 */ /* 0x000fe80000000800 */
[----:B------:R3:W-:Y:S01]  /*b050*/  STS [R2+0x2400], R27 ;  /* 0x0024001b02007388 */ /* 0x0007e20000000800 */
[----:B-1----:R-:W-:-:S05]  /*b060*/  IMAD.IADD R0, R8, 0x1, R0 ;  /* 0x0000000108007824 */ /* 0x002fca00078e0200 */
[----:B------:R-:W-:Y:S01]  /*b070*/  STS [R0], R19 ;  /* 0x0000001300007388 */ /* 0x000fe20000000800 */
[----:B---3--:R-:W-:-:S03]  /*b080*/  IMAD.MOV.U32 R2, RZ, RZ, 0x4 ;  /* 0x00000004ff027424 */ /* 0x008fc600078e00ff */
[----:B------:R-:W-:Y:S04]  /*b090*/  STS [R0+0x400], R16 ;  /* 0x0004001000007388 */ /* 0x000fe80000000800 */
[----:B------:R-:W-:Y:S04]  /*b0a0*/  STS [R3], R12 ;  /* 0x0000000c03007388 */ /* 0x000fe80000000800 */
[----:B------:R-:W-:Y:S04]  /*b0b0*/  STS [R7], R11 ;  /* 0x0000000b07007388 */ /* 0x000fe80000000800 */
[----:B------:R-:W-:Y:S04]  /*b0c0*/  STS [R0+0x2000], R13 ;  /* 0x0020000d00007388 */ /* 0x000fe80000000800 */
[----:B------:R1:W-:Y:S04]  /*b0d0*/  STS [R0+0x2400], R15 ;  /* 0x0024000f00007388 */ /* 0x0003e80000000800 */
[----:B------:R3:W-:Y:S04]  /*b0e0*/  STS [R3+0x2000], R10 ;  /* 0x0020000a03007388 */ /* 0x0007e80000000800 */
[----:B------:R4:W-:Y:S01]  /*b0f0*/  STS [R7+0x2000], R9 ;  /* 0x0020000907007388 */ /* 0x0009e20000000800 */
[----:B--2---:R-:W-:-:S03]  /*b100*/  IMAD.WIDE R4, R43, R2, c[0x0][0x500] ;  /* 0x000140002b047625 */ /* 0x004fc600078e0202 */
[----:B------:R-:W-:Y:S06]  /*b110*/  BAR.SYNC.DEFER_BLOCKING 0x1, 0x80 ;  /* 0x0042000000007b1d */ /* 0x000fec0000010000 */
[----:B-1----:R-:W2:Y:S01]  /*b120*/  @P0 LDG.E R0, [R4.64] ;  /* 0x0000000804000981 */ /* 0x002ea2000c1e1900 */
[----:B------:R-:W-:Y:S02]  /*b130*/  IMAD.MOV.U32 R17, RZ, RZ, c[0x0][0x388] ;  /* 0x0000e200ff117624 */ /* 0x000fe400078e00ff */
[----:B---3--:R-:W-:-:S05]  /*b140*/  @P1 IMAD.WIDE R2, R43, R2, c[0x0][0x508] ;  /* 0x000142002b021625 */ /* 0x008fca00078e0202 */
[----:B------:R1:W5:Y:S02]  /*b150*/  @P1 LDG.E R17, [R2.64] ;  /* 0x0000000802111981 */ /* 0x000364000c1e1900 */
[----:B-1----:R-:W-:Y:S02]  /*b160*/  CS2R R2, SRZ ;  /* 0x0000000000027805 */ /* 0x002fe4000001ff00 */
[--C-:B--2---:R-:W-:Y:S01]  /*b170*/  @P0 SHF.R.S32.HI R3, RZ, 0x1f, R0.reuse ;  /* 0x0000001fff030819 */ /* 0x104fe20000011400 */
[----:B------:R-:W-:Y:S01]  /*b180*/  @P0 IMAD.MOV.U32 R2, RZ, RZ, R0 ;  /* 0x000000ffff020224 */ /* 0x000fe200078e0000 */
[----:B------:R-:W-:Y:S05]  /*b190*/  @P1 BRA `(.L_x_35) ;  /* 0x0000004000001947 */ /* 0x000fea0003800000 */
[----:B----4-:R-:W-:Y:S05]  /*b1a0*/  @!P0 BRA `(.L_x_35) ;  /* 0x0000003000008947 */ /* 0x010fea0003800000 */
[----:B------:R-:W2:Y:S04]  /*b1b0*/  LDG.E R6, [R4.64] ;  /* 0x0000000804067981 */ /* 0x000ea8000c1e1900 */
[----:B------:R-:W2:Y:S02]  /*b1c0*/  LDG.E R0, [R4.64+0x4] ;  /* 0x0000040804007981 */ /* 0x000ea4000c1e1900 */
[----:B--2--5:R-:W-:-:S02]  /*b1d0*/  IADD3 R17, -R6, R0, RZ ;  /* 0x0000000006117210 */ /* 0x024fc40007ffe1ff */
.L_x_35:
[----:B----4-:R-:W-:Y:S01]  /*b1e0*/  IMAD.MOV.U32 R4, RZ, RZ, c[0x0][0x4e8] ;  /* 0x00013a00ff047624 */ /* 0x010fe200078e00ff */
[----:B------:R-:W-:Y:S01]  /*b1f0*/  LEA.HI R6, R18, R18, RZ, 0x1 ;  /* 0x0000001212067211 */ /* 0x000fe200078f08ff */
[----:B------:R-:W1:Y:S01]  /*b200*/  S2R R19, SR_CTAID.Y ;  /* 0x0000000000137919 */ /* 0x000e620000002600 */
[----:B------:R-:W-:Y:S01]  /*b210*/  LEA.HI R20, R42, R41, RZ, 0x3 ;  /* 0x000000292a147211 */ /* 0x000fe200078f18ff */
[----:B------:R-:W-:Y:S01]  /*b220*/  IMAD R7, R3, c[0x0][0x3a0], RZ ;  /* 0x0000e80003077a24 */ /* 0x000fe200078e02ff */
[----:B------:R-:W-:Y:S01]  /*b230*/  LOP3.LUT R0, R6, 0x1ffffffe, RZ, 0xc0, !PT ;  /* 0x1ffffffe06007812 */ /* 0x000fe200078ec0ff */
[----:B------:R-:W2:Y:S01]  /*b240*/  S2R R23, SR_CTAID.X ;  /* 0x0000000000177919 */ /* 0x000ea20000002500 */
[----:B------:R-:W-:Y:S01]  /*b250*/  ISETP.NE.AND P2, PT, R4, 0x1, PT ;  /* 0x000000010400780c */ /* 0x000fe20003f45270 */
[----:B------:R-:W-:Y:S01]  /*b260*/  IMAD.SHL.U32 R8, R6, 0x20, RZ ;  /* 0x0000002006087824 */ /* 0x000fe200078e00ff */
[----:B------:R-:W-:Y:S01]  /*b270*/  LOP3.LUT R4, R36, 0xffffffe0, RZ, 0xc0, !PT ;  /* 0xffffffe024047812 */ /* 0x000fe200078ec0ff */
[----:B------:R-:W-:Y:S01]  /*b280*/  IMAD.IADD R10, R18, 0x1, -R0 ;  /* 0x00000001120a7824 */ /* 0x000fe200078e0a00 */
[----:B------:R-:W-:Y:S01]  /*b290*/  SHF.R.S32.HI R9, RZ, 0x1f, R35 ;  /* 0x0000001fff097819 */ /* 0x000fe20000011423 */
[----:B------:R-:W-:Y:S01]  /*b2a0*/  IMAD R6, R2, c[0x0][0x3a4], R7 ;  /* 0x0000e90002067a24 */ /* 0x000fe200078e0207 */
[----:B------:R-:W-:Y:S01]  /*b2b0*/  LOP3.LUT R5, R20, 0xfffffff8, RZ, 0xc0, !PT ;  /* 0xfffffff814057812 */ /* 0x000fe200078ec0ff */
[----:B------:R-:W-:Y:S01]  /*b2c0*/  IMAD.IADD R0, R41, 0x1, -R4 ;  /* 0x0000000129007824 */ /* 0x000fe200078e0a04 */
[----:B------:R-:W-:-:S02]  /*b2d0*/  LEA.HI R9, R9, R35, RZ, 0x2 ;  /* 0x0000002309097211 */ /* 0x000fc400078f10ff */
[----:B------:R-:W-:Y:S01]  /*b2e0*/  LOP3.LUT R8, R8, 0xffffffc0, RZ, 0xc0, !PT ;  /* 0xffffffc008087812 */ /* 0x000fe200078ec0ff */
[----:B------:R-:W-:Y:S01]  /*b2f0*/  IMAD.IADD R13, R41, 0x1, -R5 ;  /* 0x00000001290d7824 */ /* 0x000fe200078e0a05 */
[----:B------:R-:W-:Y:S01]  /*b300*/  SHF.R.S32.HI R11, RZ, 0x1f, R0 ;  /* 0x0000001fff0b7819 */ /* 0x000fe20000011400 */
[----:B------:R-:W-:Y:S01]  /*b310*/  IMAD.WIDE.U32 R4, R2, c[0x0][0x3a0], RZ ;  /* 0x0000e80002047a25 */ /* 0x000fe200078e00ff */
[----:B------:R-:W-:Y:S02]  /*b320*/  LOP3.LUT R9, R9, 0xffffffc, RZ, 0xc0, !PT ;  /* 0x0ffffffc09097812 */ /* 0x000fe400078ec0ff */
[----:B------:R-:W-:Y:S01]  /*b330*/  LEA.HI R7, R11, R0, RZ, 0x2 ;  /* 0x000000000b077211 */ /* 0x000fe200078f10ff */
[----:B------:R-:W-:Y:S01]  /*b340*/  IMAD.IADD R5, R5, 0x1, R6 ;  /* 0x0000000105057824 */ /* 0x000fe200078e0206 */
[----:B------:R-:W-:Y:S01]  /*b350*/  LOP3.LUT P1, RZ, R0, 0x3, RZ, 0xc0, !PT ;  /* 0x0000000300ff7812 */ /* 0x000fe2000782c0ff */
[----:B------:R-:W-:Y:S01]  /*b360*/  IMAD.IADD R0, R35, 0x1, -R9 ;  /* 0x0000000123007824 */ /* 0x000fe200078e0a09 */
[----:B------:R-:W-:Y:S01]  /*b370*/  SHF.R.S32.HI R6, RZ, 0x2, R7 ;  /* 0x00000002ff067819 */ /* 0x000fe20000011407 */
[----:B------:R-:W-:Y:S01]  /*b380*/  IMAD R8, R10, 0x8, R8 ;  /* 0x000000080a087824 */ /* 0x000fe200078e0208 */
[----:B-1----:R-:W-:Y:S01]  /*b390*/  SHF.R.S32.HI R7, RZ, 0x1f, R19 ;  /* 0x0000001fff077819 */ /* 0x002fe20000011413 */
[----:B------:R-:W-:Y:S01]  /*b3a0*/  IMAD.WIDE.U32 R14, R19, c[0x0][0x490], R2 ;  /* 0x00012400130e7a25 */ /* 0x000fe200078e0002 */
[----:B------:R-:W-:-:S02]  /*b3b0*/  SHF.R.S32.HI R20, RZ, 0x3, R20 ;  /* 0x00000003ff147819 */ /* 0x000fc40000011414 */
[----:B------:R-:W-:Y:S01]  /*b3c0*/  LEA.HI R22, R42, R41, RZ, 0x6 ;  /* 0x000000292a167211 */ /* 0x000fe200078f30ff */
[----:B------:R-:W-:Y:S02]  /*b3d0*/  IMAD R16, R0, 0x10, R6 ;  /* 0x0000001000107824 */ /* 0x000fe400078e0206 */
[C---:B------:R-:W-:Y:S02]  /*b3e0*/  IMAD R9, R7.reuse, c[0x0][0x490], RZ ;  /* 0x0001240007097a24 */ /* 0x040fe400078e02ff */
[----:B------:R-:W-:Y:S02]  /*b3f0*/  IMAD.IADD R0, R16, 0x1, R8 ;  /* 0x0000000110007824 */ /* 0x000fe400078e0208 */
[----:B------:R-:W-:Y:S02]  /*b400*/  IMAD R12, R7, c[0x0][0x3e8], RZ ;  /* 0x0000fa00070c7a24 */ /* 0x000fe400078e02ff */
[----:B------:R-:W-:Y:S02]  /*b410*/  IMAD.SHL.U32 R7, R20, 0x40, RZ ;  /* 0x0000004014077824 */ /* 0x000fe400078e00ff */
[----:B--2---:R-:W-:-:S02]  /*b420*/  IMAD R6, R23, 0x80, R0 ;  /* 0x0000008017067824 */ /* 0x004fc400078e0200 */
[----:B------:R-:W-:Y:S01]  /*b430*/  IMAD R9, R19, c[0x0][0x494], R9 ;  /* 0x0001250013097a24 */ /* 0x000fe200078e0209 */
[----:B------:R-:W-:Y:S01]  /*b440*/  LOP3.LUT R7, R7, 0x1c0, RZ, 0xc0, !PT ;  /* 0x000001c007077812 */ /* 0x000fe200078ec0ff */
[----:B------:R-:W-:Y:S02]  /*b450*/  IMAD.SHL.U32 R8, R13, 0x8, RZ ;  /* 0x000000080d087824 */ /* 0x000fe400078e00ff */
[----:B------:R-:W-:-:S03]  /*b460*/  @P2 IMAD.HI.U32 R10, R6, c[0x0][0x4ec], RZ ;  /* 0x00013b00060a2a27 */ /* 0x000fc600078e00ff */
[----:B------:R-:W-:Y:S01]  /*b470*/  LOP3.LUT R11, R7, 0x38, R8, 0xf8, !PT ;  /* 0x00000038070b7812 */ /* 0x000fe200078ef808 */
[----:B------:R-:W-:Y:S01]  /*b480*/  IMAD.WIDE.U32 R2, R19, c[0x0][0x3e8], R4 ;  /* 0x0000fa0013027a25 */ /* 0x000fe200078e0004 */
[----:B------:R-:W-:Y:S02]  /*b490*/  SHF.R.U32.HI R7, RZ, 0x3, R7 ;  /* 0x00000003ff077819 */ /* 0x000fe40000011607 */
[----:B------:R-:W-:Y:S01]  /*b4a0*/  ISETP.GE.AND P6, PT, R8, c[0x0][0x3c8], PT ;  /* 0x0000f20008007a0c */ /* 0x000fe20003fc6270 */
[----:B------:R-:W-:Y:S01]  /*b4b0*/  IMAD.IADD R5, R15, 0x1, R9 ;  /* 0x000000010f057824 */ /* 0x000fe200078e0209 */
[----:B------:R-:W-:Y:S01]  /*b4c0*/  SHF.R.S32.HI R9, RZ, 0x1f, R43 ;  /* 0x0000001fff097819 */ /* 0x000fe2000001142b */
[----:B------:R-:W-:Y:S01]  /*b4d0*/  IMAD.MOV.U32 R0, RZ, RZ, R6 ;  /* 0x000000ffff007224 */ /* 0x000fe200078e0006 */
[----:B------:R-:W-:Y:S01]  /*b4e0*/  @P2 SHF.R.U32.HI R0, RZ, c[0x0][0x4f0], R10 ;  /* 0x00013c00ff002a19 */ /* 0x000fe2000001160a */
[----:B------:R-:W-:Y:S01]  /*b4f0*/  IMAD R12, R19, c[0x0][0x3ec], R12 ;  /* 0x0000fb00130c7a24 */ /* 0x000fe200078e020c */
[----:B------:R-:W-:Y:S01]  /*b500*/  SEL R9, R9, RZ, !P0 ;  /* 0x000000ff09097207 */ /* 0x000fe20004000000 */
[----:B------:R-:W-:Y:S01]  /*b510*/  IMAD.MOV.U32 R4, RZ, RZ, R14 ;  /* 0x000000ffff047224 */ /* 0x000fe200078e000e */
[----:B------:R-:W-:Y:S01]  /*b520*/  SEL R10, R43, RZ, !P0 ;  /* 0x000000ff2b0a7207 */ /* 0x000fe20004000000 */
[----:B------:R-:W-:Y:S01]  /*b530*/  IMAD.IADD R3, R3, 0x1, R12 ;  /* 0x0000000103037824 */ /* 0x000fe200078e020c */
[----:B------:R-:W-:Y:S01]  /*b540*/  LOP3.LUT R21, R11, R7, RZ, 0x3c, !PT ;  /* 0x000000070b157212 */ /* 0x000fe200078e3cff */
[----:B------:R-:W-:Y:S01]  /*b550*/  IMAD R7, R13, 0x10, R20 ;  /* 0x000000100d077824 */ /* 0x000fe200078e0214 */
[----:B------:R-:W-:Y:S01]  /*b560*/  SHF.R.S32.HI R53, RZ, 0x1f, R8 ;  /* 0x0000001fff357819 */ /* 0x000fe20000011408 */
[----:B------:R-:W-:-:S02]  /*b570*/  IMAD.MOV R12, RZ, RZ, -R0 ;  /* 0x000000ffff0c7224 */ /* 0x000fc400078e0a00 */
[----:B------:R-:W-:Y:S02]  /*b580*/  IMAD R13, R9, c[0x0][0x498], RZ ;  /* 0x00012600090d7a24 */ /* 0x000fe400078e02ff */
[----:B------:R-:W-:-:S04]  /*b590*/  IMAD.WIDE.U32 R4, R10, c[0x0][0x498], R4 ;  /* 0x000126000a047a25 */ /* 0x000fc800078e0004 */
[----:B------:R-:W-:Y:S01]  /*b5a0*/  IMAD R11, R23, 0x80, R7 ;  /* 0x00000080170b7824 */ /* 0x000fe200078e0207 */
[----:B------:R-:W-:Y:S01]  /*b5b0*/  IADD3 R4, P0, R0, R4, RZ ;  /* 0x0000000400047210 */ /* 0x000fe20007f1e0ff */
[----:B------:R-:W-:Y:S02]  /*b5c0*/  IMAD R7, R12, c[0x0][0x4e8], R6 ;  /* 0x00013a000c077a24 */ /* 0x000fe400078e0206 */
[----:B------:R-:W-:Y:S01]  /*b5d0*/  IMAD R12, R10, c[0x0][0x49c], R13 ;  /* 0x000127000a0c7a24 */ /* 0x000fe200078e020d */
[----:B------:R-:W-:Y:S01]  /*b5e0*/  SHF.R.S32.HI R13, RZ, 0x1f, R0 ;  /* 0x0000001fff0d7819 */ /* 0x000fe20000011400 */
[----:B------:R-:W-:Y:S01]  /*b5f0*/  IMAD R0, R9, c[0x0][0x3f0], RZ ;  /* 0x0000fc0009007a24 */ /* 0x000fe200078e02ff */
[----:B------:R-:W-:Y:S01]  /*b600*/  SHF.R.S32.HI R9, RZ, 0x1f, R7 ;  /* 0x0000001fff097819 */ /* 0x000fe20000011407 */
[----:B------:R-:W-:Y:S01]  /*b610*/  @P2 IMAD.HI.U32 R14, R11, c[0x0][0x4ec], RZ ;  /* 0x00013b000b0e2a27 */ /* 0x000fe200078e00ff */
[----:B------:R-:W-:-:S03]  /*b620*/  IADD3.X R5, R13, R5, R12, P0, !PT ;  /* 0x000000050d057210 */ /* 0x000fc600007fe40c */
[----:B------:R-:W-:Y:S02]  /*b630*/  IMAD R12, R10, c[0x0][0x3f4], R0 ;  /* 0x0000fd000a0c7a24 */ /* 0x000fe400078e0200 */
[----:B------:R-:W-:Y:S02]  /*b640*/  IMAD R0, R9, c[0x0][0x488], RZ ;  /* 0x0001220009007a24 */ /* 0x000fe400078e02ff */
[----:B------:R-:W-:Y:S01]  /*b650*/  IMAD.MOV.U32 R6, RZ, RZ, R11 ;  /* 0x000000ffff067224 */ /* 0x000fe200078e000b */
[----:B------:R-:W-:Y:S01]  /*b660*/  @P2 SHF.R.U32.HI R6, RZ, c[0x0][0x4f0], R14 ;  /* 0x00013c00ff062a19 */ /* 0x000fe2000001160e */
[----:B------:R-:W-:-:S04]  /*b670*/  IMAD.WIDE.U32 R4, R7, c[0x0][0x488], R4 ;  /* 0x0001220007047a25 */ /* 0x000fc800078e0004 */
[----:B------:R-:W-:Y:S01]  /*b680*/  IMAD R9, R7, c[0x0][0x48c], R0 ;  /* 0x0001230007097a24 */ /* 0x000fe200078e0200 */
[----:B------:R-:W-:Y:S01]  /*b690*/  LEA R7, P0, R4, c[0x0][0x450], 0x2 ;  /* 0x0001140004077a11 */ /* 0x000fe200078010ff */
[----:B------:R-:W-:Y:S01]  /*b6a0*/  IMAD.WIDE.U32 R2, R10, c[0x0][0x3f0], R2 ;  /* 0x0000fc000a027a25 */ /* 0x000fe200078e0002 */
[----:B------:R-:W-:-:S03]  /*b6b0*/  SHF.R.S32.HI R10, RZ, 0x1f, R6 ;  /* 0x0000001fff0a7819 */ /* 0x000fc60000011406 */
[----:B------:R-:W-:Y:S01]  /*b6c0*/  IMAD.IADD R5, R5, 0x1, R9 ;  /* 0x0000000105057824 */ /* 0x000fe200078e0209 */
[----:B------:R-:W-:Y:S01]  /*b6d0*/  SHFL.IDX PT, R14, R7, 0x1, 0x1c1f ;  /* 0x003c1f00070e7f89 */ /* 0x000fe200000e0000 */
[----:B------:R-:W-:Y:S02]  /*b6e0*/  IMAD R0, R10, c[0x0][0x3e0], RZ ;  /* 0x0000f8000a007a24 */ /* 0x000fe400078e02ff */
[----:B------:R-:W-:Y:S01]  /*b6f0*/  IMAD.MOV R18, RZ, RZ, -R6 ;  /* 0x000000ffff127224 */ /* 0x000fe200078e0a06 */
[----:B------:R-:W-:Y:S01]  /*b700*/  LEA.HI.X R4, R4, c[0x0][0x454], R5, 0x2, P0 ;  /* 0x0001150004047a11 */ /* 0x000fe200000f1405 */
[----:B------:R-:W-:Y:S01]  /*b710*/  IMAD R9, R6, c[0x0][0x3e4], R0 ;  /* 0x0000f90006097a24 */ /* 0x000fe200078e0200 */
[----:B------:R-:W-:Y:S01]  /*b720*/  SHFL.IDX PT, R10, R7, 0x3, 0x1c1f ;  /* 0x007c1f00070a7f89 */ /* 0x000fe200000e0000 */
[----:B------:R-:W-:Y:S02]  /*b730*/  IMAD.IADD R3, R3, 0x1, R12 ;  /* 0x0000000103037824 */ /* 0x000fe400078e020c */
[----:B-----5:R-:W-:Y:S01]  /*b740*/  IMAD R0, R17, c[0x0][0x4e8], RZ ;  /* 0x00013a0011007a24 */ /* 0x020fe200078e02ff */
[----:B------:R-:W-:Y:S01]  /*b750*/  SHFL.IDX PT, R15, R4, 0x1, 0x1c1f ;  /* 0x003c1f00040f7f89 */ /* 0x000fe200000e0000 */
[----:B------:R-:W-:-:S02]  /*b760*/  IMAD R5, R23, 0x80, R16 ;  /* 0x0000008017057824 */ /* 0x000fc400078e0210 */
[----:B------:R-:W-:Y:S01]  /*b770*/  IMAD R18, R18, c[0x0][0x4e8], R11 ;  /* 0x00013a0012127a24 */ /* 0x000fe200078e020b */
[----:B------:R-:W-:Y:S01]  /*b780*/  SHFL.IDX PT, R16, R7, RZ, 0x1c1f ;  /* 0x001c1fff07107589 */ /* 0x000fe200000e0000 */
[----:B------:R-:W-:Y:S01]  /*b790*/  IMAD.WIDE.U32 R2, R6, c[0x0][0x3e0], R2 ;  /* 0x0000f80006027a25 */ /* 0x000fe200078e0002 */
[-C--:B------:R-:W-:Y:S02]  /*b7a0*/  ISETP.GE.OR P4, PT, R5, R0.reuse, P1 ;  /* 0x000000000500720c */ /* 0x080fe40000f86670 */
[----:B------:R-:W1:Y:S01]  /*b7b0*/  SHFL.IDX PT, R17, R4, RZ, 0x1c1f ;  /* 0x001c1fff04117589 */ /* 0x000e6200000e0000 */
[----:B------:R-:W-:Y:S01]  /*b7c0*/  SHF.R.S32.HI R6, RZ, 0x1f, R18 ;  /* 0x0000001fff067819 */ /* 0x000fe20000011412 */
[----:B------:R-:W-:Y:S01]  /*b7d0*/  IMAD.IADD R3, R3, 0x1, R9 ;  /* 0x0000000103037824 */ /* 0x000fe200078e0209 */
[----:B------:R-:W-:Y:S01]  /*b7e0*/  IADD3 R9, R5, 0x8, RZ ;  /* 0x0000000805097810 */ /* 0x000fe20007ffe0ff */
[----:B------:R2:W-:Y:S02]  /*b7f0*/  SHFL.IDX PT, R12, R7, 0x2, 0x1c1f ;  /* 0x005c1f00070c7f89 */ /* 0x0005e400000e0000 */
[----:B------:R-:W-:Y:S01]  /*b800*/  IMAD R6, R6, c[0x0][0x3d8], RZ ;  /* 0x0000f60006067a24 */ /* 0x000fe200078e02ff */
[----:B------:R-:W-:Y:S01]  /*b810*/  ISETP.GE.OR P3, PT, R9, R0, P1 ;  /* 0x000000000900720c */ /* 0x000fe20000f66670 */
[----:B------:R-:W3:Y:S01]  /*b820*/  SHFL.IDX PT, R13, R4, 0x2, 0x1c1f ;  /* 0x005c1f00040d7f89 */ /* 0x000ee200000e0000 */
[----:B------:R-:W-:-:S02]  /*b830*/  IMAD.SHL.U32 R9, R22, 0x8, RZ ;  /* 0x0000000816097824 */ /* 0x000fc400078e00ff */
[C---:B------:R-:W-:Y:S01]  /*b840*/  IMAD R19, R18.reuse, c[0x0][0x3dc], R6 ;  /* 0x0000f70012137a24 */ /* 0x040fe200078e0206 */
[----:B------:R4:W3:Y:S04]  /*b850*/  SHFL.IDX PT, R11, R4, 0x3, 0x1c1f ;  /* 0x007c1f00040b7f89 */ /* 0x0008e800000e0000 */
[----:B-1----:R-:W-:Y:S01]  /*b860*/  @!P4 ST.E [R16.64], R37 ;  /* 0x000000251000c985 */ /* 0x002fe2000c101908 */
[----:B--2---:R-:W-:Y:S01]  /*b870*/  IMAD.WIDE.U32 R6, R18, c[0x0][0x3d8], R2 ;  /* 0x0000f60012067a25 */ /* 0x004fe200078e0002 */
[----:B------:R-:W-:Y:S02]  /*b880*/  IADD3 R18, R5, 0x48, RZ ;  /* 0x0000004805127810 */ /* 0x000fe40007ffe0ff */
[----:B------:R-:W-:Y:S01]  /*b890*/  @!P3 ST.E [R14.64], R38 ;  /* 0x000000260e00b985 */ /* 0x000fe2000c101908 */
[----:B------:R-:W-:-:S02]  /*b8a0*/  IMAD.IADD R3, R7, 0x1, R19 ;  /* 0x0000000107037824 */ /* 0x000fc400078e0213 */
[----:B------:R-:W-:Y:S01]  /*b8b0*/  IMAD R2, R23, 0x80, R20 ;  /* 0x0000008017027824 */ /* 0x000fe200078e0214 */
[----:B----4-:R-:W-:Y:S02]  /*b8c0*/  IADD3 R4, R5, 0x40, RZ ;  /* 0x0000004005047810 */ /* 0x010fe40007ffe0ff */
[----:B------:R-:W-:Y:S02]  /*b8d0*/  LOP3.LUT R5, R21, 0x7ffffe00, R9, 0xf8, !PT ;  /* 0x7ffffe0015057812 */ /* 0x000fe400078ef809 */
[-C--:B------:R-:W-:Y:S02]  /*b8e0*/  ISETP.GE.OR P2, PT, R4, R0.reuse, P1 ;  /* 0x000000000400720c */ /* 0x080fe40000f46670 */
[----:B------:R-:W-:Y:S01]  /*b8f0*/  LEA R4, P0, R6, c[0x0][0x380], 0x1 ;  /* 0x0000e00006047a11 */ /* 0x000fe200078008ff */
[----:B------:R-:W-:Y:S01]  /*b900*/  IMAD.SHL.U32 R5, R5, 0x2, RZ ;  /* 0x0000000205057824 */ /* 0x000fe200078e00ff */
[-C--:B------:R-:W-:Y:S02]  /*b910*/  ISETP.GE.OR P1, PT, R18, R0.reuse, P1 ;  /* 0x000000001200720c */ /* 0x080fe40000f26670 */
[----:B------:R-:W-:Y:S01]  /*b920*/  LEA.HI.X R3, R6, c[0x0][0x384], R3, 0x1, P0 ;  /* 0x0000e10006037a11 */ /* 0x000fe200000f0c03 */
[----:B------:R-:W-:Y:S01]  /*b930*/  SHFL.IDX PT, R7, R4, 0x1, 0x181f ;  /* 0x00381f0004077f89 */ /* 0x000fe200000e0000 */
[----:B------:R-:W-:-:S02]  /*b940*/  ISETP.GE.OR P3, PT, R2, R0, P6 ;  /* 0x000000000200720c */ /* 0x000fc40003766670 */
[C---:B------:R-:W-:Y:S01]  /*b950*/  IADD3 R6, R2.reuse, 0x10, RZ ;  /* 0x0000001002067810 */ /* 0x040fe20007ffe0ff */
[----:B------:R-:W-:Y:S01]  /*b960*/  SHFL.IDX PT, R9, R3, RZ, 0x181f ;  /* 0x00181fff03097589 */ /* 0x000fe200000e0000 */
[C---:B------:R-:W-:Y:S02]  /*b970*/  IADD3 R32, R2.reuse, 0x40, RZ ;  /* 0x0000004002207810 */ /* 0x040fe40007ffe0ff */
[----:B------:R-:W-:Y:S01]  /*b980*/  IADD3 R54, R2, 0x60, RZ ;  /* 0x0000006002367810 */ /* 0x000fe20007ffe0ff */
[----:B---3--:R-:W-:Y:S01]  /*b990*/  @!P2 ST.E [R12.64], R39 ;  /* 0x000000270c00a985 */ /* 0x008fe2000c101908 */
[-C--:B------:R-:W-:Y:S02]  /*b9a0*/  ISETP.GE.OR P2, PT, R6, R0.reuse, P6 ;  /* 0x000000000600720c */ /* 0x080fe40003746670 */
[----:B------:R-:W-:Y:S01]  /*b9b0*/  IADD3 R6, R2, 0x20, RZ ;  /* 0x0000002002067810 */ /* 0x000fe20007ffe0ff */
[----:B------:R-:W1:Y:S04]  /*b9c0*/  SHFL.IDX PT, R12, R4, RZ, 0x181f ;  /* 0x00181fff040c7589 */ /* 0x000e6800000e0000 */
[----:B------:R2:W-:Y:S01]  /*b9d0*/  @!P1 ST.E [R10.64], R40 ;  /* 0x000000280a009985 */ /* 0x0005e2000c101908 */
[----:B------:R-:W-:-:S02]  /*b9e0*/  ISETP.GE.OR P1, PT, R6, R0, P6 ;  /* 0x000000000600720c */ /* 0x000fc40003726670 */
[----:B------:R-:W-:Y:S01]  /*b9f0*/  IADD3 R6, R2, 0x30, RZ ;  /* 0x0000003002067810 */ /* 0x000fe20007ffe0ff */
[----:B------:R-:W-:Y:S03]  /*ba00*/  LDS.128 R24, [R5+0x80] ;  /* 0x0000800005187984 */ /* 0x000fe60000000c00 */
[----:B------:R-:W-:Y:S01]  /*ba10*/  ISETP.GE.OR P0, PT, R6, R0, P6 ;  /* 0x000000000600720c */ /* 0x000fe20003706670 */
[----:B------:R-:W3:Y:S04]  /*ba20*/  SHFL.IDX PT, R11, R3, 0x1, 0x181f ;  /* 0x00381f00030b7f89 */ /* 0x000ee800000e0000 */
[----:B------:R-:W4:Y:S04]  /*ba30*/  SHFL.IDX PT, R14, R4, 0x2, 0x181f ;  /* 0x00581f00040e7f89 */ /* 0x000f2800000e0000 */
[----:B------:R-:W4:Y:S04]  /*ba40*/  SHFL.IDX PT, R44, R3, 0x2, 0x181f ;  /* 0x00581f00032c7f89 */ /* 0x000f2800000e0000 */
[----:B------:R-:W4:Y:S01]  /*ba50*/  SHFL.IDX PT, R15, R4, 0x3, 0x181f ;  /* 0x00781f00040f7f89 */ /* 0x000f2200000e0000 */
[----:B-1----:R-:W-:-:S03]  /*ba60*/  @!P3 LEA R12, P5, R8, R12, 0x1 ;  /* 0x0000000c080cb211 */ /* 0x002fc600078a08ff */
[----:B------:R-:W-:Y:S01]  /*ba70*/  LDS.128 R20, [R5+0x880] ;  /* 0x0008800005147984 */ /* 0x000fe20000000c00 */
[----:B------:R-:W-:Y:S02]  /*ba80*/  @!P3 LEA.HI.X R13, R8, R9, R53, 0x1, P5 ;  /* 0x00000009080db211 */ /* 0x000fe400028f0c35 */
[----:B------:R-:W-:Y:S01]  /*ba90*/  ISETP.GE.OR P5, PT, R32, R0, P6 ;  /* 0x000000002000720c */ /* 0x000fe200037a6670 */
[----:B------:R-:W-:Y:S01]  /*baa0*/  LDS.128 R16, [R5+0x1080] ;  /* 0x0010800005107984 */ /* 0x000fe20000000c00 */
[----:B--2---:R-:W-:-:S03]  /*bab0*/  @!P2 LEA R10, P4, R8, R7, 0x1 ;  /* 0x00000007080aa211 */ /* 0x004fc600078808ff */
[----:B------:R-:W1:Y:S01]  /*bac0*/  SHFL.IDX PT, R45, R3, 0x3, 0x181f ;  /* 0x00781f00032d7f89 */ /* 0x000e6200000e0000 */
[----:B---3--:R-:W-:-:S03]  /*bad0*/  @!P2 LEA.HI.X R11, R8, R11, R53, 0x1, P4 ;  /* 0x0000000b080ba211 */ /* 0x008fc600020f0c35 */
[----:B------:R-:W2:Y:S01]  /*bae0*/  LDS.128 R28, [R5+0x1880] ;  /* 0x00188000051c7984 */ /* 0x000ea20000000c00 */
[----:B----4-:R-:W-:-:S03]  /*baf0*/  @!P1 LEA R6, P4, R8, R14, 0x1 ;  /* 0x0000000e08069211 */ /* 0x010fc600078808ff */
[----:B------:R-:W-:Y:S01]  /*bb00*/  LDS.128 R32, [R5+0x2080] ;  /* 0x0020800005207984 */ /* 0x000fe20000000c00 */
[--C-:B------:R-:W-:Y:S02]  /*bb10*/  @!P1 LEA.HI.X R7, R8, R44, R53.reuse, 0x1, P4 ;  /* 0x0000002c08079211 */ /* 0x100fe400020f0c35 */
[----:B------:R-:W-:Y:S01]  /*bb20*/  IADD3 R44, R2, 0x50, RZ ;  /* 0x00000050022c7810 */ /* 0x000fe20007ffe0ff */
[----:B------:R-:W-:Y:S01]  /*bb30*/  LDS.128 R36, [R5+0x2880] ;  /* 0x0028800005247984 */ /* 0x000fe20000000c00 */
[----:B------:R-:W-:Y:S02]  /*bb40*/  @!P0 LEA R14, P4, R8, R15, 0x1 ;  /* 0x0000000f080e8211 */ /* 0x000fe400078808ff */
[----:B------:R-:W-:Y:S01]  /*bb50*/  IADD3 R2, R2, 0x70, RZ ;  /* 0x0000007002027810 */ /* 0x000fe20007ffe0ff */
[----:B------:R-:W-:Y:S04]  /*bb60*/  LDS.128 R40, [R5+0x3080] ;  /* 0x0030800005287984 */ /* 0x000fe80000000c00 */
[----:B------:R-:W3:Y:S04]  /*bb70*/  SHFL.IDX PT, R48, R4, 0x4, 0x181f ;  /* 0x00981f0004307f89 */ /* 0x000ee800000e0000 */
[----:B------:R-:W4:Y:S01]  /*bb80*/  SHFL.IDX PT, R9, R4, 0x5, 0x181f ;  /* 0x00b81f0004097f89 */ /* 0x000f2200000e0000 */
[----:B-1----:R-:W-:-:S02]  /*bb90*/  @!P0 LEA.HI.X R15, R8, R45, R53, 0x1, P4 ;  /* 0x0000002d080f8211 */ /* 0x002fc400020f0c35 */
[-C--:B------:R-:W-:Y:S01]  /*bba0*/  ISETP.GE.OR P4, PT, R44, R0.reuse, P6 ;  /* 0x000000002c00720c */ /* 0x080fe20003786670 */
[----:B------:R-:W-:Y:S04]  /*bbb0*/  SHFL.IDX PT, R49, R4, 0x6, 0x181f ;  /* 0x00d81f0004317f89 */ /* 0x000fe800000e0000 */
[----:B------:R-:W1:Y:S04]  /*bbc0*/  SHFL.IDX PT, R52, R3, 0x4, 0x181f ;  /* 0x00981f0003347f89 */ /* 0x000e6800000e0000 */
[----:B------:R-:W1:Y:S04]  /*bbd0*/  SHFL.IDX PT, R51, R3, 0x5, 0x181f ;  /* 0x00b81f0003337f89 */ /* 0x000e6800000e0000 */
[----:B------:R-:W1:Y:S04]  /*bbe0*/  SHFL.IDX PT, R50, R3, 0x6, 0x181f ;  /* 0x00d81f0003327f89 */ /* 0x000e6800000e0000 */
[----:B------:R-:W1:Y:S04]  /*bbf0*/  LDS.128 R44, [R5+0x3880] ;  /* 0x00388000052c7984 */ /* 0x000e680000000c00 */
[----:B------:R3:W-:Y:S01]  /*bc00*/  @!P3 ST.E.128 [R12.64], R24 ;  /* 0x000000180c00b985 */ /* 0x0007e2000c101d08 */
[----:B------:R-:W-:-:S02]  /*bc10*/  ISETP.GE.OR P3, PT, R54, R0, P6 ;  /* 0x000000003600720c */ /* 0x000fc40003766670 */
[----:B------:R-:W-:Y:S01]  /*bc20*/  ISETP.GE.OR P6, PT, R2, R0, P6 ;  /* 0x000000000200720c */ /* 0x000fe200037c6670 */
[----:B------:R4:W-:Y:S04]  /*bc30*/  @!P2 ST.E.128 [R10.64], R20 ;  /* 0x000000140a00a985 */ /* 0x0009e8000c101d08 */
[----:B------:R1:W-:Y:S04]  /*bc40*/  @!P1 ST.E.128 [R6.64], R16 ;  /* 0x0000001006009985 */ /* 0x0003e8000c101d08 */
[----:B--2---:R2:W-:Y:S04]  /*bc50*/  @!P0 ST.E.128 [R14.64], R28 ;  /* 0x0000001c0e008985 */ /* 0x0045e8000c101d08 */
[----:B------:R-:W1:Y:S04]  /*bc60*/  SHFL.IDX PT, R4, R4, 0x7, 0x181f ;  /* 0x00f81f0004047f89 */ /* 0x000e6800000e0000 */
[----:B------:R-:W2:Y:S01]  /*bc70*/  SHFL.IDX PT, R3, R3, 0x7, 0x181f ;  /* 0x00f81f0003037f89 */ /* 0x000ea200000e0000 */
[----:B---3--:R-:W-:-:S02]  /*bc80*/  @!P5 LEA R12, P2, R8, R48, 0x1 ;  /* 0x00000030080cd211 */ /* 0x008fc400078408ff */
[C---:B----4-:R-:W-:Y:S02]  /*bc90*/  @!P4 LEA R10, P1, R8.reuse, R9, 0x1 ;  /* 0x00000009080ac211 */ /* 0x050fe400078208ff */
[C-C-:B-1----:R-:W-:Y:S02]  /*bca0*/  @!P5 LEA.HI.X R13, R8.reuse, R52, R53.reuse, 0x1, P2 ;  /* 0x00000034080dd211 */ /* 0x142fe400010f0c35 */
[C---:B------:R-:W-:Y:S02]  /*bcb0*/  @!P3 LEA R6, P0, R8.reuse, R49, 0x1 ;  /* 0x000000310806b211 */ /* 0x040fe400078008ff */
[C-C-:B------:R-:W-:Y:S01]  /*bcc0*/  @!P4 LEA.HI.X R11, R8.reuse, R51, R53.reuse, 0x1, P1 ;  /* 0x00000033080bc211 */ /* 0x140fe200008f0c35 */
[----:B------:R1:W-:Y:S01]  /*bcd0*/  @!P5 ST.E.128 [R12.64], R32 ;  /* 0x000000200c00d985 */ /* 0x0003e2000c101d08 */
[----:B------:R-:W-:-:S03]  /*bce0*/  @!P3 LEA.HI.X R7, R8, R50, R53, 0x1, P0 ;  /* 0x000000320807b211 */ /* 0x000fc600000f0c35 */
[----:B------:R1:W-:Y:S04]  /*bcf0*/  @!P4 ST.E.128 [R10.64], R36 ;  /* 0x000000240a00c985 */ /* 0x0003e8000c101d08 */
[----:B------:R1:W-:Y:S01]  /*bd00*/  @!P3 ST.E.128 [R6.64], R40 ;  /* 0x000000280600b985 */ /* 0x0003e2000c101d08 */
[----:B------:R-:W-:Y:S05]  /*bd10*/  @P6 EXIT ;  /* 0x000000000000694d */ /* 0x000fea0003800000 */
[----:B--2---:R-:W-:-:S04]  /*bd20*/  LEA R2, P0, R8, R4, 0x1 ;  /* 0x0000000408027211 */ /* 0x004fc800078008ff */
[----:B------:R-:W-:-:S05]  /*bd30*/  LEA.HI.X R3, R8, R3, R53, 0x1, P0 ;  /* 0x0000000308037211 */ /* 0x000fca00000f0c35 */
[----:B------:R-:W-:Y:S01]  /*bd40*/  ST.E.128 [R2.64], R44 ;  /* 0x0000002c02007985 */ /* 0x000fe2000c101d08 */
[----:B------:R-:W-:Y:S05]  /*bd50*/  EXIT ;  /* 0x000000000000794d */ /* 0x000fea0003800000 */
.L_x_34:
[----:B------:R-:W2:Y:S01]  /*bd60*/  LDL R8, [R1+0x10] ;  /* 0x0000100001087983 */ /* 0x000ea20000100800 */
[----:B------:R-:W-:Y:S01]  /*bd70*/  ISETP.NE.U32.AND P0, PT, RZ, c[0x0][0x508], PT ;  /* 0x00014200ff007a0c */ /* 0x000fe20003f05070 */
[----:B------:R-:W-:Y:S01]  /*bd80*/  IMAD.MOV.U32 R2, RZ, RZ, 0x4 ;  /* 0x00000004ff027424 */ /* 0x000fe200078e00ff */
[----:B------:R-:W-:Y:S02]  /*bd90*/  ISETP.NE.U32.AND P1, PT, RZ, c[0x0][0x500], PT ;  /* 0x00014000ff007a0c */ /* 0x000fe40003f25070 */
[----:B------:R-:W-:Y:S02]  /*bda0*/  ISETP.NE.AND.EX P0, PT, RZ, c[0x0][0x50c], PT, P0 ;  /* 0x00014300ff007a0c */ /* 0x000fe40003f05300 */
[----:B------:R-:W-:Y:S01]  /*bdb0*/  ISETP.NE.AND.EX P1, PT, RZ, c[0x0][0x504], PT, P1 ;  /* 0x00014100ff007a0c */ /* 0x000fe20003f25310 */
[----:B------:R-:W-:Y:S02]  /*bdc0*/  IMAD.MOV.U32 R18, RZ, RZ, c[0x0][0x388] ;  /* 0x0000e200ff127624 */ /* 0x000fe400078e00ff */
[----:B--2---:R-:W-:-:S08]  /*bdd0*/  IMAD.WIDE R6, R8, R2, c[0x0][0x500] ;  /* 0x0001400008067625 */ /* 0x004fd000078e0202 */
[----:B------:R-:W-:Y:S02]  /*bde0*/  @P0 IMAD.WIDE R2, R8, R2, c[0x0][0x508] ;  /* 0x0001420008020625 */ /* 0x000fe400078e0202 */
[----:B------:R-:W2:Y:S04]  /*bdf0*/  @P1 LDG.E R0, [R6.64] ;  /* 0x0000000806001981 */ /* 0x000ea8000c1e1900 */
[----:B------:R1:W5:Y:S01]  /*be00*/  @P0 LDG.E R18, [R2.64] ;  /* 0x0000000802120981 */ /* 0x000362000c1e1900 */
[----:B------:R-:W-:Y:S02]  /*be10*/  CS2R R4, SRZ ;  /* 0x0000000000047805 */ /* 0x000fe4000001ff00 */
[--C-:B--2---:R-:W-:Y:S01]  /*be20*/  @P1 SHF.R.S32.HI R5, RZ, 0x1f, R0.reuse ;  /* 0x0000001fff051819 */ /* 0x104fe20000011400 */
[----:B------:R-:W-:Y:S01]  /*be30*/  @P1 IMAD.MOV.U32 R4, RZ, RZ, R0 ;  /* 0x000000ffff041224 */ /* 0x000fe200078e0000 */
[----:B------:R-:W-:Y:S05]  /*be40*/  @P0 BRA `(.L_x_36) ;  /* 0x0000004000000947 */ /* 0x000fea0003800000 */
[----:B-1----:R-:W-:Y:S05]  /*be50*/  @!P1 BRA `(.L_x_36) ;  /* 0x0000003000009947 */ /* 0x002fea0003800000 */
[----:B------:R1:W2:Y:S04]  /*be60*/  LDG.E R0, [R6.64] ;  /* 0x0000000806007981 */ /* 0x0002a8000c1e1900 */
[----:B-1----:R-:W2:Y:S02]  /*be70*/  LDG.E R6, [R6.64+0x4] ;  /* 0x0000040806067981 */ /* 0x002ea4000c1e1900 */
[----:B--2--5:R-:W-:-:S02]  /*be80*/  IADD3 R18, -R0, R6, RZ ;  /* 0x0000000600127210 */ /* 0x024fc40007ffe1ff */
.L_x_36:
[----:B-1----:R-:W1:Y:S01]  /*be90*/  S2R R12, SR_TID.X ;  /* 0x00000000000c7919 */ /* 0x002e620000002100 */
[----:B------:R-:W-:Y:S01]  /*bea0*/  SHF.R.S32.HI R0, RZ, 0x1f, R8 ;  /* 0x0000001fff007819 */ /* 0x000fe20000011408 */
[----:B------:R-:W-:Y:S01]  /*beb0*/  BSSY B0, `(.L_x_37) ;  /* 0x0000028000007945 */ /* 0x000fe20003800000 */
[----:B------:R-:W-:-:S02]  /*bec0*/  SEL R10, R8, RZ, !P1 ;  /* 0x000000ff080a7207 */ /* 0x000fc40004800000 */
[----:B------:R-:W-:Y:S02]  /*bed0*/  SEL R11, R0, RZ, !P1 ;  /* 0x000000ff000b7207 */ /* 0x000fe40004800000 */
[----:B-1----:R-:W-:-:S13]  /*bee0*/  ISETP.GE.AND P0, PT, R12, 0x80, PT ;  /* 0x000000800c00780c */ /* 0x002fda0003f06270 */
[----:B------:R-:W-:Y:S05]  /*bef0*/  @P0 BRA `(.L_x_38) ;  /* 0x0000023000000947 */ /* 0x000fea0003800000 */
[----:B------:R-:W1:Y:S01]  /*bf00*/  S2R R9, SR_CTAID.X ;  /* 0x0000000000097919 */ /* 0x000e620000002500 */
[----:B-----5:R-:W-:Y:S01]  /*bf10*/  IMAD R0, R18, c[0x0][0x4e8], RZ ;  /* 0x00013a0012007a24 */ /* 0x020fe200078e02ff */
[----:B-1----:R-:W-:-:S04]  /*bf20*/  LEA R9, R9, R12, 0x7 ;  /* 0x0000000c09097211 */ /* 0x002fc800078e38ff */
[----:B------:R-:W-:-:S13]  /*bf30*/  ISETP.GE.AND P0, PT, R9, R0, PT ;  /* 0x000000000900720c */ /* 0x000fda0003f06270 */
[----:B------:R-:W-:Y:S05]  /*bf40*/  @P0 BRA `(.L_x_38) ;  /* 0x000001e000000947 */ /* 0x000fea0003800000 */
[----:B------:R-:W1:Y:S01]  /*bf50*/  S2R R8, SR_CTAID.Y ;  /* 0x0000000000087919 */ /* 0x000e620000002600 */
[----:B------:R-:W-:Y:S01]  /*bf60*/  MOV R0, c[0x0][0x4e8] ;  /* 0x00013a0000007a02 */ /* 0x000fe20000000f00 */
[----:B------:R-:W-:Y:S01]  /*bf70*/  IMAD.MOV.U32 R3, RZ, RZ, R5 ;  /* 0x000000ffff037224 */ /* 0x000fe200078e0005 */
[----:B------:R-:W-:Y:S02]  /*bf80*/  MOV R2, R4 ;  /* 0x0000000400027202 */ /* 0x000fe40000000f00 */
[----:B------:R-:W-:-:S13]  /*bf90*/  ISETP.NE.AND P0, PT, R0, 0x1, PT ;  /* 0x000000010000780c */ /* 0x000fda0003f05270 */
[----:B------:R-:W-:Y:S01]  /*bfa0*/  @P0 IMAD.HI.U32 R7, R9, c[0x0][0x4ec], RZ ;  /* 0x00013b0009070a27 */ /* 0x000fe200078e00ff */
[----:B-1----:R-:W-:-:S03]  /*bfb0*/  SHF.R.S32.HI R0, RZ, 0x1f, R8 ;  /* 0x0000001fff007819 */ /* 0x002fc60000011408 */
[----:B------:R-:W-:-:S04]  /*bfc0*/  IMAD.WIDE.U32 R2, R8, c[0x0][0x490], R2 ;  /* 0x0001240008027a25 */ /* 0x000fc800078e0002 */
[----:B------:R-:W-:Y:S02]  /*bfd0*/  IMAD R6, R0, c[0x0][0x490], RZ ;  /* 0x0001240000067a24 */ /* 0x000fe400078e02ff */
[----:B------:R-:W-:Y:S01]  /*bfe0*/  IMAD.MOV.U32 R0, RZ, RZ, R9 ;  /* 0x000000ffff007224 */ /* 0x000fe200078e0009 */
[----:B------:R-:W-:Y:S01]  /*bff0*/  @P0 SHF.R.U32.HI R0, RZ, c[0x0][0x4f0], R7 ;  /* 0x00013c00ff000a19 */ /* 0x000fe20000011607 */
[----:B------:R-:W-:Y:S02]  /*c000*/  IMAD R6, R8, c[0x0][0x494], R6 ;  /* 0x0001250008067a24 */ /* 0x000fe400078e0206 */
[----:B------:R-:W-:Y:S01]  /*c010*/  IMAD R8, R11, c[0x0][0x498], RZ ;  /* 0x000126000b087a24 */ /* 0x000fe200078e02ff */
[----:B------:R-:W-:Y:S01]  /*c020*/  IADD3 R7, -R0, RZ, RZ ;  /* 0x000000ff00077210 */ /* 0x000fe20007ffe1ff */
[----:B------:R-:W-:Y:S02]  /*c030*/  IMAD.IADD R3, R6, 0x1, R3 ;  /* 0x0000000106037824 */ /* 0x000fe400078e0203 */
[----:B------:R-:W-:-:S02]  /*c040*/  IMAD R8, R10, c[0x0][0x49c], R8 ;  /* 0x000127000a087a24 */ /* 0x000fc400078e0208 */
[----:B------:R-:W-:Y:S01]  /*c050*/  IMAD R6, R7, c[0x0][0x4e8], R9 ;  /* 0x00013a0007067a24 */ /* 0x000fe200078e0209 */
[----:B------:R-:W-:Y:S01]  /*c060*/  SHF.R.S32.HI R9, RZ, 0x1f, R0 ;  /* 0x0000001fff097819 */ /* 0x000fe20000011400 */
[----:B------:R-:W-:-:S03]  /*c070*/  IMAD.WIDE.U32 R2, R10, c[0x0][0x498], R2 ;  /* 0x000126000a027a25 */ /* 0x000fc600078e0002 */
[----:B------:R-:W-:Y:S02]  /*c080*/  SHF.R.S32.HI R7, RZ, 0x1f, R6 ;  /* 0x0000001fff077819 */ /* 0x000fe40000011406 */
[----:B------:R-:W-:-:S03]  /*c090*/  IADD3 R2, P0, R0, R2, RZ ;  /* 0x0000000200027210 */ /* 0x000fc60007f1e0ff */
[----:B------:R-:W-:Y:S01]  /*c0a0*/  IMAD R0, R7, c[0x0][0x488], RZ ;  /* 0x0001220007007a24 */ /* 0x000fe200078e02ff */
[----:B------:R-:W-:-:S03]  /*c0b0*/  IADD3.X R3, R9, R3, R8, P0, !PT ;  /* 0x0000000309037210 */ /* 0x000fc600007fe408 */
[C---:B------:R-:W-:Y:S02]  /*c0c0*/  IMAD R0, R6.reuse, c[0x0][0x48c], R0 ;  /* 0x0001230006007a24 */ /* 0x040fe400078e0200 */
[----:B------:R-:W-:-:S05]  /*c0d0*/  IMAD.WIDE.U32 R2, R6, c[0x0][0x488], R2 ;  /* 0x0001220006027a25 */ /* 0x000fca00078e0002 */
[----:B------:R-:W-:Y:S02]  /*c0e0*/  IADD3 R0, R3, R0, RZ ;  /* 0x0000000003007210 */ /* 0x000fe40007ffe0ff */
[----:B------:R-:W-:-:S04]  /*c0f0*/  LEA R6, P0, R2, c[0x0][0x450], 0x2 ;  /* 0x0001140002067a11 */ /* 0x000fc800078010ff */
[----:B------:R-:W-:Y:S02]  /*c100*/  LEA.HI.X R7, R2, c[0x0][0x454], R0, 0x2, P0 ;  /* 0x0001150002077a11 */ /* 0x000fe400000f1400 */
[----:B------:R-:W-:-:S05]  /*c110*/  MOV R0, 0xff800000 ;  /* 0xff80000000007802 */ /* 0x000fca0000000f00 */
[----:B------:R1:W-:Y:S02]  /*c120*/  STG.E [R6.64], R0 ;  /* 0x0000000006007986 */ /* 0x0003e4000c101908 */
.L_x_38:
[----:B------:R-:W-:Y:S05]  /*c130*/  BSYNC B0 ;  /* 0x0000000000007941 */ /* 0x000fea0003800000 */
.L_x_37:
[----:B-1----:R-:W1:Y:S01]  /*c140*/  S2R R6, SR_CTAID.Y ;  /* 0x0000000000067919 */ /* 0x002e620000002600 */
[----:B------:R-:W-:Y:S01]  /*c150*/  IMAD R0, R5, c[0x0][0x3a0], RZ ;  /* 0x0000e80005007a24 */ /* 0x000fe200078e02ff */
[----:B------:R-:W-:Y:S01]  /*c160*/  SHF.R.S32.HI R5, RZ, 0x1f, R12 ;  /* 0x0000001fff057819 */ /* 0x000fe2000001140c */
[C---:B------:R-:W-:Y:S01]  /*c170*/  IMAD.WIDE.U32 R2, R4.reuse, c[0x0][0x3a0], RZ ;  /* 0x0000e80004027a25 */ /* 0x040fe200078e00ff */
[----:B------:R-:W2:Y:S02]  /*c180*/  S2R R13, SR_CTAID.X ;  /* 0x00000000000d7919 */ /* 0x000ea40000002500 */
[----:B------:R-:W-:Y:S01]  /*c190*/  LEA.HI R5, R5, R12, RZ, 0x3 ;  /* 0x0000000c05057211 */ /* 0x000fe200078f18ff */
[----:B------:R-:W-:Y:S02]  /*c1a0*/  IMAD R0, R4, c[0x0][0x3a4], R0 ;  /* 0x0000e90004007a24 */ /* 0x000fe400078e0200 */
[----:B------:R-:W-:Y:S01]  /*c1b0*/  IMAD.MOV.U32 R8, RZ, RZ, c[0x0][0x4e8] ;  /* 0x00013a00ff087624 */ /* 0x000fe200078e00ff */
[----:B------:R-:W-:Y:S01]  /*c1c0*/  LOP3.LUT R4, R5, 0xfffffff8, RZ, 0xc0, !PT ;  /* 0xfffffff805047812 */ /* 0x000fe200078ec0ff */
[----:B------:R-:W-:Y:S01]  /*c1d0*/  IMAD.IADD R3, R3, 0x1, R0 ;  /* 0x0000000103037824 */ /* 0x000fe200078e0200 */
[----:B------:R-:W-:Y:S01]  /*c1e0*/  SHF.R.S32.HI R9, RZ, 0x3, R5 ;  /* 0x00000003ff097819 */ /* 0x000fe20000011405 */
[----:B-----5:R-:W-:Y:S01]  /*c1f0*/  IMAD R18, R18, c[0x0][0x4e8], RZ ;  /* 0x00013a0012127a24 */ /* 0x020fe200078e02ff */
[----:B------:R-:W-:Y:S01]  /*c200*/  ISETP.NE.AND P0, PT, R8, 0x1, PT ;  /* 0x000000010800780c */ /* 0x000fe20003f05270 */
[----:B------:R-:W-:-:S04]  /*c210*/  IMAD.IADD R8, R12, 0x1, -R4 ;  /* 0x000000010c087824 */ /* 0x000fc800078e0a04 */
[----:B------:R-:W-:Y:S01]  /*c220*/  IMAD R4, R8, 0x10, R9 ;  /* 0x0000001008047824 */ /* 0x000fe200078e0209 */
[----:B-1----:R-:W-:Y:S01]  /*c230*/  SHF.R.S32.HI R7, RZ, 0x1f, R6 ;  /* 0x0000001fff077819 */ /* 0x002fe20000011406 */
[----:B------:R-:W-:-:S04]  /*c240*/  IMAD.WIDE.U32 R2, R6, c[0x0][0x3e8], R2 ;  /* 0x0000fa0006027a25 */ /* 0x000fc800078e0002 */
[----:B------:R-:W-:Y:S02]  /*c250*/  IMAD R0, R7, c[0x0][0x3e8], RZ ;  /* 0x0000fa0007007a24 */ /* 0x000fe400078e02ff */
[----:B--2---:R-:W-:Y:S02]  /*c260*/  IMAD R4, R13, 0x80, R4 ;  /* 0x000000800d047824 */ /* 0x004fe400078e0204 */
[----:B------:R-:W-:Y:S02]  /*c270*/  IMAD R0, R6, c[0x0][0x3ec], R0 ;  /* 0x0000fb0006007a24 */ /* 0x000fe400078e0200 */
[----:B------:R-:W-:-:S04]  /*c280*/  @P0 IMAD.HI.U32 R5, R4, c[0x0][0x4ec], RZ ;  /* 0x00013b0004050a27 */ /* 0x000fc800078e00ff */
[----:B------:R-:W-:Y:S02]  /*c290*/  IMAD.IADD R3, R0, 0x1, R3 ;  /* 0x0000000100037824 */ /* 0x000fe400078e0203 */
[----:B------:R-:W-:Y:S01]  /*c2a0*/  IMAD.MOV.U32 R0, RZ, RZ, R4 ;  /* 0x000000ffff007224 */ /* 0x000fe200078e0004 */
[----:B------:R-:W-:Y:S01]  /*c2b0*/  @P0 SHF.R.U32.HI R0, RZ, c[0x0][0x4f0], R5 ;  /* 0x00013c00ff000a19 */ /* 0x000fe20000011605 */
[----:B------:R-:W-:Y:S02]  /*c2c0*/  IMAD R6, R11, c[0x0][0x3f0], RZ ;  /* 0x0000fc000b067a24 */ /* 0x000fe400078e02ff */
[----:B------:R-:W-:-:S04]  /*c2d0*/  IMAD.WIDE.U32 R2, R10, c[0x0][0x3f0], R2 ;  /* 0x0000fc000a027a25 */ /* 0x000fc800078e0002 */
[----:B------:R-:W-:Y:S01]  /*c2e0*/  IMAD R7, R10, c[0x0][0x3f4], R6 ;  /* 0x0000fd000a077a24 */ /* 0x000fe200078e0206 */
[--C-:B------:R-:W-:Y:S01]  /*c2f0*/  SHF.R.S32.HI R6, RZ, 0x1f, R0.reuse ;  /* 0x0000001fff067819 */ /* 0x100fe20000011400 */
[----:B------:R-:W-:Y:S02]  /*c300*/  IMAD.MOV R5, RZ, RZ, -R0 ;  /* 0x000000ffff057224 */ /* 0x000fe400078e0a00 */
[----:B------:R-:W-:Y:S02]  /*c310*/  IMAD.IADD R3, R3, 0x1, R7 ;  /* 0x0000000103037824 */ /* 0x000fe400078e0207 */
[----:B------:R-:W-:Y:S02]  /*c320*/  IMAD R5, R5, c[0x0][0x4e8], R4 ;  /* 0x00013a0005057a24 */ /* 0x000fe400078e0204 */
[----:B------:R-:W-:Y:S02]  /*c330*/  IMAD R6, R6, c[0x0][0x3e0], RZ ;  /* 0x0000f80006067a24 */ /* 0x000fe400078e02ff */
[----:B------:R-:W-:Y:S01]  /*c340*/  IMAD.WIDE.U32 R2, R0, c[0x0][0x3e0], R2 ;  /* 0x0000f80000027a25 */ /* 0x000fe200078e0002 */
[----:B------:R-:W-:-:S03]  /*c350*/  SHF.R.S32.HI R4, RZ, 0x1f, R5 ;  /* 0x0000001fff047819 */ /* 0x000fc60000011405 */
[----:B------:R-:W-:-:S04]  /*c360*/  IMAD R0, R0, c[0x0][0x3e4], R6 ;  /* 0x0000f90000007a24 */ /* 0x000fc800078e0206 */
[----:B------:R-:W-:Y:S02]  /*c370*/  IMAD.IADD R3, R3, 0x1, R0 ;  /* 0x0000000103037824 */ /* 0x000fe400078e0200 */
[----:B------:R-:W-:Y:S02]  /*c380*/  IMAD R0, R4, c[0x0][0x3d8], RZ ;  /* 0x0000f60004007a24 */ /* 0x000fe400078e02ff */
[----:B------:R-:W-:-:S04]  /*c390*/  IMAD.WIDE.U32 R2, R5, c[0x0][0x3d8], R2 ;  /* 0x0000f60005027a25 */ /* 0x000fc800078e0002 */
[----:B------:R-:W-:Y:S01]  /*c3a0*/  IMAD R0, R5, c[0x0][0x3dc], R0 ;  /* 0x0000f70005007a24 */ /* 0x000fe200078e0200 */
[----:B------:R-:W-:-:S03]  /*c3b0*/  LEA R4, P0, R2, c[0x0][0x380], 0x1 ;  /* 0x0000e00002047a11 */ /* 0x000fc600078008ff */
[----:B------:R-:W-:Y:S02]  /*c3c0*/  IMAD.IADD R3, R3, 0x1, R0 ;  /* 0x0000000103037824 */ /* 0x000fe400078e0200 */
[----:B------:R-:W1:Y:S01]  /*c3d0*/  SHFL.IDX PT, R6, R4, RZ, 0x181f ;  /* 0x00181fff04067589 */ /* 0x000e6200000e0000 */
[----:B------:R-:W-:Y:S02]  /*c3e0*/  IMAD.SHL.U32 R0, R8, 0x8, RZ ;  /* 0x0000000808007824 */ /* 0x000fe400078e00ff */
[----:B------:R-:W-:Y:S01]  /*c3f0*/  LEA.HI.X R3, R2, c[0x0][0x384], R3, 0x1, P0 ;  /* 0x0000e10002037a11 */ /* 0x000fe200000f0c03 */
[----:B------:R-:W-:Y:S01]  /*c400*/  IMAD R2, R13, 0x80, R9 ;  /* 0x000000800d027824 */ /* 0x000fe200078e0209 */
[----:B------:R-:W-:Y:S01]  /*c410*/  SHFL.IDX PT, R5, R4, 0x1, 0x181f ;  /* 0x00381f0004057f89 */ /* 0x000fe200000e0000 */
[----:B------:R-:W-:Y:S02]  /*c420*/  ISETP.GE.AND P0, PT, R0, c[0x0][0x3c8], PT ;  /* 0x0000f20000007a0c */ /* 0x000fe40003f06270 */
[----:B------:R-:W-:Y:S01]  /*c430*/  SHF.R.S32.HI R19, RZ, 0x1f, R0 ;  /* 0x0000001fff137819 */ /* 0x000fe20000011400 */
[----:B------:R-:W2:Y:S01]  /*c440*/  SHFL.IDX PT, R7, R3, RZ, 0x181f ;  /* 0x00181fff03077589 */ /* 0x000ea200000e0000 */
[----:B------:R-:W-:-:S02]  /*c450*/  ISETP.GE.OR P2, PT, R2, R18, P0 ;  /* 0x000000120200720c */ /* 0x000fc40000746670 */
[C---:B------:R-:W-:Y:S01]  /*c460*/  IADD3 R8, R2.reuse, 0x10, RZ ;  /* 0x0000001002087810 */ /* 0x040fe20007ffe0ff */
[----:B------:R-:W3:Y:S01]  /*c470*/  SHFL.IDX PT, R9, R3, 0x1, 0x181f ;  /* 0x00381f0003097f89 */ /* 0x000ee200000e0000 */
[----:B------:R-:W-:Y:S02]  /*c480*/  IADD3 R14, R2, 0x20, RZ ;  /* 0x00000020020e7810 */ /* 0x000fe40007ffe0ff */
[-C--:B------:R-:W-:Y:S01]  /*c490*/  ISETP.GE.OR P4, PT, R8, R18.reuse, P0 ;  /* 0x000000120800720c */ /* 0x080fe20000786670 */
[----:B------:R-:W-:Y:S01]  /*c4a0*/  SHFL.IDX PT, R12, R3, 0x2, 0x181f ;  /* 0x00581f00030c7f89 */ /* 0x000fe200000e0000 */
[C---:B------:R-:W-:Y:S02]  /*c4b0*/  IADD3 R10, R2.reuse, 0x40, RZ ;  /* 0x00000040020a7810 */ /* 0x040fe40007ffe0ff */
[----:B------:R-:W-:Y:S01]  /*c4c0*/  IADD3 R13, R2, 0x30, RZ ;  /* 0x00000030020d7810 */ /* 0x000fe20007ffe0ff */
[----:B------:R-:W4:Y:S01]  /*c4d0*/  SHFL.IDX PT, R8, R4, 0x2, 0x181f ;  /* 0x00581f0004087f89 */ /* 0x000f2200000e0000 */
[----:B------:R-:W-:-:S02]  /*c4e0*/  ISETP.GE.OR P3, PT, R14, R18, P0 ;  /* 0x000000120e00720c */ /* 0x000fc40000766670 */
[----:B-1----:R-:W-:Y:S01]  /*c4f0*/  @!P2 LEA R6, P1, R0, R6, 0x1 ;  /* 0x000000060006a211 */ /* 0x002fe200078208ff */
[----:B------:R-:W-:Y:S01]  /*c500*/  SHFL.IDX PT, R11, R4, 0x3, 0x181f ;  /* 0x00781f00040b7f89 */ /* 0x000fe200000e0000 */
[----:B------:R-:W-:-:S03]  /*c510*/  ISETP.GE.OR P6, PT, R10, R18, P0 ;  /* 0x000000120a00720c */ /* 0x000fc600007c6670 */
[----:B------:R-:W-:Y:S01]  /*c520*/  SHFL.IDX PT, R14, R3, 0x3, 0x181f ;  /* 0x00781f00030e7f89 */ /* 0x000fe200000e0000 */
[----:B--2---:R-:W-:-:S03]  /*c530*/  @!P2 LEA.HI.X R7, R0, R7, R19, 0x1, P1 ;  /* 0x000000070007a211 */ /* 0x004fc600008f0c13 */
[----:B------:R-:W1:Y:S01]  /*c540*/  SHFL.IDX PT, R10, R4, 0x4, 0x181f ;  /* 0x00981f00040a7f89 */ /* 0x000e6200000e0000 */
[----:B------:R-:W-:-:S03]  /*c550*/  ISETP.GE.OR P1, PT, R13, R18, P0 ;  /* 0x000000120d00720c */ /* 0x000fc60000726670 */
[----:B------:R2:W-:Y:S04]  /*c560*/  @!P2 ST.E.128 [R6.64], RZ ;  /* 0x000000ff0600a985 */ /* 0x0005e8000c101d08 */
[----:B------:R-:W-:Y:S04]  /*c570*/  SHFL.IDX PT, R13, R4, 0x5, 0x181f ;  /* 0x00b81f00040d7f89 */ /* 0x000fe800000e0000 */
[----:B------:R-:W1:Y:S04]  /*c580*/  SHFL.IDX PT, R17, R3, 0x4, 0x181f ;  /* 0x00981f0003117f89 */ /* 0x000e6800000e0000 */
[----:B------:R-:W1:Y:S04]  /*c590*/  SHFL.IDX PT, R16, R3, 0x5, 0x181f ;  /* 0x00b81f0003107f89 */ /* 0x000e6800000e0000 */
[----:B------:R-:W-:Y:S04]  /*c5a0*/  SHFL.IDX PT, R15, R3, 0x6, 0x181f ;  /* 0x00d81f00030f7f89 */ /* 0x000fe800000e0000 */
[----:B------:R-:W-:Y:S01]  /*c5b0*/  SHFL.IDX PT, R3, R3, 0x7, 0x181f ;  /* 0x00f81f0003037f89 */ /* 0x000fe200000e0000 */
[----:B--2---:R-:W-:-:S02]  /*c5c0*/  @!P4 LEA R6, P2, R0, R5, 0x1 ;  /* 0x000000050006c211 */ /* 0x004fc400078408ff */
[----:B------:R-:W-:Y:S01]  /*c5d0*/  IADD3 R7, R2, 0x50, RZ ;  /* 0x0000005002077810 */ /* 0x000fe20007ffe0ff */
[----:B------:R-:W2:Y:S03]  /*c5e0*/  SHFL.IDX PT, R5, R4, 0x6, 0x181f ;  /* 0x00d81f0004057f89 */ /* 0x000ea600000e0000 */
[----:B------:R-:W-:Y:S01]  /*c5f0*/  ISETP.GE.OR P5, PT, R7, R18, P0 ;  /* 0x000000120700720c */ /* 0x000fe200007a6670 */
[----:B------:R-:W2:Y:S01]  /*c600*/  SHFL.IDX PT, R4, R4, 0x7, 0x181f ;  /* 0x00f81f0004047f89 */ /* 0x000ea200000e0000 */
[----:B---3--:R-:W-:Y:S02]  /*c610*/  @!P4 LEA.HI.X R7, R0, R9, R19, 0x1, P2 ;  /* 0x000000090007c211 */ /* 0x008fe400010f0c13 */
[----:B------:R-:W-:Y:S02]  /*c620*/  IADD3 R9, R2, 0x60, RZ ;  /* 0x0000006002097810 */ /* 0x000fe40007ffe0ff */
[----:B----4-:R-:W-:Y:S01]  /*c630*/  @!P3 LEA R8, P2, R0, R8, 0x1 ;  /* 0x000000080008b211 */ /* 0x010fe200078408ff */
[----:B------:R3:W-:Y:S01]  /*c640*/  @!P4 ST.E.128 [R6.64], RZ ;  /* 0x000000ff0600c985 */ /* 0x0007e2000c101d08 */
[----:B------:R-:W-:-:S02]  /*c650*/  ISETP.GE.OR P4, PT, R9, R18, P0 ;  /* 0x000000120900720c */ /* 0x000fc40000786670 */
[----:B------:R-:W-:Y:S02]  /*c660*/  @!P3 LEA.HI.X R9, R0, R12, R19, 0x1, P2 ;  /* 0x0000000c0009b211 */ /* 0x000fe400010f0c13 */
[----:B------:R-:W-:-:S03]  /*c670*/  IADD3 R2, R2, 0x70, RZ ;  /* 0x0000007002027810 */ /* 0x000fc60007ffe0ff */
[----:B------:R4:W-:Y:S01]  /*c680*/  @!P3 ST.E.128 [R8.64], RZ ;  /* 0x000000ff0800b985 */ /* 0x0009e2000c101d08 */
[----:B------:R-:W-:Y:S02]  /*c690*/  ISETP.GE.OR P0, PT, R2, R18, P0 ;  /* 0x000000120200720c */ /* 0x000fe40000706670 */
[C---:B-1----:R-:W-:Y:S02]  /*c6a0*/  @!P6 LEA R10, P3, R0.reuse, R10, 0x1 ;  /* 0x0000000a000ae211 */ /* 0x042fe400078608ff */
[C---:B---3--:R-:W-:Y:S02]  /*c6b0*/  @!P1 LEA R6, P2, R0.reuse, R11, 0x1 ;  /* 0x0000000b00069211 */ /* 0x048fe400078408ff */
[C-C-:B------:R-:W-:Y:S02]  /*c6c0*/  @!P6 LEA.HI.X R11, R0.reuse, R17, R19.reuse, 0x1, P3 ;  /* 0x00000011000be211 */ /* 0x140fe400018f0c13 */
[C---:B------:R-:W-:Y:S02]  /*c6d0*/  @!P1 LEA.HI.X R7, R0.reuse, R14, R19, 0x1, P2 ;  /* 0x0000000e00079211 */ /* 0x040fe400010f0c13 */
[----:B----4-:R-:W-:-:S03]  /*c6e0*/  @!P5 LEA R8, P2, R0, R13, 0x1 ;  /* 0x0000000d0008d211 */ /* 0x010fc600078408ff */
[----:B------:R2:W-:Y:S01]  /*c6f0*/  @!P1 ST.E.128 [R6.64], RZ ;  /* 0x000000ff06009985 */ /* 0x0005e2000c101d08 */
[----:B------:R-:W-:-:S03]  /*c700*/  @!P5 LEA.HI.X R9, R0, R16, R19, 0x1, P2 ;  /* 0x000000100009d211 */ /* 0x000fc600010f0c13 */
[----:B------:R1:W-:Y:S04]  /*c710*/  @!P6 ST.E.128 [R10.64], RZ ;  /* 0x000000ff0a00e985 */ /* 0x0003e8000c101d08 */
[----:B------:R1:W-:Y:S01]  /*c720*/  @!P5 ST.E.128 [R8.64], RZ ;  /* 0x000000ff0800d985 */ /* 0x0003e2000c101d08 */
[----:B--2---:R-:W-:-:S04]  /*c730*/  @!P4 LEA R6, P1, R0, R5, 0x1 ;  /* 0x000000050006c211 */ /* 0x004fc800078208ff */
[----:B------:R-:W-:-:S05]  /*c740*/  @!P4 LEA.HI.X R7, R0, R15, R19, 0x1, P1 ;  /* 0x0000000f0007c211 */ /* 0x000fca00008f0c13 */
[----:B------:R1:W-:Y:S01]  /*c750*/  @!P4 ST.E.128 [R6.64], RZ ;  /* 0x000000ff0600c985 */ /* 0x0003e2000c101d08 */
[----:B------:R-:W-:Y:S05]  /*c760*/  @P0 EXIT ;  /* 0x000000000000094d */ /* 0x000fea0003800000 */
[----:B------:R-:W-:-:S04]  /*c770*/  LEA R2, P0, R0, R4, 0x1 ;  /* 0x0000000400027211 */ /* 0x000fc800078008ff */
[----:B------:R-:W-:-:S05]  /*c780*/  LEA.HI.X R3, R0, R3, R19, 0x1, P0 ;  /* 0x0000000300037211 */ /* 0x000fca00000f0c13 */
[----:B------:R-:W-:Y:S01]  /*c790*/  ST.E.128 [R2.64], RZ ;  /* 0x000000ff02007985 */ /* 0x000fe2000c101d08 */
[----:B------:R-:W-:Y:S05]  /*c7a0*/  EXIT ;  /* 0x000000000000794d */ /* 0x000fea0003800000 */
.L_x_39:
        /* <DEDUP_REMOVED lines=13> */
.L_x_736:


//--------------------- .text._ZN7cutlass13device_kernelIN5flash19enable_sm80_to_sm89INS1_16FlashAttnFwdSm80INS1_25CollectiveMainloopFwdSm80ILi4ELi1ELb0EN4cute5tupleIJNS5_1CILi128EEENS7_ILi112EEENS7_ILi64EEEEEELi64ENS_10bfloat16_tEfNS_4arch4Sm80ELb0ELb0ELb0ELb1ELb0ELb1ELb1ELb0EEENS1_21CollectiveEpilogueFwdINS6_IJS8_SA_S9_EEENS6_IJNS7_ILi1EEESI_SI_EEESC_SE_Li128ELb1ELb1ELb0ELb0EEENS1_19SingleTileSchedulerILb1ELb0ELb1ELi128EEEEEEEEEvNT_6ParamsE --------------------------
	.section	.text._ZN7cutlass13device_kernelIN5flash19enable_sm80_to_sm89INS1_16FlashAttnFwdSm80INS1_25CollectiveMainloopFwdSm80ILi4ELi1ELb0EN4cute5tupleIJNS5_1CILi128EEENS7_ILi112EEENS7_ILi64EEEEEELi64ENS_10bfloat16_tEfNS_4arch4Sm80ELb0ELb0ELb0ELb1ELb0ELb1ELb1ELb0EEENS1_21CollectiveEpilogueFwdINS6_IJS8_SA_S9_EEENS6_IJNS7_ILi1EEESI_SI_EEESC_SE_Li128ELb1ELb1ELb0ELb0EEENS1_19SingleTileSchedulerILb1ELb0ELb1ELi128EEEEEEEEEvNT_6ParamsE,"ax",@progbits
	.sectioninfo	@"SHI_REGISTERS=255"
	.align	128
.text._ZN7cutlass13device_kernelIN5flash19enable_sm80_to_sm89INS1_16FlashAttnFwdSm80INS1_25CollectiveMainloopFwdSm80ILi4ELi1ELb0EN4cute5tupleIJNS5_1CILi128EEENS7_ILi112EEENS7_ILi64EEEEEELi64ENS_10bfloat16_tEfNS_4arch4Sm80ELb0ELb0ELb0ELb1ELb0ELb1ELb1ELb0EEENS1_21CollectiveEpilogueFwdINS6_IJS8_SA_S9_EEENS6_IJNS7_ILi1EEESI_SI_EEESC_SE_Li128ELb1ELb1ELb0ELb0EEENS1_19SingleTileSchedulerILb1ELb0ELb1ELi128EEEEEEEEEvNT_6ParamsE:
        .type           _ZN7cutlass13device_kernelIN5flash19enable_sm80_to_sm89INS1_16FlashAttnFwdSm80INS1_25CollectiveMainloopFwdSm80ILi4ELi1ELb0EN4cute5tupleIJNS5_1CILi128EEENS7_ILi112EEENS7_ILi64EEEEEELi64ENS_10bfloat16_tEfNS_4arch4Sm80ELb0ELb0ELb0ELb1ELb0ELb1ELb1ELb0EEENS1_21CollectiveEpilogueFwdINS6_IJS8_SA_S9_EEENS6_IJNS7_ILi1EEESI_SI_EEESC_SE_Li128ELb1ELb1ELb0ELb0EEENS1_19SingleTileSchedulerILb1ELb0ELb1ELi128EEEEEEEEEvNT_6ParamsE,@function
        .size           _ZN7cutlass13device_kernelIN5flash19enable_sm80_to_sm89INS1_16FlashAttnFwdSm80INS1_25CollectiveMainloopFwdSm80ILi4ELi1ELb0EN4cute5tupleIJNS5_1CILi128EEENS7_ILi112EEENS7_ILi64EEEEEELi64ENS_10bfloat16_tEfNS_4arch4Sm80ELb0ELb0ELb0ELb1ELb0ELb1ELb1ELb0EEENS1_21CollectiveEpilogueFwdINS6_IJS8_SA_S9_EEENS6_IJNS7_ILi1EEESI_SI_EEESC_SE_Li128ELb1ELb1ELb0ELb0EEENS1_19SingleTileSchedulerILb1ELb0ELb1ELi128EEEEEEEEEvNT_6ParamsE,(.L_x_737 - _ZN7cutlass13device_kernelIN5flash19enable_sm80_to_sm89INS1_16FlashAttnFwdSm80INS1_25CollectiveMainloopFwdSm80ILi4ELi1ELb0EN4cute5tupleIJNS5_1CILi128EEENS7_ILi112EEENS7_ILi64EEEEEELi64ENS_10bfloat16_tEfNS_4arch4Sm80ELb0ELb0ELb0ELb1ELb0ELb1ELb1ELb0EEENS1_21CollectiveEpilogueFwdINS6_IJS8_SA_S9_EEENS6_IJNS7_ILi1EEESI_SI_EEESC_SE_Li128ELb1ELb1ELb0ELb0EEENS1_19SingleTileSchedulerILb1ELb0ELb1ELi128EEEEEEEEEvNT_6ParamsE)
        .other          _ZN7cutlass13device_kernelIN5flash19enable_sm80_to_sm89INS1_16FlashAttnFwdSm80INS1_25CollectiveMainloopFwdSm80ILi4ELi1ELb0EN4cute5tupleIJNS5_1CILi128EEENS7_ILi112EEENS7_ILi64EEEEEELi64ENS_10bfloat16_tEfNS_4arch4Sm80ELb0ELb0ELb0ELb1ELb0ELb1ELb1ELb0EEENS1_21CollectiveEpilogueFwdINS6_IJS8_SA_S9_EEENS6_IJNS7_ILi1EEESI_SI_EEESC_SE_Li128ELb1ELb1ELb0ELb0EEENS1_19SingleTileSchedulerILb1ELb0ELb1ELi128EEEEEEEEEvNT_6ParamsE,@"STO_CUDA_ENTRY STV_DEFAULT"
_ZN7cutlass13device_kernelIN5flash19enable_sm80_to_sm89INS1_16FlashAttnFwdSm80INS1_25CollectiveMainloopFwdSm80ILi4ELi1ELb0EN4cute5tupleIJNS5_1CILi128EEENS7_ILi112EEENS7_ILi64EEEEEELi64ENS_10bfloat16_tEfNS_4arch4Sm80ELb0ELb0ELb0ELb1ELb0ELb1ELb1ELb0EEENS1_21CollectiveEpilogueFwdINS6_IJS8_SA_S9_EEENS6_IJNS7_ILi1EEESI_SI_EEESC_SE_Li128ELb1ELb1ELb0ELb0EEENS1_19SingleTileSchedulerILb1ELb0ELb1ELi128EEEEEEEEEvNT_6ParamsE:
        /* <DEDUP_REMOVED lines=17> */
.L_x_41:
        /* <DEDUP_REMOVED lines=8> */
.L_x_43:
[----:B------:R-:W-:-:S05]  /*0190*/  MOV R0, c[0x0][0x54c] ;  /* 0x0001530000007a02 */ /* 0x000fca0000000f00 */
.L_x_42:
[----:B-----5:R-:W-:Y:S01]  /*01a0*/  IMAD R0, R0, c[0x0][0x548], RZ ;  /* 0x0001520000007a24 */ /* 0x020fe200078e02ff */
[----:B-1----:R-:W-:-:S04]  /*01b0*/  SHF.L.U32 R2, R213, 0x7, RZ ;  /* 0x00000007d5027819 */ /* 0x002fc800000006ff */
[----:B------:R-:W-:-:S04]  /*01c0*/  ISETP.GE.AND P0, PT, R2, R0, PT ;  /* 0x000000000200720c */ /* 0x000fc80003f06270 */
[----:B------:R-:W-:-:S05]  /*01d0*/  SEL R0, R5, 0xffffffff, !P0 ;  /* 0xffffffff05007807 */ /* 0x000fca0004000000 */
[----:B------:R1:W-:Y:S01]  /*01e0*/  STL [R1+0x10], R0 ;  /* 0x0000100001007387 */ /* 0x0003e20000100800 */
[----:B------:R-:W-:Y:S05]  /*01f0*/  BRA `(.L_x_44) ;  /* 0x0000013000007947 */ /* 0x000fea0003800000 */
.L_x_40:
[----:B---3--:R-:W-:-:S04]  /*0200*/  ISETP.NE.U32.AND P0, PT, RZ, c[0x0][0x568], PT ;  /* 0x00015a00ff007a0c */ /* 0x008fc80003f05070 */
[----:B------:R-:W-:-:S13]  /*0210*/  ISETP.NE.AND.EX P0, PT, RZ, c[0x0][0x56c], PT, P0 ;  /* 0x00015b00ff007a0c */ /* 0x000fda0003f05300 */
[----:B------:R-:W-:Y:S05]  /*0220*/  @!P0 BRA `(.L_x_45) ;  /* 0x0000002000008947 */ /* 0x000fea0003800000 */
[----:B------:R1:W5:Y:S01]  /*0230*/  LDG.E R0, [R2.64] ;  /* 0x0000000a02007981 */ /* 0x000362000c1e1900 */
[----:B------:R-:W-:Y:S05]  /*0240*/  BRA `(.L_x_46) ;  /* 0x0000009000007947 */ /* 0x000fea0003800000 */
.L_x_45:
        /* <DEDUP_REMOVED lines=8> */
.L_x_47:
[----:B------:R-:W-:-:S05]  /*02d0*/  MOV R0, c[0x0][0x54c] ;  /* 0x0001530000007a02 */ /* 0x000fca0000000f00 */
.L_x_46:
[----:B-----5:R-:W-:Y:S01]  /*02e0*/  IMAD R0, R0, c[0x0][0x548], RZ ;  /* 0x0001520000007a24 */ /* 0x020fe200078e02ff */
[----:B-1----:R-:W-:-:S04]  /*02f0*/  SHF.L.U32 R2, R213, 0x7, RZ ;  /* 0x00000007d5027819 */ /* 0x002fc800000006ff */
[----:B------:R-:W-:-:S04]  /*0300*/  ISETP.GE.AND P0, PT, R2, R0, PT ;  /* 0x000000000200720c */ /* 0x000fc80003f06270 */
[----:B------:R-:W-:-:S05]  /*0310*/  SEL R0, R5, 0xffffffff, !P0 ;  /* 0xffffffff05007807 */ /* 0x000fca0004000000 */
[----:B------:R1:W-:Y:S04]  /*0320*/  STL [R1+0x10], R0 ;  /* 0x0000100001007387 */ /* 0x0003e80000100800 */
.L_x_44:
[----:B------:R-:W2:Y:S02]  /*0330*/  LDL R38, [R1+0x10] ;  /* 0x0000100001267983 */ /* 0x000ea40000100800 */
[----:B--2---:R-:W-:-:S13]  /*0340*/  ISETP.GE.AND P0, PT, R38, RZ, PT ;  /* 0x000000ff2600720c */ /* 0x004fda0003f06270 */
[----:B------:R-:W-:Y:S05]  /*0350*/  @!P0 EXIT ;  /* 0x000000000000894d */ /* 0x000fea0003800000 */
[----:B------:R-:W-:Y:S01]  /*0360*/  ISETP.NE.U32.AND P0, PT, RZ, c[0x0][0x370], PT ;  /* 0x0000dc00ff007a0c */ /* 0x000fe20003f05070 */
[----:B------:R-:W-:Y:S01]  /*0370*/  IMAD.MOV.U32 R187, RZ, RZ, RZ ;  /* 0x000000ffffbb7224 */ /* 0x000fe200078e00ff */
[----:B------:R-:W-:Y:S01]  /*0380*/  ISETP.NE.U32.AND P1, PT, RZ, c[0x0][0x360], PT ;  /* 0x0000d800ff007a0c */ /* 0x000fe20003f25070 */
[----:B------:R-:W-:Y:S01]  /*0390*/  IMAD.MOV.U32 R191, RZ, RZ, c[0x0][0x168] ;  /* 0x00005a00ffbf7624 */ /* 0x000fe200078e00ff */
[----:B------:R-:W-:Y:S01]  /*03a0*/  ISETP.NE.AND.EX P2, PT, RZ, c[0x0][0x374], PT, P0 ;  /* 0x0000dd00ff007a0c */ /* 0x000fe20003f45300 */
[----:B------:R-:W-:Y:S01]  /*03b0*/  IMAD.MOV.U32 R183, RZ, RZ, RZ ;  /* 0x000000ffffb77224 */ /* 0x000fe200078e00ff */
[----:B------:R-:W-:Y:S01]  /*03c0*/  ISETP.NE.AND.EX P0, PT, RZ, c[0x0][0x364], PT, P1 ;  /* 0x0000d900ff007a0c */ /* 0x000fe20003f05310 */
[----:B------:R-:W-:Y:S01]  /*03d0*/  IMAD.MOV.U32 R12, RZ, RZ, RZ ;  /* 0x000000ffff0c7224 */ /* 0x000fe200078e00ff */
[----:B------:R-:W-:Y:S01]  /*03e0*/  ISETP.NE.U32.AND P1, PT, RZ, c[0x0][0x348], PT ;  /* 0x0000d200ff007a0c */ /* 0x000fe20003f25070 */
[----:B------:R-:W-:Y:S01]  /*03f0*/  IMAD.WIDE R6, R38, R14, c[0x0][0x348] ;  /* 0x0000d20026067625 */ /* 0x000fe200078e020e */
[----:B------:R-:W-:-:S02]  /*0400*/  ISETP.NE.U32.AND P5, PT, RZ, c[0x0][0x350], PT ;  /* 0x0000d400ff007a0c */ /* 0x000fc40003fa5070 */
[----:B------:R-:W-:Y:S01]  /*0410*/  ISETP.NE.U32.AND P3, PT, RZ, c[0x0][0x358], PT ;  /* 0x0000d600ff007a0c */ /* 0x000fe20003f65070 */
[CC--:B------:R-:W-:Y:S01]  /*0420*/  IMAD.WIDE R4, R38.reuse, R14.reuse, c[0x0][0x350] ;  /* 0x0000d40026047625 */ /* 0x0c0fe200078e020e */
[----:B------:R-:W-:Y:S02]  /*0430*/  ISETP.NE.AND.EX P1, PT, RZ, c[0x0][0x34c], PT, P1 ;  /* 0x0000d300ff007a0c */ /* 0x000fe40003f25310 */
[----:B------:R-:W-:Y:S01]  /*0440*/  ISETP.NE.AND.EX P5, PT, RZ, c[0x0][0x354], PT, P5 ;  /* 0x0000d500ff007a0c */ /* 0x000fe20003fa5350 */
[CC--:B------:R-:W-:Y:S01]  /*0450*/  @P2 IMAD.WIDE R10, R38.reuse, R14.reuse, c[0x0][0x370] ;  /* 0x0000dc00260a2625 */ /* 0x0c0fe200078e020e */
[----:B------:R-:W-:Y:S02]  /*0460*/  ISETP.NE.AND.EX P3, PT, RZ, c[0x0][0x35c], PT, P3 ;  /* 0x0000d700ff007a0c */ /* 0x000fe40003f65330 */
[----:B------:R-:W-:Y:S01]  /*0470*/  MOV R190, RZ ;  /* 0x000000ff00be7202 */ /* 0x000fe20000000f00 */
[CC--:B------:R-:W-:Y:S01]  /*0480*/  @P0 IMAD.WIDE R8, R38.reuse, R14.reuse, c[0x0][0x360] ;  /* 0x0000d80026080625 */ /* 0x0c0fe200078e020e */
[----:B------:R2:W5:Y:S03]  /*0490*/  @P2 LDG.E R187, [R10.64] ;  /* 0x0000000a0abb2981 */ /* 0x000566000c1e1900 */
[----:B------:R-:W-:Y:S01]  /*04a0*/  IMAD.WIDE R2, R38, R14, c[0x0][0x358] ;  /* 0x0000d60026027625 */ /* 0x000fe200078e020e */
[----:B------:R2:W5:Y:S04]  /*04b0*/  @P0 LDG.E R191, [R8.64] ;  /* 0x0000000a08bf0981 */ /* 0x000568000c1e1900 */
[----:B------:R2:W5:Y:S04]  /*04c0*/  @P1 LDG.E R183, [R6.64] ;  /* 0x0000000a06b71981 */ /* 0x000568000c1e1900 */
[----:B------:R2:W5:Y:S04]  /*04d0*/  @P5 LDG.E R190, [R4.64] ;  /* 0x0000000a04be5981 */ /* 0x000568000c1e1900 */
[----:B------:R2:W5:Y:S04]  /*04e0*/  @P3 LDG.E R12, [R2.64] ;  /* 0x0000000a020c3981 */ /* 0x000568000c1e1900 */
[----:B------:R-:W3:Y:S01]  /*04f0*/  S2R R40, SR_CTAID.Y ;  /* 0x0000000000287919 */ /* 0x000ee20000002600 */
[----:B------:R-:W-:Y:S01]  /*0500*/  IMAD.MOV.U32 R13, RZ, RZ, c[0x0][0x1d0] ;  /* 0x00007400ff0d7624 */ /* 0x000fe200078e00ff */
[----:B-1----:R-:W-:-:S02]  /*0510*/  MOV R0, c[0x0][0x228] ;  /* 0x00008a0000007a02 */ /* 0x002fc40000000f00 */
[----:B---3--:R-:W-:Y:S01]  /*0520*/  SHF.R.S32.HI R217, RZ, 0x1f, R40 ;  /* 0x0000001fffd97819 */ /* 0x008fe20000011428 */
[----:B------:R-:W-:Y:S05]  /*0530*/  @P0 BRA `(.L_x_48) ;  /* 0x0000004000000947 */ /* 0x000fea0003800000 */
[----:B--2---:R-:W-:Y:S05]  /*0540*/  @!P1 BRA `(.L_x_48) ;  /* 0x0000003000009947 */ /* 0x004fea0003800000 */
[----:B------:R1:W2:Y:S04]  /*0550*/  LDG.E R8, [R6.64] ;  /* 0x0000000a06087981 */ /* 0x0002a8000c1e1900 */
[----:B-1----:R-:W2:Y:S02]  /*0560*/  LDG.E R6, [R6.64+0x4] ;  /* 0x0000040a06067981 */ /* 0x002ea4000c1e1900 */
[----:B--2--5:R-:W-:Y:S02]  /*0570*/  IADD3 R191, -R8, R6, RZ ;  /* 0x0000000608bf7210 */ /* 0x024fe40007ffe1ff */
.L_x_48:
[----:B--2---:R-:W-:-:S04]  /*0580*/  ISETP.NE.U32.AND P0, PT, RZ, c[0x0][0x368], PT ;  /* 0x0000da00ff007a0c */ /* 0x004fc80003f05070 */
[----:B------:R-:W-:-:S13]  /*0590*/  ISETP.NE.AND.EX P0, PT, RZ, c[0x0][0x36c], PT, P0 ;  /* 0x0000db00ff007a0c */ /* 0x000fda0003f05300 */
[----:B------:R-:W-:Y:S05]  /*05a0*/  @!P0 BRA `(.L_x_49) ;  /* 0x0000003000008947 */ /* 0x000fea0003800000 */
[----:B------:R-:W-:-:S05]  /*05b0*/  IMAD.WIDE R4, R38, R14, c[0x0][0x368] ;  /* 0x0000da0026047625 */ /* 0x000fca00078e020e */
[----:B------:R1:W5:Y:S01]  /*05c0*/  LDG.E R13, [R4.64] ;  /* 0x0000000a040d7981 */ /* 0x000362000c1e1900 */
[----:B------:R-:W-:Y:S05]  /*05d0*/  BRA `(.L_x_50) ;  /* 0x0000004000007947 */ /* 0x000fea0003800000 */
.L_x_49:
[----:B------:R-:W-:Y:S05]  /*05e0*/  @!P5 BRA `(.L_x_50) ;  /* 0x000000300000d947 */ /* 0x000fea0003800000 */
[----:B------:R1:W2:Y:S04]  /*05f0*/  LDG.E R6, [R4.64] ;  /* 0x0000000a04067981 */ /* 0x0002a8000c1e1900 */
[----:B-1----:R-:W2:Y:S02]  /*0600*/  LDG.E R4, [R4.64+0x4] ;  /* 0x0000040a04047981 */ /* 0x002ea4000c1e1900 */
[----:B--2---:R-:W-:Y:S02]  /*0610*/  IADD3 R13, -R6, R4, RZ ;  /* 0x00000004060d7210 */ /* 0x004fe40007ffe1ff */
.L_x_50:
[----:B------:R2:W3:Y:S04]  /*0620*/  @P3 LDG.E R6, [R2.64] ;  /* 0x0000000a02063981 */ /* 0x0004e8000c1e1900 */
[----:B-1----:R2:W3:Y:S01]  /*0630*/  @P3 LDG.E R5, [R2.64+0x4] ;  /* 0x0000040a02053981 */ /* 0x0024e2000c1e1900 */
[----:B------:R-:W-:Y:S01]  /*0640*/  ISETP.NE.U32.AND P0, PT, RZ, c[0x0][0x378], PT ;  /* 0x0000de00ff007a0c */ /* 0x000fe20003f05070 */
[----:B-----5:R-:W-:-:S03]  /*0650*/  IMAD.MOV.U32 R171, RZ, RZ, R13 ;  /* 0x000000ffffab7224 */ /* 0x020fc600078e000d */
[----:B------:R-:W-:Y:S01]  /*0660*/  ISETP.NE.AND.EX P0, PT, RZ, c[0x0][0x37c], PT, P0 ;  /* 0x0000df00ff007a0c */ /* 0x000fe20003f05300 */
[----:B------:R-:W-:-:S12]  /*0670*/  IMAD.IADD R4, R13, 0x1, -R187 ;  /* 0x000000010d047824 */ /* 0x000fd800078e0abb */
[----:B--2---:R-:W-:-:S05]  /*0680*/  @P0 IMAD.WIDE R2, R38, R14, c[0x0][0x378] ;  /* 0x0000de0026020625 */ /* 0x004fca00078e020e */
[----:B------:R1:W5:Y:S02]  /*0690*/  @P0 LDG.E R171, [R2.64] ;  /* 0x0000000a02ab0981 */ /* 0x000364000c1e1900 */
[----:B-1----:R-:W-:Y:S01]  /*06a0*/  MOV R2, RZ ;  /* 0x000000ff00027202 */ /* 0x002fe20000000f00 */
[----:B---3--:R-:W-:-:S04]  /*06b0*/  @P3 IMAD.IADD R0, R5, 0x1, -R6 ;  /* 0x0000000105003824 */ /* 0x008fc800078e0a06 */
[----:B------:R-:W-:-:S05]  /*06c0*/  IMAD.IADD R228, R4, 0x1, R0 ;  /* 0x0000000104e47824 */ /* 0x000fca00078e0200 */
[----:B------:R-:W-:-:S05]  /*06d0*/  IADD3 R3, R228, 0x6f, RZ ;  /* 0x0000006fe4037810 */ /* 0x000fca0007ffe0ff */
[----:B------:R-:W-:-:S05]  /*06e0*/  IMAD.HI R2, R3, -0x6db6db6d, R2 ;  /* 0x9249249303027827 */ /* 0x000fca00078e0202 */
[----:B------:R-:W-:-:S04]  /*06f0*/  SHF.R.U32.HI R3, RZ, 0x1f, R2 ;  /* 0x0000001fff037819 */ /* 0x000fc80000011602 */
[----:B------:R-:W-:Y:S01]  /*0700*/  LEA.HI.SX32 R7, R2, R3, 0x1a ;  /* 0x0000000302077211 */ /* 0x000fe200078fd2ff */
[----:B------:R-:W-:-:S04]  /*0710*/  IMAD.MOV R2, RZ, RZ, -R4 ;  /* 0x000000ffff027224 */ /* 0x000fc800078e0a04 */
[----:B------:R-:W-:Y:S01]  /*0720*/  IMAD R3, R7, 0x70, -R4 ;  /* 0x0000007007037824 */ /* 0x000fe200078e0a04 */
[----:B------:R-:W-:Y:S01]  /*0730*/  IMNMX R2, RZ, R2, !PT ;  /* 0x00000002ff027217 */ /* 0x000fe20007800200 */
[----:B------:R1:W-:Y:S03]  /*0740*/  STL [R1+0x30], R7 ;  /* 0x0000300701007387 */ /* 0x0003e60000100800 */
[----:B------:R-:W-:-:S04]  /*0750*/  IMNMX R3, R3, R0, PT ;  /* 0x0000000003037217 */ /* 0x000fc80003800200 */
[----:B------:R-:W-:Y:S02]  /*0760*/  ISETP.GT.AND P0, PT, R3, R2, PT ;  /* 0x000000020300720c */ /* 0x000fe40003f04270 */
[----:B------:R-:W-:-:S05]  /*0770*/  SHF.R.U32.HI R2, RZ, 0x4, R2 ;  /* 0x00000004ff027819 */ /* 0x000fca0000011602 */
[----:B------:R-:W-:-:S04]  /*0780*/  IMAD.WIDE.U32 R4, R2, 0x24924925, RZ ;  /* 0x2492492502047825 */ /* 0x000fc800078e00ff */
[----:B------:R-:W-:Y:S02]  /*0790*/  IMAD.MOV.U32 R164, RZ, RZ, R5 ;  /* 0x000000ffffa47224 */ /* 0x000fe400078e0005 */
[----:B------:R-:W-:Y:S02]  /*07a0*/  @P0 IADD3 R3, R3, 0x6f, RZ ;  /* 0x0000006f03030810 */ /* 0x000fe40007ffe0ff */
[----:B------:R-:W-:Y:S01]  /*07b0*/  @P0 MOV R2, RZ ;  /* 0x000000ff00020202 */ /* 0x000fe20000000f00 */
[----:B------:R-:W-:-:S04]  /*07c0*/  IMAD.MOV.U32 R6, RZ, RZ, R164 ;  /* 0x000000ffff067224 */ /* 0x000fc800078e00a4 */
[----:B------:R-:W-:-:S05]  /*07d0*/  @P0 IMAD.HI R2, R3, -0x6db6db6d, R2 ;  /* 0x9249249303020827 */ /* 0x000fca00078e0202 */
[----:B------:R-:W-:-:S04]  /*07e0*/  @P0 SHF.R.U32.HI R3, RZ, 0x1f, R2 ;  /* 0x0000001fff030819 */ /* 0x000fc80000011602 */
[----:B------:R-:W-:-:S04]  /*07f0*/  @P0 LEA.HI.SX32 R6, R2, R3, 0x1a ;  /* 0x0000000302060211 */ /* 0x000fc800078fd2ff */
[----:B------:R-:W-:-:S13]  /*0800*/  ISETP.GT.AND P0, PT, R6, R164, PT ;  /* 0x000000a40600720c */ /* 0x000fda0003f04270 */
[----:B------:R-:W-:Y:S05]  /*0810*/  @!P0 BRA `(.L_x_51) ;  /* 0x000077c000008947 */ /* 0x000fea0003800000 */
[----:B-1----:R-:W-:-:S04]  /*0820*/  ISETP.NE.U32.AND P0, PT, RZ, c[0x0][0x340], PT ;  /* 0x0000d000ff007a0c */ /* 0x002fc80003f05070 */
[----:B------:R-:W-:-:S13]  /*0830*/  ISETP.NE.AND.EX P4, PT, RZ, c[0x0][0x344], PT, P0 ;  /* 0x0000d100ff007a0c */ /* 0x000fda0003f85300 */
[----:B------:R-:W-:-:S05]  /*0840*/  @P4 IMAD.WIDE R2, R38, R14, c[0x0][0x340] ;  /* 0x0000d00026024625 */ /* 0x000fca00078e020e */
[----:B------:R1:W2:Y:S01]  /*0850*/  @P4 LDG.E R34, [R2.64] ;  /* 0x0000000a02224981 */ /* 0x0002a2000c1e1900 */
[----:B------:R-:W-:Y:S01]  /*0860*/  SHF.R.S32.HI R36, RZ, 0x1f, R231 ;  /* 0x0000001fff247819 */ /* 0x000fe200000114e7 */
[C---:B------:R-:W-:Y:S01]  /*0870*/  IMAD R7, R217.reuse, c[0x0][0x240], RZ ;  /* 0x00009000d9077a24 */ /* 0x040fe200078e02ff */
[----:B------:R-:W-:Y:S01]  /*0880*/  SHF.R.S32.HI R30, RZ, 0x1f, R38 ;  /* 0x0000001fff1e7819 */ /* 0x000fe20000011426 */
[----:B------:R-:W-:Y:S01]  /*0890*/  IMAD.MOV.U32 R172, RZ, RZ, 0x70 ;  /* 0x00000070ffac7424 */ /* 0x000fe200078e00ff */
[----:B------:R-:W-:Y:S01]  /*08a0*/  IADD3 R39, R6, -0x1, RZ ;  /* 0xffffffff06277810 */ /* 0x000fe20007ffe0ff */
[----:B------:R-:W-:Y:S01]  /*08b0*/  IMAD.MOV.U32 R166, RZ, RZ, c[0x0][0x238] ;  /* 0x00008e00ffa67624 */ /* 0x000fe200078e00ff */
[----:B------:R-:W-:Y:S01]  /*08c0*/  SEL R25, R30, RZ, !P3 ;  /* 0x000000ff1e197207 */ /* 0x000fe20005800000 */
[----:B------:R-:W-:Y:S01]  /*08d0*/  IMAD.WIDE.U32 R178, R172, c[0x0][0x238], RZ ;  /* 0x00008e00acb27a25 */ /* 0x000fe200078e00ff */
[----:B------:R-:W-:Y:S01]  /*08e0*/  SEL R102, R38, RZ, !P3 ;  /* 0x000000ff26667207 */ /* 0x000fe20005800000 */
[----:B------:R-:W-:Y:S01]  /*08f0*/  ULDC.U8 UR6, c[0x0][0x298] ;  /* 0x0000a60000067ab9 */ /* 0x000fe20000000000 */
[----:B------:R-:W-:Y:S01]  /*0900*/  SHF.R.S32.HI R6, RZ, 0x1f, R39 ;  /* 0x0000001fff067819 */ /* 0x000fe20000011427 */
[----:B------:R-:W-:Y:S01]  /*0910*/  IMAD.MOV.U32 R37, RZ, RZ, c[0x0][0x23c] ;  /* 0x00008f00ff257624 */ /* 0x000fe200078e00ff */
[-C--:B------:R-:W-:Y:S01]  /*0920*/  LEA.HI R21, R36, R231.reuse, RZ, 0x2 ;  /* 0x000000e724157211 */ /* 0x080fe200078f10ff */
[----:B------:R-:W-:Y:S01]  /*0930*/  IMAD.IADD R28, R190, 0x1, R13 ;  /* 0x00000001be1c7824 */ /* 0x000fe200078e020d */
[----:B------:R-:W-:Y:S01]  /*0940*/  MOV R216, c[0x0][0x27c] ;  /* 0x00009f0000d87a02 */ /* 0x000fe20000000f00 */
[----:B------:R-:W-:Y:S01]  /*0950*/  IMAD R17, R217, c[0x0][0x210], RZ ;  /* 0x00008400d9117a24 */ /* 0x000fe200078e02ff */
[----:B------:R-:W-:Y:S01]  /*0960*/  LOP3.LUT R32, R21, 0xfffffffc, RZ, 0xc0, !PT ;  /* 0xfffffffc15207812 */ /* 0x000fe200078ec0ff */
[----:B------:R-:W-:Y:S01]  /*0970*/  IMAD.MOV.U32 R186, RZ, RZ, 0x5 ;  /* 0x00000005ffba7424 */ /* 0x000fe200078e00ff */
[----:B------:R-:W-:Y:S01]  /*0980*/  SHF.R.S32.HI R31, RZ, 0x1f, R28 ;  /* 0x0000001fff1f7819 */ /* 0x000fe2000001141c */
[----:B------:R-:W-:Y:S01]  /*0990*/  IMAD R17, R40, c[0x0][0x214], R17 ;  /* 0x0000850028117a24 */ /* 0x000fe200078e0211 */
[----:B------:R-:W-:Y:S01]  /*09a0*/  SHF.R.S32.HI R101, RZ, 0x2, R21 ;  /* 0x00000002ff657819 */ /* 0x000fe20000011415 */
[----:B------:R-:W-:Y:S01]  /*09b0*/  IMAD.IADD R32, R231, 0x1, -R32 ;  /* 0x00000001e7207824 */ /* 0x000fe200078e0a20 */
[----:B------:R-:W-:Y:S01]  /*09c0*/  MOV R184, 0x6 ;  /* 0x0000000600b87802 */ /* 0x000fe20000000f00 */
[----:B------:R-:W-:Y:S01]  /*09d0*/  IMAD.MOV.U32 R180, RZ, RZ, c[0x0][0x1e0] ;  /* 0x00007800ffb47624 */ /* 0x000fe200078e00ff */
[----:B-1----:R-:W-:Y:S01]  /*09e0*/  LEA.HI R3, R36, R231, RZ, 0x3 ;  /* 0x000000e724037211 */ /* 0x002fe200078f18ff */
[C---:B------:R-:W-:Y:S01]  /*09f0*/  IMAD.SHL.U32 R26, R32.reuse, 0x8, RZ ;  /* 0x00000008201a7824 */ /* 0x040fe200078e00ff */
[----:B------:R-:W-:Y:S01]  /*0a00*/  SHF.R.S32.HI R35, RZ, 0x1f, R101 ;  /* 0x0000001fff237819 */ /* 0x000fe20000011465 */
[----:B------:R-:W-:Y:S01]  /*0a10*/  IMAD.SHL.U32 R32, R32, 0x4, RZ ;  /* 0x0000000420207824 */ /* 0x000fe200078e00ff */
[----:B------:R-:W-:Y:S01]  /*0a20*/  LOP3.LUT R2, R3, 0x1ffffff8, RZ, 0xc0, !PT ;  /* 0x1ffffff803027812 */ /* 0x000fe200078ec0ff */
[----:B------:R-:W-:Y:S01]  /*0a30*/  IMAD.SHL.U32 R170, R166, 0x20, RZ ;  /* 0x00000020a6aa7824 */ /* 0x000fe200078e00ff */
[----:B------:R-:W-:Y:S01]  /*0a40*/  SHF.R.S32.HI R5, RZ, 0x3, R3 ;  /* 0x00000003ff057819 */ /* 0x000fe20000011403 */
[----:B------:R-:W-:Y:S01]  /*0a50*/  IMAD R16, R35, c[0x0][0x280], RZ ;  /* 0x0000a00023107a24 */ /* 0x000fe200078e02ff */
[----:B------:R-:W-:Y:S01]  /*0a60*/  SHF.R.S32.HI R3, RZ, 0x1f, R12 ;  /* 0x0000001fff037819 */ /* 0x000fe2000001140c */
[----:B------:R-:W-:Y:S01]  /*0a70*/  IMAD.IADD R2, R231, 0x1, -R2 ;  /* 0x00000001e7027824 */ /* 0x000fe200078e0a02 */
[C---:B------:R-:W-:Y:S01]  /*0a80*/  IADD3 R160, P0, R5.reuse, R12, RZ ;  /* 0x0000000c05a07210 */ /* 0x040fe20007f1e0ff */
[----:B------:R-:W-:Y:S01]  /*0a90*/  IMAD.IADD R140, R0, 0x1, -R5 ;  /* 0x00000001008c7824 */ /* 0x000fe200078e0a05 */
[----:B------:R-:W-:Y:S01]  /*0aa0*/  SHF.R.S32.HI R27, RZ, 0x1f, R26 ;  /* 0x0000001fff1b7819 */ /* 0x000fe2000001141a */
[----:B------:R-:W-:Y:S01]  /*0ab0*/  IMAD.SHL.U32 R10, R2, 0x8, RZ ;  /* 0x00000008020a7824 */ /* 0x000fe200078e00ff */
[C---:B------:R-:W-:Y:S01]  /*0ac0*/  LEA.HI.X.SX32 R165, R5.reuse, R3, 0x1, P0 ;  /* 0x0000000305a57211 */ /* 0x040fe200000f0eff */
[----:B------:R-:W-:Y:S01]  /*0ad0*/  IMAD.SHL.U32 R5, R5, 0x40, RZ ;  /* 0x0000004005057824 */ /* 0x000fe200078e00ff */
[----:B------:R-:W-:Y:S01]  /*0ae0*/  IADD3 R117, R26, 0x20, RZ ;  /* 0x000000201a757810 */ /* 0x000fe20007ffe0ff */
[----:B------:R-:W-:Y:S01]  /*0af0*/  IMAD R14, R39, -0x70, R140 ;  /* 0xffffff90270e7824 */ /* 0x000fe200078e028c */
[----:B------:R-:W-:Y:S01]  /*0b00*/  SHF.R.S32.HI R11, RZ, 0x1f, R10 ;  /* 0x0000001fff0b7819 */ /* 0x000fe2000001140a */
[----:B------:R-:W-:Y:S01]  /*0b10*/  IMAD R2, R165, c[0x0][0x238], RZ ;  /* 0x00008e00a5027a24 */ /* 0x000fe200078e02ff */
[----:B------:R-:W-:Y:S01]  /*0b20*/  ISETP.GE.AND P6, PT, R10, c[0x0][0x1d4], PT ;  /* 0x000075000a007a0c */ /* 0x000fe20003fc6270 */
[----:B------:R-:W-:Y:S01]  /*0b30*/  IMAD R16, R101, c[0x0][0x284], R16 ;  /* 0x0000a10065107a24 */ /* 0x000fe200078e0210 */
[----:B------:R-:W-:Y:S01]  /*0b40*/  ISETP.GE.AND P1, PT, R14, 0x1, PT ;  /* 0x000000010e00780c */ /* 0x000fe20003f26270 */
[----:B------:R-:W-:Y:S01]  /*0b50*/  IMAD R4, R160, c[0x0][0x23c], R2 ;  /* 0x00008f00a0047a24 */ /* 0x000fe200078e0202 */
[----:B------:R-:W-:Y:S01]  /*0b60*/  ISETP.GE.AND P0, PT, R14, 0x11, PT ;  /* 0x000000110e00780c */ /* 0x000fe20003f06270 */
[----:B------:R-:W-:Y:S01]  /*0b70*/  IMAD.WIDE.U32 R2, R160, c[0x0][0x238], R10 ;  /* 0x00008e00a0027a25 */ /* 0x000fe200078e000a */
[----:B------:R-:W-:Y:S01]  /*0b80*/  ISETP.GE.AND P3, PT, R14, 0x21, PT ;  /* 0x000000210e00780c */ /* 0x000fe20003f66270 */
[----:B------:R-:W-:Y:S01]  /*0b90*/  ULDC UR8, c[0x0][0x1e4] ;  /* 0x0000790000087ab9 */ /* 0x000fe20000000800 */
[----:B------:R-:W-:Y:S01]  /*0ba0*/  SHF.R.S32.HI R33, RZ, 0x1f, R32 ;  /* 0x0000001fff217819 */ /* 0x000fe20000011420 */
[----:B------:R-:W-:Y:S01]  /*0bb0*/  IMAD.IADD R3, R3, 0x1, R4 ;  /* 0x0000000103037824 */ /* 0x000fe200078e0204 */
[C---:B------:R-:W-:Y:S01]  /*0bc0*/  IADD3 R169, R101.reuse, 0x20, RZ ;  /* 0x0000002065a97810 */ /* 0x040fe20007ffe0ff */
[C---:B------:R-:W-:Y:S01]  /*0bd0*/  IMAD R4, R40.reuse, c[0x0][0x244], R7 ;  /* 0x0000910028047a24 */ /* 0x040fe200078e0207 */
[C---:B------:R-:W-:Y:S01]  /*0be0*/  IADD3 R168, R101.reuse, 0x40, RZ ;  /* 0x0000004065a87810 */ /* 0x040fe20007ffe0ff */
[----:B------:R-:W-:Y:S01]  /*0bf0*/  IMAD.WIDE.U32 R2, R40, c[0x0][0x240], R2 ;  /* 0x0000900028027a25 */ /* 0x000fe200078e0002 */
[----:B------:R-:W-:Y:S01]  /*0c00*/  IADD3 R167, R101, 0x60, RZ ;  /* 0x0000006065a77810 */ /* 0x000fe20007ffe0ff */
[----:B------:R-:W-:Y:S01]  /*0c10*/  UMOV UR7, 0x60 ;  /* 0x0000006000077882 */ /* 0x000fe20000000000 */
[----:B------:R-:W-:Y:S01]  /*0c20*/  SHF.L.U32 R214, R180, 0x5, RZ ;  /* 0x00000005b4d67819 */ /* 0x000fe200000006ff */
[----:B------:R-:W-:Y:S01]  /*0c30*/  IMAD R7, R172, c[0x0][0x23c], RZ ;  /* 0x00008f00ac077a24 */ /* 0x000fe200078e02ff */
[C---:B------:R-:W-:Y:S01]  /*0c40*/  SHF.L.U64.HI R203, R180.reuse, R184, c[0x0][0x1e4] ;  /* 0x00007900b4cb7619 */ /* 0x040fe200000102b8 */
[----:B------:R-:W-:Y:S01]  /*0c50*/  IMAD.IADD R3, R3, 0x1, R4 ;  /* 0x0000000103037824 */ /* 0x000fe200078e0204 */
[----:B------:R-:W-:Y:S01]  /*0c60*/  SHF.L.U64.HI R198, R180, R186, c[0x0][0x1e4] ;  /* 0x00007900b4c67619 */ /* 0x000fe200000102ba */
[----:B------:R-:W-:Y:S01]  /*0c70*/  IMAD R4, R25, c[0x0][0x248], RZ ;  /* 0x0000920019047a24 */ /* 0x000fe200078e02ff */
[----:B------:R-:W-:Y:S01]  /*0c80*/  IADD3 R208, R179, R7, RZ ;  /* 0x00000007b3d07210 */ /* 0x000fe20007ffe0ff */
[----:B------:R-:W-:Y:S01]  /*0c90*/  IMAD.WIDE.U32 R138, R102, c[0x0][0x248], R2 ;  /* 0x00009200668a7a25 */ /* 0x000fe200078e0002 */
[----:B------:R-:W-:Y:S01]  /*0ca0*/  LOP3.LUT R2, R5, 0x1c0, RZ, 0xc0, !PT ;  /* 0x000001c005027812 */ /* 0x000fe200078ec0ff */
[----:B------:R-:W-:Y:S01]  /*0cb0*/  ULDC UR5, c[0x0][0x284] ;  /* 0x0000a10000057ab9 */ /* 0x000fe20000000800 */
[----:B------:R-:W-:Y:S01]  /*0cc0*/  LEA.HI R5, R36, R231, RZ, 0x6 ;  /* 0x000000e724057211 */ /* 0x000fe200078f30ff */
[----:B------:R-:W-:Y:S01]  /*0cd0*/  IMAD R7, R102, c[0x0][0x24c], R4 ;  /* 0x0000930066077a24 */ /* 0x000fe200078e0204 */
[----:B------:R-:W-:Y:S01]  /*0ce0*/  ULDC UR4, c[0x0][0x294] ;  /* 0x0000a50000047ab9 */ /* 0x000fe20000000800 */
[----:B------:R-:W-:Y:S01]  /*0cf0*/  IMAD R4, R208, R39, RZ ;  /* 0x00000027d0047224 */ /* 0x000fe200078e02ff */
[----:B------:R-:W-:Y:S01]  /*0d00*/  UIMAD UR8, UR8, 0x60, URZ ;  /* 0x00000060080878a4 */ /* 0x000fe2000f8e023f */
[----:B------:R-:W-:Y:S01]  /*0d10*/  IMAD.IADD R135, R139, 0x1, R7 ;  /* 0x000000018b877824 */ /* 0x000fe200078e0207 */
[----:B------:R-:W-:Y:S01]  /*0d20*/  UIMAD UR5, UR7, UR5, URZ ;  /* 0x00000005070572a4 */ /* 0x000fe2000f8e023f */
[-C--:B------:R-:W-:Y:S01]  /*0d30*/  IMAD R3, R6, R178.reuse, R4 ;  /* 0x000000b206037224 */ /* 0x080fe200078e0204 */
[----:B------:R-:W-:Y:S01]  /*0d40*/  LOP3.LUT R4, R2, 0x38, R10, 0xf8, !PT ;  /* 0x0000003802047812 */ /* 0x000fe200078ef80a */
[----:B------:R-:W-:Y:S01]  /*0d50*/  IMAD.MOV.U32 R134, RZ, RZ, R138 ;  /* 0x000000ffff867224 */ /* 0x000fe200078e008a */
[----:B------:R-:W-:Y:S01]  /*0d60*/  SHF.R.U32.HI R2, RZ, 0x3, R2 ;  /* 0x00000003ff027819 */ /* 0x000fe20000011602 */
[----:B------:R-:W-:Y:S01]  /*0d70*/  IMAD.SHL.U32 R5, R5, 0x8, RZ ;  /* 0x0000000805057824 */ /* 0x000fe200078e00ff */
[----:B------:R-:W-:Y:S01]  /*0d80*/  UIMAD UR4, UR7, UR4, URZ ;  /* 0x00000004070472a4 */ /* 0x000fe2000f8e023f */
[----:B------:R-:W-:Y:S01]  /*0d90*/  IMAD.WIDE.U32 R22, R39, R178, R134 ;  /* 0x000000b227167225 */ /* 0x000fe200078e0086 */
[----:B------:R-:W-:-:S02]  /*0da0*/  LOP3.LUT R2, R4, R2, RZ, 0x3c, !PT ;  /* 0x0000000204027212 */ /* 0x000fc400078e3cff */
[----:B------:R-:W-:Y:S01]  /*0db0*/  P2R R133, PR, RZ, 0x40 ;  /* 0x00000040ff857803 */ /* 0x000fe20000000000 */
[----:B------:R-:W-:Y:S01]  /*0dc0*/  IMAD.WIDE.U32 R6, R166, 0x20, RZ ;  /* 0x00000020a6067825 */ /* 0x000fe200078e00ff */
[----:B------:R-:W-:Y:S02]  /*0dd0*/  LOP3.LUT R2, R2, 0xfffffe00, R5, 0xf8, !PT ;  /* 0xfffffe0002027812 */ /* 0x000fe400078ef805 */
[----:B------:R-:W-:Y:S01]  /*0de0*/  IADD3 R3, R23, R3, RZ ;  /* 0x0000000317037210 */ /* 0x000fe20007ffe0ff */
[----:B------:R-:W-:Y:S01]  /*0df0*/  IMAD.WIDE.U32 R188, R101, c[0x0][0x1e0], RZ ;  /* 0x0000780065bc7a25 */ /* 0x000fe200078e00ff */
[----:B------:R-:W-:-:S03]  /*0e00*/  @P1 LEA R4, P2, R22, c[0x0][0x220], 0x1 ;  /* 0x0000880016041a11 */ /* 0x000fc600078408ff */
[----:B------:R-:W-:Y:S01]  /*0e10*/  IMAD.SHL.U32 R94, R2, 0x2, RZ ;  /* 0x00000002025e7824 */ /* 0x000fe200078e00ff */
[----:B------:R-:W-:Y:S01]  /*0e20*/  @P1 LEA.HI.X R5, R22, c[0x0][0x224], R3, 0x1, P2 ;  /* 0x0000890016051a11 */ /* 0x000fe200010f0c03 */
[----:B------:R-:W-:Y:S01]  /*0e30*/  IMAD.SHL.U32 R215, R180, 0x40, RZ ;  /* 0x00000040b4d77824 */ /* 0x000fe200078e00ff */
[----:B------:R-:W-:Y:S01]  /*0e40*/  @P0 LEA R2, P2, R166, R22, 0x4 ;  /* 0x00000016a6020211 */ /* 0x000fe200078420ff */
[----:B------:R-:W-:Y:S02]  /*0e50*/  IMAD R200, R172, c[0x0][0x294], RZ ;  /* 0x0000a500acc87a24 */ /* 0x000fe400078e02ff */
[----:B------:R-:W-:Y:S01]  /*0e60*/  @!PT LDS RZ, [RZ] ;  /* 0x00000000fffff984 */ /* 0x000fe20000000800 */
[----:B------:R-:W-:Y:S01]  /*0e70*/  @!PT LDS RZ, [RZ] ;  /* 0x00000000fffff984 */ /* 0x000fe20000000800 */
[----:B------:R-:W-:Y:S01]  /*0e80*/  @!PT LDS RZ, [RZ] ;  /* 0x00000000fffff984 */ /* 0x000fe20000000800 */
[----:B------:R1:W-:Y:S01]  /*0e90*/  @P1 LDGSTS.E.BYPASS.LTC128B.128 [R94+0x3900], [R4.64], !P6 ;  /* 0x03900000045e1fae */ /* 0x0003e2000f101d4a */
[----:B------:R-:W-:Y:S01]  /*0ea0*/  ISETP.GE.AND P1, PT, R14, 0x31, PT ;  /* 0x000000310e00780c */ /* 0x000fe20003f26270 */
[C---:B------:R-:W-:Y:S02]  /*0eb0*/  IMAD R201, R172.reuse, c[0x0][0x284], RZ ;  /* 0x0000a100acc97a24 */ /* 0x040fe400078e02ff */
[----:B------:R-:W-:-:S02]  /*0ec0*/  IMAD R202, R172, c[0x0][0x1e4], RZ ;  /* 0x00007900acca7a24 */ /* 0x000fc400078e02ff */
[----:B------:R-:W-:-:S04]  /*0ed0*/  IMAD.WIDE.U32 R176, R172, c[0x0][0x290], RZ ;  /* 0x0000a400acb07a25 */ /* 0x000fc800078e00ff */
[----:B------:R-:W-:-:S04]  /*0ee0*/  IMAD.WIDE.U32 R174, R172, c[0x0][0x280], RZ ;  /* 0x0000a000acae7a25 */ /* 0x000fc800078e00ff */
[----:B------:R-:W-:Y:S02]  /*0ef0*/  @P1 IMAD R12, R37, 0x30, RZ ;  /* 0x00000030250c1824 */ /* 0x000fe400078e02ff */
[----:B------:R-:W-:-:S04]  /*0f00*/  IMAD.WIDE.U32 R180, R180, 0x60, RZ ;  /* 0x00000060b4b47825 */ /* 0x000fc800078e00ff */
[----:B------:R-:W-:Y:S01]  /*0f10*/  IMAD.WIDE.U32 R194, R168, c[0x0][0x1e0], RZ ;  /* 0x00007800a8c27a25 */ /* 0x000fe200078e00ff */
[----:B------:R-:W-:-:S03]  /*0f20*/  IADD3 R199, R181, UR8, RZ ;  /* 0x00000008b5c77c10 */ /* 0x000fc6000fffe0ff */
[----:B------:R-:W-:Y:S01]  /*0f30*/  IMAD.WIDE.U32 R172, R172, c[0x0][0x1e0], RZ ;  /* 0x00007800acac7a25 */ /* 0x000fe200078e00ff */
[----:B-1----:R-:W-:-:S03]  /*0f40*/  @P0 LEA.HI.X R5, R166, R3, R37, 0x4, P2 ;  /* 0x00000003a6050211 */ /* 0x002fc600010f2425 */
[----:B------:R-:W-:Y:S01]  /*0f50*/  IMAD.WIDE.U32 R196, R169, c[0x0][0x1e0], RZ ;  /* 0x00007800a9c47a25 */ /* 0x000fe200078e00ff */
[----:B------:R-:W-:-:S03]  /*0f60*/  @P0 LEA R4, P2, R2, c[0x0][0x220], 0x1 ;  /* 0x0000880002040a11 */ /* 0x000fc600078408ff */
[----:B------:R-:W-:Y:S01]  /*0f70*/  IMAD.WIDE.U32 R192, R167, c[0x0][0x1e0], RZ ;  /* 0x00007800a7c07a25 */ /* 0x000fe200078e00ff */
[----:B------:R-:W-:Y:S02]  /*0f80*/  @P0 LEA.HI.X R5, R2, c[0x0][0x224], R5, 0x1, P2 ;  /* 0x0000890002050a11 */ /* 0x000fe400010f0c05 */
[----:B------:R-:W-:Y:S01]  /*0f90*/  @P3 IADD3 R6, P2, R22, R6, RZ ;  /* 0x0000000616063210 */ /* 0x000fe20007f5e0ff */
[----:B------:R-:W-:Y:S02]  /*0fa0*/  IMAD.SHL.U32 R2, R37, 0x20, RZ ;  /* 0x0000002025027824 */ /* 0x000fe400078e00ff */
[----:B------:R1:W-:Y:S01]  /*0fb0*/  @P0 LDGSTS.E.BYPASS.LTC128B.128 [R94+0x4100], [R4.64], !P6 ;  /* 0x04100000045e0fae */ /* 0x0003e2000f101d4a */
[----:B------:R-:W-:Y:S01]  /*0fc0*/  @P3 LEA R8, P0, R6, c[0x0][0x220], 0x1 ;  /* 0x0000880006083a11 */ /* 0x000fe200078008ff */
[----:B------:R-:W-:Y:S01]  /*0fd0*/  IMAD.IADD R200, R177, 0x1, R200 ;  /* 0x00000001b1c87824 */ /* 0x000fe200078e02c8 */
[----:B------:R-:W-:Y:S01]  /*0fe0*/  @P3 IADD3.X R7, R3, R7, R2, P2, !PT ;  /* 0x0000000703073210 */ /* 0x000fe200017fe402 */
[----:B------:R-:W-:Y:S01]  /*0ff0*/  IMAD.IADD R201, R175, 0x1, R201 ;  /* 0x00000001afc97824 */ /* 0x000fe200078e02c9 */
[----:B------:R-:W-:Y:S01]  /*1000*/  @P1 MOV R2, R22 ;  /* 0x0000001600021202 */ /* 0x000fe20000000f00 */
[----:B------:R-:W-:Y:S01]  /*1010*/  IMAD.IADD R202, R173, 0x1, R202 ;  /* 0x00000001adca7824 */ /* 0x000fe200078e02ca */
[----:B------:R-:W-:-:S02]  /*1020*/  ISETP.GE.AND P2, PT, R14, 0x41, PT ;  /* 0x000000410e00780c */ /* 0x000fc40003f46270 */
[----:B------:R-:W-:-:S05]  /*1030*/  @P3 LEA.HI.X R9, R6, c[0x0][0x224], R7, 0x1, P0 ;  /* 0x0000890006093a11 */ /* 0x000fca00000f0c07 */
[----:B------:R3:W-:Y:S01]  /*1040*/  @P3 LDGSTS.E.BYPASS.LTC128B.128 [R94+0x4900], [R8.64], !P6 ;  /* 0x04900000085e3fae */ /* 0x0007e2000f101d4a */
[----:B-1----:R-:W-:-:S04]  /*1050*/  @P1 IMAD.WIDE.U32 R4, R166, 0x30, R2 ;  /* 0x00000030a6041825 */ /* 0x002fc800078e0002 */
[----:B------:R-:W-:Y:S01]  /*1060*/  @P1 IMAD.IADD R2, R5, 0x1, R12 ;  /* 0x0000000105021824 */ /* 0x000fe200078e020c */
[----:B------:R-:W-:Y:S01]  /*1070*/  @P1 LEA R6, P0, R4, c[0x0][0x220], 0x1 ;  /* 0x0000880004061a11 */ /* 0x000fe200078008ff */
[----:B------:R-:W-:-:S03]  /*1080*/  IMAD R12, R217, c[0x0][0x1e8], RZ ;  /* 0x00007a00d90c7a24 */ /* 0x000fc600078e02ff */
[----:B------:R-:W-:Y:S01]  /*1090*/  @P1 LEA.HI.X R7, R4, c[0x0][0x224], R2, 0x1, P0 ;  /* 0x0000890004071a11 */ /* 0x000fe200000f0c02 */
[----:B------:R-:W-:Y:S01]  /*10a0*/  IMAD R12, R40, c[0x0][0x1ec], R12 ;  /* 0x00007b00280c7a24 */ /* 0x000fe200078e020c */
[----:B------:R-:W-:-:S03]  /*10b0*/  @P2 LEA R2, P0, R166, R22, 0x6 ;  /* 0x00000016a6022211 */ /* 0x000fc600078030ff */
[----:B------:R1:W-:Y:S01]  /*10c0*/  @P1 LDGSTS.E.BYPASS.LTC128B.128 [R94+0x5100], [R6.64], !P6 ;  /* 0x05100000065e1fae */ /* 0x0003e2000f101d4a */
[----:B------:R-:W-:Y:S01]  /*10d0*/  @P2 LEA.HI.X R4, R166, R3, R37, 0x6, P0 ;  /* 0x00000003a6042211 */ /* 0x000fe200000f3425 */
[----:B---3--:R-:W-:Y:S01]  /*10e0*/  IMAD R9, R217, c[0x0][0x260], RZ ;  /* 0x00009800d9097a24 */ /* 0x008fe200078e02ff */
[----:B------:R-:W-:Y:S02]  /*10f0*/  @P2 LEA R18, P0, R2, c[0x0][0x220], 0x1 ;  /* 0x0000880002122a11 */ /* 0x000fe400078008ff */
[----:B------:R-:W-:Y:S01]  /*1100*/  ISETP.GE.AND P1, PT, R216, 0x1, PT ;  /* 0x00000001d800780c */ /* 0x000fe20003f26270 */
[----:B------:R-:W-:Y:S01]  /*1110*/  IMAD R9, R40, c[0x0][0x264], R9 ;  /* 0x0000990028097a24 */ /* 0x000fe200078e0209 */
[----:B------:R-:W-:Y:S01]  /*1120*/  @P2 LEA.HI.X R19, R2, c[0x0][0x224], R4, 0x1, P0 ;  /* 0x0000890002132a11 */ /* 0x000fe200000f0c04 */
[----:B------:R-:W-:Y:S01]  /*1130*/  IMAD.WIDE.U32 R4, R28, c[0x0][0x1e0], RZ ;  /* 0x000078001c047a25 */ /* 0x000fe200078e00ff */
[C---:B------:R-:W-:Y:S02]  /*1140*/  ISETP.GE.AND P0, PT, R26.reuse, c[0x0][0x27c], PT ;  /* 0x00009f001a007a0c */ /* 0x040fe40003f06270 */
[----:B------:R-:W-:Y:S01]  /*1150*/  ISETP.GE.AND P1, PT, R26, c[0x0][0x1d4], PT ;  /* 0x000075001a007a0c */ /* 0x000fe20003f26270 */
[----:B------:R-:W-:Y:S01]  /*1160*/  IMAD.SHL.U32 R2, R216, 0x2, RZ ;  /* 0x00000002d8027824 */ /* 0x000fe200078e00ff */
[----:B------:R-:W-:Y:S01]  /*1170*/  SEL R8, RZ, c[0x0][0x27c], !P0 ;  /* 0x00009f00ff087a07 */ /* 0x000fe20004000000 */
[----:B------:R3:W-:Y:S01]  /*1180*/  @P2 LDGSTS.E.BYPASS.LTC128B.128 [R94+0x5900], [R18.64], !P6 ;  /* 0x05900000125e2fae */ /* 0x0007e2000f101d4a */
[----:B------:R-:W-:-:S02]  /*1190*/  SEL R24, RZ, 0x1, P1 ;  /* 0x00000001ff187807 */ /* 0x000fc40000800000 */
[----:B------:R-:W-:Y:S01]  /*11a0*/  ISETP.GE.AND P1, PT, R14, 0x51, PT ;  /* 0x000000510e00780c */ /* 0x000fe20003f26270 */
[----:B------:R-:W-:-:S04]  /*11b0*/  IMAD.IADD R8, R26, 0x1, R8 ;  /* 0x000000011a087824 */ /* 0x000fc800078e0208 */
[----:B------:R-:W-:Y:S02]  /*11c0*/  @P0 IADD3 R2, -R2, c[0x0][0x1d4], RZ ;  /* 0x0000750002020a10 */ /* 0x000fe40007ffe1ff */
[----:B------:R-:W-:Y:S01]  /*11d0*/  ISETP.GE.AND P0, PT, R117, c[0x0][0x1d4], PT ;  /* 0x0000750075007a0c */ /* 0x000fe20003f06270 */
[----:B-1----:R-:W-:-:S03]  /*11e0*/  IMAD R6, R31, c[0x0][0x1e0], RZ ;  /* 0x000078001f067a24 */ /* 0x002fc600078e02ff */
[----:B------:R-:W-:Y:S02]  /*11f0*/  SEL R23, RZ, 0xffffffff, P0 ;  /* 0xffffffffff177807 */ /* 0x000fe40000000000 */
[----:B------:R-:W-:Y:S01]  /*1200*/  ISETP.GT.AND P0, PT, R14, 0x60, PT ;  /* 0x000000600e00780c */ /* 0x000fe20003f04270 */
[----:B------:R-:W-:Y:S02]  /*1210*/  IMAD R6, R28, c[0x0][0x1e4], R6 ;  /* 0x000079001c067a24 */ /* 0x000fe400078e0206 */
[----:B------:R-:W-:-:S04]  /*1220*/  IMAD.WIDE.U32 R14, R101, c[0x0][0x280], R32 ;  /* 0x0000a000650e7a25 */ /* 0x000fc800078e0020 */
[----:B------:R-:W-:Y:S02]  /*1230*/  IMAD.IADD R5, R5, 0x1, R6 ;  /* 0x0000000105057824 */ /* 0x000fe400078e0206 */
[----:B------:R-:W-:Y:S02]  /*1240*/  IMAD.IADD R115, R15, 0x1, R16 ;  /* 0x000000010f737824 */ /* 0x000fe400078e0210 */
[----:B------:R-:W-:-:S04]  /*1250*/  IMAD.WIDE.U32 R6, R40, c[0x0][0x1e8], R4 ;  /* 0x00007a0028067a25 */ /* 0x000fc800078e0004 */
[----:B------:R-:W-:Y:S01]  /*1260*/  IMAD.WIDE.U32 R4, R40, c[0x0][0x260], R10 ;  /* 0x0000980028047a25 */ /* 0x000fe200078e000a */
[----:B------:R-:W-:-:S03]  /*1270*/  SHF.R.S32.HI R10, RZ, 0x1f, R2 ;  /* 0x0000001fff0a7819 */ /* 0x000fc60000011402 */
[----:B------:R-:W-:Y:S01]  /*1280*/  IMAD.IADD R93, R7, 0x1, R12 ;  /* 0x00000001075d7824 */ /* 0x000fe200078e020c */
[----:B------:R-:W-:Y:S01]  /*1290*/  LEA.HI R29, R10, R2, RZ, 0x4 ;  /* 0x000000020a1d7211 */ /* 0x000fe200078f20ff */
[----:B------:R-:W-:Y:S01]  /*12a0*/  IMAD.WIDE.U32 R12, R101, c[0x0][0x290], R32 ;  /* 0x0000a400650c7a25 */ /* 0x000fe200078e0020 */
[----:B------:R-:W-:Y:S02]  /*12b0*/  SHF.R.S32.HI R2, RZ, 0x1f, R8 ;  /* 0x0000001fff027819 */ /* 0x000fe40000011408 */
[----:B------:R-:W-:Y:S01]  /*12c0*/  IADD3 R5, R5, R9, RZ ;  /* 0x0000000905057210 */ /* 0x000fe20007ffe0ff */
[----:B------:R-:W-:Y:S01]  /*12d0*/  IMAD.MOV.U32 R92, RZ, RZ, R6 ;  /* 0x000000ffff5c7224 */ /* 0x000fe200078e0006 */
[----:B------:R-:W-:Y:S01]  /*12e0*/  LEA.HI R20, R2, R8, RZ, 0x3 ;  /* 0x0000000802147211 */ /* 0x000fe200078f18ff */
[----:B------:R-:W-:Y:S02]  /*12f0*/  IMAD R2, R35, c[0x0][0x290], RZ ;  /* 0x0000a40023027a24 */ /* 0x000fe400078e02ff */
[----:B------:R-:W-:Y:S01]  /*1300*/  IMAD.WIDE.U32 R8, R101, c[0x0][0x290], R26 ;  /* 0x0000a40065087a25 */ /* 0x000fe200078e001a */
[----:B------:R-:W-:-:S03]  /*1310*/  LOP3.LUT R120, R20, 0xfffffff8, RZ, 0xc0, !PT ;  /* 0xfffffff814787812 */ /* 0x000fc600078ec0ff */
[----:B------:R-:W-:Y:S01]  /*1320*/  IMAD R2, R101, c[0x0][0x294], R2 ;  /* 0x0000a50065027a24 */ /* 0x000fe200078e0202 */
[----:B------:R-:W-:Y:S01]  /*1330*/  SHF.R.S32.HI R126, RZ, 0x1f, R120 ;  /* 0x0000001fff7e7819 */ /* 0x000fe20000011478 */
[----:B------:R-:W-:Y:S02]  /*1340*/  IMAD.MOV.U32 R108, RZ, RZ, R8 ;  /* 0x000000ffff6c7224 */ /* 0x000fe400078e0008 */
[----:B------:R-:W-:Y:S01]  /*1350*/  IMAD R8, R25, c[0x0][0x268], RZ ;  /* 0x00009a0019087a24 */ /* 0x000fe200078e02ff */
[----:B------:R-:W-:Y:S01]  /*1360*/  IADD3 R25, R32, 0x10, RZ ;  /* 0x0000001020197810 */ /* 0x000fe20007ffe0ff */
[----:B------:R-:W-:Y:S02]  /*1370*/  IMAD.IADD R113, R13, 0x1, R2 ;  /* 0x000000010d717824 */ /* 0x000fe400078e0202 */
[----:B------:R-:W-:-:S04]  /*1380*/  IMAD.WIDE.U32 R6, R40, c[0x0][0x210], R26 ;  /* 0x0000840028067a25 */ /* 0x000fc800078e001a */
[----:B------:R-:W-:Y:S01]  /*1390*/  IMAD.IADD R109, R2, 0x1, R9 ;  /* 0x00000001026d7824 */ /* 0x000fe200078e0209 */
[----:B------:R-:W-:Y:S01]  /*13a0*/  SHF.R.S32.HI R2, RZ, 0x1f, R21 ;  /* 0x0000001fff027819 */ /* 0x000fe20000011415 */
[C---:B------:R-:W-:Y:S02]  /*13b0*/  IMAD R104, R102.reuse, c[0x0][0x26c], R8 ;  /* 0x00009b0066687a24 */ /* 0x040fe400078e0208 */
[----:B------:R-:W-:Y:S01]  /*13c0*/  IMAD.WIDE.U32 R102, R102, c[0x0][0x268], R4 ;  /* 0x00009a0066667a25 */ /* 0x000fe200078e0004 */
[----:B------:R-:W-:Y:S02]  /*13d0*/  @P1 MOV R5, R3 ;  /* 0x0000000300051202 */ /* 0x000fe40000000f00 */
[----:B------:R-:W-:Y:S01]  /*13e0*/  LEA.HI R2, R2, R101, RZ, 0x3 ;  /* 0x0000006502027211 */ /* 0x000fe200078f18ff */
[----:B------:R-:W-:Y:S02]  /*13f0*/  IMAD.IADD R15, R7, 0x1, R17 ;  /* 0x00000001070f7824 */ /* 0x000fe400078e0211 */
[----:B------:R-:W-:Y:S01]  /*1400*/  IMAD.SHL.U32 R7, R23, 0x2, RZ ;  /* 0x0000000217077824 */ /* 0x000fe200078e00ff */
[----:B------:R-:W-:Y:S01]  /*1410*/  LOP3.LUT R2, R2, 0xfffffff8, RZ, 0xc0, !PT ;  /* 0xfffffff802027812 */ /* 0x000fe200078ec0ff */
[----:B------:R-:W-:-:S02]  /*1420*/  @P1 IMAD.MOV.U32 R4, RZ, RZ, R22 ;  /* 0x000000ffff041224 */ /* 0x000fc400078e0016 */
[----:B------:R-:W-:Y:S01]  /*1430*/  IMAD.MOV.U32 R114, RZ, RZ, R14 ;  /* 0x000000ffff727224 */ /* 0x000fe200078e000e */
[----:B------:R-:W-:Y:S01]  /*1440*/  LOP3.LUT R24, R7, 0x2, R24, 0xe2, !PT ;  /* 0x0000000207187812 */ /* 0x000fe200078ee218 */
[----:B------:R-:W-:Y:S01]  /*1450*/  IMAD.MOV.U32 R14, RZ, RZ, R6 ;  /* 0x000000ffff0e7224 */ /* 0x000fe200078e0006 */
[----:B------:R-:W-:Y:S01]  /*1460*/  LEA.HI R7, R36, R231, RZ, 0x5 ;  /* 0x000000e724077211 */ /* 0x000fe200078f28ff */
[----:B------:R-:W-:Y:S01]  /*1470*/  @P1 IMAD R6, R37, 0x50, RZ ;  /* 0x0000005025061824 */ /* 0x000fe200078e02ff */
[----:B------:R-:W-:Y:S01]  /*1480*/  LOP3.LUT R98, R24, 0x1, RZ, 0xc0, !PT ;  /* 0x0000000118627812 */ /* 0x000fe200078ec0ff */
[----:B------:R-:W-:Y:S01]  /*1490*/  @P1 IMAD.WIDE.U32 R4, R166, 0x50, R4 ;  /* 0x00000050a6041825 */ /* 0x000fe200078e0004 */
[----:B------:R-:W-:-:S03]  /*14a0*/  LOP3.LUT R99, R24, 0x2, RZ, 0xc0, !PT ;  /* 0x0000000218637812 */ /* 0x000fc600078ec0ff */
[----:B------:R-:W-:Y:S01]  /*14b0*/  @P1 IMAD.IADD R5, R5, 0x1, R6 ;  /* 0x0000000105051824 */ /* 0x000fe200078e0206 */
[C---:B------:R-:W-:Y:S01]  /*14c0*/  @P1 LEA R8, P2, R4.reuse, c[0x0][0x220], 0x1 ;  /* 0x0000880004081a11 */ /* 0x040fe200078408ff */
[----:B------:R-:W-:Y:S02]  /*14d0*/  IMAD.IADD R2, R101, 0x1, -R2 ;  /* 0x0000000165027824 */ /* 0x000fe400078e0a02 */
[----:B------:R-:W-:Y:S01]  /*14e0*/  IMAD.SHL.U32 R6, R7, 0x10, RZ ;  /* 0x0000001007067824 */ /* 0x000fe200078e00ff */
[----:B------:R-:W-:Y:S01]  /*14f0*/  SHF.R.S32.HI R7, RZ, 0x1f, R169 ;  /* 0x0000001fff077819 */ /* 0x000fe200000114a9 */
[----:B------:R-:W-:Y:S01]  /*1500*/  IMAD.WIDE.U32 R10, R101, c[0x0][0x280], R26 ;  /* 0x0000a000650a7a25 */ /* 0x000fe200078e001a */
[----:B------:R-:W-:Y:S02]  /*1510*/  @P1 LEA.HI.X R9, R4, c[0x0][0x224], R5, 0x1, P2 ;  /* 0x0000890004091a11 */ /* 0x000fe400010f0c05 */
[C---:B------:R-:W-:Y:S01]  /*1520*/  LOP3.LUT P3, RZ, R2.reuse, 0x4, RZ, 0xc0, !PT ;  /* 0x0000000402ff7812 */ /* 0x040fe2000786c0ff */
[----:B------:R-:W-:Y:S01]  /*1530*/  IMAD.SHL.U32 R2, R2, 0x40, RZ ;  /* 0x0000004002027824 */ /* 0x000fe200078e00ff */
[----:B------:R-:W-:Y:S01]  /*1540*/  SHF.R.S32.HI R5, RZ, 0x4, R29 ;  /* 0x00000004ff057819 */ /* 0x000fe2000001141d */
[----:B------:R-:W-:Y:S01]  /*1550*/  IMAD.MOV.U32 R112, RZ, RZ, R12 ;  /* 0x000000ffff707224 */ /* 0x000fe200078e000c */
[----:B------:R-:W-:Y:S01]  /*1560*/  LEA.HI R7, R7, R169, RZ, 0x3 ;  /* 0x000000a907077211 */ /* 0x000fe200078f18ff */
[----:B------:R1:W-:Y:S01]  /*1570*/  @P1 LDGSTS.E.BYPASS.LTC128B.128 [R94+0x6100], [R8.64], !P6 ;  /* 0x06100000085e1fae */ /* 0x0003e2000f101d4a */
[----:B------:R-:W-:Y:S01]  /*1580*/  MOV R110, R10 ;  /* 0x0000000a006e7202 */ /* 0x000fe20000000f00 */
[----:B-----5:R-:W-:Y:S01]  /*1590*/  IMAD.WIDE.U32 R112, R171, c[0x0][0x290], R112 ;  /* 0x0000a400ab707a25 */ /* 0x020fe200078e0070 */
[----:B------:R-:W-:-:S02]  /*15a0*/  LEA.HI.SX32 R10, R20, R5, 0x1d ;  /* 0x00000005140a7211 */ /* 0x000fc400078feaff */
[----:B------:R-:W-:Y:S01]  /*15b0*/  SHF.L.U32 R4, R169, 0x6, RZ ;  /* 0x00000006a9047819 */ /* 0x000fe200000006ff */
[----:B------:R-:W-:Y:S01]  /*15c0*/  IMAD.WIDE.U32 R114, R171, c[0x0][0x280], R114 ;  /* 0x0000a000ab727a25 */ /* 0x000fe200078e0072 */
[----:B------:R-:W-:Y:S02]  /*15d0*/  IADD3 R111, R16, R11, RZ ;  /* 0x0000000b106f7210 */ /* 0x000fe40007ffe0ff */
[----:B------:R-:W-:Y:S01]  /*15e0*/  LOP3.LUT R2, R2, 0x1c0, RZ, 0xc0, !PT ;  /* 0x000001c002027812 */ /* 0x000fe200078ec0ff */
[----:B------:R-:W-:Y:S01]  /*15f0*/  IMAD.SHL.U32 R11, R7, 0x40, RZ ;  /* 0x00000040070b7824 */ /* 0x000fe200078e00ff */
[----:B------:R-:W-:Y:S01]  /*1600*/  LOP3.LUT R4, R4, 0x1c0, RZ, 0xc0, !PT ;  /* 0x000001c004047812 */ /* 0x000fe200078ec0ff */
[----:B------:R-:W-:Y:S01]  /*1610*/  IMAD.SHL.U32 R100, R10, 0x8, RZ ;  /* 0x000000080a647824 */ /* 0x000fe200078e00ff */
[----:B------:R-:W-:Y:S01]  /*1620*/  LOP3.LUT R6, R6, 0xfffffe00, RZ, 0xc0, !PT ;  /* 0xfffffe0006067812 */ /* 0x000fe200078ec0ff */
[----:B------:R-:W-:Y:S01]  /*1630*/  @P0 IMAD R16, R37, 0x60, RZ ;  /* 0x0000006025100824 */ /* 0x000fe200078e02ff */
[----:B------:R-:W-:Y:S01]  /*1640*/  SHF.R.U32.HI R5, RZ, 0x3, R2 ;  /* 0x00000003ff057819 */ /* 0x000fe20000011602 */
[----:B------:R-:W-:Y:S01]  /*1650*/  IMAD.WIDE.U32 R110, R171, c[0x0][0x280], R110 ;  /* 0x0000a000ab6e7a25 */ /* 0x000fe200078e006e */
[----:B------:R-:W-:-:S02]  /*1660*/  LOP3.LUT R12, R2, 0x18, R26, 0xf8, !PT ;  /* 0x00000018020c7812 */ /* 0x000fc400078ef81a */
[----:B------:R-:W-:Y:S01]  /*1670*/  LOP3.LUT R10, R11, 0xfffffe00, RZ, 0xc0, !PT ;  /* 0xfffffe000b0a7812 */ /* 0x000fe200078ec0ff */
[----:B------:R-:W-:Y:S01]  /*1680*/  IMAD.WIDE.U32 R108, R171, c[0x0][0x290], R108 ;  /* 0x0000a400ab6c7a25 */ /* 0x000fe200078e006c */
[----:B------:R-:W-:Y:S02]  /*1690*/  SHF.R.U32.HI R7, RZ, 0x3, R4 ;  /* 0x00000003ff077819 */ /* 0x000fe40000011604 */
[----:B------:R-:W-:Y:S01]  /*16a0*/  LOP3.LUT R11, R4, 0x38, R20, 0xf8, !PT ;  /* 0x00000038040b7812 */ /* 0x000fe200078ef814 */
[----:B------:R-:W-:Y:S01]  /*16b0*/  IMAD.IADD R104, R103, 0x1, R104 ;  /* 0x0000000167687824 */ /* 0x000fe200078e0268 */
[----:B------:R-:W-:Y:S02]  /*16c0*/  LOP3.LUT R97, R6, R12, R5, 0xf6, !PT ;  /* 0x0000000c06617212 */ /* 0x000fe400078ef605 */
[----:B------:R-:W-:Y:S02]  /*16d0*/  LOP3.LUT R4, R4, 0x38, R100, 0xf8, !PT ;  /* 0x0000003804047812 */ /* 0x000fe400078ef864 */
[----:B------:R-:W-:-:S02]  /*16e0*/  LOP3.LUT R12, R2, 0x38, R20, 0xf8, !PT ;  /* 0x00000038020c7812 */ /* 0x000fc400078ef814 */
[----:B-1----:R-:W-:Y:S02]  /*16f0*/  SHF.R.S32.HI R8, RZ, 0x1f, R168 ;  /* 0x0000001fff087819 */ /* 0x002fe400000114a8 */
[----:B------:R-:W-:Y:S02]  /*1700*/  LOP3.LUT R2, R2, 0x38, R100, 0xf8, !PT ;  /* 0x0000003802027812 */ /* 0x000fe400078ef864 */
[C-C-:B---3--:R-:W-:Y:S02]  /*1710*/  LOP3.LUT R19, R10.reuse, R11, R7.reuse, 0xf6, !PT ;  /* 0x0000000b0a137212 */ /* 0x148fe400078ef607 */
[----:B------:R-:W-:Y:S01]  /*1720*/  LOP3.LUT R18, R10, R4, R7, 0xf6, !PT ;  /* 0x000000040a127212 */ /* 0x000fe200078ef607 */
[----:B------:R-:W-:Y:S01]  /*1730*/  @P0 IMAD.MOV.U32 R4, RZ, RZ, R22 ;  /* 0x000000ffff040224 */ /* 0x000fe200078e0016 */
[----:B------:R-:W-:Y:S01]  /*1740*/  SHF.R.S32.HI R7, RZ, 0x1f, R167 ;  /* 0x0000001fff077819 */ /* 0x000fe200000114a7 */
[----:B------:R-:W-:Y:S01]  /*1750*/  IMAD.SHL.U32 R153, R19, 0x2, RZ ;  /* 0x0000000213997824 */ /* 0x000fe200078e00ff */
[----:B------:R-:W-:Y:S01]  /*1760*/  LEA.HI R8, R8, R168, RZ, 0x3 ;  /* 0x000000a808087211 */ /* 0x000fe200078f18ff */
[----:B------:R-:W-:Y:S01]  /*1770*/  IMAD.SHL.U32 R149, R18, 0x2, RZ ;  /* 0x0000000212957824 */ /* 0x000fe200078e00ff */
[----:B------:R-:W-:-:S02]  /*1780*/  LOP3.LUT R21, R6, R2, R5, 0xf6, !PT ;  /* 0x0000000206157212 */ /* 0x000fc400078ef605 */
[----:B------:R-:W-:Y:S01]  /*1790*/  SHF.L.U32 R2, R168, 0x6, RZ ;  /* 0x00000006a8027819 */ /* 0x000fe200000006ff */
[----:B------:R-:W-:Y:S01]  /*17a0*/  IMAD.SHL.U32 R9, R8, 0x40, RZ ;  /* 0x0000004008097824 */ /* 0x000fe200078e00ff */
[----:B------:R-:W-:Y:S01]  /*17b0*/  LOP3.LUT R23, R6, R12, R5, 0xf6, !PT ;  /* 0x0000000c06177212 */ /* 0x000fe200078ef605 */
[----:B------:R-:W-:Y:S01]  /*17c0*/  IMAD.SHL.U32 R6, R167, 0x40, RZ ;  /* 0x00000040a7067824 */ /* 0x000fe200078e00ff */
[----:B------:R-:W-:Y:S01]  /*17d0*/  LEA.HI R7, R7, R167, RZ, 0x3 ;  /* 0x000000a707077211 */ /* 0x000fe200078f18ff */
[----:B------:R-:W-:Y:S01]  /*17e0*/  @P0 IMAD.MOV.U32 R5, RZ, RZ, R3 ;  /* 0x000000ffff050224 */ /* 0x000fe200078e0003 */
[----:B------:R-:W-:Y:S02]  /*17f0*/  LOP3.LUT R2, R2, 0x1c0, RZ, 0xc0, !PT ;  /* 0x000001c002027812 */ /* 0x000fe400078ec0ff */
[----:B------:R-:W-:Y:S01]  /*1800*/  LOP3.LUT R6, R6, 0x1c0, RZ, 0xc0, !PT ;  /* 0x000001c006067812 */ /* 0x000fe200078ec0ff */
[----:B------:R-:W-:Y:S01]  /*1810*/  IMAD.SHL.U32 R8, R7, 0x40, RZ ;  /* 0x0000004007087824 */ /* 0x000fe200078e00ff */
[----:B------:R-:W-:Y:S01]  /*1820*/  SHF.R.U32.HI R13, RZ, 0x3, R2 ;  /* 0x00000003ff0d7819 */ /* 0x000fe20000011602 */
[----:B------:R-:W-:Y:S01]  /*1830*/  @P0 IMAD.WIDE.U32 R4, R166, 0x60, R4 ;  /* 0x00000060a6040825 */ /* 0x000fe200078e0004 */
[----:B------:R-:W-:-:S02]  /*1840*/  LOP3.LUT R9, R9, 0xfffffe00, RZ, 0xc0, !PT ;  /* 0xfffffe0009097812 */ /* 0x000fc400078ec0ff */
[C---:B------:R-:W-:Y:S02]  /*1850*/  LOP3.LUT R10, R2.reuse, 0x38, R20, 0xf8, !PT ;  /* 0x00000038020a7812 */ /* 0x040fe400078ef814 */
[----:B------:R-:W-:Y:S01]  /*1860*/  LOP3.LUT R11, R2, 0x38, R100, 0xf8, !PT ;  /* 0x00000038020b7812 */ /* 0x000fe200078ef864 */
[----:B------:R-:W-:Y:S01]  /*1870*/  @P0 IMAD.IADD R2, R5, 0x1, R16 ;  /* 0x0000000105020824 */ /* 0x000fe200078e0210 */
[----:B------:R-:W-:Y:S01]  /*1880*/  SHF.R.U32.HI R7, RZ, 0x3, R6 ;  /* 0x00000003ff077819 */ /* 0x000fe20000011606 */
[----:B------:R-:W-:Y:S01]  /*1890*/  IMAD.MOV.U32 R5, RZ, RZ, c[0x0][0x280] ;  /* 0x0000a000ff057624 */ /* 0x000fe200078e00ff */
[----:B------:R-:W-:Y:S02]  /*18a0*/  LOP3.LUT R8, R8, 0xfffffe00, RZ, 0xc0, !PT ;  /* 0xfffffe0008087812 */ /* 0x000fe400078ec0ff */
[C---:B------:R-:W-:Y:S01]  /*18b0*/  LOP3.LUT R12, R6.reuse, 0x38, R20, 0xf8, !PT ;  /* 0x00000038060c7812 */ /* 0x040fe200078ef814 */
[----:B------:R-:W-:Y:S01]  /*18c0*/  IMAD.SHL.U32 R210, R5, 0x40, RZ ;  /* 0x0000004005d27824 */ /* 0x000fe200078e00ff */
[----:B------:R-:W-:Y:S01]  /*18d0*/  LOP3.LUT R17, R9, R10, R13, 0xf6, !PT ;  /* 0x0000000a09117212 */ /* 0x000fe200078ef60d */
[C---:B------:R-:W-:Y:S01]  /*18e0*/  IMAD.SHL.U32 R212, R5.reuse, 0x20, RZ ;  /* 0x0000002005d47824 */ /* 0x040fe200078e00ff */
[----:B------:R-:W-:Y:S01]  /*18f0*/  LOP3.LUT R10, R6, 0x38, R100, 0xf8, !PT ;  /* 0x00000038060a7812 */ /* 0x000fe200078ef864 */
[----:B------:R-:W-:Y:S01]  /*1900*/  IMAD.WIDE.U32 R206, R5, 0x60, RZ ;  /* 0x0000006005ce7825 */ /* 0x000fe200078e00ff */
[----:B--2---:R-:W-:-:S02]  /*1910*/  @P4 SHF.R.S32.HI R3, RZ, 0x1f, R34 ;  /* 0x0000001fff034819 */ /* 0x004fc40000011422 */
[----:B------:R-:W-:Y:S01]  /*1920*/  @P0 LEA R6, P1, R4, c[0x0][0x220], 0x1 ;  /* 0x0000880004060a11 */ /* 0x000fe200078208ff */
[----:B------:R-:W-:Y:S01]  /*1930*/  @!P4 IMAD.MOV.U32 R3, RZ, RZ, R30 ;  /* 0x000000ffff03c224 */ /* 0x000fe200078e001e */
[----:B------:R-:W-:Y:S01]  /*1940*/  LOP3.LUT R16, R9, R11, R13, 0xf6, !PT ;  /* 0x0000000b09107212 */ /* 0x000fe200078ef60d */
[----:B------:R-:W-:Y:S01]  /*1950*/  IMAD.SHL.U32 R152, R17, 0x2, RZ ;  /* 0x0000000211987824 */ /* 0x000fe200078e00ff */
[C-C-:B------:R-:W-:Y:S02]  /*1960*/  LOP3.LUT R13, R8.reuse, R12, R7.reuse, 0xf6, !PT ;  /* 0x0000000c080d7212 */ /* 0x140fe400078ef607 */
[----:B------:R-:W-:Y:S01]  /*1970*/  LOP3.LUT R12, R8, R10, R7, 0xf6, !PT ;  /* 0x0000000a080c7212 */ /* 0x000fe200078ef607 */
[----:B------:R-:W-:Y:S01]  /*1980*/  IMAD.SHL.U32 R148, R16, 0x2, RZ ;  /* 0x0000000210947824 */ /* 0x000fe200078e00ff */
[----:B------:R-:W-:Y:S01]  /*1990*/  @P0 LEA.HI.X R7, R4, c[0x0][0x224], R2, 0x1, P1 ;  /* 0x0000890004070a11 */ /* 0x000fe200008f0c02 */
[----:B------:R-:W-:Y:S01]  /*19a0*/  IMAD.SHL.U32 R151, R13, 0x2, RZ ;  /* 0x000000020d977824 */ /* 0x000fe200078e00ff */
[----:B------:R-:W-:Y:S01]  /*19b0*/  @P4 MOV R2, R34 ;  /* 0x0000002200024202 */ /* 0x000fe20000000f00 */
[----:B------:R-:W-:Y:S01]  /*19c0*/  @!P4 IMAD.MOV.U32 R2, RZ, RZ, R38 ;  /* 0x000000ffff02c224 */ /* 0x000fe200078e0026 */
[----:B------:R-:W-:Y:S01]  /*19d0*/  SEL R3, R3, RZ, !P5 ;  /* 0x000000ff03037207 */ /* 0x000fe20006800000 */
[----:B------:R1:W-:Y:S01]  /*19e0*/  @P0 LDGSTS.E.BYPASS.LTC128B.128 [R94+0x6900], [R6.64], !P6 ;  /* 0x06900000065e0fae */ /* 0x0003e2000f101d4a */
[----:B------:R-:W-:Y:S01]  /*19f0*/  ISETP.NE.AND P0, PT, RZ, UR6, PT ;  /* 0x00000006ff007c0c */ /* 0x000fe2000bf05270 */
[----:B------:R-:W-:Y:S01]  /*1a00*/  IMAD.SHL.U32 R147, R12, 0x2, RZ ;  /* 0x000000020c937824 */ /* 0x000fe200078e00ff */
[----:B------:R-:W-:Y:S01]  /*1a10*/  SEL R2, R2, RZ, !P5 ;  /* 0x000000ff02027207 */ /* 0x000fe20006800000 */
[----:B------:R-:W-:Y:S01]  /*1a20*/  IMAD R4, R3, c[0x0][0x1f0], RZ ;  /* 0x00007c0003047a24 */ /* 0x000fe200078e02ff */
[----:B------:R-:W-:Y:S01]  /*1a30*/  SHF.L.U64.HI R182, R5, R184, c[0x0][0x284] ;  /* 0x0000a10005b67619 */ /* 0x000fe200000102b8 */
[----:B------:R-:W-:Y:S01]  /*1a40*/  IMAD R3, R3, c[0x0][0x218], RZ ;  /* 0x0000860003037a24 */ /* 0x000fe200078e02ff */
[-C--:B------:R-:W-:Y:S01]  /*1a50*/  SHF.L.U64.HI R185, R5, R186.reuse, c[0x0][0x284] ;  /* 0x0000a10005b97619 */ /* 0x080fe200000102ba */
[----:B------:R-:W-:Y:S01]  /*1a60*/  IMAD.WIDE.U32 R92, R2, c[0x0][0x1f0], R92 ;  /* 0x00007c00025c7a25 */ /* 0x000fe200078e005c */
[----:B------:R-:W-:Y:S01]  /*1a70*/  P2R R163, PR, RZ, 0x1 ;  /* 0x00000001ffa37803 */ /* 0x000fe20000000000 */
[----:B------:R-:W0:Y:S01]  /*1a80*/  LDGDEPBAR ;  /* 0x00000000000079af */ /* 0x000e220000000000 */
[----:B------:R-:W-:Y:S01]  /*1a90*/  IADD3 R162, P1, R28, R101, RZ ;  /* 0x000000651ca27210 */ /* 0x000fe20007f3e0ff */
[----:B------:R-:W-:Y:S01]  /*1aa0*/  IMAD R95, R2, c[0x0][0x1f4], R4 ;  /* 0x00007d00025f7a24 */ /* 0x000fe200078e0204 */
[----:B------:R-:W-:Y:S01]  /*1ab0*/  SHF.L.U64.HI R166, R166, R186, c[0x0][0x23c] ;  /* 0x00008f00a6a67619 */ /* 0x000fe200000102ba */
[C---:B------:R-:W-:Y:S01]  /*1ac0*/  IMAD R116, R2.reuse, c[0x0][0x21c], R3 ;  /* 0x0000870002747a24 */ /* 0x040fe200078e0203 */
[----:B------:R-:W-:Y:S01]  /*1ad0*/  IADD3.X R161, R31, R35, RZ, P1, !PT ;  /* 0x000000231fa17210 */ /* 0x000fe20000ffe4ff */
[----:B------:R-:W-:Y:S01]  /*1ae0*/  IMAD.WIDE.U32 R106, R2, c[0x0][0x218], R14 ;  /* 0x00008600026a7a25 */ /* 0x000fe200078e000e */
[----:B------:R-:W-:-:S02]  /*1af0*/  SHF.R.S32.HI R2, RZ, 0x1f, R171 ;  /* 0x0000001fff027819 */ /* 0x000fc400000114ab */
[----:B------:R-:W-:Y:S01]  /*1b00*/  SHF.R.S32.HI R10, RZ, 0x1f, R168 ;  /* 0x0000001fff0a7819 */ /* 0x000fe200000114a8 */
[----:B------:R-:W-:Y:S01]  /*1b10*/  IMAD.MOV.U32 R4, RZ, RZ, c[0x0][0x290] ;  /* 0x0000a400ff047624 */ /* 0x000fe200078e00ff */
[----:B------:R-:W-:Y:S01]  /*1b20*/  IADD3 R145, P2, R26, R188, RZ ;  /* 0x000000bc1a917210 */ /* 0x000fe20007f5e0ff */
[C---:B------:R-:W-:Y:S01]  /*1b30*/  IMAD R3, R2.reuse, c[0x0][0x280], RZ ;  /* 0x0000a00002037a24 */ /* 0x040fe200078e02ff */
[----:B------:R-:W-:Y:S01]  /*1b40*/  SHF.R.S32.HI R11, RZ, 0x1f, R167 ;  /* 0x0000001fff0b7819 */ /* 0x000fe200000114a7 */
[----:B------:R-:W-:Y:S01]  /*1b50*/  IMAD R2, R2, c[0x0][0x290], RZ ;  /* 0x0000a40002027a24 */ /* 0x000fe200078e02ff */
[C---:B------:R-:W-:Y:S01]  /*1b60*/  SHF.L.U64.HI R184, R4.reuse, R184, c[0x0][0x294] ;  /* 0x0000a50004b87619 */ /* 0x040fe200000102b8 */
[C---:B------:R-:W-:Y:S01]  /*1b70*/  IMAD R8, R171.reuse, c[0x0][0x284], R3 ;  /* 0x0000a100ab087a24 */ /* 0x040fe200078e0203 */
[C---:B------:R-:W-:Y:S01]  /*1b80*/  SHF.L.U64.HI R186, R4.reuse, R186, c[0x0][0x294] ;  /* 0x0000a50004ba7619 */ /* 0x040fe200000102ba */
[----:B------:R-:W-:Y:S01]  /*1b90*/  IMAD R5, R171, c[0x0][0x294], R2 ;  /* 0x0000a500ab057a24 */ /* 0x000fe200078e0202 */
[----:B------:R-:W-:Y:S01]  /*1ba0*/  IADD3 R2, P0, R101, 0x20, RZ ;  /* 0x0000002065027810 */ /* 0x000fe20007f1e0ff */
[C---:B------:R-:W-:Y:S01]  /*1bb0*/  IMAD.SHL.U32 R211, R4.reuse, 0x40, RZ ;  /* 0x0000004004d37824 */ /* 0x040fe200078e00ff */
[C---:B------:R-:W-:Y:S01]  /*1bc0*/  SHF.L.U32 R209, R4.reuse, 0x5, RZ ;  /* 0x0000000504d17819 */ /* 0x040fe200000006ff */
[----:B------:R-:W-:Y:S01]  /*1bd0*/  IMAD.WIDE.U32 R204, R4, 0x60, RZ ;  /* 0x0000006004cc7825 */ /* 0x000fe200078e00ff */
[----:B-1----:R-:W-:-:S02]  /*1be0*/  SHF.R.S32.HI R6, RZ, 0x1f, R169 ;  /* 0x0000001fff067819 */ /* 0x002fc400000114a9 */
[----:B------:R-:W-:Y:S01]  /*1bf0*/  IADD3 R132, R207, UR5, RZ ;  /* 0x00000005cf847c10 */ /* 0x000fe2000fffe0ff */
[----:B------:R-:W-:Y:S01]  /*1c00*/  IMAD.X R3, RZ, RZ, R35, P0 ;  /* 0x000000ffff037224 */ /* 0x000fe200000e0623 */
[----:B------:R-:W-:Y:S01]  /*1c10*/  IADD3 R131, R205, UR4, RZ ;  /* 0x00000004cd837c10 */ /* 0x000fe2000fffe0ff */
[----:B------:R-:W-:Y:S01]  /*1c20*/  IMAD.WIDE.U32 R136, R2, c[0x0][0x1e0], RZ ;  /* 0x0000780002887a25 */ /* 0x000fe200078e00ff */
[----:B------:R-:W-:Y:S02]  /*1c30*/  IADD3 R128, R113, R5, RZ ;  /* 0x0000000571807210 */ /* 0x000fe40007ffe0ff */
[----:B------:R-:W-:Y:S01]  /*1c40*/  SHF.L.U32 R154, R23, 0x1, RZ ;  /* 0x00000001179a7819 */ /* 0x000fe200000006ff */
[----:B------:R-:W-:Y:S01]  /*1c50*/  IMAD R3, R3, c[0x0][0x1e0], RZ ;  /* 0x0000780003037a24 */ /* 0x000fe200078e02ff */
[----:B------:R-:W-:Y:S01]  /*1c60*/  IADD3 R146, P1, R214, R136, RZ ;  /* 0x00000088d6927210 */ /* 0x000fe20007f3e0ff */
[----:B------:R-:W-:Y:S01]  /*1c70*/  IMAD R4, R35, c[0x0][0x1e0], RZ ;  /* 0x0000780023047a24 */ /* 0x000fe200078e02ff */
[----:B------:R-:W-:Y:S01]  /*1c80*/  SHF.R.S32.HI R125, RZ, 0x1f, R100 ;  /* 0x0000001fff7d7819 */ /* 0x000fe20000011464 */
[----:B------:R-:W-:Y:S01]  /*1c90*/  IMAD R9, R2, c[0x0][0x1e4], R3 ;  /* 0x0000790002097a24 */ /* 0x000fe200078e0203 */
[----:B------:R-:W-:Y:S01]  /*1ca0*/  IADD3 R159, P0, R214, R146, RZ ;  /* 0x00000092d69f7210 */ /* 0x000fe20007f1e0ff */
[----:B------:R-:W-:Y:S01]  /*1cb0*/  IMAD R7, R101, c[0x0][0x1e4], R4 ;  /* 0x0000790065077a24 */ /* 0x000fe200078e0204 */
[----:B------:R-:W-:Y:S01]  /*1cc0*/  SHF.L.U32 R150, R21, 0x1, RZ ;  /* 0x0000000115967819 */ /* 0x000fe200000006ff */
[----:B------:R-:W-:-:S02]  /*1cd0*/  IMAD.IADD R143, R137, 0x1, R9 ;  /* 0x00000001898f7824 */ /* 0x000fc400078e0209 */
[----:B------:R-:W-:Y:S02]  /*1ce0*/  IMAD.IADD R144, R189, 0x1, R7 ;  /* 0x00000001bd907824 */ /* 0x000fe400078e0207 */
[----:B------:R-:W-:Y:S01]  /*1cf0*/  IMAD.X R142, R198, 0x1, R143, P1 ;  /* 0x00000001c68e7824 */ /* 0x000fe200008e068f */
[----:B------:R-:W-:Y:S01]  /*1d00*/  IADD3 R129, P1, R92, 0x20, RZ ;  /* 0x000000205c817810 */ /* 0x000fe20007f3e0ff */
[----:B------:R-:W-:Y:S02]  /*1d10*/  IMAD R4, R6, c[0x0][0x1e0], RZ ;  /* 0x0000780006047a24 */ /* 0x000fe400078e02ff */
[----:B------:R-:W-:Y:S01]  /*1d20*/  IMAD.X R156, R198, 0x1, R142, P0 ;  /* 0x00000001c69c7824 */ /* 0x000fe200000e068e */
[----:B------:R-:W-:Y:S01]  /*1d30*/  IADD3 R119, P0, R145, R92, RZ ;  /* 0x0000005c91777210 */ /* 0x000fe20007f1e0ff */
[----:B------:R-:W-:Y:S02]  /*1d40*/  IMAD.MOV.U32 R14, RZ, RZ, 0x40 ;  /* 0x00000040ff0e7424 */ /* 0x000fe400078e00ff */
[----:B------:R-:W-:-:S02]  /*1d50*/  IMAD R3, R10, c[0x0][0x1e0], RZ ;  /* 0x000078000a037a24 */ /* 0x000fc400078e02ff */
[----:B------:R-:W-:Y:S02]  /*1d60*/  IMAD.X R141, R27, 0x1, R144, P2 ;  /* 0x000000011b8d7824 */ /* 0x000fe400010e0690 */
[----:B------:R-:W-:Y:S02]  /*1d70*/  IMAD.IADD R95, R93, 0x1, R95 ;  /* 0x000000015d5f7824 */ /* 0x000fe400078e025f */
[----:B------:R-:W-:Y:S02]  /*1d80*/  IMAD R2, R11, c[0x0][0x1e0], RZ ;  /* 0x000078000b027a24 */ /* 0x000fe400078e02ff */
[----:B------:R-:W-:Y:S02]  /*1d90*/  IMAD R6, R169, c[0x0][0x1e4], R4 ;  /* 0x00007900a9067a24 */ /* 0x000fe400078e0204 */
[----:B------:R-:W-:Y:S01]  /*1da0*/  IMAD R4, R168, c[0x0][0x1e4], R3 ;  /* 0x00007900a8047a24 */ /* 0x000fe200078e0203 */
[----:B------:R-:W-:Y:S01]  /*1db0*/  SEL R3, R14, 0xffffffc0, !P3 ;  /* 0xffffffc00e037807 */ /* 0x000fe20005800000 */
[----:B------:R-:W-:Y:S01]  /*1dc0*/  IMAD.X R118, R141, 0x1, R95, P0 ;  /* 0x000000018d767824 */ /* 0x000fe200000e065f */
[----:B------:R-:W-:Y:S01]  /*1dd0*/  IADD3 R123, P0, R119, 0x20, RZ ;  /* 0x00000020777b7810 */ /* 0x000fe20007f1e0ff */
[----:B------:R-:W-:Y:S01]  /*1de0*/  IMAD R2, R167, c[0x0][0x1e4], R2 ;  /* 0x00007900a7027a24 */ /* 0x000fe200078e0202 */
[----:B------:R-:W-:Y:S01]  /*1df0*/  IADD3 R157, R195, R4, RZ ;  /* 0x00000004c39d7210 */ /* 0x000fe20007ffe0ff */
[C---:B------:R-:W-:Y:S01]  /*1e00*/  IMAD R96, R97.reuse, 0x2, R3 ;  /* 0x0000000261607824 */ /* 0x040fe200078e0203 */
[----:B------:R-:W-:Y:S01]  /*1e10*/  SHF.L.U32 R97, R97, 0x1, RZ ;  /* 0x0000000161617819 */ /* 0x000fe200000006ff */
[----:B------:R-:W-:-:S02]  /*1e20*/  IMAD.IADD R158, R197, 0x1, R6 ;  /* 0x00000001c59e7824 */ /* 0x000fc400078e0206 */
[----:B------:R-:W-:Y:S02]  /*1e30*/  IMAD.IADD R155, R193, 0x1, R2 ;  /* 0x00000001c19b7824 */ /* 0x000fe400078e0202 */
[----:B------:R-:W-:Y:S02]  /*1e40*/  IMAD.IADD R130, R115, 0x1, R8 ;  /* 0x0000000173827824 */ /* 0x000fe400078e0208 */
[----:B------:R-:W-:Y:S02]  /*1e50*/  IMAD.IADD R127, R8, 0x1, R111 ;  /* 0x00000001087f7824 */ /* 0x000fe400078e026f */
[----:B------:R-:W-:Y:S02]  /*1e60*/  IMAD.IADD R124, R5, 0x1, R109 ;  /* 0x00000001057c7824 */ /* 0x000fe400078e026d */
[----:B------:R-:W-:Y:S02]  /*1e70*/  IMAD.IADD R116, R107, 0x1, R116 ;  /* 0x000000016b747824 */ /* 0x000fe400078e0274 */
[----:B------:R-:W-:-:S02]  /*1e80*/  IMAD.X R121, RZ, RZ, R95, P1 ;  /* 0x000000ffff797224 */ /* 0x000fc400008e065f */
[----:B------:R-:W-:Y:S01]  /*1e90*/  IMAD.X R122, RZ, RZ, R118, P0 ;  /* 0x000000ffff7a7224 */ /* 0x000fe200000e0676 */
[----:B------:R-:W-:Y:S06]  /*1ea0*/  BAR.SYNC.DEFER_BLOCKING 0x0 ;  /* 0x0000000000007b1d */ /* 0x000fec0000010000 */
.L_x_98:
[-C--:B--2---:R-:W-:Y:S01]  /*1eb0*/  IMAD R2, R202, R39.reuse, RZ ;  /* 0x00000027ca027224 */ /* 0x084fe200078e02ff */
[----:B------:R-:W-:Y:S04]  /*1ec0*/  DEPBAR.LE SB0, 0x0 ;  /* 0x000080000000791a */ /* 0x000fe80000000000 */
[----:B------:R-:W-:Y:S01]  /*1ed0*/  BAR.SYNC.DEFER_BLOCKING 0x0 ;  /* 0x0000000000007b1d */ /* 0x000fe20000010000 */
[----:B------:R-:W-:Y:S01]  /*1ee0*/  ISETP.GE.AND P0, PT, R216, 0x1, PT ;  /* 0x00000001d800780c */ /* 0x000fe20003f06270 */
[----:B------:R-:W-:Y:S01]  /*1ef0*/  IMAD.WIDE.U32 R86, R172, R39, RZ ;  /* 0x00000027ac567225 */ /* 0x000fe200078e00ff */
[----:B------:R-:W-:Y:S05]  /*1f00*/  SHF.R.S32.HI R105, RZ, 0x1f, R39 ;  /* 0x0000001fff697819 */ /* 0x000fea0000011427 */
[----:B------:R-:W-:Y:S05]  /*1f10*/  IMAD R2, R105, R172, R2 ;  /* 0x000000ac69027224 */ /* 0x000fea00078e0202 */
[----:B------:R-:W-:Y:S01]  /*1f20*/  IADD3 R91, R87, R2, RZ ;  /* 0x00000002575b7210 */ /* 0x000fe20007ffe0ff */
[----:B------:R-:W-:Y:S01]  /*1f30*/  BSSY B2, `(.L_x_52) ;  /* 0x0000529000027945 */ /* 0x000fe20003800000 */
[----:B------:R-:W-:-:S05]  /*1f40*/  @!P0 BRA `(.L_x_53) ;  /* 0x00004d5000008947 */ /* 0x000fca0003800000 */
[-C--:B------:R-:W-:Y:S01]  /*1f50*/  IMAD R4, R201, R39.reuse, RZ ;  /* 0x00000027c9047224 */ /* 0x080fe200078e02ff */
[----:B------:R-:W-:Y:S01]  /*1f60*/  ISETP.NE.AND P0, PT, R163, RZ, PT ;  /* 0x000000ffa300720c */ /* 0x000fe20003f05270 */
[-C--:B------:R-:W-:Y:S02]  /*1f70*/  IMAD R3, R200, R39.reuse, RZ ;  /* 0x00000027c8037224 */ /* 0x080fe400078e02ff */
[----:B------:R-:W-:Y:S02]  /*1f80*/  IMAD R2, R39, -0x70, R0 ;  /* 0xffffff9027027824 */ /* 0x000fe400078e0200 */
[-C--:B------:R-:W-:Y:S03]  /*1f90*/  IMAD.WIDE.U32 R10, R174, R39.reuse, RZ ;  /* 0x00000027ae0a7225 */ /* 0x080fe600078e00ff */
[----:B------:R-:W-:Y:S01]  /*1fa0*/  IMNMX R76, R2, 0x70, PT ;  /* 0x00000070024c7817 */ /* 0x000fe20003800200 */
[----:B------:R-:W-:Y:S04]  /*1fb0*/  IMAD.WIDE.U32 R8, R176, R39, RZ ;  /* 0x00000027b0087225 */ /* 0x000fe800078e00ff */
[C---:B------:R-:W-:Y:S02]  /*1fc0*/  IMAD R4, R105.reuse, R174, R4 ;  /* 0x000000ae69047224 */ /* 0x040fe400078e0204 */
[----:B------:R-:W-:Y:S03]  /*1fd0*/  IMAD R3, R105, R176, R3 ;  /* 0x000000b069037224 */ /* 0x000fe600078e0203 */
[----:B------:R-:W-:Y:S02]  /*1fe0*/  IADD3 R38, R11, R4, RZ ;  /* 0x000000040b267210 */ /* 0x000fe40007ffe0ff */
[----:B------:R-:W-:Y:S01]  /*1ff0*/  IADD3 R37, R9, R3, RZ ;  /* 0x0000000309257210 */ /* 0x000fe20007ffe0ff */
[----:B------:R-:W-:-:S05]  /*2000*/  @!P0 BRA `(.L_x_54) ;  /* 0x000028e000008947 */ /* 0x000fca0003800000 */
[----:B------:R-:W-:Y:S01]  /*2010*/  ISETP.GE.AND P3, PT, R101, R76, PT ;  /* 0x0000004c6500720c */ /* 0x000fe20003f66270 */
[----:B------:R-:W-:Y:S01]  /*2020*/  BSSY B0, `(.L_x_55) ;  /* 0x0000019000007945 */ /* 0x000fe20003800000 */
[----:B------:R-:W-:Y:S01]  /*2030*/  CS2R R16, SRZ ;  /* 0x0000000000107805 */ /* 0x000fe2000001ff00 */
[----:B------:R-:W-:Y:S01]  /*2040*/  CS2R R12, SRZ ;  /* 0x00000000000c7805 */ /* 0x000fe2000001ff00 */
[----:B------:R-:W-:Y:S01]  /*2050*/  CS2R R2, SRZ ;  /* 0x0000000000027805 */ /* 0x000fe2000001ff00 */
[----:B------:R-:W-:Y:S01]  /*2060*/  CS2R R46, SRZ ;  /* 0x00000000002e7805 */ /* 0x000fe2000001ff00 */
[----:B------:R-:W-:Y:S07]  /*2070*/  CS2R R40, SRZ ;  /* 0x0000000000287805 */ /* 0x000fee000001ff00 */
[----:B------:R-:W-:-:S05]  /*2080*/  @P3 BRA `(.L_x_56) ;  /* 0x0000012000003947 */ /* 0x000fca0003800000 */
[----:B------:R-:W-:Y:S01]  /*2090*/  IADD3 R2, P0, R114, R10, RZ ;  /* 0x0000000a72027210 */ /* 0x000fe20007f1e0ff */
[----:B------:R-:W-:Y:S01]  /*20a0*/  CS2R R12, SRZ ;  /* 0x00000000000c7805 */ /* 0x000fe2000001ff00 */
[----:B------:R-:W-:Y:S01]  /*20b0*/  IADD3 R3, P1, R112, R8, RZ ;  /* 0x0000000870037210 */ /* 0x000fe20007f3e0ff */
[----:B------:R-:W-:Y:S01]  /*20c0*/  CS2R R40, SRZ ;  /* 0x0000000000287805 */ /* 0x000fe2000001ff00 */
[----:B------:R-:W-:Y:S01]  /*20d0*/  ISETP.GE.AND P2, PT, R32, c[0x0][0x27c], PT ;  /* 0x00009f0020007a0c */ /* 0x000fe20003f46270 */
[----:B------:R-:W-:Y:S01]  /*20e0*/  IMAD.X R4, R38, 0x1, R130, P0 ;  /* 0x0000000126047824 */ /* 0x000fe200000e0682 */
[C---:B------:R-:W-:Y:S01]  /*20f0*/  LEA R6, P0, R2.reuse, c[0x0][0x270], 0x1 ;  /* 0x00009c0002067a11 */ /* 0x040fe200078008ff */
[----:B------:R-:W-:Y:S03]  /*2100*/  CS2R R46, SRZ ;  /* 0x00000000002e7805 */ /* 0x000fe6000001ff00 */
[----:B------:R-:W-:Y:S01]  /*2110*/  LEA.HI.X R7, R2, c[0x0][0x274], R4, 0x1, P0 ;  /* 0x00009d0002077a11 */ /* 0x000fe200000f0c04 */
[----:B------:R-:W-:Y:S01]  /*2120*/  IMAD.X R2, R37, 0x1, R128, P1 ;  /* 0x0000000125027824 */ /* 0x000fe200008e0680 */
[----:B------:R-:W-:Y:S02]  /*2130*/  ISETP.GE.AND P0, PT, R25, c[0x0][0x27c], PT ;  /* 0x00009f0019007a0c */ /* 0x000fe40003f06270 */
[C---:B------:R-:W-:Y:S04]  /*2140*/  LEA R4, P1, R3.reuse, c[0x0][0x288], 0x1 ;  /* 0x0000a20003047a11 */ /* 0x040fe800078208ff */
[----:B------:R-:W-:Y:S02]  /*2150*/  LEA.HI.X R5, R3, c[0x0][0x28c], R2, 0x1, P1 ;  /* 0x0000a30003057a11 */ /* 0x000fe400008f0c02 */
[----:B------:R-:W-:Y:S03]  /*2160*/  CS2R R2, SRZ ;  /* 0x0000000000027805 */ /* 0x000fe6000001ff00 */
[----:B------:R1:W5:Y:S04]  /*2170*/  @!P2 LDG.E.64 R40, [R4.64] ;  /* 0x0000000a0428a981 */ /* 0x000368000c1e1b00 */
[----:B------:R1:W5:Y:S04]  /*2180*/  @!P2 LDG.E.64 R2, [R6.64] ;  /* 0x0000000a0602a981 */ /* 0x000368000c1e1b00 */
[----:B------:R1:W5:Y:S04]  /*2190*/  @!P0 LDG.E.64 R12, [R6.64+0x20] ;  /* 0x0000200a060c8981 */ /* 0x000368000c1e1b00 */
[----:B------:R1:W5:Y:S02]  /*21a0*/  @!P0 LDG.E.64 R46, [R4.64+0x20] ;  /* 0x0000200a042e8981 */ /* 0x000364000c1e1b00 */
.L_x_56:
[----:B------:R-:W-:Y:S05]  /*21b0*/  BSYNC B0 ;  /* 0x0000000000007941 */ /* 0x000fea0003800000 */
.L_x_55:
[----:B------:R-:W-:Y:S01]  /*21c0*/  ISETP.GE.AND P4, PT, R169, R76, PT ;  /* 0x0000004ca900720c */ /* 0x000fe20003f86270 */
[----:B-1---5:R-:W-:Y:S01]  /*21d0*/  IMAD.MOV.U32 R4, RZ, RZ, R12 ;  /* 0x000000ffff047224 */ /* 0x022fe200078e000c */
[----:B------:R-:W-:Y:S01]  /*21e0*/  MOV R7, R46 ;  /* 0x0000002e00077202 */ /* 0x000fe20000000f00 */
[----:B------:R-:W-:Y:S01]  /*21f0*/  IMAD.MOV.U32 R6, RZ, RZ, R13 ;  /* 0x000000ffff067224 */ /* 0x000fe200078e000d */
[----:B------:R-:W-:Y:S01]  /*2200*/  BSSY B0, `(.L_x_57) ;  /* 0x0000021000007945 */ /* 0x000fe20003800000 */
[----:B------:R-:W-:Y:S01]  /*2210*/  IMAD.MOV.U32 R5, RZ, RZ, R2 ;  /* 0x000000ffff057224 */ /* 0x000fe200078e0002 */
[----:B------:R-:W-:Y:S01]  /*2220*/  PRMT R45, R7, 0x7610, R45 ;  /* 0x00007610072d7816 */ /* 0x000fe2000000002d */
[----:B------:R-:W-:Y:S01]  /*2230*/  CS2R R14, SRZ ;  /* 0x00000000000e7805 */ /* 0x000fe2000001ff00 */
[----:B------:R-:W-:Y:S01]  /*2240*/  PRMT R30, R6, 0x5410, R4 ;  /* 0x00005410061e7816 */ /* 0x000fe20000000004 */
[----:B------:R-:W-:Y:S01]  /*2250*/  IMAD.MOV.U32 R4, RZ, RZ, R3 ;  /* 0x000000ffff047224 */ /* 0x000fe200078e0003 */
[----:B------:R-:W-:Y:S01]  /*2260*/  CS2R R50, SRZ ;  /* 0x0000000000327805 */ /* 0x000fe2000001ff00 */
[----:B------:R-:W-:Y:S01]  /*2270*/  IMAD.MOV.U32 R6, RZ, RZ, R47 ;  /* 0x000000ffff067224 */ /* 0x000fe200078e002f */
[----:B------:R-:W-:Y:S02]  /*2280*/  CS2R R48, SRZ ;  /* 0x0000000000307805 */ /* 0x000fe4000001ff00 */
[----:B------:R-:W-:Y:S01]  /*2290*/  PRMT R24, R4, 0x5410, R5 ;  /* 0x0000541004187816 */ /* 0x000fe20000000005 */
[----:B------:R-:W-:Y:S01]  /*22a0*/  IMAD.MOV.U32 R5, RZ, RZ, R40 ;  /* 0x000000ffff057224 */ /* 0x000fe200078e0028 */
[----:B------:R-:W-:Y:S02]  /*22b0*/  MOV R4, R41 ;  /* 0x0000002900047202 */ /* 0x000fe40000000f00 */
[----:B------:R-:W-:Y:S02]  /*22c0*/  PRMT R45, R45, 0x5410, R6 ;  /* 0x000054102d2d7816 */ /* 0x000fe40000000006 */
[----:B------:R-:W-:Y:S01]  /*22d0*/  PRMT R42, R5, 0x5410, R4 ;  /* 0x00005410052a7816 */ /* 0x000fe20000000004 */
[----:B------:R-:W-:-:S05]  /*22e0*/  @P4 BRA `(.L_x_58) ;  /* 0x0000012000004947 */ /* 0x000fca0003800000 */
[----:B------:R-:W-:Y:S01]  /*22f0*/  IADD3 R5, P1, P0, R114, R10, R212 ;  /* 0x0000000a72057210 */ /* 0x000fe2000783e0d4 */
[----:B------:R-:W-:Y:S01]  /*2300*/  CS2R R16, SRZ ;  /* 0x0000000000107805 */ /* 0x000fe2000001ff00 */
[----:B------:R-:W-:Y:S01]  /*2310*/  CS2R R48, SRZ ;  /* 0x0000000000307805 */ /* 0x000fe2000001ff00 */
[----:B------:R-:W-:Y:S01]  /*2320*/  CS2R R50, SRZ ;  /* 0x0000000000327805 */ /* 0x000fe2000001ff00 */
[----:B------:R-:W-:Y:S02]  /*2330*/  IADD3.X R7, R130, R38, R185, P1, P0 ;  /* 0x0000002682077210 */ /* 0x000fe40000fe04b9 */
[----:B------:R-:W-:Y:S04]  /*2340*/  IADD3 R14, P1, P0, R112, R8, R209 ;  /* 0x00000008700e7210 */ /* 0x000fe8000783e0d1 */
[----:B------:R-:W-:Y:S02]  /*2350*/  IADD3.X R15, R128, R37, R186, P1, P0 ;  /* 0x00000025800f7210 */ /* 0x000fe40000fe04ba */
[C---:B------:R-:W-:Y:S02]  /*2360*/  LEA R6, P0, R5.reuse, c[0x0][0x270], 0x1 ;  /* 0x00009c0005067a11 */ /* 0x040fe400078008ff */
[----:B------:R-:W-:Y:S02]  /*2370*/  ISETP.GE.AND P1, PT, R32, c[0x0][0x27c], PT ;  /* 0x00009f0020007a0c */ /* 0x000fe40003f26270 */
[----:B------:R-:W-:Y:S02]  /*2380*/  LEA.HI.X R7, R5, c[0x0][0x274], R7, 0x1, P0 ;  /* 0x00009d0005077a11 */ /* 0x000fe400000f0c07 */
        /* <DEDUP_REMOVED lines=8> */
.L_x_58:
[----:B------:R-:W-:Y:S05]  /*2410*/  BSYNC B0 ;  /* 0x0000000000007941 */ /* 0x000fea0003800000 */
.L_x_57:
[----:B------:R-:W-:Y:S01]  /*2420*/  ISETP.GE.AND P2, PT, R168, R76, PT ;  /* 0x0000004ca800720c */ /* 0x000fe20003f46270 */
[----:B-1---5:R-:W-:Y:S01]  /*2430*/  IMAD.MOV.U32 R4, RZ, RZ, R16 ;  /* 0x000000ffff047224 */ /* 0x022fe200078e0010 */
[----:B------:R-:W-:Y:S01]  /*2440*/  MOV R5, R14 ;  /* 0x0000000e00057202 */ /* 0x000fe20000000f00 */
[----:B------:R-:W-:Y:S01]  /*2450*/  IMAD.MOV.U32 R6, RZ, RZ, R17 ;  /* 0x000000ffff067224 */ /* 0x000fe200078e0011 */
[----:B------:R-:W-:Y:S01]  /*2460*/  BSSY B0, `(.L_x_59) ;  /* 0x0000024000007945 */ /* 0x000fe20003800000 */
[----:B------:R-:W-:Y:S01]  /*2470*/  IMAD.MOV.U32 R7, RZ, RZ, R50 ;  /* 0x000000ffff077224 */ /* 0x000fe200078e0032 */
[----:B------:R-:W-:Y:S01]  /*2480*/  CS2R R28, SRZ ;  /* 0x00000000001c7805 */ /* 0x000fe2000001ff00 */
[----:B------:R-:W-:Y:S01]  /*2490*/  CS2R R20, SRZ ;  /* 0x0000000000147805 */ /* 0x000fe2000001ff00 */
[----:B------:R-:W-:Y:S01]  /*24a0*/  PRMT R34, R6, 0x5410, R4 ;  /* 0x0000541006227816 */ /* 0x000fe20000000004 */
[----:B------:R-:W-:Y:S01]  /*24b0*/  IMAD.MOV.U32 R4, RZ, RZ, R15 ;  /* 0x000000ffff047224 */ /* 0x000fe200078e000f */
[----:B------:R-:W-:Y:S01]  /*24c0*/  MOV R6, R51 ;  /* 0x0000003300067202 */ /* 0x000fe20000000f00 */
[----:B------:R-:W-:Y:S01]  /*24d0*/  CS2R R18, SRZ ;  /* 0x0000000000127805 */ /* 0x000fe2000001ff00 */
[----:B------:R-:W-:Y:S01]  /*24e0*/  CS2R R54, SRZ ;  /* 0x0000000000367805 */ /* 0x000fe2000001ff00 */
[----:B------:R-:W-:Y:S01]  /*24f0*/  CS2R R52, SRZ ;  /* 0x0000000000347805 */ /* 0x000fe2000001ff00 */
        /* <DEDUP_REMOVED lines=13> */
[C---:B------:R-:W-:Y:S04]  /*25d0*/  LEA R6, P0, R4.reuse, c[0x0][0x270], 0x1 ;  /* 0x00009c0004067a11 */ /* 0x040fe800078008ff */
[----:B------:R-:W-:Y:S02]  /*25e0*/  LEA.HI.X R7, R4, c[0x0][0x274], R7, 0x1, P0 ;  /* 0x00009d0004077a11 */ /* 0x000fe400000f0c07 */
[C---:B------:R-:W-:Y:S04]  /*25f0*/  LEA R4, P0, R5.reuse, c[0x0][0x288], 0x1 ;  /* 0x0000a20005047a11 */ /* 0x040fe800078008ff */
[----:B------:R-:W-:Y:S02]  /*2600*/  LEA.HI.X R5, R5, c[0x0][0x28c], R18, 0x1, P0 ;  /* 0x0000a30005057a11 */ /* 0x000fe400000f0c12 */
[----:B------:R-:W-:Y:S01]  /*2610*/  ISETP.GE.AND P0, PT, R32, c[0x0][0x27c], PT ;  /* 0x00009f0020007a0c */ /* 0x000fe20003f06270 */
[----:B------:R-:W-:Y:S11]  /*2620*/  CS2R R18, SRZ ;  /* 0x0000000000127805 */ /* 0x000ff6000001ff00 */
[----:B------:R-:W-:Y:S01]  /*2630*/  @!UPT UIADD3 URZ, URZ, URZ, URZ ;  /* 0x0000003f3f3ff290 */ /* 0x000fe2000fffe03f */
[----:B------:R1:W5:Y:S04]  /*2640*/  @!P0 LDG.E.64 R18, [R6.64] ;  /* 0x0000000a06128981 */ /* 0x000368000c1e1b00 */
[----:B------:R1:W5:Y:S01]  /*2650*/  @!P0 LDG.E.64 R52, [R4.64] ;  /* 0x0000000a04348981 */ /* 0x000362000c1e1b00 */
[----:B------:R-:W-:Y:S11]  /*2660*/  ISETP.GE.AND P0, PT, R25, c[0x0][0x27c], PT ;  /* 0x00009f0019007a0c */ /* 0x000ff60003f06270 */
[----:B------:R-:W-:Y:S02]  /*2670*/  @!UPT UIADD3 URZ, URZ, URZ, URZ ;  /* 0x0000003f3f3ff290 */ /* 0x000fe4000fffe03f */
[----:B------:R1:W5:Y:S04]  /*2680*/  @!P0 LDG.E.64 R20, [R6.64+0x20] ;  /* 0x0000200a06148981 */ /* 0x000368000c1e1b00 */
[----:B------:R1:W5:Y:S02]  /*2690*/  @!P0 LDG.E.64 R54, [R4.64+0x20] ;  /* 0x0000200a04368981 */ /* 0x000364000c1e1b00 */
.L_x_60:
[----:B------:R-:W-:Y:S05]  /*26a0*/  BSYNC B0 ;  /* 0x0000000000007941 */ /* 0x000fea0003800000 */
.L_x_59:
        /* <DEDUP_REMOVED lines=10> */
[----:B------:R-:W-:Y:S01]  /*2750*/  PRMT R35, R4, 0x5410, R5 ;  /* 0x0000541004237816 */ /* 0x000fe20000000005 */
[----:B------:R-:W-:Y:S01]  /*2760*/  IMAD.MOV.U32 R5, RZ, RZ, R52 ;  /* 0x000000ffff057224 */ /* 0x000fe200078e0034 */
[----:B------:R-:W-:Y:S01]  /*2770*/  MOV R6, R55 ;  /* 0x0000003700067202 */ /* 0x000fe20000000f00 */
[----:B------:R-:W-:Y:S01]  /*2780*/  CS2R R56, SRZ ;  /* 0x0000000000387805 */ /* 0x000fe2000001ff00 */
        /* <DEDUP_REMOVED lines=8> */
[----:B------:R-:W-:Y:S01]  /*2810*/  IADD3.X R38, R130, R132, R38, P1, P0 ;  /* 0x0000008482267210 */ /* 0x000fe20000fe0426 */
[----:B------:R-:W-:Y:S01]  /*2820*/  CS2R R58, SRZ ;  /* 0x00000000003a7805 */ /* 0x000fe2000001ff00 */
[----:B------:R-:W-:Y:S04]  /*2830*/  IADD3 R8, P1, P0, R112, R204, R8 ;  /* 0x000000cc70087210 */ /* 0x000fe8000783e008 */
[----:B------:R-:W-:Y:S02]  /*2840*/  IADD3.X R37, R128, R131, R37, P1, P0 ;  /* 0x0000008380257210 */ /* 0x000fe40000fe0425 */
[C---:B------:R-:W-:Y:S04]  /*2850*/  LEA R6, P0, R10.reuse, c[0x0][0x270], 0x1 ;  /* 0x00009c000a067a11 */ /* 0x040fe800078008ff */
[----:B------:R-:W-:Y:S02]  /*2860*/  LEA.HI.X R7, R10, c[0x0][0x274], R38, 0x1, P0 ;  /* 0x00009d000a077a11 */ /* 0x000fe400000f0c26 */
[C---:B------:R-:W-:Y:S04]  /*2870*/  LEA R4, P0, R8.reuse, c[0x0][0x288], 0x1 ;  /* 0x0000a20008047a11 */ /* 0x040fe800078008ff */
[----:B------:R-:W-:Y:S02]  /*2880*/  LEA.HI.X R5, R8, c[0x0][0x28c], R37, 0x1, P0 ;  /* 0x0000a30008057a11 */ /* 0x000fe400000f0c25 */
[----:B------:R-:W-:Y:S11]  /*2890*/  ISETP.GE.AND P0, PT, R32, c[0x0][0x27c], PT ;  /* 0x00009f0020007a0c */ /* 0x000ff60003f06270 */
[----:B------:R-:W-:Y:S02]  /*28a0*/  @!UPT UIADD3 URZ, URZ, URZ, URZ ;  /* 0x0000003f3f3ff290 */ /* 0x000fe4000fffe03f */
[----:B------:R1:W5:Y:S04]  /*28b0*/  @!P0 LDG.E.64 R22, [R6.64] ;  /* 0x0000000a06168981 */ /* 0x000368000c1e1b00 */
[----:B------:R1:W5:Y:S01]  /*28c0*/  @!P0 LDG.E.64 R56, [R4.64] ;  /* 0x0000000a04388981 */ /* 0x000362000c1e1b00 */
[----:B------:R-:W-:Y:S11]  /*28d0*/  ISETP.GE.AND P0, PT, R25, c[0x0][0x27c], PT ;  /* 0x00009f0019007a0c */ /* 0x000ff60003f06270 */
[----:B------:R-:W-:Y:S02]  /*28e0*/  @!UPT UIADD3 URZ, URZ, URZ, URZ ;  /* 0x0000003f3f3ff290 */ /* 0x000fe4000fffe03f */
[----:B------:R1:W5:Y:S04]  /*28f0*/  @!P0 LDG.E.64 R28, [R6.64+0x20] ;  /* 0x0000200a061c8981 */ /* 0x000368000c1e1b00 */
[----:B------:R1:W5:Y:S02]  /*2900*/  @!P0 LDG.E.64 R58, [R4.64+0x20] ;  /* 0x0000200a043a8981 */ /* 0x000364000c1e1b00 */
.L_x_62:
[----:B------:R-:W-:Y:S05]  /*2910*/  BSYNC B0 ;  /* 0x0000000000007941 */ /* 0x000fea0003800000 */
.L_x_61:
[----:B-1---5:R-:W-:Y:S01]  /*2920*/  MOV R5, R22 ;  /* 0x0000001600057202 */ /* 0x022fe20000000f00 */
[----:B------:R-:W-:Y:S01]  /*2930*/  IMAD.MOV.U32 R7, RZ, RZ, R28 ;  /* 0x000000ffff077224 */ /* 0x000fe200078e001c */
[----:B------:R-:W-:Y:S01]  /*2940*/  BSSY B1, `(.L_x_63) ;  /* 0x0000086000017945 */ /* 0x000fe20003800000 */
[----:B------:R-:W-:Y:S02]  /*2950*/  IMAD.MOV.U32 R6, RZ, RZ, R29 ;  /* 0x000000ffff067224 */ /* 0x000fe400078e001d */
[----:B------:R-:W-:Y:S03]  /*2960*/  IMAD.MOV.U32 R4, RZ, RZ, R23 ;  /* 0x000000ffff047224 */ /* 0x000fe600078e0017 */
[----:B------:R-:W-:Y:S01]  /*2970*/  PRMT R38, R6, 0x5410, R7 ;  /* 0x0000541006267816 */ /* 0x000fe20000000007 */
[----:B------:R-:W-:Y:S01]  /*2980*/  IMAD.MOV.U32 R7, RZ, RZ, R58 ;  /* 0x000000ffff077224 */ /* 0x000fe200078e003a */
[----:B------:R-:W-:Y:S01]  /*2990*/  PRMT R37, R4, 0x5410, R5 ;  /* 0x0000541004257816 */ /* 0x000fe20000000005 */
[----:B------:R-:W-:Y:S01]  /*29a0*/  IMAD.MOV.U32 R5, RZ, RZ, R56 ;  /* 0x000000ffff057224 */ /* 0x000fe200078e0038 */
[----:B------:R-:W-:Y:S02]  /*29b0*/  MOV R6, R59 ;  /* 0x0000003b00067202 */ /* 0x000fe40000000f00 */
[----:B------:R-:W-:Y:S02]  /*29c0*/  MOV R4, R57 ;  /* 0x0000003900047202 */ /* 0x000fe40000000f00 */
[----:B------:R-:W-:Y:S02]  /*29d0*/  PRMT R65, R7, 0x5410, R6 ;  /* 0x0000541007417816 */ /* 0x000fe40000000006 */
[----:B------:R-:W-:Y:S01]  /*29e0*/  PRMT R64, R5, 0x5410, R4 ;  /* 0x0000541005407816 */ /* 0x000fe20000000004 */
[----:B------:R-:W-:-:S05]  /*29f0*/  @P3 BRA `(.L_x_64) ;  /* 0x000007a000003947 */ /* 0x000fca0003800000 */
[----:B------:R-:W-:Y:S01]  /*2a00*/  IADD3 R68, P0, R145, R86, RZ ;  /* 0x0000005691447210 */ /* 0x000fe20007f1e0ff */
[----:B------:R-:W-:Y:S04]  /*2a10*/  BSSY B0, `(.L_x_65) ;  /* 0x000003d000007945 */ /* 0x000fe80003800000 */
[----:B------:R-:W-:Y:S01]  /*2a20*/  IMAD.X R69, R91, 0x1, R141, P0 ;  /* 0x000000015b457824 */ /* 0x000fe200000e068d */
[----:B------:R-:W-:Y:S11]  /*2a30*/  ISETP.NE.AND P0, PT, R98, RZ, PT ;  /* 0x000000ff6200720c */ /* 0x000ff60003f05270 */
[----:B------:R-:W-:Y:S02]  /*2a40*/  @!UPT UIADD3 URZ, URZ, URZ, URZ ;  /* 0x0000003f3f3ff290 */ /* 0x000fe4000fffe03f */
[----:B------:R-:W-:-:S05]  /*2a50*/  @!P0 BRA `(.L_x_66) ;  /* 0x0000038000008947 */ /* 0x000fca0003800000 */
[----:B------:R-:W-:Y:S01]  /*2a60*/  IADD3 R4, P0, R68, R92, RZ ;  /* 0x0000005c44047210 */ /* 0x000fe20007f1e0ff */
[----:B------:R-:W1:Y:S04]  /*2a70*/  LDS.128 R8, [R97+0x3900] ;  /* 0x0039000061087984 */ /* 0x000e680000000c00 */
[----:B------:R-:W-:Y:S01]  /*2a80*/  IMAD.X R5, R69, 0x1, R95, P0 ;  /* 0x0000000145057824 */ /* 0x000fe200000e065f */
[C---:B------:R-:W-:Y:S04]  /*2a90*/  LEA R66, P0, R4.reuse, c[0x0][0x1c8], 0x1 ;  /* 0x0000720004427a11 */ /* 0x040fe800078008ff */
[----:B------:R-:W-:Y:S02]  /*2aa0*/  LEA.HI.X R67, R4, c[0x0][0x1cc], R5, 0x1, P0 ;  /* 0x0000730004437a11 */ /* 0x000fe400000f0c05 */
[----:B------:R-:W-:Y:S11]  /*2ab0*/  ISETP.GE.AND P0, PT, R32, c[0x0][0x27c], PT ;  /* 0x00009f0020007a0c */ /* 0x000ff60003f06270 */
[----:B------:R-:W-:Y:S02]  /*2ac0*/  @!UPT UIADD3 URZ, URZ, URZ, URZ ;  /* 0x0000003f3f3ff290 */ /* 0x000fe4000fffe03f */
[----:B------:R-:W-:Y:S02]  /*2ad0*/  @!P0 SHF.R.U64 R4, R40, 0x10, R41 ;  /* 0x0000001028048819 */ /* 0x000fe40000001229 */
[--C-:B------:R-:W-:Y:S02]  /*2ae0*/  @!P0 SHF.R.U64 R2, R2, 0x10, R3.reuse ;  /* 0x0000001002028819 */ /* 0x100fe40000001203 */
[----:B------:R-:W-:Y:S02]  /*2af0*/  @!P0 SHF.R.U32.HI R3, RZ, 0x10, R3 ;  /* 0x00000010ff038819 */ /* 0x000fe40000011603 */
[----:B------:R-:W-:Y:S02]  /*2b00*/  @!P0 SHF.R.U32.HI R43, RZ, 0x10, R41 ;  /* 0x00000010ff2b8819 */ /* 0x000fe40000011629 */
[----:B------:R-:W-:Y:S02]  /*2b10*/  @!P0 PRMT R41, R42, 0x5410, R4 ;  /* 0x000054102a298816 */ /* 0x000fe40000000004 */
[C---:B------:R-:W-:Y:S02]  /*2b20*/  @!P0 PRMT R2, R24.reuse, 0x5432, R2 ;  /* 0x0000543218028816 */ /* 0x040fe40000000002 */
[----:B------:R-:W-:Y:S01]  /*2b30*/  @!P0 PRMT R6, R24, 0x5410, R3 ;  /* 0x0000541018068816 */ /* 0x000fe20000000003 */
[----:B------:R-:W-:Y:S01]  /*2b40*/  @!P0 IMAD.U32 R24, R41, 0x10000, RZ ;  /* 0x0001000029188824 */ /* 0x000fe200078e00ff */
[C---:B------:R-:W-:Y:S01]  /*2b50*/  @!P0 LOP3.LUT R5, R2.reuse, 0xffff0000, RZ, 0xc0, !PT ;  /* 0xffff000002058812 */ /* 0x040fe200078ec0ff */
[----:B------:R-:W-:Y:S01]  /*2b60*/  @!P0 IMAD.U32 R7, R2, 0x10000, RZ ;  /* 0x0001000002078824 */ /* 0x000fe200078e00ff */
[C---:B-1----:R-:W-:Y:S02]  /*2b70*/  @!P0 LOP3.LUT R3, R8.reuse, 0xffff0000, RZ, 0xc0, !PT ;  /* 0xffff000008038812 */ /* 0x042fe400078ec0ff */
[----:B------:R-:W-:Y:S02]  /*2b80*/  @!P0 LOP3.LUT R4, R9, 0xffff0000, RZ, 0xc0, !PT ;  /* 0xffff000009048812 */ /* 0x000fe400078ec0ff */
[----:B------:R-:W-:Y:S01]  /*2b90*/  @!P0 LOP3.LUT R41, R41, 0xffff0000, RZ, 0xc0, !PT ;  /* 0xffff000029298812 */ /* 0x000fe200078ec0ff */
[C---:B------:R-:W-:Y:S01]  /*2ba0*/  @!P0 FMUL.FTZ R44, R3.reuse, R24 ;  /* 0x00000018032c8220 */ /* 0x040fe20000410000 */
[----:B------:R-:W-:Y:S01]  /*2bb0*/  @!P0 SHF.L.U32 R40, R8, 0x10, RZ ;  /* 0x0000001008288819 */ /* 0x000fe200000006ff */
[----:B------:R-:W-:Y:S01]  /*2bc0*/  @!P0 FMUL.FTZ R2, R3, R7 ;  /* 0x0000000703028220 */ /* 0x000fe20000410000 */
[----:B------:R-:W-:Y:S01]  /*2bd0*/  @!P0 PRMT R43, R42, 0x5432, R43 ;  /* 0x000054322a2b8816 */ /* 0x000fe2000000002b */
[----:B------:R-:W-:Y:S02]  /*2be0*/  @!P0 IMAD.U32 R42, R9, 0x10000, RZ ;  /* 0x00010000092a8824 */ /* 0x000fe400078e00ff */
[C---:B------:R-:W-:Y:S02]  /*2bf0*/  @!P0 FMUL.FTZ R70, R4.reuse, R41 ;  /* 0x0000002904468220 */ /* 0x040fe40000410000 */
[----:B------:R-:W-:Y:S01]  /*2c00*/  @!P0 FMUL.FTZ R3, R4, R5 ;  /* 0x0000000504038220 */ /* 0x000fe20000410000 */
[----:B------:R-:W-:Y:S01]  /*2c10*/  @!P0 LOP3.LUT R4, R10, 0xffff0000, RZ, 0xc0, !PT ;  /* 0xffff00000a048812 */ /* 0x000fe200078ec0ff */
[----:B------:R-:W-:Y:S02]  /*2c20*/  @!P0 FFMA.FTZ R73, R40, R7, -R44 ;  /* 0x0000000728498223 */ /* 0x000fe4000001082c */
[----:B------:R-:W-:Y:S01]  /*2c30*/  @!P0 FFMA.FTZ R2, R24, R40, R2 ;  /* 0x0000002818028223 */ /* 0x000fe20000010002 */
[----:B------:R-:W-:Y:S01]  /*2c40*/  @!P0 SHF.L.U32 R40, R10, 0x10, RZ ;  /* 0x000000100a288819 */ /* 0x000fe200000006ff */
[C---:B------:R-:W-:Y:S01]  /*2c50*/  @!P0 IMAD.U32 R24, R43.reuse, 0x10000, RZ ;  /* 0x000100002b188824 */ /* 0x040fe200078e00ff */
[----:B------:R-:W-:Y:S01]  /*2c60*/  @!P0 LOP3.LUT R43, R43, 0xffff0000, RZ, 0xc0, !PT ;  /* 0xffff00002b2b8812 */ /* 0x000fe200078ec0ff */
[----:B------:R-:W-:Y:S01]  /*2c70*/  @!P0 IMAD.U32 R7, R6, 0x10000, RZ ;  /* 0x0001000006078824 */ /* 0x000fe200078e00ff */
[----:B------:R-:W-:Y:S01]  /*2c80*/  @!P0 F2FP.BF16.PACK_AB R2, R2, R73 ;  /* 0x000000490202823e */ /* 0x000fe200000010ff */
[----:B------:R-:W-:Y:S01]  /*2c90*/  @!P0 FFMA.FTZ R72, R42, R5, -R70 ;  /* 0x000000052a488223 */ /* 0x000fe20000010846 */
[C---:B------:R-:W-:Y:S01]  /*2ca0*/  @!P0 LOP3.LUT R5, R11.reuse, 0xffff0000, RZ, 0xc0, !PT ;  /* 0xffff00000b058812 */ /* 0x040fe200078ec0ff */
[----:B------:R-:W-:Y:S01]  /*2cb0*/  @!P0 FMUL.FTZ R70, R4, R24 ;  /* 0x0000001804468220 */ /* 0x000fe20000410000 */
[----:B------:R-:W-:Y:S01]  /*2cc0*/  @!P0 LOP3.LUT R6, R6, 0xffff0000, RZ, 0xc0, !PT ;  /* 0xffff000006068812 */ /* 0x000fe200078ec0ff */
[----:B------:R-:W-:Y:S01]  /*2cd0*/  @!P0 FMUL.FTZ R4, R4, R7 ;  /* 0x0000000704048220 */ /* 0x000fe20000410000 */
[----:B------:R-:W-:Y:S01]  /*2ce0*/  @!P0 MOV R8, R2 ;  /* 0x0000000200088202 */ /* 0x000fe20000000f00 */
[----:B------:R-:W-:Y:S02]  /*2cf0*/  @!P0 IMAD.U32 R44, R11, 0x10000, RZ ;  /* 0x000100000b2c8824 */ /* 0x000fe400078e00ff */
[C---:B------:R-:W-:Y:S02]  /*2d00*/  @!P0 FMUL.FTZ R71, R5.reuse, R43 ;  /* 0x0000002b05478220 */ /* 0x040fe40000410000 */
[----:B------:R-:W-:Y:S02]  /*2d10*/  @!P0 FMUL.FTZ R5, R5, R6 ;  /* 0x0000000605058220 */ /* 0x000fe40000410000 */
[----:B------:R-:W-:Y:S02]  /*2d20*/  @!P0 FFMA.FTZ R3, R41, R42, R3 ;  /* 0x0000002a29038223 */ /* 0x000fe40000010003 */
[----:B------:R-:W-:Y:S02]  /*2d30*/  @!P0 FFMA.FTZ R4, R24, R40, R4 ;  /* 0x0000002818048223 */ /* 0x000fe40000010004 */
[----:B------:R-:W-:Y:S01]  /*2d40*/  @!P0 FFMA.FTZ R70, R40, R7, -R70 ;  /* 0x0000000728468223 */ /* 0x000fe20000010846 */
[----:B------:R-:W-:Y:S01]  /*2d50*/  @!P0 F2FP.BF16.PACK_AB R3, R3, R72 ;  /* 0x000000480303823e */ /* 0x000fe200000010ff */
[----:B------:R-:W-:Y:S02]  /*2d60*/  @!P0 FFMA.FTZ R71, R44, R6, -R71 ;  /* 0x000000062c478223 */ /* 0x000fe40000010847 */
[----:B------:R-:W-:Y:S01]  /*2d70*/  @!P0 FFMA.FTZ R5, R43, R44, R5 ;  /* 0x0000002c2b058223 */ /* 0x000fe20000010005 */
[----:B------:R-:W-:Y:S01]  /*2d80*/  @!P0 F2FP.BF16.PACK_AB R4, R4, R70 ;  /* 0x000000460404823e */ /* 0x000fe200000010ff */
[----:B------:R-:W-:Y:S03]  /*2d90*/  @!P0 IMAD.MOV.U32 R9, RZ, RZ, R3 ;  /* 0x000000ffff098224 */ /* 0x000fe600078e0003 */
[----:B------:R-:W-:Y:S01]  /*2da0*/  @!P0 F2FP.BF16.PACK_AB R5, R5, R71 ;  /* 0x000000470505823e */ /* 0x000fe200000010ff */
[----:B------:R-:W-:Y:S03]  /*2db0*/  @!P0 IMAD.MOV.U32 R10, RZ, RZ, R4 ;  /* 0x000000ffff0a8224 */ /* 0x000fe600078e0004 */
[----:B------:R-:W-:Y:S05]  /*2dc0*/  @!P0 MOV R11, R5 ;  /* 0x00000005000b8202 */ /* 0x000fea0000000f00 */
[----:B------:R1:W-:Y:S02]  /*2dd0*/  STG.E.128 [R66.64], R8 ;  /* 0x0000000842007986 */ /* 0x0003e4000c101d0a */
.L_x_66:
[----:B------:R-:W-:Y:S05]  /*2de0*/  BSYNC B0 ;  /* 0x0000000000007941 */ /* 0x000fea0003800000 */
.L_x_65:
[----:B------:R-:W-:Y:S11]  /*2df0*/  ISETP.NE.AND P0, PT, R99, RZ, PT ;  /* 0x000000ff6300720c */ /* 0x000ff60003f05270 */
[----:B------:R-:W-:Y:S02]  /*2e00*/  @!UPT UIADD3 URZ, URZ, URZ, URZ ;  /* 0x0000003f3f3ff290 */ /* 0x000fe4000fffe03f */
[----:B------:R-:W-:-:S05]  /*2e10*/  @!P0 BRA `(.L_x_64) ;  /* 0x0000038000008947 */ /* 0x000fca0003800000 */
[----:B------:R-:W-:Y:S01]  /*2e20*/  IADD3 R2, P0, R68, R129, RZ ;  /* 0x0000008144027210 */ /* 0x000fe20007f1e0ff */
[----:B-1----:R-:W1:Y:S04]  /*2e30*/  LDS.128 R8, [R96+0x3900] ;  /* 0x0039000060087984 */ /* 0x002e680000000c00 */
        /* <DEDUP_REMOVED lines=8> */
[C---:B------:R-:W-:Y:S02]  /*2ec0*/  @!P0 PRMT R2, R30.reuse, 0x5432, R2 ;  /* 0x000054321e028816 */ /* 0x040fe40000000002 */
[----:B------:R-:W-:Y:S02]  /*2ed0*/  @!P0 PRMT R24, R45, 0x5410, R24 ;  /* 0x000054102d188816 */ /* 0x000fe40000000018 */
[----:B------:R-:W-:Y:S01]  /*2ee0*/  @!P0 PRMT R6, R30, 0x5410, R3 ;  /* 0x000054101e068816 */ /* 0x000fe20000000003 */
[----:B------:R-:W-:Y:S01]  /*2ef0*/  @!P0 IMAD.U32 R7, R2, 0x10000, RZ ;  /* 0x0001000002078824 */ /* 0x000fe200078e00ff */
[----:B------:R-:W-:Y:S01]  /*2f00*/  @!P0 SHF.R.U32.HI R40, RZ, 0x10, R47 ;  /* 0x00000010ff288819 */ /* 0x000fe2000001162f */
[C---:B------:R-:W-:Y:S01]  /*2f10*/  @!P0 IMAD.U32 R12, R24.reuse, 0x10000, RZ ;  /* 0x00010000180c8824 */ /* 0x040fe200078e00ff */
[----:B------:R-:W-:Y:S01]  /*2f20*/  @!P0 LOP3.LUT R24, R24, 0xffff0000, RZ, 0xc0, !PT ;  /* 0xffff000018188812 */ /* 0x000fe200078ec0ff */
[C---:B-1----:R-:W-:Y:S01]  /*2f30*/  @!P0 IMAD.U32 R30, R9.reuse, 0x10000, RZ ;  /* 0x00010000091e8824 */ /* 0x042fe200078e00ff */
[----:B------:R-:W-:Y:S02]  /*2f40*/  @!P0 LOP3.LUT R3, R8, 0xffff0000, RZ, 0xc0, !PT ;  /* 0xffff000008038812 */ /* 0x000fe400078ec0ff */
[----:B------:R-:W-:Y:S02]  /*2f50*/  @!P0 LOP3.LUT R4, R9, 0xffff0000, RZ, 0xc0, !PT ;  /* 0xffff000009048812 */ /* 0x000fe400078ec0ff */
[----:B------:R-:W-:Y:S01]  /*2f60*/  @!P0 LOP3.LUT R5, R2, 0xffff0000, RZ, 0xc0, !PT ;  /* 0xffff000002058812 */ /* 0x000fe200078ec0ff */
[C---:B------:R-:W-:Y:S01]  /*2f70*/  @!P0 FMUL.FTZ R41, R3.reuse, R12 ;  /* 0x0000000c03298220 */ /* 0x040fe20000410000 */
[----:B------:R-:W-:Y:S01]  /*2f80*/  @!P0 SHF.L.U32 R13, R8, 0x10, RZ ;  /* 0x00000010080d8819 */ /* 0x000fe200000006ff */
[----:B------:R-:W-:Y:S01]  /*2f90*/  @!P0 FMUL.FTZ R2, R3, R7 ;  /* 0x0000000703028220 */ /* 0x000fe20000410000 */
[----:B------:R-:W-:Y:S01]  /*2fa0*/  @!P0 PRMT R40, R45, 0x5432, R40 ;  /* 0x000054322d288816 */ /* 0x000fe20000000028 */
        /* <DEDUP_REMOVED lines=31> */
.L_x_64:
[----:B------:R-:W-:Y:S05]  /*31a0*/  BSYNC B1 ;  /* 0x0000000000017941 */ /* 0x000fea0003800000 */
.L_x_63:
[----:B------:R-:W-:Y:S01]  /*31b0*/  BSSY B1, `(.L_x_67) ;  /* 0x000007c000017945 */ /* 0x000fe20003800000 */
[----:B------:R-:W-:-:S05]  /*31c0*/  @P4 BRA `(.L_x_68) ;  /* 0x000007a000004947 */ /* 0x000fca0003800000 */
[----:B------:R-:W-:Y:S01]  /*31d0*/  IADD3 R44, P1, P0, R136, R86, R26 ;  /* 0x00000056882c7210 */ /* 0x000fe2000783e01a */
[----:B------:R-:W-:Y:S03]  /*31e0*/  BSSY B0, `(.L_x_69) ;  /* 0x000003d000007945 */ /* 0x000fe60003800000 */
[----:B------:R-:W-:Y:S02]  /*31f0*/  IADD3.X R45, R143, R91, R27, P1, P0 ;  /* 0x0000005b8f2d7210 */ /* 0x000fe40000fe041b */
[----:B------:R-:W-:Y:S11]  /*3200*/  ISETP.NE.AND P0, PT, R98, RZ, PT ;  /* 0x000000ff6200720c */ /* 0x000ff60003f05270 */
[----:B------:R-:W-:Y:S02]  /*3210*/  @!UPT UIADD3 URZ, URZ, URZ, URZ ;  /* 0x0000003f3f3ff290 */ /* 0x000fe4000fffe03f */
[----:B------:R-:W-:-:S05]  /*3220*/  @!P0 BRA `(.L_x_70) ;  /* 0x0000038000008947 */ /* 0x000fca0003800000 */
[----:B------:R-:W-:Y:S01]  /*3230*/  ISETP.GE.AND P0, PT, R32, c[0x0][0x27c], PT ;  /* 0x00009f0020007a0c */ /* 0x000fe20003f06270 */
[----:B-1----:R-:W1:Y:S11]  /*3240*/  LDS.128 R8, [R97+0x4900] ;  /* 0x0049000061087984 */ /* 0x002e760000000c00 */
[----:B------:R-:W-:Y:S01]  /*3250*/  @!UPT UIADD3 URZ, URZ, URZ, URZ ;  /* 0x0000003f3f3ff290 */ /* 0x000fe2000fffe03f */
[----:B------:R-:W-:Y:S02]  /*3260*/  @!P0 SHF.R.U64 R4, R48, 0x10, R49 ;  /* 0x0000001030048819 */ /* 0x000fe40000001231 */
[--C-:B------:R-:W-:Y:S02]  /*3270*/  @!P0 SHF.R.U64 R2, R14, 0x10, R15.reuse ;  /* 0x000000100e028819 */ /* 0x100fe4000000120f */
[----:B------:R-:W-:Y:S02]  /*3280*/  @!P0 SHF.R.U32.HI R3, RZ, 0x10, R15 ;  /* 0x00000010ff038819 */ /* 0x000fe4000001160f */
[----:B------:R-:W-:Y:S02]  /*3290*/  @!P0 PRMT R14, R60, 0x5410, R4 ;  /* 0x000054103c0e8816 */ /* 0x000fe40000000004 */
[C---:B------:R-:W-:Y:S02]  /*32a0*/  @!P0 PRMT R2, R31.reuse, 0x5432, R2 ;  /* 0x000054321f028816 */ /* 0x040fe40000000002 */
[----:B------:R-:W-:Y:S01]  /*32b0*/  @!P0 PRMT R6, R31, 0x5410, R3 ;  /* 0x000054101f068816 */ /* 0x000fe20000000003 */
[----:B------:R-:W-:Y:S01]  /*32c0*/  @!P0 IMAD.U32 R12, R14, 0x10000, RZ ;  /* 0x000100000e0c8824 */ /* 0x000fe200078e00ff */
[----:B------:R-:W-:Y:S01]  /*32d0*/  @!P0 SHF.R.U32.HI R24, RZ, 0x10, R49 ;  /* 0x00000010ff188819 */ /* 0x000fe20000011631 */
[----:B------:R-:W-:Y:S01]  /*32e0*/  @!P0 IMAD.U32 R7, R2, 0x10000, RZ ;  /* 0x0001000002078824 */ /* 0x000fe200078e00ff */
[----:B------:R-:W-:Y:S02]  /*32f0*/  @!P0 LOP3.LUT R14, R14, 0xffff0000, RZ, 0xc0, !PT ;  /* 0xffff00000e0e8812 */ /* 0x000fe400078ec0ff */
[----:B------:R-:W-:Y:S02]  /*3300*/  @!P0 LOP3.LUT R5, R2, 0xffff0000, RZ, 0xc0, !PT ;  /* 0xffff000002058812 */ /* 0x000fe400078ec0ff */
[----:B------:R-:W-:Y:S01]  /*3310*/  @!P0 PRMT R24, R60, 0x5432, R24 ;  /* 0x000054323c188816 */ /* 0x000fe20000000018 */
[C---:B-1----:R-:W-:Y:S01]  /*3320*/  @!P0 IMAD.U32 R13, R8.reuse, 0x10000, RZ ;  /* 0x00010000080d8824 */ /* 0x042fe200078e00ff */
[----:B------:R-:W-:Y:S02]  /*3330*/  @!P0 LOP3.LUT R3, R8, 0xffff0000, RZ, 0xc0, !PT ;  /* 0xffff000008038812 */ /* 0x000fe400078ec0ff */
[C---:B------:R-:W-:Y:S02]  /*3340*/  @!P0 LOP3.LUT R4, R9.reuse, 0xffff0000, RZ, 0xc0, !PT ;  /* 0xffff000009048812 */ /* 0x040fe400078ec0ff */
[----:B------:R-:W-:Y:S01]  /*3350*/  @!P0 SHF.L.U32 R15, R9, 0x10, RZ ;  /* 0x00000010090f8819 */ /* 0x000fe200000006ff */
[C---:B------:R-:W-:Y:S02]  /*3360*/  @!P0 FMUL.FTZ R30, R3.reuse, R12 ;  /* 0x0000000c031e8220 */ /* 0x040fe40000410000 */
[-C--:B------:R-:W-:Y:S02]  /*3370*/  @!P0 FMUL.FTZ R2, R3, R7.reuse ;  /* 0x0000000703028220 */ /* 0x080fe40000410000 */
[----:B------:R-:W-:Y:S02]  /*3380*/  @!P0 FMUL.FTZ R31, R4, R14 ;  /* 0x0000000e041f8220 */ /* 0x000fe40000410000 */
[----:B------:R-:W-:Y:S01]  /*3390*/  @!P0 FFMA.FTZ R43, R13, R7, -R30 ;  /* 0x000000070d2b8223 */ /* 0x000fe2000001081e */
[----:B------:R-:W-:Y:S01]  /*33a0*/  @!P0 SHF.L.U32 R7, R6, 0x10, RZ ;  /* 0x0000001006078819 */ /* 0x000fe200000006ff */
[----:B------:R-:W-:Y:S01]  /*33b0*/  @!P0 FMUL.FTZ R3, R4, R5 ;  /* 0x0000000504038220 */ /* 0x000fe20000410000 */
[----:B------:R-:W-:Y:S01]  /*33c0*/  @!P0 LOP3.LUT R4, R10, 0xffff0000, RZ, 0xc0, !PT ;  /* 0xffff00000a048812 */ /* 0x000fe200078ec0ff */
[----:B------:R-:W-:Y:S01]  /*33d0*/  @!P0 FFMA.FTZ R2, R12, R13, R2 ;  /* 0x0000000d0c028223 */ /* 0x000fe20000010002 */
[----:B------:R-:W-:Y:S01]  /*33e0*/  @!P0 LOP3.LUT R6, R6, 0xffff0000, RZ, 0xc0, !PT ;  /* 0xffff000006068812 */ /* 0x000fe200078ec0ff */
[C---:B------:R-:W-:Y:S01]  /*33f0*/  @!P0 IMAD.U32 R12, R24.reuse, 0x10000, RZ ;  /* 0x00010000180c8824 */ /* 0x040fe200078e00ff */
[----:B------:R-:W-:Y:S01]  /*3400*/  @!P0 LOP3.LUT R24, R24, 0xffff0000, RZ, 0xc0, !PT ;  /* 0xffff000018188812 */ /* 0x000fe200078ec0ff */
[----:B------:R-:W-:Y:S01]  /*3410*/  @!P0 FFMA.FTZ R42, R15, R5, -R31 ;  /* 0x000000050f2a8223 */ /* 0x000fe2000001081f */
[C---:B------:R-:W-:Y:S01]  /*3420*/  @!P0 LOP3.LUT R5, R11.reuse, 0xffff0000, RZ, 0xc0, !PT ;  /* 0xffff00000b058812 */ /* 0x040fe200078ec0ff */
[----:B------:R-:W-:Y:S01]  /*3430*/  @!P0 IMAD.U32 R13, R10, 0x10000, RZ ;  /* 0x000100000a0d8824 */ /* 0x000fe200078e00ff */
[----:B------:R-:W-:Y:S01]  /*3440*/  IADD3 R31, P1, R44, R92, RZ ;  /* 0x0000005c2c1f7210 */ /* 0x000fe20007f3e0ff */
[----:B------:R-:W-:Y:S01]  /*3450*/  @!P0 FMUL.FTZ R40, R4, R12 ;  /* 0x0000000c04288220 */ /* 0x000fe20000410000 */
[----:B------:R-:W-:Y:S01]  /*3460*/  @!P0 F2FP.BF16.PACK_AB R2, R2, R43 ;  /* 0x0000002b0202823e */ /* 0x000fe200000010ff */
[----:B------:R-:W-:Y:S02]  /*3470*/  @!P0 FMUL.FTZ R4, R4, R7 ;  /* 0x0000000704048220 */ /* 0x000fe40000410000 */
[----:B------:R-:W-:Y:S01]  /*3480*/  @!P0 IMAD.U32 R30, R11, 0x10000, RZ ;  /* 0x000100000b1e8824 */ /* 0x000fe200078e00ff */
[----:B------:R-:W-:Y:S01]  /*3490*/  @!P0 MOV R8, R2 ;  /* 0x0000000200088202 */ /* 0x000fe20000000f00 */
        /* <DEDUP_REMOVED lines=9> */
[----:B------:R-:W-:Y:S01]  /*3530*/  IMAD.X R7, R45, 0x1, R95, P1 ;  /* 0x000000012d077824 */ /* 0x000fe200008e065f */
[----:B------:R-:W-:Y:S01]  /*3540*/  LEA R6, P1, R31, c[0x0][0x1c8], 0x1 ;  /* 0x000072001f067a11 */ /* 0x000fe200078208ff */
[----:B------:R-:W-:Y:S01]  /*3550*/  @!P0 IMAD.MOV.U32 R9, RZ, RZ, R3 ;  /* 0x000000ffff098224 */ /* 0x000fe200078e0003 */
[----:B------:R-:W-:Y:S01]  /*3560*/  @!P0 F2FP.BF16.PACK_AB R5, R5, R41 ;  /* 0x000000290505823e */ /* 0x000fe200000010ff */
[----:B------:R-:W-:Y:S01]  /*3570*/  @!P0 IMAD.MOV.U32 R10, RZ, RZ, R4 ;  /* 0x000000ffff0a8224 */ /* 0x000fe200078e0004 */
[----:B------:R-:W-:Y:S02]  /*3580*/  LEA.HI.X R7, R31, c[0x0][0x1cc], R7, 0x1, P1 ;  /* 0x000073001f077a11 */ /* 0x000fe400008f0c07 */
[----:B------:R-:W-:Y:S05]  /*3590*/  @!P0 MOV R11, R5 ;  /* 0x00000005000b8202 */ /* 0x000fea0000000f00 */
[----:B------:R1:W-:Y:S02]  /*35a0*/  STG.E.128 [R6.64], R8 ;  /* 0x0000000806007986 */ /* 0x0003e4000c101d0a */
.L_x_70:
[----:B------:R-:W-:Y:S05]  /*35b0*/  BSYNC B0 ;  /* 0x0000000000007941 */ /* 0x000fea0003800000 */
.L_x_69:
        /* <DEDUP_REMOVED lines=9> */
[C---:B------:R-:W-:Y:S02]  /*3650*/  @!P0 PRMT R14, R61.reuse, 0x5410, R14 ;  /* 0x000054103d0e8816 */ /* 0x040fe4000000000e */
        /* <DEDUP_REMOVED lines=42> */
[C---:B------:R-:W-:Y:S01]  /*3900*/  LEA R6, P1, R24.reuse, c[0x0][0x1c8], 0x1 ;  /* 0x0000720018067a11 */ /* 0x040fe200078208ff */
[----:B------:R-:W-:Y:S01]  /*3910*/  @!P0 IMAD.MOV.U32 R9, RZ, RZ, R3 ;  /* 0x000000ffff098224 */ /* 0x000fe200078e0003 */
[----:B------:R-:W-:Y:S01]  /*3920*/  @!P0 F2FP.BF16.PACK_AB R5, R5, R31 ;  /* 0x0000001f0505823e */ /* 0x000fe200000010ff */
[----:B------:R-:W-:Y:S01]  /*3930*/  @!P0 IMAD.MOV.U32 R10, RZ, RZ, R4 ;  /* 0x000000ffff0a8224 */ /* 0x000fe200078e0004 */
[----:B------:R-:W-:Y:S02]  /*3940*/  LEA.HI.X R7, R24, c[0x0][0x1cc], R7, 0x1, P1 ;  /* 0x0000730018077a11 */ /* 0x000fe400008f0c07 */
[----:B------:R-:W-:Y:S05]  /*3950*/  @!P0 MOV R11, R5 ;  /* 0x00000005000b8202 */ /* 0x000fea0000000f00 */
[----:B------:R1:W-:Y:S02]  /*3960*/  STG.E.128 [R6.64], R8 ;  /* 0x0000000806007986 */ /* 0x0003e4000c101d0a */
.L_x_68:
[----:B------:R-:W-:Y:S05]  /*3970*/  BSYNC B1 ;  /* 0x0000000000017941 */ /* 0x000fea0003800000 */
.L_x_67:
[----:B------:R-:W-:Y:S01]  /*3980*/  BSSY B1, `(.L_x_71) ;  /* 0x000007b000017945 */ /* 0x000fe20003800000 */
[----:B------:R-:W-:-:S05]  /*3990*/  @P2 BRA `(.L_x_72) ;  /* 0x0000079000002947 */ /* 0x000fca0003800000 */
[----:B------:R-:W-:Y:S01]  /*39a0*/  ISETP.NE.AND P0, PT, R98, RZ, PT ;  /* 0x000000ff6200720c */ /* 0x000fe20003f05270 */
[----:B------:R-:W-:Y:S01]  /*39b0*/  BSSY B0, `(.L_x_73) ;  /* 0x000003c000007945 */ /* 0x000fe20003800000 */
[----:B------:R-:W-:Y:S04]  /*39c0*/  IADD3 R34, P2, P1, R146, R86, R26 ;  /* 0x0000005692227210 */ /* 0x000fe8000795e01a */
[----:B------:R-:W-:Y:S07]  /*39d0*/  IADD3.X R40, R142, R91, R27, P2, P1 ;  /* 0x0000005b8e287210 */ /* 0x000fee00017e241b */
        /* <DEDUP_REMOVED lines=57> */
.L_x_74:
[----:B------:R-:W-:Y:S05]  /*3d70*/  BSYNC B0 ;  /* 0x0000000000007941 */ /* 0x000fea0003800000 */
.L_x_73:
        /* <DEDUP_REMOVED lines=43> */
[-C--:B------:R-:W-:Y:S02]  /*4030*/  @!P0 FMUL.FTZ R5, R5, R6.reuse ;  /* 0x0000000605058220 */ /* 0x080fe40000410000 */
        /* <DEDUP_REMOVED lines=15> */
.L_x_72:
[----:B------:R-:W-:Y:S05]  /*4130*/  BSYNC B1 ;  /* 0x0000000000017941 */ /* 0x000fea0003800000 */
.L_x_71:
        /* <DEDUP_REMOVED lines=62> */
.L_x_77:
[----:B------:R-:W-:Y:S05]  /*4520*/  BSYNC B0 ;  /* 0x0000000000007941 */ /* 0x000fea0003800000 */
.L_x_76:
        /* <DEDUP_REMOVED lines=10> */
[----:B------:R-:W-:Y:S02]  /*45d0*/  @!P0 PRMT R2, R38, 0x5432, R2 ;  /* 0x0000543226028816 */ /* 0x000fe40000000002 */
[----:B------:R-:W-:Y:S01]  /*45e0*/  @!P0 SHF.R.U32.HI R4, RZ, 0x10, R59 ;  /* 0x00000010ff048819 */ /* 0x000fe2000001163b */
[----:B------:R-:W-:Y:S01]  /*45f0*/  @!P0 IMAD.U32 R12, R14, 0x10000, RZ ;  /* 0x000100000e0c8824 */ /* 0x000fe200078e00ff */
[----:B------:R-:W-:Y:S01]  /*4600*/  @!P0 PRMT R6, R38, 0x5410, R3 ;  /* 0x0000541026068816 */ /* 0x000fe20000000003 */
[----:B------:R-:W-:Y:S01]  /*4610*/  @!P0 IMAD.U32 R7, R2, 0x10000, RZ ;  /* 0x0001000002078824 */ /* 0x000fe200078e00ff */
[----:B------:R-:W-:Y:S02]  /*4620*/  @!P0 PRMT R16, R65, 0x5432, R4 ;  /* 0x0000543241108816 */ /* 0x000fe40000000004 */
[----:B------:R-:W-:Y:S02]  /*4630*/  @!P0 LOP3.LUT R14, R14, 0xffff0000, RZ, 0xc0, !PT ;  /* 0xffff00000e0e8812 */ /* 0x000fe400078ec0ff */
[----:B------:R-:W-:Y:S01]  /*4640*/  @!P0 LOP3.LUT R5, R2, 0xffff0000, RZ, 0xc0, !PT ;  /* 0xffff000002058812 */ /* 0x000fe200078ec0ff */
        /* <DEDUP_REMOVED lines=40> */
[----:B------:R1:W-:Y:S01]  /*48d0*/  STG.E.128 [R6.64], R8 ;  /* 0x0000000806007986 */ /* 0x0003e2000c101d0a */
[----:B------:R-:W-:-:S05]  /*48e0*/  BRA `(.L_x_75) ;  /* 0x000028d000007947 */ /* 0x000fca0003800000 */
.L_x_54:
[-C--:B------:R-:W-:Y:S01]  /*48f0*/  ISETP.GE.AND P0, PT, R169, R76.reuse, PT ;  /* 0x0000004ca900720c */ /* 0x080fe20003f06270 */
[----:B------:R-:W-:Y:S01]  /*4900*/  CS2R R18, SRZ ;  /* 0x0000000000127805 */ /* 0x000fe2000001ff00 */
[----:B------:R-:W-:Y:S01]  /*4910*/  ISETP.NE.AND P4, PT, R98, RZ, PT ;  /* 0x000000ff6200720c */ /* 0x000fe20003f85270 */
[----:B------:R-:W-:Y:S01]  /*4920*/  CS2R R16, SRZ ;  /* 0x0000000000107805 */ /* 0x000fe2000001ff00 */
[----:B------:R-:W-:Y:S01]  /*4930*/  ISETP.GE.OR P2, PT, R26, c[0x0][0x27c], P0 ;  /* 0x00009f001a007a0c */ /* 0x000fe20000746670 */
[----:B------:R-:W-:Y:S01]  /*4940*/  CS2R R62, SRZ ;  /* 0x00000000003e7805 */ /* 0x000fe2000001ff00 */
[----:B------:R-:W-:Y:S01]  /*4950*/  ISETP.GE.AND P0, PT, R168, R76, PT ;  /* 0x0000004ca800720c */ /* 0x000fe20003f06270 */
[----:B------:R-:W-:Y:S01]  /*4960*/  CS2R R60, SRZ ;  /* 0x00000000003c7805 */ /* 0x000fe2000001ff00 */
[----:B------:R-:W-:Y:S01]  /*4970*/  CS2R R22, SRZ ;  /* 0x0000000000167805 */ /* 0x000fe2000001ff00 */
[----:B------:R-:W-:Y:S01]  /*4980*/  CS2R R20, SRZ ;  /* 0x0000000000147805 */ /* 0x000fe2000001ff00 */
[----:B------:R-:W-:Y:S01]  /*4990*/  ISETP.GE.OR P3, PT, R26, c[0x0][0x27c], P0 ;  /* 0x00009f001a007a0c */ /* 0x000fe20000766670 */
[----:B------:R-:W-:Y:S01]  /*49a0*/  CS2R R66, SRZ ;  /* 0x0000000000427805 */ /* 0x000fe2000001ff00 */
[----:B------:R-:W-:Y:S01]  /*49b0*/  CS2R R64, SRZ ;  /* 0x0000000000407805 */ /* 0x000fe2000001ff00 */
[----:B------:R-:W-:Y:S01]  /*49c0*/  CS2R R30, SRZ ;  /* 0x00000000001e7805 */ /* 0x000fe2000001ff00 */
[----:B------:R-:W-:Y:S01]  /*49d0*/  CS2R R28, SRZ ;  /* 0x00000000001c7805 */ /* 0x000fe2000001ff00 */
[----:B------:R-:W-:Y:S01]  /*49e0*/  CS2R R70, SRZ ;  /* 0x0000000000467805 */ /* 0x000fe2000001ff00 */
[----:B------:R-:W-:Y:S01]  /*49f0*/  CS2R R68, SRZ ;  /* 0x0000000000447805 */ /* 0x000fe2000001ff00 */
[----:B------:R-:W-:Y:S01]  /*4a00*/  @!P2 IADD3 R3, P1, P0, R110, R10, R212 ;  /* 0x0000000a6e03a210 */ /* 0x000fe2000783e0d4 */
[----:B------:R-:W-:Y:S01]  /*4a10*/  CS2R R42, SRZ ;  /* 0x00000000002a7805 */ /* 0x000fe2000001ff00 */
[----:B------:R-:W-:Y:S01]  /*4a20*/  CS2R R40, SRZ ;  /* 0x0000000000287805 */ /* 0x000fe2000001ff00 */
[----:B------:R-:W-:Y:S01]  /*4a30*/  BSSY B0, `(.L_x_78) ;  /* 0x00000cb000007945 */ /* 0x000fe20003800000 */
[C---:B------:R-:W-:Y:S02]  /*4a40*/  @!P2 IADD3.X R4, R127.reuse, R38, R185, P1, P0 ;  /* 0x000000267f04a210 */ /* 0x040fe40000fe04b9 */
[----:B------:R-:W-:Y:S04]  /*4a50*/  @!P2 IADD3 R5, P1, P0, R108, R8, R209 ;  /* 0x000000086c05a210 */ /* 0x000fe8000783e0d1 */
[----:B------:R-:W-:Y:S02]  /*4a60*/  @!P2 IADD3.X R9, R124, R37, R186, P1, P0 ;  /* 0x000000257c09a210 */ /* 0x000fe40000fe04ba */
[----:B------:R-:W-:Y:S04]  /*4a70*/  @!P3 IADD3 R6, P1, P0, R110, R210, R10 ;  /* 0x000000d26e06b210 */ /* 0x000fe8000783e00a */
[----:B------:R-:W-:Y:S02]  /*4a80*/  @!P3 IADD3.X R11, R127, R182, R38, P1, P0 ;  /* 0x000000b67f0bb210 */ /* 0x000fe40000fe0426 */
[C---:B------:R-:W-:Y:S04]  /*4a90*/  @!P2 LEA R2, P0, R3.reuse, c[0x0][0x270], 0x1 ;  /* 0x00009c000302aa11 */ /* 0x040fe800078008ff */
[----:B------:R-:W-:Y:S02]  /*4aa0*/  @!P2 LEA.HI.X R3, R3, c[0x0][0x274], R4, 0x1, P0 ;  /* 0x00009d000303aa11 */ /* 0x000fe400000f0c04 */
[----:B------:R-:W-:Y:S03]  /*4ab0*/  @!P3 IADD3 R7, P1, P0, R108, R211, R8 ;  /* 0x000000d36c07b210 */ /* 0x000fe6000783e008 */
[----:B------:R1:W2:Y:S01]  /*4ac0*/  @!P2 LDG.E.128 R16, [R2.64] ;  /* 0x0000000a0210a981 */ /* 0x0002a2000c1e1d00 */
[----:B------:R-:W-:Y:S02]  /*4ad0*/  @!P3 IADD3.X R12, R124, R184, R37, P1, P0 ;  /* 0x000000b87c0cb210 */ /* 0x000fe40000fe0425 */
[----:B------:R-:W-:Y:S02]  /*4ae0*/  ISETP.GE.AND P0, PT, R167, R76, PT ;  /* 0x0000004ca700720c */ /* 0x000fe40003f06270 */
[C---:B------:R-:W-:Y:S04]  /*4af0*/  @!P2 LEA R4, P1, R5.reuse, c[0x0][0x288], 0x1 ;  /* 0x0000a2000504aa11 */ /* 0x040fe800078208ff */
[----:B------:R-:W-:Y:S02]  /*4b00*/  @!P2 LEA.HI.X R5, R5, c[0x0][0x28c], R9, 0x1, P1 ;  /* 0x0000a3000505aa11 */ /* 0x000fe400008f0c09 */
[----:B------:R-:W-:Y:S03]  /*4b10*/  ISETP.GE.OR P1, PT, R26, c[0x0][0x27c], P0 ;  /* 0x00009f001a007a0c */ /* 0x000fe60000726670 */
[----:B------:R3:W4:Y:S01]  /*4b20*/  @!P2 LDG.E.128 R60, [R4.64] ;  /* 0x0000000a043ca981 */ /* 0x000722000c1e1d00 */
[C---:B-1----:R-:W-:Y:S04]  /*4b30*/  @!P3 LEA R2, P0, R6.reuse, c[0x0][0x270], 0x1 ;  /* 0x00009c000602ba11 */ /* 0x042fe800078008ff */
[----:B------:R-:W-:Y:S02]  /*4b40*/  @!P3 LEA.HI.X R3, R6, c[0x0][0x274], R11, 0x1, P0 ;  /* 0x00009d000603ba11 */ /* 0x000fe400000f0c0b */
[C---:B------:R-:W-:Y:S03]  /*4b50*/  @!P3 LEA R6, P0, R7.reuse, c[0x0][0x288], 0x1 ;  /* 0x0000a2000706ba11 */ /* 0x040fe600078008ff */
[----:B------:R1:W4:Y:S01]  /*4b60*/  @!P3 LDG.E.128 R20, [R2.64] ;  /* 0x0000000a0214b981 */ /* 0x000322000c1e1d00 */
[----:B------:R-:W-:Y:S02]  /*4b70*/  @!P3 LEA.HI.X R7, R7, c[0x0][0x28c], R12, 0x1, P0 ;  /* 0x0000a3000707ba11 */ /* 0x000fe400000f0c0c */
[----:B---3--:R-:W-:Y:S05]  /*4b80*/  @!P1 IADD3 R4, P2, P0, R110, R206, R10 ;  /* 0x000000ce6e049210 */ /* 0x008fea000785e00a */
[----:B------:R3:W4:Y:S01]  /*4b90*/  @!P3 LDG.E.128 R64, [R6.64] ;  /* 0x0000000a0640b981 */ /* 0x000722000c1e1d00 */
[----:B-1----:R-:W-:Y:S02]  /*4ba0*/  @!P1 IADD3.X R3, R127, R132, R38, P2, P0 ;  /* 0x000000847f039210 */ /* 0x002fe400017e0426 */
[----:B------:R-:W-:Y:S02]  /*4bb0*/  @!P1 LEA R2, P0, R4, c[0x0][0x270], 0x1 ;  /* 0x00009c0004029a11 */ /* 0x000fe400078008ff */
[----:B------:R-:W-:Y:S02]  /*4bc0*/  @!P1 IADD3 R5, P3, P2, R108, R204, R8 ;  /* 0x000000cc6c059210 */ /* 0x000fe40007a7e008 */
[----:B------:R-:W-:Y:S02]  /*4bd0*/  @!P1 LEA.HI.X R3, R4, c[0x0][0x274], R3, 0x1, P0 ;  /* 0x00009d0004039a11 */ /* 0x000fe400000f0c03 */
[----:B---3--:R-:W-:Y:S02]  /*4be0*/  @!P1 IADD3.X R6, R124, R131, R37, P3, P2 ;  /* 0x000000837c069210 */ /* 0x008fe40001fe4425 */
[----:B------:R-:W-:Y:S01]  /*4bf0*/  @!P1 LEA R4, P2, R5, c[0x0][0x288], 0x1 ;  /* 0x0000a20005049a11 */ /* 0x000fe200078408ff */
[----:B------:R1:W3:Y:S01]  /*4c00*/  @!P1 LDG.E.128 R28, [R2.64] ;  /* 0x0000000a021c9981 */ /* 0x0002e2000c1e1d00 */
[----:B------:R-:W-:Y:S02]  /*4c10*/  ISETP.GE.AND P0, PT, R101, R76, PT ;  /* 0x0000004c6500720c */ /* 0x000fe40003f06270 */
[----:B------:R-:W-:Y:S02]  /*4c20*/  @!P1 LEA.HI.X R5, R5, c[0x0][0x28c], R6, 0x1, P2 ;  /* 0x0000a30005059a11 */ /* 0x000fe400010f0c06 */
[----:B------:R-:W-:Y:S01]  /*4c30*/  ISETP.GE.OR P0, PT, R26, c[0x0][0x27c], P0 ;  /* 0x00009f001a007a0c */ /* 0x000fe20000706670 */
[----:B------:R-:W-:Y:S02]  /*4c40*/  CS2R R6, SRZ ;  /* 0x0000000000067805 */ /* 0x000fe4000001ff00 */
[----:B------:R1:W3:Y:S10]  /*4c50*/  @!P1 LDG.E.128 R68, [R4.64] ;  /* 0x0000000a04449981 */ /* 0x0002f4000c1e1d00 */
[----:B------:R-:W-:Y:S05]  /*4c60*/  @!P0 IADD3 R10, P3, R110, R10, RZ ;  /* 0x0000000a6e0a8210 */ /* 0x000fea0007f7e0ff */
[----:B------:R-:W-:Y:S01]  /*4c70*/  @!P0 IMAD.X R38, R38, 0x1, R127, P3 ;  /* 0x0000000126268824 */ /* 0x000fe200018e067f */
[----:B-1----:R-:W-:Y:S04]  /*4c80*/  @!P0 IADD3 R3, P2, R108, R8, RZ ;  /* 0x000000086c038210 */ /* 0x002fe80007f5e0ff */
[----:B------:R-:W-:Y:S01]  /*4c90*/  @!P0 LEA R2, P1, R3, c[0x0][0x288], 0x1 ;  /* 0x0000a20003028a11 */ /* 0x000fe200078208ff */
[----:B------:R-:W-:Y:S01]  /*4ca0*/  @!P0 IMAD.X R37, R37, 0x1, R124, P2 ;  /* 0x0000000125258824 */ /* 0x000fe200010e067c */
[C---:B------:R-:W-:Y:S01]  /*4cb0*/  @!P0 LEA R8, P2, R10.reuse, c[0x0][0x270], 0x1 ;  /* 0x00009c000a088a11 */ /* 0x040fe200078408ff */
[----:B------:R-:W-:Y:S03]  /*4cc0*/  CS2R R4, SRZ ;  /* 0x0000000000047805 */ /* 0x000fe6000001ff00 */
[----:B------:R-:W-:Y:S02]  /*4cd0*/  @!P0 LEA.HI.X R9, R10, c[0x0][0x274], R38, 0x1, P2 ;  /* 0x00009d000a098a11 */ /* 0x000fe400010f0c26 */
[----:B------:R-:W-:Y:S02]  /*4ce0*/  @!P0 LEA.HI.X R3, R3, c[0x0][0x28c], R37, 0x1, P1 ;  /* 0x0000a30003038a11 */ /* 0x000fe400008f0c25 */
[----:B------:R-:W-:Y:S01]  /*4cf0*/  ISETP.GE.OR P1, PT, R101, R76, !P4 ;  /* 0x0000004c6500720c */ /* 0x000fe20006726670 */
[----:B------:R1:W5:Y:S08]  /*4d00*/  @!P0 LDG.E.128 R4, [R8.64] ;  /* 0x0000000a08048981 */ /* 0x000370000c1e1d00 */
[----:B------:R2:W5:Y:S01]  /*4d10*/  @!P0 LDG.E.128 R40, [R2.64] ;  /* 0x0000000a02288981 */ /* 0x000562000c1e1d00 */
[----:B------:R-:W-:Y:S01]  /*4d20*/  ISETP.GE.AND P0, PT, R26, c[0x0][0x27c], PT ;  /* 0x00009f001a007a0c */ /* 0x000fe20003f06270 */
[----:B--2---:R-:W-:Y:S02]  /*4d30*/  IMAD.MOV.U32 R2, RZ, RZ, R18 ;  /* 0x000000ffff027224 */ /* 0x004fe400078e0012 */
[----:B-1----:R-:W-:Y:S02]  /*4d40*/  IMAD.MOV.U32 R8, RZ, RZ, R19 ;  /* 0x000000ffff087224 */ /* 0x002fe400078e0013 */
[----:B------:R-:W-:Y:S03]  /*4d50*/  IMAD.MOV.U32 R3, RZ, RZ, R16 ;  /* 0x000000ffff037224 */ /* 0x000fe600078e0010 */
[----:B------:R-:W-:Y:S01]  /*4d60*/  PRMT R34, R8, 0x5410, R2 ;  /* 0x0000541008227816 */ /* 0x000fe20000000002 */
[----:B------:R-:W-:Y:S05]  /*4d70*/  IMAD.MOV.U32 R2, RZ, RZ, R17 ;  /* 0x000000ffff027224 */ /* 0x000fea00078e0011 */
[----:B------:R-:W-:Y:S01]  /*4d80*/  PRMT R24, R2, 0x5410, R3 ;  /* 0x0000541002187816 */ /* 0x000fe20000000003 */
[----:B----4-:R-:W-:Y:S02]  /*4d90*/  IMAD.MOV.U32 R8, RZ, RZ, R62 ;  /* 0x000000ffff087224 */ /* 0x010fe400078e003e */
[----:B------:R-:W-:Y:S02]  /*4da0*/  IMAD.MOV.U32 R2, RZ, RZ, R63 ;  /* 0x000000ffff027224 */ /* 0x000fe400078e003f */
[----:B------:R-:W-:Y:S03]  /*4db0*/  IMAD.MOV.U32 R3, RZ, RZ, R61 ;  /* 0x000000ffff037224 */ /* 0x000fe600078e003d */
[----:B------:R-:W-:Y:S01]  /*4dc0*/  PRMT R55, R2, 0x5410, R8 ;  /* 0x0000541002377816 */ /* 0x000fe20000000008 */
[----:B------:R-:W-:Y:S05]  /*4dd0*/  IMAD.MOV.U32 R8, RZ, RZ, R60 ;  /* 0x000000ffff087224 */ /* 0x000fea00078e003c */
[----:B------:R-:W-:Y:S01]  /*4de0*/  PRMT R54, R8, 0x5410, R3 ;  /* 0x0000541008367816 */ /* 0x000fe20000000003 */
[----:B------:R-:W-:Y:S02]  /*4df0*/  IMAD.MOV.U32 R2, RZ, RZ, R22 ;  /* 0x000000ffff027224 */ /* 0x000fe400078e0016 */
[----:B------:R-:W-:Y:S02]  /*4e00*/  IMAD.MOV.U32 R8, RZ, RZ, R23 ;  /* 0x000000ffff087224 */ /* 0x000fe400078e0017 */
[----:B------:R-:W-:Y:S03]  /*4e10*/  IMAD.MOV.U32 R3, RZ, RZ, R20 ;  /* 0x000000ffff037224 */ /* 0x000fe600078e0014 */
[----:B------:R-:W-:Y:S01]  /*4e20*/  PRMT R36, R8, 0x5410, R2 ;  /* 0x0000541008247816 */ /* 0x000fe20000000002 */
[----:B------:R-:W-:Y:S02]  /*4e30*/  IMAD.MOV.U32 R2, RZ, RZ, R21 ;  /* 0x000000ffff027224 */ /* 0x000fe400078e0015 */
[----:B------:R-:W-:Y:S03]  /*4e40*/  IMAD.MOV.U32 R8, RZ, RZ, R66 ;  /* 0x000000ffff087224 */ /* 0x000fe600078e0042 */
[----:B------:R-:W-:Y:S01]  /*4e50*/  PRMT R35, R2, 0x5410, R3 ;  /* 0x0000541002237816 */ /* 0x000fe20000000003 */
[----:B------:R-:W-:Y:S02]  /*4e60*/  IMAD.MOV.U32 R2, RZ, RZ, R67 ;  /* 0x000000ffff027224 */ /* 0x000fe400078e0043 */
[----:B------:R-:W-:Y:S03]  /*4e70*/  IMAD.MOV.U32 R3, RZ, RZ, R65 ;  /* 0x000000ffff037224 */ /* 0x000fe600078e0041 */
[----:B------:R-:W-:Y:S01]  /*4e80*/  PRMT R73, R2, 0x5410, R8 ;  /* 0x0000541002497816 */ /* 0x000fe20000000008 */
[----:B------:R-:W-:Y:S05]  /*4e90*/  IMAD.MOV.U32 R8, RZ, RZ, R64 ;  /* 0x000000ffff087224 */ /* 0x000fea00078e0040 */
[----:B------:R-:W-:Y:S01]  /*4ea0*/  PRMT R72, R8, 0x5410, R3 ;  /* 0x0000541008487816 */ /* 0x000fe20000000003 */
[----:B---3--:R-:W-:Y:S02]  /*4eb0*/  IMAD.MOV.U32 R2, RZ, RZ, R30 ;  /* 0x000000ffff027224 */ /* 0x008fe400078e001e */
[----:B------:R-:W-:Y:S02]  /*4ec0*/  IMAD.MOV.U32 R8, RZ, RZ, R31 ;  /* 0x000000ffff087224 */ /* 0x000fe400078e001f */
[----:B------:R-:W-:Y:S03]  /*4ed0*/  IMAD.MOV.U32 R3, RZ, RZ, R28 ;  /* 0x000000ffff037224 */ /* 0x000fe600078e001c */
[----:B------:R-:W-:Y:S01]  /*4ee0*/  PRMT R38, R8, 0x5410, R2 ;  /* 0x0000541008267816 */ /* 0x000fe20000000002 */
[----:B------:R-:W-:Y:S02]  /*4ef0*/  IMAD.MOV.U32 R2, RZ, RZ, R29 ;  /* 0x000000ffff027224 */ /* 0x000fe400078e001d */
[----:B------:R-:W-:Y:S02]  /*4f00*/  IMAD.MOV.U32 R9, RZ, RZ, R70 ;  /* 0x000000ffff097224 */ /* 0x000fe400078e0046 */
[----:B------:R-:W-:Y:S01]  /*4f10*/  IMAD.MOV.U32 R8, RZ, RZ, R71 ;  /* 0x000000ffff087224 */ /* 0x000fe200078e0047 */
[----:B------:R-:W-:Y:S01]  /*4f20*/  PRMT R37, R2, 0x5410, R3 ;  /* 0x0000541002257816 */ /* 0x000fe20000000003 */
[----:B------:R-:W-:Y:S02]  /*4f30*/  IMAD.MOV.U32 R3, RZ, RZ, R68 ;  /* 0x000000ffff037224 */ /* 0x000fe400078e0044 */
[----:B------:R-:W-:Y:S01]  /*4f40*/  IMAD.MOV.U32 R2, RZ, RZ, R69 ;  /* 0x000000ffff027224 */ /* 0x000fe200078e0045 */
[----:B------:R-:W-:Y:S04]  /*4f50*/  PRMT R75, R8, 0x5410, R9 ;  /* 0x00005410084b7816 */ /* 0x000fe80000000009 */
[----:B------:R-:W-:Y:S01]  /*4f60*/  PRMT R74, R2, 0x5410, R3 ;  /* 0x00005410024a7816 */ /* 0x000fe20000000003 */
[----:B------:R-:W-:-:S05]  /*4f70*/  @P1 BRA `(.L_x_79) ;  /* 0x0000076000001947 */ /* 0x000fca0003800000 */
[----:B------:R-:W-:Y:S01]  /*4f80*/  IADD3 R3, P1, R188, R86, RZ ;  /* 0x00000056bc037210 */ /* 0x000fe20007f3e0ff */
[----:B------:R-:W1:Y:S01]  /*4f90*/  LDS.128 R12, [R150+0x3900] ;  /* 0x00390000960c7984 */ /* 0x000e620000000c00 */
[----:B-----5:R-:W-:Y:S01]  /*4fa0*/  @!P0 SHF.R.U32.HI R45, RZ, 0x10, R41 ;  /* 0x00000010ff2d8819 */ /* 0x020fe20000011629 */
[----:B------:R-:W-:Y:S01]  /*4fb0*/  IMAD.MOV.U32 R11, RZ, RZ, R7 ;  /* 0x000000ffff0b7224 */ /* 0x000fe200078e0007 */
[----:B------:R-:W-:Y:S01]  /*4fc0*/  MOV R10, R5 ;  /* 0x00000005000a7202 */ /* 0x000fe20000000f00 */
[----:B------:R-:W-:Y:S01]  /*4fd0*/  IMAD.X R2, R91, 0x1, R144, P1 ;  /* 0x000000015b027824 */ /* 0x000fe200008e0690 */
[-C--:B------:R-:W-:Y:S01]  /*4fe0*/  IADD3 R49, P2, P1, R92, R3.reuse, R120 ;  /* 0x000000035c317210 */ /* 0x080fe2000795e078 */
[----:B------:R-:W-:Y:S02]  /*4ff0*/  IMAD.MOV.U32 R47, RZ, RZ, R43 ;  /* 0x000000ffff2f7224 */ /* 0x000fe400078e002b */
[----:B------:R-:W2:Y:S01]  /*5000*/  LDS.128 R56, [R154+0x3900] ;  /* 0x003900009a387984 */ /* 0x000ea20000000c00 */
[-C--:B------:R-:W-:Y:S01]  /*5010*/  IADD3.X R51, R95, R2.reuse, R126, P2, P1 ;  /* 0x000000025f337210 */ /* 0x080fe200017e247e */
[----:B------:R-:W-:Y:S01]  /*5020*/  IMAD.MOV.U32 R9, RZ, RZ, R40 ;  /* 0x000000ffff097224 */ /* 0x000fe200078e0028 */
[----:B------:R-:W-:Y:S01]  /*5030*/  ISETP.GE.AND P1, PT, R100, c[0x0][0x1d4], PT ;  /* 0x0000750064007a0c */ /* 0x000fe20003f26270 */
[----:B------:R-:W-:Y:S01]  /*5040*/  IMAD.MOV.U32 R8, RZ, RZ, R4 ;  /* 0x000000ffff087224 */ /* 0x000fe200078e0004 */
[--C-:B------:R-:W-:Y:S01]  /*5050*/  @!P0 SHF.R.U64 R40, R40, 0x10, R41.reuse ;  /* 0x0000001028288819 */ /* 0x100fe20000001229 */
[----:B------:R-:W-:Y:S01]  /*5060*/  IMAD.MOV.U32 R46, RZ, RZ, R41 ;  /* 0x000000ffff2e7224 */ /* 0x000fe200078e0029 */
[----:B------:R-:W-:Y:S01]  /*5070*/  @!P0 SHF.R.U64 R4, R4, 0x10, R5 ;  /* 0x0000001004048819 */ /* 0x000fe20000001205 */
[----:B------:R-:W-:Y:S01]  /*5080*/  IMAD.MOV.U32 R44, RZ, RZ, R42 ;  /* 0x000000ffff2c7224 */ /* 0x000fe200078e002a */
[----:B------:R-:W-:Y:S02]  /*5090*/  @!P0 PRMT R41, R9, 0x5410, R40 ;  /* 0x0000541009298816 */ /* 0x000fe40000000028 */
[----:B------:R-:W-:Y:S02]  /*50a0*/  @!P0 PRMT R9, R8, 0x5410, R4 ;  /* 0x0000541008098816 */ /* 0x000fe40000000004 */
[--C-:B------:R-:W-:Y:S02]  /*50b0*/  @!P0 SHF.R.U64 R42, R42, 0x10, R43.reuse ;  /* 0x000000102a2a8819 */ /* 0x100fe4000000122b */
[----:B------:R-:W-:Y:S02]  /*50c0*/  @!P0 SHF.R.U32.HI R43, RZ, 0x10, R43 ;  /* 0x00000010ff2b8819 */ /* 0x000fe4000001162b */
[----:B------:R-:W-:Y:S02]  /*50d0*/  @!P1 IADD3 R50, P3, P2, R92, R3, R100 ;  /* 0x000000035c329210 */ /* 0x000fe40007a7e064 */
[----:B------:R-:W-:Y:S02]  /*50e0*/  @!P0 PRMT R52, R47, 0x5410, R43 ;  /* 0x000054102f348816 */ /* 0x000fe4000000002b */
[----:B------:R-:W-:Y:S02]  /*50f0*/  @!P1 IADD3.X R53, R95, R2, R125, P3, P2 ;  /* 0x000000025f359210 */ /* 0x000fe40001fe447d */
[C---:B------:R-:W-:Y:S02]  /*5100*/  LEA R80, P2, R49.reuse, c[0x0][0x1c8], 0x1 ;  /* 0x0000720031507a11 */ /* 0x040fe400078408ff */
[----:B------:R-:W-:Y:S02]  /*5110*/  @!P0 SHF.R.U32.HI R2, RZ, 0x10, R7 ;  /* 0x00000010ff028819 */ /* 0x000fe40000011607 */
[----:B------:R-:W-:Y:S02]  /*5120*/  LEA.HI.X R81, R49, c[0x0][0x1cc], R51, 0x1, P2 ;  /* 0x0000730031517a11 */ /* 0x000fe400010f0c33 */
[----:B------:R-:W-:Y:S02]  /*5130*/  @!P1 LEA R78, P2, R50, c[0x0][0x1c8], 0x1 ;  /* 0x00007200324e9a11 */ /* 0x000fe400078408ff */
[----:B------:R-:W-:Y:S01]  /*5140*/  @!P0 PRMT R11, R11, 0x5410, R2 ;  /* 0x000054100b0b8816 */ /* 0x000fe20000000002 */
[----:B-1----:R-:W-:Y:S01]  /*5150*/  @!P0 IMAD.U32 R2, R12, 0x10000, RZ ;  /* 0x000100000c028824 */ /* 0x002fe200078e00ff */
[----:B------:R-:W-:Y:S02]  /*5160*/  @!P1 LEA.HI.X R79, R50, c[0x0][0x1cc], R53, 0x1, P2 ;  /* 0x00007300324f9a11 */ /* 0x000fe400010f0c35 */
[----:B------:R-:W-:Y:S02]  /*5170*/  @!P0 SHF.L.U32 R4, R13, 0x10, RZ ;  /* 0x000000100d048819 */ /* 0x000fe400000006ff */
[----:B------:R-:W-:Y:S02]  /*5180*/  @!P0 SHF.R.U32.HI R3, RZ, 0x10, R5 ;  /* 0x00000010ff038819 */ /* 0x000fe40000011605 */
[----:B------:R-:W-:Y:S01]  /*5190*/  @!P0 SHF.R.U64 R5, R6, 0x10, R7 ;  /* 0x0000001006058819 */ /* 0x000fe20000001207 */
[----:B--2---:R-:W-:Y:S01]  /*51a0*/  @!P0 IMAD.U32 R43, R57, 0x10000, RZ ;  /* 0x00010000392b8824 */ /* 0x004fe200078e00ff */
[----:B------:R-:W-:Y:S02]  /*51b0*/  @!P0 SHF.L.U32 R7, R56, 0x10, RZ ;  /* 0x0000001038078819 */ /* 0x000fe400000006ff */
[C---:B------:R-:W-:Y:S02]  /*51c0*/  @!P0 SHF.L.U32 R47, R58.reuse, 0x10, RZ ;  /* 0x000000103a2f8819 */ /* 0x040fe400000006ff */
[----:B------:R-:W-:Y:S02]  /*51d0*/  @!P0 LOP3.LUT R49, R58, 0xffff0000, RZ, 0xc0, !PT ;  /* 0xffff00003a318812 */ /* 0x000fe400078ec0ff */
[C---:B------:R-:W-:Y:S02]  /*51e0*/  @!P0 SHF.L.U32 R51, R59.reuse, 0x10, RZ ;  /* 0x000000103b338819 */ /* 0x040fe400000006ff */
[----:B------:R-:W-:Y:S02]  /*51f0*/  @!P0 LOP3.LUT R53, R59, 0xffff0000, RZ, 0xc0, !PT ;  /* 0xffff00003b358812 */ /* 0x000fe400078ec0ff */
[----:B------:R-:W-:Y:S02]  /*5200*/  @!P0 PRMT R40, R46, 0x5410, R45 ;  /* 0x000054102e288816 */ /* 0x000fe4000000002d */
[----:B------:R-:W-:Y:S01]  /*5210*/  @!P0 PRMT R8, R10, 0x5410, R3 ;  /* 0x000054100a088816 */ /* 0x000fe20000000003 */
[----:B------:R-:W-:Y:S01]  /*5220*/  @!P0 IMAD.U32 R3, R9, 0x10000, RZ ;  /* 0x0001000009038824 */ /* 0x000fe200078e00ff */
[----:B------:R-:W-:Y:S01]  /*5230*/  @!P0 PRMT R10, R6, 0x5410, R5 ;  /* 0x00005410060a8816 */ /* 0x000fe20000000005 */
[----:B------:R-:W-:Y:S01]  /*5240*/  @!P0 IMAD.U32 R6, R41, 0x10000, RZ ;  /* 0x0001000029068824 */ /* 0x000fe200078e00ff */
[----:B------:R-:W-:Y:S01]  /*5250*/  @!P0 PRMT R48, R44, 0x5410, R42 ;  /* 0x000054102c308816 */ /* 0x000fe2000000002a */
[----:B------:R-:W-:Y:S02]  /*5260*/  @!P0 IMAD.U32 R42, R40, 0x10000, RZ ;  /* 0x00010000282a8824 */ /* 0x000fe400078e00ff */
[C---:B------:R-:W-:Y:S02]  /*5270*/  @!P0 FMUL.FTZ R44, R2.reuse, R6 ;  /* 0x00000006022c8220 */ /* 0x040fe40000410000 */
[-C--:B------:R-:W-:Y:S02]  /*5280*/  @!P0 FMUL.FTZ R2, R2, R3.reuse ;  /* 0x0000000302028220 */ /* 0x080fe40000410000 */
[----:B------:R-:W-:Y:S01]  /*5290*/  @!P0 FFMA.FTZ R90, R7, R3, -R44 ;  /* 0x00000003075a8223 */ /* 0x000fe2000001082c */
[----:B------:R-:W-:Y:S01]  /*52a0*/  @!P0 LOP3.LUT R3, R13, 0xffff0000, RZ, 0xc0, !PT ;  /* 0xffff00000d038812 */ /* 0x000fe200078ec0ff */
[----:B------:R-:W-:Y:S01]  /*52b0*/  @!P0 FFMA.FTZ R2, R6, R7, R2 ;  /* 0x0000000706028223 */ /* 0x000fe20000010002 */
[----:B------:R-:W-:Y:S01]  /*52c0*/  @!P0 LOP3.LUT R7, R12, 0xffff0000, RZ, 0xc0, !PT ;  /* 0xffff00000c078812 */ /* 0x000fe200078ec0ff */
[C---:B------:R-:W-:Y:S01]  /*52d0*/  @!P0 IMAD.U32 R5, R8.reuse, 0x10000, RZ ;  /* 0x0001000008058824 */ /* 0x040fe200078e00ff */
[----:B------:R-:W-:Y:S01]  /*52e0*/  @!P0 LOP3.LUT R6, R8, 0xffff0000, RZ, 0xc0, !PT ;  /* 0xffff000008068812 */ /* 0x000fe200078ec0ff */
[C---:B------:R-:W-:Y:S01]  /*52f0*/  @!P0 FMUL.FTZ R45, R4.reuse, R42 ;  /* 0x0000002a042d8220 */ /* 0x040fe20000410000 */
[----:B------:R-:W-:Y:S01]  /*5300*/  @!P0 LOP3.LUT R8, R9, 0xffff0000, RZ, 0xc0, !PT ;  /* 0xffff000009088812 */ /* 0x000fe200078ec0ff */
[-C--:B------:R-:W-:Y:S01]  /*5310*/  @!P0 FMUL.FTZ R4, R4, R5.reuse ;  /* 0x0000000504048220 */ /* 0x080fe20000410000 */
[----:B------:R-:W-:Y:S01]  /*5320*/  @!P0 LOP3.LUT R44, R40, 0xffff0000, RZ, 0xc0, !PT ;  /* 0xffff0000282c8812 */ /* 0x000fe200078ec0ff */
[----:B------:R-:W-:Y:S01]  /*5330*/  @!P0 FFMA.FTZ R89, R43, R5, -R45 ;  /* 0x000000052b598223 */ /* 0x000fe2000001082d */
[----:B------:R-:W-:Y:S01]  /*5340*/  @!P0 LOP3.LUT R40, R41, 0xffff0000, RZ, 0xc0, !PT ;  /* 0xffff000029288812 */ /* 0x000fe200078ec0ff */
[C---:B------:R-:W-:Y:S01]  /*5350*/  @!P0 FMUL.FTZ R5, R3.reuse, R6 ;  /* 0x0000000603058220 */ /* 0x040fe20000410000 */
[----:B------:R-:W-:Y:S01]  /*5360*/  @!P0 LOP3.LUT R41, R56, 0xffff0000, RZ, 0xc0, !PT ;  /* 0xffff000038298812 */ /* 0x000fe200078ec0ff */
[----:B------:R-:W-:Y:S01]  /*5370*/  @!P0 FMUL.FTZ R9, R3, R44 ;  /* 0x0000002c03098220 */ /* 0x000fe20000410000 */
[----:B------:R-:W-:Y:S01]  /*5380*/  @!P0 LOP3.LUT R45, R57, 0xffff0000, RZ, 0xc0, !PT ;  /* 0xffff0000392d8812 */ /* 0x000fe200078ec0ff */
[C---:B------:R-:W-:Y:S02]  /*5390*/  @!P0 FMUL.FTZ R46, R7.reuse, R40 ;  /* 0x00000028072e8220 */ /* 0x040fe40000410000 */
[-C--:B------:R-:W-:Y:S02]  /*53a0*/  @!P0 FMUL.FTZ R3, R7, R8.reuse ;  /* 0x0000000807038220 */ /* 0x080fe40000410000 */
[----:B------:R-:W-:Y:S01]  /*53b0*/  @!P0 FFMA.FTZ R85, R41, R8, -R46 ;  /* 0x0000000829558223 */ /* 0x000fe2000001082e */
[----:B------:R-:W-:Y:S01]  /*53c0*/  @!P0 LOP3.LUT R8, R14, 0xffff0000, RZ, 0xc0, !PT ;  /* 0xffff00000e088812 */ /* 0x000fe200078ec0ff */
[C---:B------:R-:W-:Y:S01]  /*53d0*/  @!P0 IMAD.U32 R46, R48.reuse, 0x10000, RZ ;  /* 0x00010000302e8824 */ /* 0x040fe200078e00ff */
[----:B------:R-:W-:Y:S01]  /*53e0*/  @!P0 LOP3.LUT R48, R48, 0xffff0000, RZ, 0xc0, !PT ;  /* 0xffff000030308812 */ /* 0x000fe200078ec0ff */
[----:B------:R-:W-:Y:S01]  /*53f0*/  @!P0 FFMA.FTZ R88, R45, R6, -R9 ;  /* 0x000000062d588223 */ /* 0x000fe20000010809 */
[----:B------:R-:W-:Y:S01]  /*5400*/  @!P0 LOP3.LUT R9, R10, 0xffff0000, RZ, 0xc0, !PT ;  /* 0xffff00000a098812 */ /* 0x000fe200078ec0ff */
[----:B------:R-:W-:Y:S02]  /*5410*/  @!P0 IMAD.U32 R6, R14, 0x10000, RZ ;  /* 0x000100000e068824 */ /* 0x000fe400078e00ff */
[----:B------:R-:W-:Y:S02]  /*5420*/  @!P0 IMAD.U32 R7, R10, 0x10000, RZ ;  /* 0x000100000a078824 */ /* 0x000fe400078e00ff */
[----:B------:R-:W-:Y:S02]  /*5430*/  @!P0 FMUL.FTZ R10, R6, R46 ;  /* 0x0000002e060a8220 */ /* 0x000fe40000410000 */
[----:B------:R-:W-:Y:S02]  /*5440*/  @!P0 FMUL.FTZ R50, R8, R48 ;  /* 0x0000003008328220 */ /* 0x000fe40000410000 */
[----:B------:R-:W-:Y:S01]  /*5450*/  @!P0 FFMA.FTZ R84, R47, R7, -R10 ;  /* 0x000000072f548223 */ /* 0x000fe2000001080a */
[----:B------:R-:W-:Y:S01]  /*5460*/  @!P0 LOP3.LUT R10, R15, 0xffff0000, RZ, 0xc0, !PT ;  /* 0xffff00000f0a8812 */ /* 0x000fe200078ec0ff */
[----:B------:R-:W-:Y:S02]  /*5470*/  @!P0 FFMA.FTZ R83, R49, R9, -R50 ;  /* 0x0000000931538223 */ /* 0x000fe40000010832 */
[C---:B------:R-:W-:Y:S01]  /*5480*/  @!P0 IMAD.U32 R50, R52.reuse, 0x10000, RZ ;  /* 0x0001000034328824 */ /* 0x040fe200078e00ff */
[----:B------:R-:W-:Y:S01]  /*5490*/  @!P0 LOP3.LUT R52, R52, 0xffff0000, RZ, 0xc0, !PT ;  /* 0xffff000034348812 */ /* 0x000fe200078ec0ff */
[----:B------:R-:W-:Y:S02]  /*54a0*/  @!P0 FMUL.FTZ R6, R6, R7 ;  /* 0x0000000706068220 */ /* 0x000fe40000410000 */
[----:B------:R-:W-:Y:S02]  /*54b0*/  @!P0 FMUL.FTZ R7, R8, R9 ;  /* 0x0000000908078220 */ /* 0x000fe40000410000 */
[----:B------:R-:W-:Y:S02]  /*54c0*/  @!P0 IMAD.U32 R8, R15, 0x10000, RZ ;  /* 0x000100000f088824 */ /* 0x000fe400078e00ff */
[C---:B------:R-:W-:Y:S01]  /*54d0*/  @!P0 IMAD.U32 R9, R11.reuse, 0x10000, RZ ;  /* 0x000100000b098824 */ /* 0x040fe200078e00ff */
[----:B------:R-:W-:Y:S01]  /*54e0*/  @!P0 LOP3.LUT R11, R11, 0xffff0000, RZ, 0xc0, !PT ;  /* 0xffff00000b0b8812 */ /* 0x000fe200078ec0ff */
[----:B------:R-:W-:Y:S01]  /*54f0*/  @!P0 FFMA.FTZ R3, R40, R41, R3 ;  /* 0x0000002928038223 */ /* 0x000fe20000010003 */
[----:B------:R-:W-:Y:S01]  /*5500*/  @!P0 F2FP.BF16.PACK_AB R40, R83, R84 ;  /* 0x000000545328823e */ /* 0x000fe200000010ff */
[----:B------:R-:W-:Y:S02]  /*5510*/  @!P0 FMUL.FTZ R77, R8, R50 ;  /* 0x00000032084d8220 */ /* 0x000fe40000410000 */
[----:B------:R-:W-:Y:S01]  /*5520*/  @!P0 FMUL.FTZ R82, R10, R52 ;  /* 0x000000340a528220 */ /* 0x000fe20000410000 */
[----:B------:R-:W-:Y:S01]  /*5530*/  @!P0 F2FP.BF16.PACK_AB R2, R3, R2 ;  /* 0x000000020302823e */ /* 0x000fe200000010ff */
[----:B------:R-:W-:Y:S02]  /*5540*/  @!P0 FFMA.FTZ R4, R42, R43, R4 ;  /* 0x0000002b2a048223 */ /* 0x000fe40000010004 */
[----:B------:R-:W-:Y:S02]  /*5550*/  @!P0 FFMA.FTZ R5, R44, R45, R5 ;  /* 0x0000002d2c058223 */ /* 0x000fe40000010005 */
[----:B------:R-:W-:Y:S02]  /*5560*/  @!P0 FFMA.FTZ R77, R51, R9, -R77 ;  /* 0x00000009334d8223 */ /* 0x000fe4000001084d */
[----:B------:R-:W-:Y:S01]  /*5570*/  @!P0 FFMA.FTZ R82, R53, R11, -R82 ;  /* 0x0000000b35528223 */ /* 0x000fe20000010852 */
[----:B------:R-:W-:Y:S01]  /*5580*/  @!P0 F2FP.BF16.PACK_AB R4, R5, R4 ;  /* 0x000000040504823e */ /* 0x000fe200000010ff */
[----:B------:R-:W-:Y:S02]  /*5590*/  @!P0 FMUL.FTZ R8, R8, R9 ;  /* 0x0000000908088220 */ /* 0x000fe40000410000 */
[----:B------:R-:W-:Y:S01]  /*55a0*/  @!P0 FFMA.FTZ R6, R46, R47, R6 ;  /* 0x0000002f2e068223 */ /* 0x000fe20000010006 */
[----:B------:R-:W-:Y:S01]  /*55b0*/  @!P0 F2FP.BF16.PACK_AB R41, R82, R77 ;  /* 0x0000004d5229823e */ /* 0x000fe200000010ff */
[----:B------:R-:W-:Y:S01]  /*55c0*/  @!P0 FMUL.FTZ R9, R10, R11 ;  /* 0x0000000b0a098220 */ /* 0x000fe20000410000 */
[----:B------:R-:W-:Y:S01]  /*55d0*/  @!P0 F2FP.BF16.PACK_AB R11, R88, R89 ;  /* 0x00000059580b823e */ /* 0x000fe200000010ff */
[----:B------:R-:W-:Y:S01]  /*55e0*/  @!P0 FFMA.FTZ R7, R48, R49, R7 ;  /* 0x0000003130078223 */ /* 0x000fe20000010007 */
[----:B------:R-:W-:Y:S01]  /*55f0*/  @!P0 F2FP.BF16.PACK_AB R10, R85, R90 ;  /* 0x0000005a550a823e */ /* 0x000fe200000010ff */
[----:B------:R-:W-:Y:S01]  /*5600*/  @!P0 FFMA.FTZ R8, R50, R51, R8 ;  /* 0x0000003332088223 */ /* 0x000fe20000010008 */
[----:B------:R-:W-:Y:S01]  /*5610*/  @!P0 MOV R59, R41 ;  /* 0x00000029003b8202 */ /* 0x000fe20000000f00 */
[----:B------:R-:W-:Y:S01]  /*5620*/  @!P0 FFMA.FTZ R9, R52, R53, R9 ;  /* 0x0000003534098223 */ /* 0x000fe20000010009 */
[----:B------:R-:W-:Y:S01]  /*5630*/  @!P0 MOV R56, R10 ;  /* 0x0000000a00388202 */ /* 0x000fe20000000f00 */
[----:B------:R-:W-:Y:S01]  /*5640*/  @!P0 IMAD.MOV.U32 R57, RZ, RZ, R11 ;  /* 0x000000ffff398224 */ /* 0x000fe200078e000b */
[----:B------:R-:W-:Y:S01]  /*5650*/  @!P0 F2FP.BF16.PACK_AB R6, R7, R6 ;  /* 0x000000060706823e */ /* 0x000fe200000010ff */
[----:B------:R-:W-:Y:S01]  /*5660*/  @!P0 IMAD.MOV.U32 R58, RZ, RZ, R40 ;  /* 0x000000ffff3a8224 */ /* 0x000fe200078e0028 */
[----:B------:R-:W-:Y:S01]  /*5670*/  @!P0 F2FP.BF16.PACK_AB R8, R9, R8 ;  /* 0x000000080908823e */ /* 0x000fe200000010ff */
[----:B------:R-:W-:Y:S01]  /*5680*/  @!P0 IMAD.MOV.U32 R12, RZ, RZ, R2 ;  /* 0x000000ffff0c8224 */ /* 0x000fe200078e0002 */
[----:B------:R-:W-:Y:S01]  /*5690*/  @!P0 MOV R14, R6 ;  /* 0x00000006000e8202 */ /* 0x000fe20000000f00 */
[----:B------:R-:W-:Y:S01]  /*56a0*/  @!P0 IMAD.MOV.U32 R13, RZ, RZ, R4 ;  /* 0x000000ffff0d8224 */ /* 0x000fe200078e0004 */
[----:B------:R1:W-:Y:S01]  /*56b0*/  STG.E.128 [R80.64], R56 ;  /* 0x0000003850007986 */ /* 0x0003e2000c101d0a */
[----:B------:R-:W-:Y:S07]  /*56c0*/  @!P0 IMAD.MOV.U32 R15, RZ, RZ, R8 ;  /* 0x000000ffff0f8224 */ /* 0x000fee00078e0008 */
[----:B------:R1:W-:Y:S02]  /*56d0*/  @!P1 STG.E.128 [R78.64], R12 ;  /* 0x0000000c4e009986 */ /* 0x0003e4000c101d0a */
.L_x_79:
[----:B------:R-:W-:Y:S05]  /*56e0*/  BSYNC B0 ;  /* 0x0000000000007941 */ /* 0x000fea0003800000 */
.L_x_78:
[----:B------:R-:W-:Y:S01]  /*56f0*/  ISETP.GE.OR P1, PT, R169, R76, !P4 ;  /* 0x0000004ca900720c */ /* 0x000fe20006726670 */
[----:B------:R-:W-:Y:S01]  /*5700*/  @!UPT UIADD3 URZ, URZ, URZ, URZ ;  /* 0x0000003f3f3ff290 */ /* 0x000fe2000fffe03f */
[----:B------:R-:W-:Y:S11]  /*5710*/  BSSY B0, `(.L_x_80) ;  /* 0x0000071000007945 */ /* 0x000ff60003800000 */
[----:B------:R-:W-:-:S05]  /*5720*/  @P1 BRA `(.L_x_81) ;  /* 0x000006f000001947 */ /* 0x000fca0003800000 */
[----:B------:R-:W-:Y:S01]  /*5730*/  IADD3 R3, P1, R196, R86, RZ ;  /* 0x00000056c4037210 */ /* 0x000fe20007f3e0ff */
[----:B-1----:R-:W1:Y:S01]  /*5740*/  LDS.128 R12, [R149+0x3900] ;  /* 0x00390000950c7984 */ /* 0x002e620000000c00 */
[--C-:B-----5:R-:W-:Y:S02]  /*5750*/  @!P0 SHF.R.U64 R6, R60, 0x10, R61.reuse ;  /* 0x000000103c068819 */ /* 0x120fe4000000123d */
[----:B------:R-:W-:Y:S01]  /*5760*/  @!P0 SHF.R.U32.HI R7, RZ, 0x10, R61 ;  /* 0x00000010ff078819 */ /* 0x000fe2000001163d */
[----:B------:R-:W-:Y:S01]  /*5770*/  IMAD.X R2, R91, 0x1, R158, P1 ;  /* 0x000000015b027824 */ /* 0x000fe200008e069e */
[-C--:B------:R-:W-:Y:S02]  /*5780*/  IADD3 R11, P2, P1, R92, R3.reuse, R120 ;  /* 0x000000035c0b7210 */ /* 0x080fe4000795e078 */
[----:B------:R-:W-:Y:S01]  /*5790*/  @!P0 SHF.R.U64 R4, R18, 0x10, R19 ;  /* 0x0000001012048819 */ /* 0x000fe20000001213 */
[----:B------:R-:W2:Y:S01]  /*57a0*/  LDS.128 R48, [R153+0x3900] ;  /* 0x0039000099307984 */ /* 0x000ea20000000c00 */
[-C--:B------:R-:W-:Y:S02]  /*57b0*/  IADD3.X R42, R95, R2.reuse, R126, P2, P1 ;  /* 0x000000025f2a7210 */ /* 0x080fe400017e247e */
[----:B------:R-:W-:Y:S02]  /*57c0*/  ISETP.GE.AND P1, PT, R100, c[0x0][0x1d4], PT ;  /* 0x0000750064007a0c */ /* 0x000fe40003f26270 */
[----:B------:R-:W-:Y:S02]  /*57d0*/  @!P0 SHF.R.U64 R9, R62, 0x10, R63 ;  /* 0x000000103e098819 */ /* 0x000fe4000000123f */
[----:B------:R-:W-:Y:S02]  /*57e0*/  @!P0 SHF.R.U32.HI R5, RZ, 0x10, R19 ;  /* 0x00000010ff058819 */ /* 0x000fe40000011613 */
[----:B------:R-:W-:Y:S04]  /*57f0*/  @!P0 SHF.R.U32.HI R10, RZ, 0x10, R63 ;  /* 0x00000010ff0a8819 */ /* 0x000fe8000001163f */
[----:B------:R-:W-:Y:S02]  /*5800*/  @!P0 PRMT R40, R55, 0x5410, R10 ;  /* 0x0000541037288816 */ /* 0x000fe4000000000a */
[----:B------:R-:W-:Y:S02]  /*5810*/  @!P0 PRMT R10, R34, 0x5410, R5 ;  /* 0x00005410220a8816 */ /* 0x000fe40000000005 */
[----:B------:R-:W-:Y:S01]  /*5820*/  @!P1 IADD3 R41, P3, P2, R92, R3, R100 ;  /* 0x000000035c299210 */ /* 0x000fe20007a7e064 */
[----:B------:R-:W-:Y:S01]  /*5830*/  @!P0 IMAD.U32 R44, R40, 0x10000, RZ ;  /* 0x00010000282c8824 */ /* 0x000fe200078e00ff */
[----:B------:R-:W-:Y:S02]  /*5840*/  @!P0 SHF.R.U32.HI R3, RZ, 0x10, R17 ;  /* 0x00000010ff038819 */ /* 0x000fe40000011611 */
[----:B------:R-:W-:Y:S02]  /*5850*/  @!P1 IADD3.X R43, R95, R2, R125, P3, P2 ;  /* 0x000000025f2b9210 */ /* 0x000fe40001fe447d */
[C---:B------:R-:W-:Y:S02]  /*5860*/  LEA R56, P2, R11.reuse, c[0x0][0x1c8], 0x1 ;  /* 0x000072000b387a11 */ /* 0x040fe400078408ff */
[----:B------:R-:W-:Y:S02]  /*5870*/  @!P0 SHF.R.U64 R2, R16, 0x10, R17 ;  /* 0x0000001010028819 */ /* 0x000fe40000001211 */
[----:B------:R-:W-:Y:S02]  /*5880*/  LEA.HI.X R57, R11, c[0x0][0x1cc], R42, 0x1, P2 ;  /* 0x000073000b397a11 */ /* 0x000fe400010f0c2a */
[C---:B------:R-:W-:Y:S02]  /*5890*/  @!P1 LEA R52, P2, R41.reuse, c[0x0][0x1c8], 0x1 ;  /* 0x0000720029349a11 */ /* 0x040fe400078408ff */
[----:B------:R-:W-:Y:S02]  /*58a0*/  @!P0 PRMT R17, R54, 0x5410, R6 ;  /* 0x0000541036118816 */ /* 0x000fe40000000006 */
[----:B------:R-:W-:Y:S02]  /*58b0*/  @!P1 LEA.HI.X R53, R41, c[0x0][0x1cc], R43, 0x1, P2 ;  /* 0x0000730029359a11 */ /* 0x000fe400010f0c2b */
[----:B------:R-:W-:Y:S01]  /*58c0*/  @!P0 PRMT R8, R24, 0x5432, R2 ;  /* 0x0000543218088816 */ /* 0x000fe20000000002 */
[----:B-1----:R-:W-:Y:S01]  /*58d0*/  @!P0 IMAD.U32 R2, R12, 0x10000, RZ ;  /* 0x000100000c028824 */ /* 0x002fe200078e00ff */
[----:B------:R-:W-:Y:S02]  /*58e0*/  @!P0 PRMT R11, R34, 0x5432, R4 ;  /* 0x00005432220b8816 */ /* 0x000fe40000000004 */
[----:B------:R-:W-:Y:S01]  /*58f0*/  @!P0 SHF.L.U32 R4, R13, 0x10, RZ ;  /* 0x000000100d048819 */ /* 0x000fe200000006ff */
[----:B--2---:R-:W-:Y:S01]  /*5900*/  @!P0 IMAD.U32 R19, R49, 0x10000, RZ ;  /* 0x0001000031138824 */ /* 0x004fe200078e00ff */
[C---:B------:R-:W-:Y:S01]  /*5910*/  @!P0 LOP3.LUT R47, R51.reuse, 0xffff0000, RZ, 0xc0, !PT ;  /* 0xffff0000332f8812 */ /* 0x040fe200078ec0ff */
[----:B------:R-:W-:Y:S01]  /*5920*/  @!P0 IMAD.U32 R45, R51, 0x10000, RZ ;  /* 0x00010000332d8824 */ /* 0x000fe200078e00ff */
[----:B------:R-:W-:Y:S02]  /*5930*/  @!P0 LOP3.LUT R43, R50, 0xffff0000, RZ, 0xc0, !PT ;  /* 0xffff0000322b8812 */ /* 0x000fe400078ec0ff */
[----:B------:R-:W-:Y:S01]  /*5940*/  @!P0 PRMT R42, R55, 0x5432, R9 ;  /* 0x00005432372a8816 */ /* 0x000fe20000000009 */
[----:B------:R-:W-:Y:S01]  /*5950*/  @!P0 IMAD.U32 R9, R48, 0x10000, RZ ;  /* 0x0001000030098824 */ /* 0x000fe200078e00ff */
[----:B------:R-:W-:Y:S01]  /*5960*/  @!P0 PRMT R16, R54, 0x5432, R7 ;  /* 0x0000543236108816 */ /* 0x000fe20000000007 */
[----:B------:R-:W-:Y:S01]  /*5970*/  @!P0 IMAD.U32 R7, R17, 0x10000, RZ ;  /* 0x0001000011078824 */ /* 0x000fe200078e00ff */
[----:B------:R-:W-:Y:S01]  /*5980*/  @!P0 PRMT R6, R24, 0x5410, R3 ;  /* 0x0000541018068816 */ /* 0x000fe20000000003 */
[C---:B------:R-:W-:Y:S01]  /*5990*/  @!P0 IMAD.U32 R3, R8.reuse, 0x10000, RZ ;  /* 0x0001000008038824 */ /* 0x040fe200078e00ff */
[----:B------:R-:W-:Y:S01]  /*59a0*/  @!P0 LOP3.LUT R8, R8, 0xffff0000, RZ, 0xc0, !PT ;  /* 0xffff000008088812 */ /* 0x000fe200078ec0ff */
[----:B------:R-:W-:Y:S01]  /*59b0*/  @!P0 IMAD.U32 R18, R16, 0x10000, RZ ;  /* 0x0001000010128824 */ /* 0x000fe200078e00ff */
[----:B------:R-:W-:Y:S01]  /*59c0*/  @!P0 LOP3.LUT R46, R40, 0xffff0000, RZ, 0xc0, !PT ;  /* 0xffff0000282e8812 */ /* 0x000fe200078ec0ff */
[----:B------:R-:W-:Y:S02]  /*59d0*/  @!P0 FMUL.FTZ R24, R2, R7 ;  /* 0x0000000702188220 */ /* 0x000fe40000410000 */
[C---:B------:R-:W-:Y:S01]  /*59e0*/  @!P0 IMAD.U32 R5, R6.reuse, 0x10000, RZ ;  /* 0x0001000006058824 */ /* 0x040fe200078e00ff */
[----:B------:R-:W-:Y:S01]  /*59f0*/  @!P0 LOP3.LUT R6, R6, 0xffff0000, RZ, 0xc0, !PT ;  /* 0xffff000006068812 */ /* 0x000fe200078ec0ff */
[-C--:B------:R-:W-:Y:S02]  /*5a00*/  @!P0 FMUL.FTZ R2, R2, R3.reuse ;  /* 0x0000000302028220 */ /* 0x080fe40000410000 */
[----:B------:R-:W-:Y:S02]  /*5a10*/  @!P0 FMUL.FTZ R34, R4, R18 ;  /* 0x0000001204228220 */ /* 0x000fe40000410000 */
[----:B------:R-:W-:Y:S01]  /*5a20*/  @!P0 FFMA.FTZ R63, R9, R3, -R24 ;  /* 0x00000003093f8223 */ /* 0x000fe20000010818 */
[----:B------:R-:W-:Y:S01]  /*5a30*/  @!P0 LOP3.LUT R3, R13, 0xffff0000, RZ, 0xc0, !PT ;  /* 0xffff00000d038812 */ /* 0x000fe200078ec0ff */
[----:B------:R-:W-:Y:S01]  /*5a40*/  @!P0 FFMA.FTZ R62, R19, R5, -R34 ;  /* 0x00000005133e8223 */ /* 0x000fe20000010822 */
[----:B------:R-:W-:Y:S01]  /*5a50*/  @!P0 LOP3.LUT R34, R49, 0xffff0000, RZ, 0xc0, !PT ;  /* 0xffff000031228812 */ /* 0x000fe200078ec0ff */
[----:B------:R-:W-:Y:S01]  /*5a60*/  @!P0 FFMA.FTZ R2, R7, R9, R2 ;  /* 0x0000000907028223 */ /* 0x000fe20000010002 */
[----:B------:R-:W-:Y:S01]  /*5a70*/  @!P0 LOP3.LUT R24, R16, 0xffff0000, RZ, 0xc0, !PT ;  /* 0xffff000010188812 */ /* 0x000fe200078ec0ff */
[----:B------:R-:W-:Y:S01]  /*5a80*/  @!P0 FMUL.FTZ R4, R4, R5 ;  /* 0x0000000504048220 */ /* 0x000fe20000410000 */
[----:B------:R-:W-:Y:S01]  /*5a90*/  @!P0 LOP3.LUT R7, R12, 0xffff0000, RZ, 0xc0, !PT ;  /* 0xffff00000c078812 */ /* 0x000fe200078ec0ff */
[----:B------:R-:W-:Y:S01]  /*5aa0*/  @!P0 FMUL.FTZ R5, R3, R6 ;  /* 0x0000000603058220 */ /* 0x000fe20000410000 */
[----:B------:R-:W-:Y:S01]  /*5ab0*/  @!P0 LOP3.LUT R16, R17, 0xffff0000, RZ, 0xc0, !PT ;  /* 0xffff000011108812 */ /* 0x000fe200078ec0ff */
[----:B------:R-:W-:Y:S01]  /*5ac0*/  @!P0 FMUL.FTZ R9, R3, R24 ;  /* 0x0000001803098220 */ /* 0x000fe20000410000 */
[----:B------:R-:W-:Y:S01]  /*5ad0*/  @!P0 LOP3.LUT R17, R48, 0xffff0000, RZ, 0xc0, !PT ;  /* 0xffff000030118812 */ /* 0x000fe200078ec0ff */
[----:B------:R-:W-:Y:S02]  /*5ae0*/  @!P0 FMUL.FTZ R3, R7, R8 ;  /* 0x0000000807038220 */ /* 0x000fe40000410000 */
[----:B------:R-:W-:Y:S01]  /*5af0*/  @!P0 FFMA.FTZ R61, R34, R6, -R9 ;  /* 0x00000006223d8223 */ /* 0x000fe20000010809 */
[----:B------:R-:W-:Y:S01]  /*5b00*/  @!P0 SHF.L.U32 R6, R15, 0x10, RZ ;  /* 0x000000100f068819 */ /* 0x000fe200000006ff */
[----:B------:R-:W-:Y:S01]  /*5b10*/  @!P0 FMUL.FTZ R41, R7, R16 ;  /* 0x0000001007298220 */ /* 0x000fe20000410000 */
[----:B------:R-:W-:Y:S01]  /*5b20*/  @!P0 LOP3.LUT R9, R15, 0xffff0000, RZ, 0xc0, !PT ;  /* 0xffff00000f098812 */ /* 0x000fe200078ec0ff */
[C---:B------:R-:W-:Y:S01]  /*5b30*/  @!P0 IMAD.U32 R7, R10.reuse, 0x10000, RZ ;  /* 0x000100000a078824 */ /* 0x040fe200078e00ff */
[----:B------:R-:W-:Y:S01]  /*5b40*/  @!P0 LOP3.LUT R10, R10, 0xffff0000, RZ, 0xc0, !PT ;  /* 0xffff00000a0a8812 */ /* 0x000fe200078ec0ff */
[----:B------:R-:W-:Y:S02]  /*5b50*/  @!P0 FFMA.FTZ R60, R17, R8, -R41 ;  /* 0x00000008113c8223 */ /* 0x000fe40000010829 */
[C---:B------:R-:W-:Y:S02]  /*5b60*/  @!P0 FMUL.FTZ R40, R6.reuse, R44 ;  /* 0x0000002c06288220 */ /* 0x040fe40000410000 */
[----:B------:R-:W-:Y:S02]  /*5b70*/  @!P0 FMUL.FTZ R41, R9, R46 ;  /* 0x0000002e09298220 */ /* 0x000fe40000410000 */
[-C--:B------:R-:W-:Y:S01]  /*5b80*/  @!P0 FMUL.FTZ R8, R6, R7.reuse ;  /* 0x0000000706088220 */ /* 0x080fe20000410000 */
[C---:B------:R-:W-:Y:S01]  /*5b90*/  @!P0 SHF.L.U32 R6, R14.reuse, 0x10, RZ ;  /* 0x000000100e068819 */ /* 0x040fe200000006ff */
[----:B------:R-:W-:Y:S02]  /*5ba0*/  @!P0 FFMA.FTZ R59, R45, R7, -R40 ;  /* 0x000000072d3b8223 */ /* 0x000fe40000010828 */
[-C--:B------:R-:W-:Y:S02]  /*5bb0*/  @!P0 FMUL.FTZ R9, R9, R10.reuse ;  /* 0x0000000a09098220 */ /* 0x080fe40000410000 */
[----:B------:R-:W-:Y:S01]  /*5bc0*/  @!P0 FFMA.FTZ R58, R47, R10, -R41 ;  /* 0x0000000a2f3a8223 */ /* 0x000fe20000010829 */
[----:B------:R-:W-:Y:S01]  /*5bd0*/  @!P0 LOP3.LUT R10, R14, 0xffff0000, RZ, 0xc0, !PT ;  /* 0xffff00000e0a8812 */ /* 0x000fe200078ec0ff */
[C---:B------:R-:W-:Y:S01]  /*5be0*/  @!P0 IMAD.U32 R40, R42.reuse, 0x10000, RZ ;  /* 0x000100002a288824 */ /* 0x040fe200078e00ff */
[----:B------:R-:W-:Y:S01]  /*5bf0*/  @!P0 LOP3.LUT R42, R42, 0xffff0000, RZ, 0xc0, !PT ;  /* 0xffff00002a2a8812 */ /* 0x000fe200078ec0ff */
[C---:B------:R-:W-:Y:S01]  /*5c00*/  @!P0 IMAD.U32 R7, R11.reuse, 0x10000, RZ ;  /* 0x000100000b078824 */ /* 0x040fe200078e00ff */
[----:B------:R-:W-:Y:S01]  /*5c10*/  @!P0 LOP3.LUT R11, R11, 0xffff0000, RZ, 0xc0, !PT ;  /* 0xffff00000b0b8812 */ /* 0x000fe200078ec0ff */
[----:B------:R-:W-:Y:S02]  /*5c20*/  @!P0 IMAD.U32 R41, R50, 0x10000, RZ ;  /* 0x0001000032298824 */ /* 0x000fe400078e00ff */
[----:B------:R-:W-:Y:S02]  /*5c30*/  @!P0 FMUL.FTZ R54, R6, R40 ;  /* 0x0000002806368220 */ /* 0x000fe40000410000 */
[----:B------:R-:W-:Y:S02]  /*5c40*/  @!P0 FMUL.FTZ R55, R10, R42 ;  /* 0x0000002a0a378220 */ /* 0x000fe40000410000 */
[----:B------:R-:W-:Y:S01]  /*5c50*/  @!P0 FFMA.FTZ R3, R16, R17, R3 ;  /* 0x0000001110038223 */ /* 0x000fe20000010003 */
[----:B------:R-:W-:Y:S01]  /*5c60*/  @!P0 F2FP.BF16.PACK_AB R17, R58, R59 ;  /* 0x0000003b3a11823e */ /* 0x000fe200000010ff */
[----:B------:R-:W-:Y:S02]  /*5c70*/  @!P0 FMUL.FTZ R6, R6, R7 ;  /* 0x0000000706068220 */ /* 0x000fe40000410000 */
[----:B------:R-:W-:Y:S01]  /*5c80*/  @!P0 FFMA.FTZ R4, R18, R19, R4 ;  /* 0x0000001312048223 */ /* 0x000fe20000010004 */
[----:B------:R-:W-:Y:S01]  /*5c90*/  @!P0 F2FP.BF16.PACK_AB R2, R3, R2 ;  /* 0x000000020302823e */ /* 0x000fe200000010ff */
[----:B------:R-:W-:Y:S02]  /*5ca0*/  @!P0 FFMA.FTZ R54, R41, R7, -R54 ;  /* 0x0000000729368223 */ /* 0x000fe40000010836 */
[----:B------:R-:W-:Y:S01]  /*5cb0*/  @!P0 FMUL.FTZ R7, R10, R11 ;  /* 0x0000000b0a078220 */ /* 0x000fe20000410000 */
[----:B------:R-:W-:Y:S01]  /*5cc0*/  @!P0 F2FP.BF16.PACK_AB R10, R60, R63 ;  /* 0x0000003f3c0a823e */ /* 0x000fe200000010ff */
[----:B------:R-:W-:Y:S01]  /*5cd0*/  @!P0 FFMA.FTZ R55, R43, R11, -R55 ;  /* 0x0000000b2b378223 */ /* 0x000fe20000010837 */
[----:B------:R-:W-:Y:S01]  /*5ce0*/  @!P0 F2FP.BF16.PACK_AB R11, R61, R62 ;  /* 0x0000003e3d0b823e */ /* 0x000fe200000010ff */
[----:B------:R-:W-:Y:S02]  /*5cf0*/  @!P0 FFMA.FTZ R5, R24, R34, R5 ;  /* 0x0000002218058223 */ /* 0x000fe40000010005 */
[----:B------:R-:W-:Y:S01]  /*5d00*/  @!P0 FFMA.FTZ R6, R40, R41, R6 ;  /* 0x0000002928068223 */ /* 0x000fe20000010006 */
[----:B------:R-:W-:Y:S01]  /*5d10*/  @!P0 MOV R49, R11 ;  /* 0x0000000b00318202 */ /* 0x000fe20000000f00 */
[----:B------:R-:W-:Y:S01]  /*5d20*/  @!P0 FFMA.FTZ R7, R42, R43, R7 ;  /* 0x0000002b2a078223 */ /* 0x000fe20000010007 */
[----:B------:R-:W-:Y:S01]  /*5d30*/  @!P0 F2FP.BF16.PACK_AB R16, R55, R54 ;  /* 0x000000363710823e */ /* 0x000fe200000010ff */
[----:B------:R-:W-:Y:S01]  /*5d40*/  @!P0 FFMA.FTZ R8, R44, R45, R8 ;  /* 0x0000002d2c088223 */ /* 0x000fe20000010008 */
[----:B------:R-:W-:Y:S01]  /*5d50*/  @!P0 F2FP.BF16.PACK_AB R4, R5, R4 ;  /* 0x000000040504823e */ /* 0x000fe200000010ff */
[----:B------:R-:W-:Y:S01]  /*5d60*/  @!P0 FFMA.FTZ R9, R46, R47, R9 ;  /* 0x0000002f2e098223 */ /* 0x000fe20000010009 */
[----:B------:R-:W-:Y:S01]  /*5d70*/  @!P0 F2FP.BF16.PACK_AB R6, R7, R6 ;  /* 0x000000060706823e */ /* 0x000fe200000010ff */
[----:B------:R-:W-:Y:S01]  /*5d80*/  @!P0 IMAD.MOV.U32 R48, RZ, RZ, R10 ;  /* 0x000000ffff308224 */ /* 0x000fe200078e000a */
[----:B------:R-:W-:Y:S01]  /*5d90*/  @!P0 MOV R13, R4 ;  /* 0x00000004000d8202 */ /* 0x000fe20000000f00 */
[----:B------:R-:W-:Y:S01]  /*5da0*/  @!P0 IMAD.MOV.U32 R50, RZ, RZ, R16 ;  /* 0x000000ffff328224 */ /* 0x000fe200078e0010 */
[----:B------:R-:W-:Y:S01]  /*5db0*/  @!P0 F2FP.BF16.PACK_AB R8, R9, R8 ;  /* 0x000000080908823e */ /* 0x000fe200000010ff */
[----:B------:R-:W-:Y:S02]  /*5dc0*/  @!P0 IMAD.MOV.U32 R51, RZ, RZ, R17 ;  /* 0x000000ffff338224 */ /* 0x000fe400078e0011 */
[----:B------:R-:W-:Y:S02]  /*5dd0*/  @!P0 IMAD.MOV.U32 R12, RZ, RZ, R2 ;  /* 0x000000ffff0c8224 */ /* 0x000fe400078e0002 */
[----:B------:R-:W-:Y:S01]  /*5de0*/  @!P0 IMAD.MOV.U32 R14, RZ, RZ, R6 ;  /* 0x000000ffff0e8224 */ /* 0x000fe200078e0006 */
[----:B------:R1:W-:Y:S01]  /*5df0*/  STG.E.128 [R56.64], R48 ;  /* 0x0000003038007986 */ /* 0x0003e2000c101d0a */
[----:B------:R-:W-:Y:S07]  /*5e00*/  @!P0 IMAD.MOV.U32 R15, RZ, RZ, R8 ;  /* 0x000000ffff0f8224 */ /* 0x000fee00078e0008 */
[----:B------:R1:W-:Y:S02]  /*5e10*/  @!P1 STG.E.128 [R52.64], R12 ;  /* 0x0000000c34009986 */ /* 0x0003e4000c101d0a */
.L_x_81:
[----:B------:R-:W-:Y:S05]  /*5e20*/  BSYNC B0 ;  /* 0x0000000000007941 */ /* 0x000fea0003800000 */
.L_x_80:
        /* <DEDUP_REMOVED lines=10> */
[----:B------:R-:W-:Y:S01]  /*5ed0*/  @!P0 PRMT R17, R72, 0x5410, R6 ;  /* 0x0000541048118816 */ /* 0x000fe20000000006 */
[----:B------:R-:W2:Y:S01]  /*5ee0*/  LDS.128 R44, [R152+0x3900] ;  /* 0x00390000982c7984 */ /* 0x000ea20000000c00 */
[-C--:B------:R-:W-:Y:S02]  /*5ef0*/  IADD3.X R19, R95, R2.reuse, R126, P2, P1 ;  /* 0x000000025f137210 */ /* 0x080fe400017e247e */
[----:B------:R-:W-:Y:S02]  /*5f00*/  ISETP.GE.AND P1, PT, R100, c[0x0][0x1d4], PT ;  /* 0x0000750064007a0c */ /* 0x000fe40003f26270 */
[----:B------:R-:W-:Y:S02]  /*5f10*/  @!P0 SHF.R.U64 R4, R22, 0x10, R23 ;  /* 0x0000001016048819 */ /* 0x000fe40000001217 */
[--C-:B------:R-:W-:Y:S02]  /*5f20*/  @!P0 SHF.R.U32.HI R9, RZ, 0x10, R67.reuse ;  /* 0x00000010ff098819 */ /* 0x100fe40000011643 */
[----:B------:R-:W-:Y:S02]  /*5f30*/  @!P0 SHF.R.U64 R11, R66, 0x10, R67 ;  /* 0x00000010420b8819 */ /* 0x000fe40000001243 */
[----:B------:R-:W-:Y:S02]  /*5f40*/  @!P0 PRMT R22, R73, 0x5410, R9 ;  /* 0x0000541049168816 */ /* 0x000fe40000000009 */
[----:B------:R-:W-:Y:S01]  /*5f50*/  @!P0 PRMT R16, R72, 0x5432, R7 ;  /* 0x0000543248108816 */ /* 0x000fe20000000007 */
[----:B------:R-:W-:Y:S01]  /*5f60*/  @!P0 IMAD.U32 R7, R17, 0x10000, RZ ;  /* 0x0001000011078824 */ /* 0x000fe200078e00ff */
[----:B------:R-:W-:Y:S02]  /*5f70*/  @!P0 PRMT R24, R73, 0x5432, R11 ;  /* 0x0000543249188816 */ /* 0x000fe4000000000b */
[----:B------:R-:W-:Y:S02]  /*5f80*/  @!P1 IADD3 R18, P3, P2, R92, R3, R100 ;  /* 0x000000035c129210 */ /* 0x000fe40007a7e064 */
[----:B------:R-:W-:Y:S02]  /*5f90*/  @!P0 PRMT R11, R36, 0x5432, R4 ;  /* 0x00005432240b8816 */ /* 0x000fe40000000004 */
[----:B------:R-:W-:Y:S02]  /*5fa0*/  @!P1 IADD3.X R34, R95, R2, R125, P3, P2 ;  /* 0x000000025f229210 */ /* 0x000fe40001fe447d */
[----:B------:R-:W-:Y:S02]  /*5fb0*/  LEA R52, P2, R10, c[0x0][0x1c8], 0x1 ;  /* 0x000072000a347a11 */ /* 0x000fe400078408ff */
[----:B------:R-:W-:Y:S02]  /*5fc0*/  @!P0 SHF.R.U64 R2, R20, 0x10, R21 ;  /* 0x0000001014028819 */ /* 0x000fe40000001215 */
[----:B------:R-:W-:Y:S02]  /*5fd0*/  LEA.HI.X R53, R10, c[0x0][0x1cc], R19, 0x1, P2 ;  /* 0x000073000a357a11 */ /* 0x000fe400010f0c13 */
[----:B------:R-:W-:Y:S02]  /*5fe0*/  @!P1 LEA R50, P2, R18, c[0x0][0x1c8], 0x1 ;  /* 0x0000720012329a11 */ /* 0x000fe400078408ff */
[----:B------:R-:W-:Y:S01]  /*5ff0*/  @!P0 PRMT R8, R35, 0x5432, R2 ;  /* 0x0000543223088816 */ /* 0x000fe20000000002 */
[----:B-1----:R-:W-:Y:S01]  /*6000*/  @!P0 IMAD.U32 R2, R12, 0x10000, RZ ;  /* 0x000100000c028824 */ /* 0x002fe200078e00ff */
[----:B------:R-:W-:Y:S01]  /*6010*/  @!P1 LEA.HI.X R51, R18, c[0x0][0x1cc], R34, 0x1, P2 ;  /* 0x0000730012339a11 */ /* 0x000fe200010f0c22 */
[----:B------:R-:W-:Y:S01]  /*6020*/  @!P0 IMAD.U32 R18, R16, 0x10000, RZ ;  /* 0x0001000010128824 */ /* 0x000fe200078e00ff */
[----:B------:R-:W-:Y:S01]  /*6030*/  @!P0 SHF.L.U32 R4, R13, 0x10, RZ ;  /* 0x000000100d048819 */ /* 0x000fe200000006ff */
[----:B------:R-:W-:Y:S01]  /*6040*/  @!P0 FMUL.FTZ R20, R2, R7 ;  /* 0x0000000702148220 */ /* 0x000fe20000410000 */
[----:B------:R-:W-:Y:S02]  /*6050*/  @!P0 SHF.R.U32.HI R3, RZ, 0x10, R21 ;  /* 0x00000010ff038819 */ /* 0x000fe40000011615 */
[----:B------:R-:W-:Y:S01]  /*6060*/  @!P0 SHF.R.U32.HI R5, RZ, 0x10, R23 ;  /* 0x00000010ff058819 */ /* 0x000fe20000011617 */
[----:B--2---:R-:W-:Y:S01]  /*6070*/  @!P0 IMAD.U32 R9, R44, 0x10000, RZ ;  /* 0x000100002c098824 */ /* 0x004fe200078e00ff */
[----:B------:R-:W-:Y:S01]  /*6080*/  @!P0 LOP3.LUT R41, R47, 0xffff0000, RZ, 0xc0, !PT ;  /* 0xffff00002f298812 */ /* 0x000fe200078ec0ff */
[----:B------:R-:W-:Y:S01]  /*6090*/  @!P0 IMAD.U32 R19, R45, 0x10000, RZ ;  /* 0x000100002d138824 */ /* 0x000fe200078e00ff */
[----:B------:R-:W-:Y:S01]  /*60a0*/  @!P0 LOP3.LUT R34, R46, 0xffff0000, RZ, 0xc0, !PT ;  /* 0xffff00002e228812 */ /* 0x000fe200078ec0ff */
[----:B------:R-:W-:Y:S01]  /*60b0*/  @!P0 FMUL.FTZ R21, R4, R18 ;  /* 0x0000001204158220 */ /* 0x000fe20000410000 */
[----:B------:R-:W-:Y:S01]  /*60c0*/  @!P0 PRMT R10, R36, 0x5410, R5 ;  /* 0x00005410240a8816 */ /* 0x000fe20000000005 */
[----:B------:R-:W-:Y:S01]  /*60d0*/  @!P0 IMAD.U32 R36, R47, 0x10000, RZ ;  /* 0x000100002f248824 */ /* 0x000fe200078e00ff */
[----:B------:R-:W-:Y:S01]  /*60e0*/  @!P0 PRMT R6, R35, 0x5410, R3 ;  /* 0x0000541023068816 */ /* 0x000fe20000000003 */
[C---:B------:R-:W-:Y:S01]  /*60f0*/  @!P0 IMAD.U32 R3, R8.reuse, 0x10000, RZ ;  /* 0x0001000008038824 */ /* 0x040fe200078e00ff */
[----:B------:R-:W-:Y:S01]  /*6100*/  @!P0 LOP3.LUT R8, R8, 0xffff0000, RZ, 0xc0, !PT ;  /* 0xffff000008088812 */ /* 0x000fe200078ec0ff */
[C---:B------:R-:W-:Y:S01]  /*6110*/  @!P0 IMAD.U32 R35, R22.reuse, 0x10000, RZ ;  /* 0x0001000016238824 */ /* 0x040fe200078e00ff */
[----:B------:R-:W-:Y:S01]  /*6120*/  @!P0 LOP3.LUT R40, R22, 0xffff0000, RZ, 0xc0, !PT ;  /* 0xffff000016288812 */ /* 0x000fe200078ec0ff */
[C---:B------:R-:W-:Y:S01]  /*6130*/  @!P0 IMAD.U32 R5, R6.reuse, 0x10000, RZ ;  /* 0x0001000006058824 */ /* 0x040fe200078e00ff */
[----:B------:R-:W-:Y:S01]  /*6140*/  @!P0 LOP3.LUT R6, R6, 0xffff0000, RZ, 0xc0, !PT ;  /* 0xffff000006068812 */ /* 0x000fe200078ec0ff */
[-C--:B------:R-:W-:Y:S02]  /*6150*/  @!P0 FMUL.FTZ R2, R2, R3.reuse ;  /* 0x0000000302028220 */ /* 0x080fe40000410000 */
        /* <DEDUP_REMOVED lines=21> */
[C---:B------:R-:W-:Y:S02]  /*62b0*/  @!P0 FMUL.FTZ R23, R9.reuse, R40 ;  /* 0x0000002809178220 */ /* 0x040fe40000410000 */
[-C--:B------:R-:W-:Y:S01]  /*62c0*/  @!P0 FMUL.FTZ R8, R6, R7.reuse ;  /* 0x0000000706088220 */ /* 0x080fe20000410000 */
[----:B------:R-:W-:Y:S01]  /*62d0*/  @!P0 SHF.L.U32 R6, R14, 0x10, RZ ;  /* 0x000000100e068819 */ /* 0x000fe200000006ff */
        /* <DEDUP_REMOVED lines=40> */
.L_x_83:
[----:B------:R-:W-:Y:S05]  /*6560*/  BSYNC B0 ;  /* 0x0000000000007941 */ /* 0x000fea0003800000 */
.L_x_82:
[----:B------:R-:W-:Y:S02]  /*6570*/  ISETP.GE.OR P2, PT, R167, R76, !P4 ;  /* 0x0000004ca700720c */ /* 0x000fe40006746670 */
[----:B-1----:R-:W-:Y:S05]  /*6580*/  IADD3 R58, P1, R192, R86, RZ ;  /* 0x00000056c03a7210 */ /* 0x002fea0007f3e0ff */
[----:B------:R-:W-:Y:S06]  /*6590*/  IMAD.X R57, R91, 0x1, R155, P1 ;  /* 0x000000015b397824 */ /* 0x000fec00008e069b */
[----:B------:R-:W-:-:S05]  /*65a0*/  @P2 BRA `(.L_x_75) ;  /* 0x00000c1000002947 */ /* 0x000fca0003800000 */
[----:B-----5:R-:W-:Y:S01]  /*65b0*/  @!P0 SHF.R.U32.HI R5, RZ, 0x10, R69 ;  /* 0x00000010ff058819 */ /* 0x020fe20000011645 */
[----:B------:R-:W1:Y:S01]  /*65c0*/  LDS.128 R12, [R147+0x3900] ;  /* 0x00390000930c7984 */ /* 0x000e620000000c00 */
[----:B------:R-:W-:Y:S02]  /*65d0*/  @!P0 SHF.R.U32.HI R3, RZ, 0x10, R29 ;  /* 0x00000010ff038819 */ /* 0x000fe4000001161d */
[----:B------:R-:W-:Y:S02]  /*65e0*/  @!P0 SHF.R.U64 R8, R70, 0x10, R71 ;  /* 0x0000001046088819 */ /* 0x000fe40000001247 */
[----:B------:R-:W-:Y:S02]  /*65f0*/  @!P0 SHF.R.U64 R22, R68, 0x10, R69 ;  /* 0x0000001044168819 */ /* 0x000fe40000001245 */
[----:B------:R-:W-:Y:S01]  /*6600*/  @!P0 SHF.R.U64 R2, R28, 0x10, R29 ;  /* 0x000000101c028819 */ /* 0x000fe2000000121d */
[----:B------:R-:W2:Y:S01]  /*6610*/  LDS.128 R44, [R151+0x3900] ;  /* 0x00390000972c7984 */ /* 0x000ea20000000c00 */
[--C-:B------:R-:W-:Y:S02]  /*6620*/  @!P0 SHF.R.U32.HI R4, RZ, 0x10, R31.reuse ;  /* 0x00000010ff048819 */ /* 0x100fe4000001161f */
[C---:B------:R-:W-:Y:S02]  /*6630*/  @!P0 PRMT R35, R75.reuse, 0x5432, R8 ;  /* 0x000054324b238816 */ /* 0x040fe40000000008 */
[----:B------:R-:W-:Y:S02]  /*6640*/  IADD3 R8, P2, P1, R92, R58, R120 ;  /* 0x0000003a5c087210 */ /* 0x000fe4000795e078 */
[----:B------:R-:W-:Y:S02]  /*6650*/  @!P0 SHF.R.U64 R6, R30, 0x10, R31 ;  /* 0x000000101e068819 */ /* 0x000fe4000000121f */
[----:B------:R-:W-:Y:S02]  /*6660*/  @!P0 SHF.R.U32.HI R9, RZ, 0x10, R71 ;  /* 0x00000010ff098819 */ /* 0x000fe40000011647 */
[C---:B------:R-:W-:Y:S02]  /*6670*/  @!P0 PRMT R19, R38.reuse, 0x5432, R6 ;  /* 0x0000543226138816 */ /* 0x040fe40000000006 */
[----:B------:R-:W-:Y:S02]  /*6680*/  @!P0 PRMT R40, R75, 0x5410, R9 ;  /* 0x000054104b288816 */ /* 0x000fe40000000009 */
[----:B------:R-:W-:Y:S02]  /*6690*/  @!P0 PRMT R9, R38, 0x5410, R4 ;  /* 0x0000541026098816 */ /* 0x000fe40000000004 */
[----:B------:R-:W-:Y:S02]  /*66a0*/  IADD3.X R4, R95, R57, R126, P2, P1 ;  /* 0x000000395f047210 */ /* 0x000fe400017e247e */
[C---:B------:R-:W-:Y:S01]  /*66b0*/  LEA R50, P1, R8.reuse, c[0x0][0x1c8], 0x1 ;  /* 0x0000720008327a11 */ /* 0x040fe200078208ff */
[----:B------:R-:W-:Y:S01]  /*66c0*/  @!P0 IMAD.U32 R11, R9, 0x10000, RZ ;  /* 0x00010000090b8824 */ /* 0x000fe200078e00ff */
[C---:B------:R-:W-:Y:S02]  /*66d0*/  @!P0 SHF.L.U32 R31, R35.reuse, 0x10, RZ ;  /* 0x00000010231f8819 */ /* 0x040fe400000006ff */
[----:B------:R-:W-:Y:S02]  /*66e0*/  LEA.HI.X R51, R8, c[0x0][0x1cc], R4, 0x1, P1 ;  /* 0x0000730008337a11 */ /* 0x000fe400008f0c04 */
[----:B------:R-:W-:Y:S02]  /*66f0*/  @!P0 LOP3.LUT R35, R35, 0xffff0000, RZ, 0xc0, !PT ;  /* 0xffff000023238812 */ /* 0x000fe400078ec0ff */
[----:B------:R-:W-:Y:S02]  /*6700*/  @!P0 LOP3.LUT R17, R9, 0xffff0000, RZ, 0xc0, !PT ;  /* 0xffff000009118812 */ /* 0x000fe400078ec0ff */
[----:B------:R-:W-:Y:S02]  /*6710*/  @!P0 LOP3.LUT R9, R19, 0xffff0000, RZ, 0xc0, !PT ;  /* 0xffff000013098812 */ /* 0x000fe400078ec0ff */
[C---:B------:R-:W-:Y:S02]  /*6720*/  @!P0 PRMT R7, R37.reuse, 0x5410, R3 ;  /* 0x0000541025078816 */ /* 0x040fe40000000003 */
[----:B------:R-:W-:Y:S02]  /*6730*/  @!P0 PRMT R29, R74, 0x5410, R5 ;  /* 0x000054104a1d8816 */ /* 0x000fe40000000005 */
[----:B------:R-:W-:Y:S01]  /*6740*/  @!P0 PRMT R5, R37, 0x5432, R2 ;  /* 0x0000543225058816 */ /* 0x000fe20000000002 */
[----:B-1----:R-:W-:Y:S01]  /*6750*/  @!P0 IMAD.U32 R2, R13, 0x10000, RZ ;  /* 0x000100000d028824 */ /* 0x002fe200078e00ff */
[----:B------:R-:W-:Y:S01]  /*6760*/  @!P0 LOP3.LUT R6, R12, 0xffff0000, RZ, 0xc0, !PT ;  /* 0xffff00000c068812 */ /* 0x000fe200078ec0ff */
[----:B------:R-:W-:Y:S01]  /*6770*/  @!P0 IMAD.U32 R24, R29, 0x10000, RZ ;  /* 0x000100001d188824 */ /* 0x000fe200078e00ff */
[----:B------:R-:W-:Y:S01]  /*6780*/  @!P0 SHF.L.U32 R16, R15, 0x10, RZ ;  /* 0x000000100f108819 */ /* 0x000fe200000006ff */
[----:B------:R-:W-:Y:S01]  /*6790*/  @!P0 IMAD.U32 R3, R7, 0x10000, RZ ;  /* 0x0001000007038824 */ /* 0x000fe200078e00ff */
[C---:B--2---:R-:W-:Y:S01]  /*67a0*/  @!P0 SHF.L.U32 R28, R45.reuse, 0x10, RZ ;  /* 0x000000102d1c8819 */ /* 0x044fe200000006ff */
[----:B------:R-:W-:Y:S01]  /*67b0*/  @!P0 FMUL.FTZ R10, R2, R24 ;  /* 0x00000018020a8220 */ /* 0x000fe20000410000 */
[----:B------:R-:W-:Y:S01]  /*67c0*/  @!P0 LOP3.LUT R23, R44, 0xffff0000, RZ, 0xc0, !PT ;  /* 0xffff00002c178812 */ /* 0x000fe200078ec0ff */
[-C--:B------:R-:W-:Y:S01]  /*67d0*/  @!P0 FMUL.FTZ R4, R2, R3.reuse ;  /* 0x0000000302048220 */ /* 0x080fe20000410000 */
[----:B------:R-:W-:Y:S01]  /*67e0*/  @!P0 LOP3.LUT R30, R45, 0xffff0000, RZ, 0xc0, !PT ;  /* 0xffff00002d1e8812 */ /* 0x000fe200078ec0ff */
[----:B------:R-:W-:Y:S01]  /*67f0*/  @!P0 IMAD.U32 R2, R12, 0x10000, RZ ;  /* 0x000100000c028824 */ /* 0x000fe200078e00ff */
[----:B------:R-:W-:Y:S01]  /*6800*/  @!P0 LOP3.LUT R41, R47, 0xffff0000, RZ, 0xc0, !PT ;  /* 0xffff00002f298812 */ /* 0x000fe200078ec0ff */
[----:B------:R-:W-:Y:S01]  /*6810*/  @!P0 FFMA.FTZ R56, R28, R3, -R10 ;  /* 0x000000031c388223 */ /* 0x000fe2000001080a */
[----:B------:R-:W-:Y:S01]  /*6820*/  @!P0 LOP3.LUT R36, R46, 0xffff0000, RZ, 0xc0, !PT ;  /* 0xffff00002e248812 */ /* 0x000fe200078ec0ff */
[----:B------:R-:W-:Y:S01]  /*6830*/  @!P0 IMAD.U32 R21, R44, 0x10000, RZ ;  /* 0x000100002c158824 */ /* 0x000fe200078e00ff */
[C---:B------:R-:W-:Y:S01]  /*6840*/  @!P0 SHF.L.U32 R3, R5.reuse, 0x10, RZ ;  /* 0x0000001005038819 */ /* 0x040fe200000006ff */
[----:B------:R-:W-:Y:S01]  /*6850*/  @!P0 IMAD.U32 R37, R40, 0x10000, RZ ;  /* 0x0001000028258824 */ /* 0x000fe200078e00ff */
[----:B------:R-:W-:Y:S01]  /*6860*/  @!P0 LOP3.LUT R5, R5, 0xffff0000, RZ, 0xc0, !PT ;  /* 0xffff000005058812 */ /* 0x000fe200078ec0ff */
[----:B------:R-:W-:Y:S01]  /*6870*/  @!P0 IMAD.U32 R38, R47, 0x10000, RZ ;  /* 0x000100002f268824 */ /* 0x000fe200078e00ff */
[----:B------:R-:W-:Y:S01]  /*6880*/  @!P0 LOP3.LUT R18, R15, 0xffff0000, RZ, 0xc0, !PT ;  /* 0xffff00000f128812 */ /* 0x000fe200078ec0ff */
[----:B------:R-:W-:Y:S01]  /*6890*/  @!P0 IMAD.U32 R34, R46, 0x10000, RZ ;  /* 0x000100002e228824 */ /* 0x000fe200078e00ff */
[----:B------:R-:W-:Y:S01]  /*68a0*/  @!P0 LOP3.LUT R29, R29, 0xffff0000, RZ, 0xc0, !PT ;  /* 0xffff00001d1d8812 */ /* 0x000fe200078ec0ff */
[----:B------:R-:W-:Y:S01]  /*68b0*/  @!P0 FMUL.FTZ R42, R16, R37 ;  /* 0x00000025102a8220 */ /* 0x000fe20000410000 */
[----:B------:R-:W-:Y:S02]  /*68c0*/  @!P0 LOP3.LUT R40, R40, 0xffff0000, RZ, 0xc0, !PT ;  /* 0xffff000028288812 */ /* 0x000fe400078ec0ff */
[----:B------:R-:W-:Y:S01]  /*68d0*/  @!P0 PRMT R22, R74, 0x5432, R22 ;  /* 0x000054324a168816 */ /* 0x000fe20000000016 */
[----:B------:R-:W-:Y:S01]  /*68e0*/  @!P0 FFMA.FTZ R42, R38, R11, -R42 ;  /* 0x0000000b262a8223 */ /* 0x000fe2000001082a */
[----:B------:R-:W-:Y:S03]  /*68f0*/  ISETP.GE.AND P1, PT, R100, c[0x0][0x1d4], PT ;  /* 0x0000750064007a0c */ /* 0x000fe60003f26270 */
[C---:B------:R-:W-:Y:S01]  /*6900*/  @!P0 IMAD.U32 R20, R22.reuse, 0x10000, RZ ;  /* 0x0001000016148824 */ /* 0x040fe200078e00ff */
[----:B------:R-:W-:Y:S03]  /*6910*/  @!P0 LOP3.LUT R22, R22, 0xffff0000, RZ, 0xc0, !PT ;  /* 0xffff000016168812 */ /* 0x000fe600078ec0ff */
[----:B------:R-:W-:Y:S02]  /*6920*/  @!P0 FMUL.FTZ R8, R2, R20 ;  /* 0x0000001402088220 */ /* 0x000fe40000410000 */
[----:B------:R-:W-:Y:S02]  /*6930*/  @!P0 FMUL.FTZ R10, R6, R22 ;  /* 0x00000016060a8220 */ /* 0x000fe40000410000 */
[-C--:B------:R-:W-:Y:S02]  /*6940*/  @!P0 FMUL.FTZ R2, R2, R3.reuse ;  /* 0x0000000302028220 */ /* 0x080fe40000410000 */
[----:B------:R-:W-:Y:S02]  /*6950*/  @!P0 FFMA.FTZ R55, R21, R3, -R8 ;  /* 0x0000000315378223 */ /* 0x000fe40000010808 */
[-C--:B------:R-:W-:Y:S01]  /*6960*/  @!P0 FMUL.FTZ R3, R6, R5.reuse ;  /* 0x0000000506038220 */ /* 0x080fe20000410000 */
[----:B------:R-:W-:Y:S01]  /*6970*/  @!P0 LOP3.LUT R6, R13, 0xffff0000, RZ, 0xc0, !PT ;  /* 0xffff00000d068812 */ /* 0x000fe200078ec0ff */
[----:B------:R-:W-:Y:S01]  /*6980*/  @!P0 FFMA.FTZ R54, R23, R5, -R10 ;  /* 0x0000000517368223 */ /* 0x000fe2000001080a */
[C---:B------:R-:W-:Y:S01]  /*6990*/  @!P0 LOP3.LUT R10, R14.reuse, 0xffff0000, RZ, 0xc0, !PT ;  /* 0xffff00000e0a8812 */ /* 0x040fe200078ec0ff */
[----:B------:R-:W-:Y:S01]  /*69a0*/  @!P0 IMAD.U32 R8, R14, 0x10000, RZ ;  /* 0x000100000e088824 */ /* 0x000fe200078e00ff */
[----:B------:R-:W-:Y:S01]  /*69b0*/  @!P0 LOP3.LUT R5, R7, 0xffff0000, RZ, 0xc0, !PT ;  /* 0xffff000007058812 */ /* 0x000fe200078ec0ff */
[----:B------:R-:W-:Y:S02]  /*69c0*/  @!P0 IMAD.U32 R7, R19, 0x10000, RZ ;  /* 0x0001000013078824 */ /* 0x000fe400078e00ff */
[----:B------:R-:W-:Y:S02]  /*69d0*/  @!P0 FMUL.FTZ R49, R6, R29 ;  /* 0x0000001d06318220 */ /* 0x000fe40000410000 */
[----:B------:R-:W-:Y:S02]  /*69e0*/  @!P0 FMUL.FTZ R19, R18, R40 ;  /* 0x0000002812138220 */ /* 0x000fe40000410000 */
[----:B------:R-:W-:Y:S02]  /*69f0*/  @!P0 FMUL.FTZ R48, R8, R31 ;  /* 0x0000001f08308220 */ /* 0x000fe40000410000 */
[----:B------:R-:W-:Y:S02]  /*6a00*/  @!P0 FMUL.FTZ R43, R10, R35 ;  /* 0x000000230a2b8220 */ /* 0x000fe40000410000 */
[----:B------:R-:W-:Y:S02]  /*6a10*/  @!P0 FFMA.FTZ R53, R30, R5, -R49 ;  /* 0x000000051e358223 */ /* 0x000fe40000010831 */
[----:B------:R-:W-:Y:S02]  /*6a20*/  @!P0 FFMA.FTZ R19, R41, R17, -R19 ;  /* 0x0000001129138223 */ /* 0x000fe40000010813 */
[----:B------:R-:W-:Y:S01]  /*6a30*/  @!P0 FFMA.FTZ R52, R34, R7, -R48 ;  /* 0x0000000722348223 */ /* 0x000fe20000010830 */
[----:B------:R-:W-:Y:S01]  /*6a40*/  @!P0 F2FP.BF16.PACK_AB R48, R53, R56 ;  /* 0x000000383530823e */ /* 0x000fe200000010ff */
[----:B------:R-:W-:Y:S01]  /*6a50*/  @!P0 FFMA.FTZ R49, R36, R9, -R43 ;  /* 0x0000000924318223 */ /* 0x000fe2000001082b */
[----:B------:R-:W-:Y:S01]  /*6a60*/  @!P0 F2FP.BF16.PACK_AB R42, R19, R42 ;  /* 0x0000002a132a823e */ /* 0x000fe200000010ff */
[----:B------:R-:W-:Y:S01]  /*6a70*/  @!P0 FFMA.FTZ R2, R20, R21, R2 ;  /* 0x0000001514028223 */ /* 0x000fe20000010002 */
[----:B------:R-:W-:Y:S01]  /*6a80*/  @!P0 F2FP.BF16.PACK_AB R43, R54, R55 ;  /* 0x00000037362b823e */ /* 0x000fe200000010ff */
[----:B------:R-:W-:Y:S01]  /*6a90*/  @!P0 IMAD.MOV.U32 R45, RZ, RZ, R48 ;  /* 0x000000ffff2d8224 */ /* 0x000fe200078e0030 */
[----:B------:R-:W-:Y:S01]  /*6aa0*/  @!P0 F2FP.BF16.PACK_AB R19, R49, R52 ;  /* 0x000000343113823e */ /* 0x000fe200000010ff */
[----:B------:R-:W-:Y:S01]  /*6ab0*/  @!P0 FMUL.FTZ R5, R6, R5 ;  /* 0x0000000506058220 */ /* 0x000fe20000410000 */
[----:B------:R-:W-:Y:S01]  /*6ac0*/  @!P0 MOV R44, R43 ;  /* 0x0000002b002c8202 */ /* 0x000fe20000000f00 */
[----:B------:R-:W-:Y:S01]  /*6ad0*/  @!P0 FFMA.FTZ R3, R22, R23, R3 ;  /* 0x0000001716038223 */ /* 0x000fe20000010003 */
[----:B------:R-:W-:Y:S01]  /*6ae0*/  @!P0 MOV R47, R42 ;  /* 0x0000002a002f8202 */ /* 0x000fe20000000f00 */
[----:B------:R-:W-:Y:S02]  /*6af0*/  @!P0 IMAD.MOV.U32 R46, RZ, RZ, R19 ;  /* 0x000000ffff2e8224 */ /* 0x000fe400078e0013 */
[----:B------:R-:W-:Y:S01]  /*6b00*/  @!P0 FMUL.FTZ R6, R8, R7 ;  /* 0x0000000708068220 */ /* 0x000fe20000410000 */
[----:B------:R-:W-:Y:S01]  /*6b10*/  @!P0 F2FP.BF16.PACK_AB R2, R3, R2 ;  /* 0x000000020302823e */ /* 0x000fe200000010ff */
[----:B------:R-:W-:Y:S01]  /*6b20*/  @!P0 FFMA.FTZ R4, R24, R28, R4 ;  /* 0x0000001c18048223 */ /* 0x000fe20000010004 */
[----:B------:R1:W-:Y:S01]  /*6b30*/  STG.E.128 [R50.64], R44 ;  /* 0x0000002c32007986 */ /* 0x0003e2000c101d0a */
[----:B------:R-:W-:Y:S02]  /*6b40*/  @!P0 FMUL.FTZ R7, R10, R9 ;  /* 0x000000090a078220 */ /* 0x000fe40000410000 */
[----:B------:R-:W-:Y:S02]  /*6b50*/  @!P0 FFMA.FTZ R5, R29, R30, R5 ;  /* 0x0000001e1d058223 */ /* 0x000fe40000010005 */
[----:B------:R-:W-:Y:S02]  /*6b60*/  @!P0 FMUL.FTZ R8, R16, R11 ;  /* 0x0000000b10088220 */ /* 0x000fe40000410000 */
[----:B------:R-:W-:Y:S01]  /*6b70*/  @!P0 FFMA.FTZ R6, R31, R34, R6 ;  /* 0x000000221f068223 */ /* 0x000fe20000010006 */
[----:B------:R-:W-:Y:S01]  /*6b80*/  @!P0 F2FP.BF16.PACK_AB R4, R5, R4 ;  /* 0x000000040504823e */ /* 0x000fe200000010ff */
[----:B------:R-:W-:Y:S02]  /*6b90*/  @!P0 FMUL.FTZ R9, R18, R17 ;  /* 0x0000001112098220 */ /* 0x000fe40000410000 */
[----:B------:R-:W-:Y:S02]  /*6ba0*/  @!P0 FFMA.FTZ R7, R35, R36, R7 ;  /* 0x0000002423078223 */ /* 0x000fe40000010007 */
[----:B------:R-:W-:Y:S02]  /*6bb0*/  @!P0 FFMA.FTZ R8, R37, R38, R8 ;  /* 0x0000002625088223 */ /* 0x000fe40000010008 */
[----:B------:R-:W-:Y:S01]  /*6bc0*/  @!P0 FFMA.FTZ R9, R40, R41, R9 ;  /* 0x0000002928098223 */ /* 0x000fe20000010009 */
[----:B------:R-:W-:Y:S01]  /*6bd0*/  @!P0 F2FP.BF16.PACK_AB R6, R7, R6 ;  /* 0x000000060706823e */ /* 0x000fe200000010ff */
[----:B------:R-:W-:Y:S02]  /*6be0*/  @!P0 IMAD.MOV.U32 R12, RZ, RZ, R2 ;  /* 0x000000ffff0c8224 */ /* 0x000fe400078e0002 */
[----:B------:R-:W-:Y:S01]  /*6bf0*/  @!P0 IMAD.MOV.U32 R13, RZ, RZ, R4 ;  /* 0x000000ffff0d8224 */ /* 0x000fe200078e0004 */
[----:B------:R-:W-:Y:S02]  /*6c00*/  @!P0 F2FP.BF16.PACK_AB R8, R9, R8 ;  /* 0x000000080908823e */ /* 0x000fe400000010ff */
[----:B------:R-:W-:Y:S03]  /*6c10*/  @!P0 MOV R14, R6 ;  /* 0x00000006000e8202 */ /* 0x000fe60000000f00 */
[----:B------:R-:W-:Y:S01]  /*6c20*/  @!P0 IMAD.MOV.U32 R15, RZ, RZ, R8 ;  /* 0x000000ffff0f8224 */ /* 0x000fe200078e0008 */
[----:B------:R-:W-:-:S05]  /*6c30*/  @P1 BRA `(.L_x_75) ;  /* 0x0000058000001947 */ /* 0x000fca0003800000 */
[----:B------:R-:W-:Y:S04]  /*6c40*/  IADD3 R3, P1, P0, R92, R58, R100 ;  /* 0x0000003a5c037210 */ /* 0x000fe8000783e064 */
[----:B------:R-:W-:Y:S02]  /*6c50*/  IADD3.X R4, R95, R57, R125, P1, P0 ;  /* 0x000000395f047210 */ /* 0x000fe40000fe047d */
[C---:B------:R-:W-:Y:S04]  /*6c60*/  LEA R2, P0, R3.reuse, c[0x0][0x1c8], 0x1 ;  /* 0x0000720003027a11 */ /* 0x040fe800078008ff */
[----:B------:R-:W-:Y:S05]  /*6c70*/  LEA.HI.X R3, R3, c[0x0][0x1cc], R4, 0x1, P0 ;  /* 0x0000730003037a11 */ /* 0x000fea00000f0c04 */
[----:B------:R2:W-:Y:S01]  /*6c80*/  STG.E.128 [R2.64], R12 ;  /* 0x0000000c02007986 */ /* 0x0005e2000c101d0a */
[----:B------:R-:W-:-:S05]  /*6c90*/  BRA `(.L_x_75) ;  /* 0x0000052000007947 */ /* 0x000fca0003800000 */
.L_x_53:
[----:B------:R-:W-:Y:S01]  /*6ca0*/  IMAD R2, R39, -0x70, R0 ;  /* 0xffffff9027027824 */ /* 0x000fe200078e0200 */
[----:B------:R-:W-:Y:S04]  /*6cb0*/  BSSY B0, `(.L_x_84) ;  /* 0x0000013000007945 */ /* 0x000fe80003800000 */
[----:B------:R-:W-:Y:S04]  /*6cc0*/  IMNMX R7, R2, 0x70, PT ;  /* 0x0000007002077817 */ /* 0x000fe80003800200 */
[----:B------:R-:W-:Y:S11]  /*6cd0*/  ISETP.GE.AND P0, PT, R101, R7, PT ;  /* 0x000000076500720c */ /* 0x000ff60003f06270 */
[----:B------:R-:W-:Y:S02]  /*6ce0*/  @!UPT UIADD3 URZ, URZ, URZ, URZ ;  /* 0x0000003f3f3ff290 */ /* 0x000fe4000fffe03f */
[----:B------:R-:W-:-:S05]  /*6cf0*/  @P0 BRA `(.L_x_85) ;  /* 0x000000e000000947 */ /* 0x000fca0003800000 */
[----:B------:R-:W-:Y:S02]  /*6d00*/  ISETP.NE.AND P1, PT, R98, RZ, PT ;  /* 0x000000ff6200720c */ /* 0x000fe40003f25270 */
[----:B------:R-:W-:Y:S11]  /*6d10*/  ISETP.NE.AND P0, PT, R99, RZ, PT ;  /* 0x000000ff6300720c */ /* 0x000ff60003f05270 */
[----:B------:R-:W1:Y:S01]  /*6d20*/  @P1 LDS.128 R12, [R97+0x3900] ;  /* 0x00390000610c1984 */ /* 0x000e620000000c00 */
[-C--:B------:R-:W-:Y:S02]  /*6d30*/  @P1 IADD3 R3, P3, R119, R86.reuse, RZ ;  /* 0x0000005677031210 */ /* 0x080fe40007f7e0ff */
[----:B------:R-:W-:Y:S01]  /*6d40*/  @P0 IADD3 R6, P2, R123, R86, RZ ;  /* 0x000000567b060210 */ /* 0x000fe20007f5e0ff */
[----:B------:R-:W2:Y:S02]  /*6d50*/  @P0 LDS.128 R8, [R96+0x3900] ;  /* 0x0039000060080984 */ /* 0x000ea40000000c00 */
[----:B------:R-:W-:Y:S01]  /*6d60*/  @P1 IMAD.X R5, R118, 0x1, R91, P3 ;  /* 0x0000000176051824 */ /* 0x000fe200018e065b */
[----:B------:R-:W-:Y:S01]  /*6d70*/  @P1 LEA R4, P3, R3, c[0x0][0x1c8], 0x1 ;  /* 0x0000720003041a11 */ /* 0x000fe200078608ff */
[----:B------:R-:W-:Y:S01]  /*6d80*/  @P0 IMAD.X R16, R91, 0x1, R122, P2 ;  /* 0x000000015b100824 */ /* 0x000fe200010e067a */
[C---:B------:R-:W-:Y:S02]  /*6d90*/  @P0 LEA R2, P2, R6.reuse, c[0x0][0x1c8], 0x1 ;  /* 0x0000720006020a11 */ /* 0x040fe400078408ff */
[----:B------:R-:W-:Y:S02]  /*6da0*/  @P1 LEA.HI.X R5, R3, c[0x0][0x1cc], R5, 0x1, P3 ;  /* 0x0000730003051a11 */ /* 0x000fe400018f0c05 */
[----:B------:R-:W-:Y:S03]  /*6db0*/  @P0 LEA.HI.X R3, R6, c[0x0][0x1cc], R16, 0x1, P2 ;  /* 0x0000730006030a11 */ /* 0x000fe600010f0c10 */
[----:B-1----:R1:W-:Y:S04]  /*6dc0*/  @P1 STG.E.128 [R4.64], R12 ;  /* 0x0000000c04001986 */ /* 0x0023e8000c101d0a */
[----:B--2---:R1:W-:Y:S02]  /*6dd0*/  @P0 STG.E.128 [R2.64], R8 ;  /* 0x0000000802000986 */ /* 0x0043e4000c101d0a */
.L_x_85:
[----:B------:R-:W-:Y:S05]  /*6de0*/  BSYNC B0 ;  /* 0x0000000000007941 */ /* 0x000fea0003800000 */
.L_x_84:
[----:B------:R-:W-:Y:S01]  /*6df0*/  ISETP.GE.AND P0, PT, R169, R7, PT ;  /* 0x00000007a900720c */ /* 0x000fe20003f06270 */
[----:B------:R-:W-:Y:S01]  /*6e00*/  @!UPT UIADD3 URZ, URZ, URZ, URZ ;  /* 0x0000003f3f3ff290 */ /* 0x000fe2000fffe03f */
[----:B------:R-:W-:Y:S11]  /*6e10*/  BSSY B0, `(.L_x_86) ;  /* 0x0000012000007945 */ /* 0x000ff60003800000 */
[----:B------:R-:W-:-:S05]  /*6e20*/  @P0 BRA `(.L_x_87) ;  /* 0x0000010000000947 */ /* 0x000fca0003800000 */
[----:B------:R-:W-:Y:S02]  /*6e30*/  ISETP.NE.AND P1, PT, R98, RZ, PT ;  /* 0x000000ff6200720c */ /* 0x000fe40003f25270 */
[----:B------:R-:W-:Y:S02]  /*6e40*/  ISETP.NE.AND P0, PT, R99, RZ, PT ;  /* 0x000000ff6300720c */ /* 0x000fe40003f05270 */
[----:B-1----:R-:W-:Y:S05]  /*6e50*/  IADD3 R3, P2, R214, R86, RZ ;  /* 0x00000056d6037210 */ /* 0x002fea0007f5e0ff */
[----:B------:R-:W-:Y:S04]  /*6e60*/  IMAD.X R2, R198, 0x1, R91, P2 ;  /* 0x00000001c6027824 */ /* 0x000fe800010e065b */
[----:B------:R-:W1:Y:S01]  /*6e70*/  @P1 LDS.128 R12, [R97+0x4900] ;  /* 0x00490000610c1984 */ /* 0x000e620000000c00 */
[----:B------:R-:W-:Y:S02]  /*6e80*/  @P1 IADD3 R5, P3, R119, R3, RZ ;  /* 0x0000000377051210 */ /* 0x000fe40007f7e0ff */
[----:B------:R-:W-:Y:S01]  /*6e90*/  @P0 IADD3 R3, P2, R3, R123, RZ ;  /* 0x0000007b03030210 */ /* 0x000fe20007f5e0ff */
[----:B------:R-:W2:Y:S02]  /*6ea0*/  @P0 LDS.128 R8, [R96+0x4900] ;  /* 0x0049000060080984 */ /* 0x000ea40000000c00 */
[----:B------:R-:W-:Y:S01]  /*6eb0*/  @P1 IMAD.X R16, R118, 0x1, R2, P3 ;  /* 0x0000000176101824 */ /* 0x000fe200018e0602 */
[----:B------:R-:W-:Y:S01]  /*6ec0*/  @P1 LEA R4, P3, R5, c[0x0][0x1c8], 0x1 ;  /* 0x0000720005041a11 */ /* 0x000fe200078608ff */
[----:B------:R-:W-:Y:S01]  /*6ed0*/  @P0 IMAD.X R6, R2, 0x1, R122, P2 ;  /* 0x0000000102060824 */ /* 0x000fe200010e067a */
[----:B------:R-:W-:Y:S02]  /*6ee0*/  @P0 LEA R2, P2, R3, c[0x0][0x1c8], 0x1 ;  /* 0x0000720003020a11 */ /* 0x000fe400078408ff */
[----:B------:R-:W-:Y:S02]  /*6ef0*/  @P1 LEA.HI.X R5, R5, c[0x0][0x1cc], R16, 0x1, P3 ;  /* 0x0000730005051a11 */ /* 0x000fe400018f0c10 */
[----:B------:R-:W-:Y:S03]  /*6f00*/  @P0 LEA.HI.X R3, R3, c[0x0][0x1cc], R6, 0x1, P2 ;  /* 0x0000730003030a11 */ /* 0x000fe600010f0c06 */
[----:B-1----:R1:W-:Y:S04]  /*6f10*/  @P1 STG.E.128 [R4.64], R12 ;  /* 0x0000000c04001986 */ /* 0x0023e8000c101d0a */
[----:B--2---:R1:W-:Y:S02]  /*6f20*/  @P0 STG.E.128 [R2.64], R8 ;  /* 0x0000000802000986 */ /* 0x0043e4000c101d0a */
.L_x_87:
[----:B------:R-:W-:Y:S05]  /*6f30*/  BSYNC B0 ;  /* 0x0000000000007941 */ /* 0x000fea0003800000 */
.L_x_86:
        /* <DEDUP_REMOVED lines=20> */
.L_x_89:
[----:B------:R-:W-:Y:S05]  /*7080*/  BSYNC B0 ;  /* 0x0000000000007941 */ /* 0x000fea0003800000 */
.L_x_88:
[----:B------:R-:W-:Y:S11]  /*7090*/  ISETP.GE.AND P0, PT, R167, R7, PT ;  /* 0x00000007a700720c */ /* 0x000ff60003f06270 */
[----:B------:R-:W-:Y:S02]  /*70a0*/  @!UPT UIADD3 URZ, URZ, URZ, URZ ;  /* 0x0000003f3f3ff290 */ /* 0x000fe4000fffe03f */
        /* <DEDUP_REMOVED lines=17> */
.L_x_75:
[----:B------:R-:W-:Y:S05]  /*71c0*/  BSYNC B2 ;  /* 0x0000000000027941 */ /* 0x000fea0003800000 */
.L_x_52:
[----:B------:R-:W-:Y:S01]  /*71d0*/  IMAD R22, R39, -0x70, RZ ;  /* 0xffffff9027167824 */ /* 0x000fe200078e02ff */
[----:B------:R-:W-:Y:S01]  /*71e0*/  BSSY B0, `(.L_x_90) ;  /* 0x000007c000007945 */ /* 0x000fe20003800000 */
[----:B-12---:R-:W-:Y:S02]  /*71f0*/  IMAD R2, R105, 0x70, RZ ;  /* 0x0000007069027824 */ /* 0x006fe400078e02ff */
[----:B-----5:R-:W-:Y:S02]  /*7200*/  IMAD.IADD R5, R140, 0x1, R22 ;  /* 0x000000018c057824 */ /* 0x020fe400078e0216 */
[----:B------:R-:W-:Y:S03]  /*7210*/  IMAD.WIDE.U32 R20, R39, 0x70, RZ ;  /* 0x0000007027147825 */ /* 0x000fe600078e00ff */
[----:B------:R-:W-:Y:S01]  /*7220*/  ISETP.GE.AND P5, PT, R5, 0x11, PT ;  /* 0x000000110500780c */ /* 0x000fe20003fa6270 */
[----:B------:R-:W-:Y:S01]  /*7230*/  IMAD.IADD R23, R21, 0x1, R2 ;  /* 0x0000000115177824 */ /* 0x000fe200078e0202 */
[C---:B------:R-:W-:Y:S02]  /*7240*/  ISETP.GE.AND P6, PT, R5.reuse, 0x1, PT ;  /* 0x000000010500780c */ /* 0x040fe40003fc6270 */
[C---:B------:R-:W-:Y:S02]  /*7250*/  ISETP.GE.AND P4, PT, R5.reuse, 0x21, PT ;  /* 0x000000210500780c */ /* 0x040fe40003f86270 */
[----:B------:R-:W-:Y:S02]  /*7260*/  IADD3 R4, P0, R160, R20, RZ ;  /* 0x00000014a0047210 */ /* 0x000fe40007f1e0ff */
[----:B------:R-:W-:Y:S02]  /*7270*/  ISETP.GE.AND P3, PT, R5, 0x31, PT ;  /* 0x000000310500780c */ /* 0x000fe40003f66270 */
[----:B------:R-:W-:Y:S02]  /*7280*/  IADD3.X R8, R23, R165, RZ, P0, !PT ;  /* 0x000000a517087210 */ /* 0x000fe400007fe4ff */
[C---:B------:R-:W-:Y:S02]  /*7290*/  ISETP.GE.AND P2, PT, R5.reuse, 0x41, PT ;  /* 0x000000410500780c */ /* 0x040fe40003f46270 */
[----:B------:R-:W-:Y:S01]  /*72a0*/  @P5 IADD3 R9, P0, R4, 0x10, RZ ;  /* 0x0000001004095810 */ /* 0x000fe20007f1e0ff */
[----:B------:R-:W-:Y:S01]  /*72b0*/  @P6 IMAD R6, R8, c[0x0][0x258], RZ ;  /* 0x0000960008066a24 */ /* 0x000fe200078e02ff */
[----:B------:R-:W-:Y:S01]  /*72c0*/  @P6 MOV R3, R104 ;  /* 0x0000006800036202 */ /* 0x000fe20000000f00 */
[----:B------:R-:W-:Y:S01]  /*72d0*/  @P6 IMAD.MOV.U32 R2, RZ, RZ, R102 ;  /* 0x000000ffff026224 */ /* 0x000fe200078e0066 */
[----:B------:R-:W-:Y:S01]  /*72e0*/  ISETP.GE.AND P1, PT, R5, 0x51, PT ;  /* 0x000000510500780c */ /* 0x000fe20003f26270 */
[----:B------:R-:W-:Y:S01]  /*72f0*/  @P5 IMAD.X R7, RZ, RZ, R8, P0 ;  /* 0x000000ffff075224 */ /* 0x000fe200000e0608 */
[C---:B------:R-:W-:Y:S01]  /*7300*/  @P4 IADD3 R11, P0, R4.reuse, 0x20, RZ ;  /* 0x00000020040b4810 */ /* 0x040fe20007f1e0ff */
[C---:B------:R-:W-:Y:S01]  /*7310*/  @P6 IMAD.WIDE.U32 R2, R4.reuse, c[0x0][0x258], R2 ;  /* 0x0000960004026a25 */ /* 0x040fe200078e0002 */
[----:B------:R-:W-:Y:S02]  /*7320*/  P2R R24, PR, RZ, 0x40 ;  /* 0x00000040ff187803 */ /* 0x000fe40000000000 */
[----:B------:R-:W-:Y:S01]  /*7330*/  P2R R21, PR, RZ, 0x20 ;  /* 0x00000020ff157803 */ /* 0x000fe20000000000 */
[----:B------:R-:W-:Y:S02]  /*7340*/  @P6 IMAD R6, R4, c[0x0][0x25c], R6 ;  /* 0x0000970004066a24 */ /* 0x000fe400078e0206 */
[----:B------:R-:W-:Y:S01]  /*7350*/  @P4 IMAD.X R10, RZ, RZ, R8, P0 ;  /* 0x000000ffff0a4224 */ /* 0x000fe200000e0608 */
[C---:B------:R-:W-:Y:S01]  /*7360*/  @P6 LEA R18, P0, R2.reuse, c[0x0][0x250], 0x1 ;  /* 0x0000940002126a11 */ /* 0x040fe200078008ff */
[----:B------:R-:W-:Y:S02]  /*7370*/  @P6 IMAD.IADD R6, R3, 0x1, R6 ;  /* 0x0000000103066824 */ /* 0x000fe400078e0206 */
[----:B------:R-:W-:Y:S02]  /*7380*/  @P5 IMAD R3, R7, c[0x0][0x258], RZ ;  /* 0x0000960007035a24 */ /* 0x000fe400078e02ff */
[----:B------:R-:W-:Y:S01]  /*7390*/  @P5 IMAD.MOV.U32 R7, RZ, RZ, R104 ;  /* 0x000000ffff075224 */ /* 0x000fe200078e0068 */
[----:B------:R-:W-:Y:S01]  /*73a0*/  @P6 LEA.HI.X R19, R2, c[0x0][0x254], R6, 0x1, P0 ;  /* 0x0000950002136a11 */ /* 0x000fe200000f0c06 */
[----:B------:R-:W-:Y:S01]  /*73b0*/  @P4 IMAD.MOV.U32 R2, RZ, RZ, R102 ;  /* 0x000000ffff024224 */ /* 0x000fe200078e0066 */
[----:B------:R-:W-:Y:S01]  /*73c0*/  @P5 MOV R6, R102 ;  /* 0x0000006600065202 */ /* 0x000fe20000000f00 */
[----:B------:R-:W-:Y:S04]  /*73d0*/  @P4 IMAD R10, R10, c[0x0][0x258], RZ ;  /* 0x000096000a0a4a24 */ /* 0x000fe800078e02ff */
[C---:B------:R-:W-:Y:S04]  /*73e0*/  @P5 IMAD.WIDE.U32 R6, R9.reuse, c[0x0][0x258], R6 ;  /* 0x0000960009065a25 */ /* 0x040fe800078e0006 */
[----:B------:R-:W-:Y:S01]  /*73f0*/  @P5 IMAD R9, R9, c[0x0][0x25c], R3 ;  /* 0x0000970009095a24 */ /* 0x000fe200078e0203 */
[-C--:B------:R-:W-:Y:S02]  /*7400*/  @P4 MOV R3, R104.reuse ;  /* 0x0000006800034202 */ /* 0x080fe40000000f00 */
[C---:B------:R-:W-:Y:S01]  /*7410*/  @P5 LEA R16, P0, R6.reuse, c[0x0][0x250], 0x1 ;  /* 0x0000940006105a11 */ /* 0x040fe200078008ff */
[----:B------:R-:W-:Y:S02]  /*7420*/  @P5 IMAD.IADD R9, R7, 0x1, R9 ;  /* 0x0000000107095824 */ /* 0x000fe400078e0209 */
[C---:B------:R-:W-:Y:S03]  /*7430*/  @P4 IMAD.WIDE.U32 R2, R11.reuse, c[0x0][0x258], R2 ;  /* 0x000096000b024a25 */ /* 0x040fe600078e0002 */
[----:B------:R-:W-:Y:S01]  /*7440*/  @P5 LEA.HI.X R17, R6, c[0x0][0x254], R9, 0x1, P0 ;  /* 0x0000950006115a11 */ /* 0x000fe200000f0c09 */
[----:B------:R-:W-:Y:S01]  /*7450*/  @P4 IMAD R7, R11, c[0x0][0x25c], R10 ;  /* 0x000097000b074a24 */ /* 0x000fe200078e020a */
[C---:B------:R-:W-:Y:S02]  /*7460*/  @P4 LEA R14, P0, R2.reuse, c[0x0][0x250], 0x1 ;  /* 0x00009400020e4a11 */ /* 0x040fe400078008ff */
[----:B------:R-:W-:Y:S01]  /*7470*/  ISETP.NE.AND P5, PT, R133, RZ, PT ;  /* 0x000000ff8500720c */ /* 0x000fe20003fa5270 */
[----:B------:R-:W-:Y:S05]  /*7480*/  @P4 IMAD.IADD R3, R3, 0x1, R7 ;  /* 0x0000000103034824 */ /* 0x000fea00078e0207 */
[----:B------:R-:W-:Y:S02]  /*7490*/  @P4 LEA.HI.X R15, R2, c[0x0][0x254], R3, 0x1, P0 ;  /* 0x00009500020f4a11 */ /* 0x000fe400000f0c03 */
[C---:B------:R-:W-:Y:S02]  /*74a0*/  @P3 IADD3 R6, P0, R4.reuse, 0x30, RZ ;  /* 0x0000003004063810 */ /* 0x040fe40007f1e0ff */
[----:B------:R-:W-:Y:S02]  /*74b0*/  @P3 MOV R3, R104 ;  /* 0x0000006800033202 */ /* 0x000fe40000000f00 */
[----:B------:R-:W-:Y:S02]  /*74c0*/  @P3 IADD3.X R2, RZ, R8, RZ, P0, !PT ;  /* 0x00000008ff023210 */ /* 0x000fe400007fe4ff */
[----:B------:R-:W-:Y:S03]  /*74d0*/  @P2 IADD3 R7, P0, R4, 0x40, RZ ;  /* 0x0000004004072810 */ /* 0x000fe60007f1e0ff */
[----:B------:R-:W-:Y:S02]  /*74e0*/  @P3 IMAD R9, R2, c[0x0][0x258], RZ ;  /* 0x0000960002093a24 */ /* 0x000fe400078e02ff */
[----:B------:R-:W-:Y:S02]  /*74f0*/  @P3 IMAD.MOV.U32 R2, RZ, RZ, R102 ;  /* 0x000000ffff023224 */ /* 0x000fe400078e0066 */
[----:B------:R-:W-:Y:S02]  /*7500*/  @P2 IMAD.X R10, RZ, RZ, R8, P0 ;  /* 0x000000ffff0a2224 */ /* 0x000fe400000e0608 */
[C---:B------:R-:W-:Y:S04]  /*7510*/  @P3 IMAD.WIDE.U32 R2, R6.reuse, c[0x0][0x258], R2 ;  /* 0x0000960006023a25 */ /* 0x040fe800078e0002 */
[----:B------:R-:W-:Y:S01]  /*7520*/  @P3 IMAD R6, R6, c[0x0][0x25c], R9 ;  /* 0x0000970006063a24 */ /* 0x000fe200078e0209 */
[C---:B------:R-:W-:Y:S03]  /*7530*/  @P3 LEA R12, P0, R2.reuse, c[0x0][0x250], 0x1 ;  /* 0x00009400020c3a11 */ /* 0x040fe600078008ff */
[----:B------:R-:W-:Y:S01]  /*7540*/  @P3 IMAD.IADD R6, R3, 0x1, R6 ;  /* 0x0000000103063824 */ /* 0x000fe200078e0206 */
[----:B------:R-:W-:Y:S04]  /*7550*/  @P2 MOV R3, R104 ;  /* 0x0000006800032202 */ /* 0x000fe80000000f00 */
[----:B------:R-:W-:Y:S01]  /*7560*/  @P3 LEA.HI.X R13, R2, c[0x0][0x254], R6, 0x1, P0 ;  /* 0x00009500020d3a11 */ /* 0x000fe200000f0c06 */
[----:B------:R-:W-:Y:S02]  /*7570*/  @P2 IMAD R6, R10, c[0x0][0x258], RZ ;  /* 0x000096000a062a24 */ /* 0x000fe400078e02ff */
[----:B------:R-:W-:Y:S02]  /*7580*/  @P2 IMAD.MOV.U32 R2, RZ, RZ, R102 ;  /* 0x000000ffff022224 */ /* 0x000fe400078e0066 */
[C---:B------:R-:W-:Y:S02]  /*7590*/  @P2 IMAD R6, R7.reuse, c[0x0][0x25c], R6 ;  /* 0x0000970007062a24 */ /* 0x040fe400078e0206 */
[----:B------:R-:W-:Y:S04]  /*75a0*/  @P2 IMAD.WIDE.U32 R2, R7, c[0x0][0x258], R2 ;  /* 0x0000960007022a25 */ /* 0x000fe800078e0002 */
[----:B------:R-:W-:Y:S01]  /*75b0*/  @P2 IMAD.IADD R6, R3, 0x1, R6 ;  /* 0x0000000103062824 */ /* 0x000fe200078e0206 */
[C---:B------:R-:W-:Y:S01]  /*75c0*/  @P2 LEA R10, P0, R2.reuse, c[0x0][0x250], 0x1 ;  /* 0x00009400020a2a11 */ /* 0x040fe200078008ff */
[----:B------:R-:W-:Y:S03]  /*75d0*/  @P1 IMAD.MOV.U32 R3, RZ, RZ, R104 ;  /* 0x000000ffff031224 */ /* 0x000fe600078e0068 */
[----:B------:R-:W-:Y:S02]  /*75e0*/  @P2 LEA.HI.X R11, R2, c[0x0][0x254], R6, 0x1, P0 ;  /* 0x00009500020b2a11 */ /* 0x000fe400000f0c06 */
[C---:B------:R-:W-:Y:S05]  /*75f0*/  @P1 IADD3 R6, P0, R4.reuse, 0x50, RZ ;  /* 0x0000005004061810 */ /* 0x040fea0007f1e0ff */
[----:B------:R-:W-:Y:S01]  /*7600*/  @P1 IMAD.X R2, RZ, RZ, R8, P0 ;  /* 0x000000ffff021224 */ /* 0x000fe200000e0608 */
[----:B------:R-:W-:Y:S11]  /*7610*/  ISETP.GE.AND P0, PT, R5, 0x61, PT ;  /* 0x000000610500780c */ /* 0x000ff60003f06270 */
[----:B------:R-:W-:Y:S02]  /*7620*/  @!UPT UIADD3 URZ, URZ, URZ, URZ ;  /* 0x0000003f3f3ff290 */ /* 0x000fe4000fffe03f */
[----:B------:R-:W-:Y:S01]  /*7630*/  @P0 IADD3 R5, P6, R4, 0x60, RZ ;  /* 0x0000006004050810 */ /* 0x000fe20007fde0ff */
[----:B------:R-:W-:Y:S02]  /*7640*/  @P1 IMAD R4, R2, c[0x0][0x258], RZ ;  /* 0x0000960002041a24 */ /* 0x000fe400078e02ff */
[----:B------:R-:W-:Y:S01]  /*7650*/  @P1 IMAD.MOV.U32 R2, RZ, RZ, R102 ;  /* 0x000000ffff021224 */ /* 0x000fe200078e0066 */
[----:B------:R-:W-:Y:S01]  /*7660*/  @P0 IADD3.X R8, RZ, R8, RZ, P6, !PT ;  /* 0x00000008ff080210 */ /* 0x000fe200037fe4ff */
[C---:B------:R-:W-:Y:S02]  /*7670*/  @P1 IMAD R4, R6.reuse, c[0x0][0x25c], R4 ;  /* 0x0000970006041a24 */ /* 0x040fe400078e0204 */
[----:B------:R-:W-:Y:S05]  /*7680*/  @P1 IMAD.WIDE.U32 R2, R6, c[0x0][0x258], R2 ;  /* 0x0000960006021a25 */ /* 0x000fea00078e0002 */
[C---:B------:R-:W-:Y:S02]  /*7690*/  @P1 LEA R6, P6, R2.reuse, c[0x0][0x250], 0x1 ;  /* 0x0000940002061a11 */ /* 0x040fe400078c08ff */
[----:B------:R-:W-:Y:S01]  /*76a0*/  @P1 IADD3 R4, R3, R4, RZ ;  /* 0x0000000403041210 */ /* 0x000fe20007ffe0ff */
[----:B------:R-:W-:Y:S03]  /*76b0*/  @P0 IMAD.MOV.U32 R3, RZ, RZ, R104 ;  /* 0x000000ffff030224 */ /* 0x000fe600078e0068 */
[----:B------:R-:W-:Y:S01]  /*76c0*/  @P1 LEA.HI.X R7, R2, c[0x0][0x254], R4, 0x1, P6 ;  /* 0x0000950002071a11 */ /* 0x000fe200030f0c04 */
[----:B------:R-:W-:Y:S02]  /*76d0*/  @P0 IMAD R4, R8, c[0x0][0x258], RZ ;  /* 0x0000960008040a24 */ /* 0x000fe400078e02ff */
[----:B------:R-:W-:Y:S02]  /*76e0*/  @P0 IMAD.MOV.U32 R2, RZ, RZ, R102 ;  /* 0x000000ffff020224 */ /* 0x000fe400078e0066 */
[C---:B------:R-:W-:Y:S02]  /*76f0*/  @P0 IMAD R4, R5.reuse, c[0x0][0x25c], R4 ;  /* 0x0000970005040a24 */ /* 0x040fe400078e0204 */
[----:B------:R-:W-:Y:S05]  /*7700*/  @P0 IMAD.WIDE.U32 R2, R5, c[0x0][0x258], R2 ;  /* 0x0000960005020a25 */ /* 0x000fea00078e0002 */
[----:B------:R-:W-:Y:S02]  /*7710*/  @P0 IADD3 R3, R3, R4, RZ ;  /* 0x0000000403030210 */ /* 0x000fe40007ffe0ff */
[C---:B------:R-:W-:Y:S04]  /*7720*/  @P0 LEA R4, P6, R2.reuse, c[0x0][0x250], 0x1 ;  /* 0x0000940002040a11 */ /* 0x040fe800078c08ff */
[----:B------:R-:W-:Y:S01]  /*7730*/  @P0 LEA.HI.X R5, R2, c[0x0][0x254], R3, 0x1, P6 ;  /* 0x0000950002050a11 */ /* 0x000fe200030f0c03 */
[----:B------:R-:W-:Y:S01]  /*7740*/  IMAD.IADD R2, R22, 0x1, R0 ;  /* 0x0000000116027824 */ /* 0x000fe200078e0200 */
[----:B------:R-:W-:Y:S11]  /*7750*/  ISETP.NE.AND P6, PT, R24, RZ, PT ;  /* 0x000000ff1800720c */ /* 0x000ff60003fc5270 */
[----:B------:R-:W-:Y:S02]  /*7760*/  @!UPT UIADD3 URZ, URZ, URZ, URZ ;  /* 0x0000003f3f3ff290 */ /* 0x000fe4000fffe03f */
[----:B------:R-:W-:Y:S01]  /*7770*/  @!PT LDS RZ, [RZ] ;  /* 0x00000000fffff984 */ /* 0x000fe20000000800 */
[----:B------:R-:W-:Y:S01]  /*7780*/  @!PT LDS RZ, [RZ] ;  /* 0x00000000fffff984 */ /* 0x000fe20000000800 */
[----:B------:R-:W-:Y:S01]  /*7790*/  @!PT LDS RZ, [RZ] ;  /* 0x00000000fffff984 */ /* 0x000fe20000000800 */
[----:B------:R1:W-:Y:S01]  /*77a0*/  @P6 LDGSTS.E.BYPASS.LTC128B.128 [R94+0x100], [R18.64], !P5 ;  /* 0x00100000125e6fae */ /* 0x0003e2000e901d4a */
[----:B------:R-:W-:Y:S02]  /*77b0*/  ISETP.NE.AND P5, PT, R21, RZ, PT ;  /* 0x000000ff1500720c */ /* 0x000fe40003fa5270 */
[----:B------:R-:W-:Y:S11]  /*77c0*/  ISETP.NE.AND P6, PT, R133, RZ, PT ;  /* 0x000000ff8500720c */ /* 0x000ff60003fc5270 */
[----:B------:R-:W-:Y:S02]  /*77d0*/  @!UPT UIADD3 URZ, URZ, URZ, URZ ;  /* 0x0000003f3f3ff290 */ /* 0x000fe4000fffe03f */
[----:B------:R2:W-:Y:S08]  /*77e0*/  @P5 LDGSTS.E.BYPASS.LTC128B.128 [R94+0x900], [R16.64], !P6 ;  /* 0x00900000105e5fae */ /* 0x0005f0000f101d4a */
[----:B------:R1:W-:Y:S08]  /*77f0*/  @P4 LDGSTS.E.BYPASS.LTC128B.128 [R94+0x1100], [R14.64], !P6 ;  /* 0x011000000e5e4fae */ /* 0x0003f0000f101d4a */
[----:B------:R1:W-:Y:S08]  /*7800*/  @P3 LDGSTS.E.BYPASS.LTC128B.128 [R94+0x1900], [R12.64], !P6 ;  /* 0x019000000c5e3fae */ /* 0x0003f0000f101d4a */
[----:B------:R1:W-:Y:S08]  /*7810*/  @P2 LDGSTS.E.BYPASS.LTC128B.128 [R94+0x2100], [R10.64], !P6 ;  /* 0x021000000a5e2fae */ /* 0x0003f0000f101d4a */
[----:B------:R3:W-:Y:S08]  /*7820*/  @P1 LDGSTS.E.BYPASS.LTC128B.128 [R94+0x2900], [R6.64], !P6 ;  /* 0x02900000065e1fae */ /* 0x0007f0000f101d4a */
[----:B------:R1:W-:Y:S08]  /*7830*/  @P0 LDGSTS.E.BYPASS.LTC128B.128 [R94+0x3100], [R4.64], !P6 ;  /* 0x03100000045e0fae */ /* 0x0003f0000f101d4a */
[----:B------:R-:W0:Y:S01]  /*7840*/  LDGDEPBAR ;  /* 0x00000000000079af */ /* 0x000e220000000000 */
[----:B---3--:R-:W-:Y:S02]  /*7850*/  IMNMX R7, R2, 0x70, PT ;  /* 0x0000007002077817 */ /* 0x008fe40003800200 */
[----:B------:R-:W-:Y:S02]  /*7860*/  IADD3 R6, P0, R162, R20, RZ ;  /* 0x00000014a2067210 */ /* 0x000fe40007f1e0ff */
[----:B------:R-:W-:Y:S02]  /*7870*/  ISETP.GE.AND P1, PT, R101, R7, PT ;  /* 0x000000076500720c */ /* 0x000fe40003f26270 */
[----:B--2---:R-:W-:Y:S01]  /*7880*/  IADD3.X R16, R23, R161, RZ, P0, !PT ;  /* 0x000000a117107210 */ /* 0x004fe200007fe4ff */
[----:B------:R-:W-:Y:S04]  /*7890*/  DEPBAR.LE SB0, 0x0 ;  /* 0x000080000000791a */ /* 0x000fe80000000000 */
[----:B------:R-:W-:Y:S06]  /*78a0*/  BAR.SYNC.DEFER_BLOCKING 0x0 ;  /* 0x0000000000007b1d */ /* 0x000fec0000010000 */
[----:B------:R-:W-:-:S05]  /*78b0*/  @P1 BRA `(.L_x_91) ;  /* 0x000000e000001947 */ /* 0x000fca0003800000 */
[----:B-1----:R-:W-:Y:S01]  /*78c0*/  ISETP.GE.AND P1, PT, R26, c[0x0][0x1d4], PT ;  /* 0x000075001a007a0c */ /* 0x002fe20003f26270 */
[----:B------:R-:W-:Y:S01]  /*78d0*/  IMAD R2, R16, c[0x0][0x208], RZ ;  /* 0x0000820010027a24 */ /* 0x000fe200078e02ff */
[----:B------:R-:W-:Y:S01]  /*78e0*/  ISETP.GE.AND P0, PT, R117, c[0x0][0x1d4], PT ;  /* 0x0000750075007a0c */ /* 0x000fe20003f06270 */
[----:B------:R-:W-:Y:S01]  /*78f0*/  IMAD.MOV.U32 R4, RZ, RZ, R106 ;  /* 0x000000ffff047224 */ /* 0x000fe200078e006a */
[----:B------:R-:W-:Y:S01]  /*7900*/  MOV R5, R116 ;  /* 0x0000007400057202 */ /* 0x000fe20000000f00 */
[C---:B------:R-:W-:Y:S04]  /*7910*/  IMAD R2, R6.reuse, c[0x0][0x20c], R2 ;  /* 0x0000830006027a24 */ /* 0x040fe800078e0202 */
[----:B------:R-:W-:Y:S04]  /*7920*/  IMAD.WIDE.U32 R4, R6, c[0x0][0x208], R4 ;  /* 0x0000820006047a25 */ /* 0x000fe800078e0004 */
[----:B------:R-:W1:Y:S01]  /*7930*/  @!P1 LDS.128 R12, [R97+0x100] ;  /* 0x00010000610c9984 */ /* 0x000e620000000c00 */
[----:B------:R-:W-:Y:S01]  /*7940*/  IMAD.IADD R3, R5, 0x1, R2 ;  /* 0x0000000105037824 */ /* 0x000fe200078e0202 */
[C---:B------:R-:W-:Y:S02]  /*7950*/  LEA R2, P2, R4.reuse, c[0x0][0x1f8], 0x1 ;  /* 0x00007e0004027a11 */ /* 0x040fe400078408ff */
[----:B------:R-:W2:Y:S02]  /*7960*/  @!P0 LDS.128 R8, [R96+0x100] ;  /* 0x0001000060088984 */ /* 0x000ea40000000c00 */
[----:B------:R-:W-:Y:S05]  /*7970*/  LEA.HI.X R3, R4, c[0x0][0x1fc], R3, 0x1, P2 ;  /* 0x00007f0004037a11 */ /* 0x000fea00010f0c03 */
[----:B-1----:R1:W-:Y:S04]  /*7980*/  @!P1 STG.E.128 [R2.64], R12 ;  /* 0x0000000c02009986 */ /* 0x0023e8000c101d0a */
[----:B--2---:R1:W-:Y:S02]  /*7990*/  @!P0 STG.E.128 [R2.64+0x40], R8 ;  /* 0x0000400802008986 */ /* 0x0043e4000c101d0a */
.L_x_91:
[----:B-1----:R-:W-:Y:S05]  /*79a0*/  BSYNC B0 ;  /* 0x0000000000007941 */ /* 0x002fea0003800000 */
.L_x_90:
[----:B------:R-:W-:Y:S01]  /*79b0*/  ISETP.GE.AND P0, PT, R169, R7, PT ;  /* 0x00000007a900720c */ /* 0x000fe20003f06270 */
[----:B------:R-:W-:Y:S01]  /*79c0*/  @!UPT UIADD3 URZ, URZ, URZ, URZ ;  /* 0x0000003f3f3ff290 */ /* 0x000fe2000fffe03f */
[----:B------:R-:W-:Y:S11]  /*79d0*/  BSSY B0, `(.L_x_92) ;  /* 0x0000012000007945 */ /* 0x000ff60003800000 */
[----:B------:R-:W-:-:S05]  /*79e0*/  @P0 BRA `(.L_x_93) ;  /* 0x0000010000000947 */ /* 0x000fca0003800000 */
[----:B------:R-:W-:Y:S01]  /*79f0*/  ISETP.GE.AND P1, PT, R26, c[0x0][0x1d4], PT ;  /* 0x000075001a007a0c */ /* 0x000fe20003f26270 */
[----:B------:R-:W-:Y:S01]  /*7a00*/  IMAD.MOV.U32 R4, RZ, RZ, R106 ;  /* 0x000000ffff047224 */ /* 0x000fe200078e006a */
[----:B------:R-:W-:Y:S02]  /*7a10*/  ISETP.GE.AND P0, PT, R117, c[0x0][0x1d4], PT ;  /* 0x0000750075007a0c */ /* 0x000fe40003f06270 */
[----:B------:R-:W-:Y:S02]  /*7a20*/  IADD3 R2, P2, R6, 0x20, RZ ;  /* 0x0000002006027810 */ /* 0x000fe40007f5e0ff */
[----:B------:R-:W-:Y:S03]  /*7a30*/  MOV R5, R116 ;  /* 0x0000007400057202 */ /* 0x000fe60000000f00 */
[----:B------:R-:W-:Y:S02]  /*7a40*/  IMAD.X R3, RZ, RZ, R16, P2 ;  /* 0x000000ffff037224 */ /* 0x000fe400010e0610 */
[C---:B------:R-:W-:Y:S02]  /*7a50*/  IMAD.WIDE.U32 R4, R2.reuse, c[0x0][0x208], R4 ;  /* 0x0000820002047a25 */ /* 0x040fe400078e0004 */
[----:B------:R-:W1:Y:S02]  /*7a60*/  @!P1 LDS.128 R12, [R97+0x1100] ;  /* 0x00110000610c9984 */ /* 0x000e640000000c00 */
[----:B------:R-:W-:Y:S02]  /*7a70*/  IMAD R3, R3, c[0x0][0x208], RZ ;  /* 0x0000820003037a24 */ /* 0x000fe400078e02ff */
[----:B------:R-:W2:Y:S02]  /*7a80*/  @!P0 LDS.128 R8, [R96+0x1100] ;  /* 0x0011000060088984 */ /* 0x000ea40000000c00 */
[----:B------:R-:W-:Y:S01]  /*7a90*/  IMAD R3, R2, c[0x0][0x20c], R3 ;  /* 0x0000830002037a24 */ /* 0x000fe200078e0203 */
[C---:B------:R-:W-:Y:S03]  /*7aa0*/  LEA R2, P2, R4.reuse, c[0x0][0x1f8], 0x1 ;  /* 0x00007e0004027a11 */ /* 0x040fe600078408ff */
[----:B------:R-:W-:Y:S05]  /*7ab0*/  IMAD.IADD R3, R5, 0x1, R3 ;  /* 0x0000000105037824 */ /* 0x000fea00078e0203 */
[----:B------:R-:W-:Y:S05]  /*7ac0*/  LEA.HI.X R3, R4, c[0x0][0x1fc], R3, 0x1, P2 ;  /* 0x00007f0004037a11 */ /* 0x000fea00010f0c03 */
[----:B-1----:R1:W-:Y:S04]  /*7ad0*/  @!P1 STG.E.128 [R2.64], R12 ;  /* 0x0000000c02009986 */ /* 0x0023e8000c101d0a */
[----:B--2---:R1:W-:Y:S02]  /*7ae0*/  @!P0 STG.E.128 [R2.64+0x40], R8 ;  /* 0x0000400802008986 */ /* 0x0043e4000c101d0a */
.L_x_93:
[----:B------:R-:W-:Y:S05]  /*7af0*/  BSYNC B0 ;  /* 0x0000000000007941 */ /* 0x000fea0003800000 */
.L_x_92:
[----:B------:R-:W-:Y:S01]  /*7b00*/  ISETP.GE.AND P0, PT, R168, R7, PT ;  /* 0x00000007a800720c */ /* 0x000fe20003f06270 */
[----:B------:R-:W-:Y:S01]  /*7b10*/  @!UPT UIADD3 URZ, URZ, URZ, URZ ;  /* 0x0000003f3f3ff290 */ /* 0x000fe2000fffe03f */
[----:B------:R-:W-:Y:S11]  /*7b20*/  BSSY B0, `(.L_x_94) ;  /* 0x0000012000007945 */ /* 0x000ff60003800000 */
[----:B------:R-:W-:-:S05]  /*7b30*/  @P0 BRA `(.L_x_95) ;  /* 0x0000010000000947 */ /* 0x000fca0003800000 */
[----:B------:R-:W-:Y:S01]  /*7b40*/  ISETP.GE.AND P1, PT, R26, c[0x0][0x1d4], PT ;  /* 0x000075001a007a0c */ /* 0x000fe20003f26270 */
[----:B------:R-:W-:Y:S01]  /*7b50*/  IMAD.MOV.U32 R4, RZ, RZ, R106 ;  /* 0x000000ffff047224 */ /* 0x000fe200078e006a */
[----:B------:R-:W-:Y:S02]  /*7b60*/  ISETP.GE.AND P0, PT, R117, c[0x0][0x1d4], PT ;  /* 0x0000750075007a0c */ /* 0x000fe40003f06270 */
[----:B-1----:R-:W-:Y:S02]  /*7b70*/  IADD3 R2, P2, R6, 0x40, RZ ;  /* 0x0000004006027810 */ /* 0x002fe40007f5e0ff */
        /* <DEDUP_REMOVED lines=12> */
.L_x_95:
[----:B------:R-:W-:Y:S05]  /*7c40*/  BSYNC B0 ;  /* 0x0000000000007941 */ /* 0x000fea0003800000 */
.L_x_94:
        /* <DEDUP_REMOVED lines=20> */
.L_x_97:
[----:B------:R-:W-:Y:S05]  /*7d90*/  BSYNC B0 ;  /* 0x0000000000007941 */ /* 0x000fea0003800000 */
.L_x_96:
[C---:B------:R-:W-:Y:S02]  /*7da0*/  ISETP.GT.AND P0, PT, R39.reuse, R164, PT ;  /* 0x000000a42700720c */ /* 0x040fe40003f04270 */
[----:B------:R-:W-:Y:S11]  /*7db0*/  IADD3 R39, R39, -0x1, RZ ;  /* 0xffffffff27277810 */ /* 0x000ff60007ffe0ff */
[----:B------:R-:W-:Y:S01]  /*7dc0*/  @P0 SHF.R.S32.HI R5, RZ, 0x1f, R39 ;  /* 0x0000001fff050819 */ /* 0x000fe20000011427 */
[----:B------:R-:W-:Y:S02]  /*7dd0*/  @P0 IMAD R4, R208, R39, RZ ;  /* 0x00000027d0040224 */ /* 0x000fe400078e02ff */
[----:B-1----:R-:W-:Y:S02]  /*7de0*/  @P0 IMAD.MOV.U32 R2, RZ, RZ, R138 ;  /* 0x000000ffff020224 */ /* 0x002fe400078e008a */
[----:B------:R-:W-:Y:S02]  /*7df0*/  @P0 IMAD.MOV.U32 R3, RZ, RZ, R135 ;  /* 0x000000ffff030224 */ /* 0x000fe400078e0087 */
[-C--:B------:R-:W-:Y:S02]  /*7e00*/  @P0 IMAD R4, R5, R178.reuse, R4 ;  /* 0x000000b205040224 */ /* 0x080fe400078e0204 */
[----:B------:R-:W-:Y:S04]  /*7e10*/  @P0 IMAD.WIDE.U32 R2, R39, R178, R2 ;  /* 0x000000b227020225 */ /* 0x000fe800078e0002 */
[----:B------:R-:W-:Y:S01]  /*7e20*/  @P0 IMAD.IADD R4, R3, 0x1, R4 ;  /* 0x0000000103040824 */ /* 0x000fe200078e0204 */
[C---:B------:R-:W-:Y:S04]  /*7e30*/  @P0 LEA R10, P1, R2.reuse, c[0x0][0x220], 0x1 ;  /* 0x00008800020a0a11 */ /* 0x040fe800078208ff */
[----:B------:R-:W-:Y:S02]  /*7e40*/  @P0 LEA.HI.X R11, R2, c[0x0][0x224], R4, 0x1, P1 ;  /* 0x00008900020b0a11 */ /* 0x000fe400008f0c04 */
[-C--:B------:R-:W-:Y:S03]  /*7e50*/  @P0 IADD3 R12, P2, R10, R170.reuse, RZ ;  /* 0x000000aa0a0c0210 */ /* 0x080fe60007f5e0ff */
[----:B------:R-:W-:Y:S01]  /*7e60*/  @!PT LDS RZ, [RZ] ;  /* 0x00000000fffff984 */ /* 0x000fe20000000800 */
[----:B------:R-:W-:Y:S01]  /*7e70*/  @!PT LDS RZ, [RZ] ;  /* 0x00000000fffff984 */ /* 0x000fe20000000800 */
[----:B------:R-:W-:Y:S01]  /*7e80*/  @!PT LDS RZ, [RZ] ;  /* 0x00000000fffff984 */ /* 0x000fe20000000800 */
[----:B------:R1:W-:Y:S01]  /*7e90*/  @P0 LDGSTS.E.BYPASS.LTC128B.128 [R94+0x3900], [R10.64], !P6 ;  /* 0x039000000a5e0fae */ /* 0x0003e2000f101d4a */
[-C--:B------:R-:W-:Y:S01]  /*7ea0*/  @P0 IADD3 R8, P1, R12, R170.reuse, RZ ;  /* 0x000000aa0c080210 */ /* 0x080fe20007f3e0ff */
[--C-:B------:R-:W-:Y:S03]  /*7eb0*/  @P0 IMAD.X R13, R11, 0x1, R166.reuse, P2 ;  /* 0x000000010b0d0824 */ /* 0x100fe600010e06a6 */
[----:B------:R-:W-:Y:S02]  /*7ec0*/  @P0 IADD3 R6, P2, R8, R170, RZ ;  /* 0x000000aa08060210 */ /* 0x000fe40007f5e0ff */
[----:B------:R2:W-:Y:S01]  /*7ed0*/  @P0 LDGSTS.E.BYPASS.LTC128B.128 [R94+0x4100], [R12.64], !P6 ;  /* 0x041000000c5e0fae */ /* 0x0005e2000f101d4a */
[----:B------:R-:W-:Y:S02]  /*7ee0*/  @P0 IADD3.X R9, R13, R166, RZ, P1, !PT ;  /* 0x000000a60d090210 */ /* 0x000fe40000ffe4ff */
[-C--:B------:R-:W-:Y:S03]  /*7ef0*/  @P0 IADD3 R4, P1, R6, R170.reuse, RZ ;  /* 0x000000aa06040210 */ /* 0x080fe60007f3e0ff */
[----:B------:R2:W-:Y:S01]  /*7f00*/  @P0 LDGSTS.E.BYPASS.LTC128B.128 [R94+0x4900], [R8.64], !P6 ;  /* 0x04900000085e0fae */ /* 0x0005e2000f101d4a */
[--C-:B------:R-:W-:Y:S01]  /*7f10*/  @P0 IMAD.X R7, R9, 0x1, R166.reuse, P2 ;  /* 0x0000000109070824 */ /* 0x100fe200010e06a6 */
[----:B------:R-:W-:Y:S03]  /*7f20*/  @P0 IADD3 R2, P2, R4, R170, RZ ;  /* 0x000000aa04020210 */ /* 0x000fe60007f5e0ff */
[--C-:B------:R-:W-:Y:S01]  /*7f30*/  @P0 IMAD.X R5, R7, 0x1, R166.reuse, P1 ;  /* 0x0000000107050824 */ /* 0x100fe200008e06a6 */
[----:B------:R2:W-:Y:S04]  /*7f40*/  @P0 LDGSTS.E.BYPASS.LTC128B.128 [R94+0x5100], [R6.64], !P6 ;  /* 0x05100000065e0fae */ /* 0x0005e8000f101d4a */
[----:B------:R2:W-:Y:S01]  /*7f50*/  @P0 LDGSTS.E.BYPASS.LTC128B.128 [R94+0x5900], [R4.64], !P6 ;  /* 0x05900000045e0fae */ /* 0x0005e2000f101d4a */
[----:B------:R-:W-:Y:S02]  /*7f60*/  @P0 IADD3.X R3, R5, R166, RZ, P2, !PT ;  /* 0x000000a605030210 */ /* 0x000fe400017fe4ff */
[----:B-1----:R-:W-:Y:S03]  /*7f70*/  @P0 IADD3 R10, P1, R2, R170, RZ ;  /* 0x000000aa020a0210 */ /* 0x002fe60007f3e0ff */
[----:B------:R2:W-:Y:S02]  /*7f80*/  @P0 LDGSTS.E.BYPASS.LTC128B.128 [R94+0x6100], [R2.64], !P6 ;  /* 0x06100000025e0fae */ /* 0x0005e4000f101d4a */
[----:B------:R-:W-:Y:S05]  /*7f90*/  @P0 IMAD.X R11, R3, 0x1, R166, P1 ;  /* 0x00000001030b0824 */ /* 0x000fea00008e06a6 */
[----:B------:R2:W-:Y:S04]  /*7fa0*/  @P0 LDGSTS.E.BYPASS.LTC128B.128 [R94+0x6900], [R10.64], !P6 ;  /* 0x069000000a5e0fae */ /* 0x0005e8000f101d4a */
[----:B------:R-:W0:Y:S01]  /*7fb0*/  LDGDEPBAR ;  /* 0x00000000000079af */ /* 0x000e220000000000 */
[----:B------:R-:W-:-:S05]  /*7fc0*/  @P0 BRA `(.L_x_98) ;  /* 0xffff9ee000000947 */ /* 0x000fca000383ffff */
[----:B------:R-:W-:Y:S06]  /*7fd0*/  BAR.SYNC.DEFER_BLOCKING 0x0 ;  /* 0x0000000000007b1d */ /* 0x000fec0000010000 */
.L_x_51:
[----:B-1----:R-:W-:Y:S01]  /*7fe0*/  ISETP.GE.AND P0, PT, R228, 0x1, PT ;  /* 0x00000001e400780c */ /* 0x002fe20003f06270 */
[----:B--2---:R-:W-:Y:S01]  /*7ff0*/  IMAD.IADD R13, R190, 0x1, R187 ;  /* 0x00000001be0d7824 */ /* 0x004fe200078e02bb */
[----:B------:R-:W-:Y:S01]  /*8000*/  PLOP3.LUT P4, PT, PT, PT, PT, 0x80, 0x0 ;  /* 0x000000000000781c */ /* 0x000fe20003f8f070 */
[----:B------:R-:W-:Y:S01]  /*8010*/  CS2R R130, SRZ ;  /* 0x0000000000827805 */ /* 0x000fe2000001ff00 */
[----:B------:R-:W-:Y:S01]  /*8020*/  CS2R R128, SRZ ;  /* 0x0000000000807805 */ /* 0x000fe2000001ff00 */
[----:B------:R-:W-:Y:S01]  /*8030*/  CS2R R186, SRZ ;  /* 0x0000000000ba7805 */ /* 0x000fe2000001ff00 */
[----:B------:R-:W-:Y:S01]  /*8040*/  MOV R12, RZ ;  /* 0x000000ff000c7202 */ /* 0x000fe20000000f00 */
[----:B------:R-:W-:Y:S01]  /*8050*/  IMAD.MOV.U32 R184, RZ, RZ, RZ ;  /* 0x000000ffffb87224 */ /* 0x000fe200078e00ff */
[----:B------:R-:W-:Y:S01]  /*8060*/  CS2R R14, SRZ ;  /* 0x00000000000e7805 */ /* 0x000fe2000001ff00 */
[----:B------:R-:W-:Y:S01]  /*8070*/  MOV R126, RZ ;  /* 0x000000ff007e7202 */ /* 0x000fe20000000f00 */
[----:B------:R-:W-:Y:S01]  /*8080*/  CS2R R124, SRZ ;  /* 0x00000000007c7805 */ /* 0x000fe2000001ff00 */
[----:B------:R-:W-:Y:S01]  /*8090*/  CS2R R16, SRZ ;  /* 0x0000000000107805 */ /* 0x000fe2000001ff00 */
[----:B------:R-:W-:Y:S01]  /*80a0*/  IMAD.MOV.U32 R182, RZ, RZ, RZ ;  /* 0x000000ffffb67224 */ /* 0x000fe200078e00ff */
[----:B------:R-:W-:Y:S01]  /*80b0*/  MOV R180, RZ ;  /* 0x000000ff00b47202 */ /* 0x000fe20000000f00 */
[----:B------:R-:W-:Y:S01]  /*80c0*/  CS2R R20, SRZ ;  /* 0x0000000000147805 */ /* 0x000fe2000001ff00 */
[----:B------:R-:W-:Y:S01]  /*80d0*/  IMAD.MOV.U32 R118, RZ, RZ, RZ ;  /* 0x000000ffff767224 */ /* 0x000fe200078e00ff */
[----:B------:R-:W-:Y:S01]  /*80e0*/  CS2R R18, SRZ ;  /* 0x0000000000127805 */ /* 0x000fe2000001ff00 */
[----:B------:R-:W-:Y:S01]  /*80f0*/  MOV R116, RZ ;  /* 0x000000ff00747202 */ /* 0x000fe20000000f00 */
[----:B------:R-:W-:Y:S01]  /*8100*/  IMAD.MOV.U32 R122, RZ, RZ, RZ ;  /* 0x000000ffff7a7224 */ /* 0x000fe200078e00ff */
[----:B------:R-:W-:Y:S01]  /*8110*/  MOV R120, RZ ;  /* 0x000000ff00787202 */ /* 0x000fe20000000f00 */
[----:B------:R-:W-:Y:S01]  /*8120*/  CS2R R178, SRZ ;  /* 0x0000000000b27805 */ /* 0x000fe2000001ff00 */
[----:B------:R-:W-:Y:S01]  /*8130*/  IMAD.MOV.U32 R176, RZ, RZ, RZ ;  /* 0x000000ffffb07224 */ /* 0x000fe200078e00ff */
[----:B------:R-:W-:Y:S01]  /*8140*/  CS2R R22, SRZ ;  /* 0x0000000000167805 */ /* 0x000fe2000001ff00 */
[----:B------:R-:W-:Y:S01]  /*8150*/  MOV R174, RZ ;  /* 0x000000ff00ae7202 */ /* 0x000fe20000000f00 */
[----:B------:R-:W-:Y:S01]  /*8160*/  IMAD.MOV.U32 R172, RZ, RZ, RZ ;  /* 0x000000ffffac7224 */ /* 0x000fe200078e00ff */
[----:B------:R-:W-:Y:S01]  /*8170*/  CS2R R166, SRZ ;  /* 0x0000000000a67805 */ /* 0x000fe2000001ff00 */
[----:B------:R-:W-:Y:S01]  /*8180*/  CS2R R30, SRZ ;  /* 0x00000000001e7805 */ /* 0x000fe2000001ff00 */
[----:B------:R-:W-:Y:S01]  /*8190*/  MOV R164, RZ ;  /* 0x000000ff00a47202 */ /* 0x000fe20000000f00 */
[----:B------:R-:W-:Y:S01]  /*81a0*/  CS2R R24, SRZ ;  /* 0x0000000000187805 */ /* 0x000fe2000001ff00 */
[----:B------:R-:W-:Y:S01]  /*81b0*/  IMAD.MOV.U32 R170, RZ, RZ, RZ ;  /* 0x000000ffffaa7224 */ /* 0x000fe200078e00ff */
[----:B------:R-:W-:Y:S01]  /*81c0*/  CS2R R168, SRZ ;  /* 0x0000000000a87805 */ /* 0x000fe2000001ff00 */
[----:B------:R-:W-:Y:S01]  /*81d0*/  CS2R R162, SRZ ;  /* 0x0000000000a27805 */ /* 0x000fe2000001ff00 */
[----:B------:R-:W-:Y:S01]  /*81e0*/  MOV R160, RZ ;  /* 0x000000ff00a07202 */ /* 0x000fe20000000f00 */
[----:B------:R-:W-:Y:S01]  /*81f0*/  IMAD.MOV.U32 R27, RZ, RZ, RZ ;  /* 0x000000ffff1b7224 */ /* 0x000fe200078e00ff */
[----:B------:R-:W-:Y:S01]  /*8200*/  MOV R158, RZ ;  /* 0x000000ff009e7202 */ /* 0x000fe20000000f00 */
[----:B------:R-:W-:Y:S01]  /*8210*/  CS2R R28, SRZ ;  /* 0x00000000001c7805 */ /* 0x000fe2000001ff00 */
[----:B------:R-:W-:Y:S01]  /*8220*/  IMAD.MOV.U32 R156, RZ, RZ, RZ ;  /* 0x000000ffff9c7224 */ /* 0x000fe200078e00ff */
[----:B------:R-:W-:Y:S01]  /*8230*/  CS2R R150, SRZ ;  /* 0x0000000000967805 */ /* 0x000fe2000001ff00 */
[----:B------:R-:W-:Y:S01]  /*8240*/  CS2R R32, SRZ ;  /* 0x0000000000207805 */ /* 0x000fe2000001ff00 */
[----:B------:R-:W-:Y:S01]  /*8250*/  MOV R148, RZ ;  /* 0x000000ff00947202 */ /* 0x000fe20000000f00 */
[----:B------:R-:W-:Y:S01]  /*8260*/  IMAD.MOV.U32 R154, RZ, RZ, RZ ;  /* 0x000000ffff9a7224 */ /* 0x000fe200078e00ff */
[----:B------:R-:W-:Y:S01]  /*8270*/  CS2R R152, SRZ ;  /* 0x0000000000987805 */ /* 0x000fe2000001ff00 */
[----:B------:R-:W-:Y:S01]  /*8280*/  CS2R R142, SRZ ;  /* 0x00000000008e7805 */ /* 0x000fe2000001ff00 */
[----:B------:R-:W-:Y:S01]  /*8290*/  MOV R140, RZ ;  /* 0x000000ff008c7202 */ /* 0x000fe20000000f00 */
[----:B------:R-:W-:Y:S01]  /*82a0*/  IMAD.MOV.U32 R146, RZ, RZ, RZ ;  /* 0x000000ffff927224 */ /* 0x000fe200078e00ff */
[----:B------:R-:W-:Y:S01]  /*82b0*/  CS2R R144, SRZ ;  /* 0x0000000000907805 */ /* 0x000fe2000001ff00 */
[----:B------:R-:W-:Y:S01]  /*82c0*/  CS2R R38, SRZ ;  /* 0x0000000000267805 */ /* 0x000fe2000001ff00 */
[----:B------:R-:W-:Y:S01]  /*82d0*/  CS2R R36, SRZ ;  /* 0x0000000000247805 */ /* 0x000fe2000001ff00 */
[----:B------:R-:W-:Y:S05]  /*82e0*/  @!P0 BRA `(.L_x_99) ;  /* 0x0000e4d000008947 */ /* 0x000fea0003800000 */
[----:B------:R-:W2:Y:S01]  /*82f0*/  LDL R34, [R1+0x10] ;  /* 0x0000100001227983 */ /* 0x000ea20000100800 */
[----:B------:R-:W-:-:S03]  /*8300*/  ISETP.NE.U32.AND P0, PT, RZ, c[0x0][0x340], PT ;  /* 0x0000d000ff007a0c */ /* 0x000fc60003f05070 */
[----:B------:R-:W3:Y:S01]  /*8310*/  LDL R252, [R1+0x30] ;  /* 0x0000300001fc7983 */ /* 0x000ee20000100800 */
[----:B------:R-:W-:Y:S02]  /*8320*/  ISETP.NE.AND.EX P1, PT, RZ, c[0x0][0x344], PT, P0 ;  /* 0x0000d100ff007a0c */ /* 0x000fe40003f25300 */
[----:B------:R-:W-:Y:S01]  /*8330*/  SHF.R.S32.HI R0, RZ, 0x1f, R183 ;  /* 0x0000001fff007819 */ /* 0x000fe200000114b7 */
[----:B------:R-:W1:Y:S01]  /*8340*/  S2R R26, SR_CTAID.Y ;  /* 0x00000000001a7919 */ /* 0x000e620000002600 */
[----:B------:R-:W-:Y:S01]  /*8350*/  SHF.R.S32.HI R25, RZ, 0x1f, R231 ;  /* 0x0000001fff197819 */ /* 0x000fe200000114e7 */
[----:B------:R-:W-:Y:S01]  /*8360*/  IMAD.MOV.U32 R5, RZ, RZ, c[0x0][0x2c4] ;  /* 0x0000b100ff057624 */ /* 0x000fe200078e00ff */
[----:B------:R-:W-:-:S07]  /*8370*/  P2R R24, PR, RZ, 0x2 ;  /* 0x00000002ff187803 */ /* 0x000fce0000000000 */
[----:B------:R-:W-:Y:S02]  /*8380*/  @P1 IMAD.MOV.U32 R2, RZ, RZ, 0x4 ;  /* 0x00000004ff021424 */ /* 0x000fe400078e00ff */
[----:B------:R-:W-:Y:S01]  /*8390*/  IMAD R0, R0, c[0x0][0x178], RZ ;  /* 0x00005e0000007a24 */ /* 0x000fe200078e02ff */
[----:B------:R-:W-:-:S03]  /*83a0*/  LEA.HI R4, R25, R231, RZ, 0x3 ;  /* 0x000000e719047211 */ /* 0x000fc600078f18ff */
[----:B------:R-:W-:Y:S01]  /*83b0*/  IMAD R0, R183, c[0x0][0x17c], R0 ;  /* 0x00005f00b7007a24 */ /* 0x000fe200078e0200 */
[----:B------:R-:W-:Y:S02]  /*83c0*/  SHF.R.S32.HI R46, RZ, 0x3, R4 ;  /* 0x00000003ff2e7819 */ /* 0x000fe40000011404 */
[----:B------:R-:W-:-:S04]  /*83d0*/  ISETP.NE.U32.AND P0, PT, RZ, c[0x0][0x348], PT ;  /* 0x0000d200ff007a0c */ /* 0x000fc80003f05070 */
[----:B------:R-:W-:Y:S01]  /*83e0*/  ISETP.NE.AND.EX P0, PT, RZ, c[0x0][0x34c], PT, P0 ;  /* 0x0000d300ff007a0c */ /* 0x000fe20003f05300 */
[----:B------:R-:W-:Y:S02]  /*83f0*/  IMAD R19, R213, 0x80, R46 ;  /* 0x00000080d5137824 */ /* 0x000fe400078e022e */
[----:B------:R-:W-:-:S03]  /*8400*/  IMAD R23, R191, c[0x0][0x2c4], RZ ;  /* 0x0000b100bf177a24 */ /* 0x000fc600078e02ff */
[C---:B------:R-:W-:Y:S02]  /*8410*/  IADD3 R10, R19.reuse, 0x10, RZ ;  /* 0x00000010130a7810 */ /* 0x040fe40007ffe0ff */
[----:B------:R-:W-:Y:S02]  /*8420*/  ISETP.GE.AND P2, PT, R19, R23, PT ;  /* 0x000000171300720c */ /* 0x000fe40003f46270 */
[----:B------:R-:W-:Y:S02]  /*8430*/  LEA.HI R8, R25, R231, RZ, 0x6 ;  /* 0x000000e719087211 */ /* 0x000fe400078f30ff */
[----:B------:R-:W-:Y:S01]  /*8440*/  IADD3 R11, R19, 0x20, RZ ;  /* 0x00000020130b7810 */ /* 0x000fe20007ffe0ff */
[----:B--2---:R-:W-:-:S05]  /*8450*/  @P1 IMAD.WIDE R2, R34, R2, c[0x0][0x340] ;  /* 0x0000d00022021625 */ /* 0x004fca00078e0202 */
[----:B------:R2:W4:Y:S01]  /*8460*/  @P1 LDG.E R22, [R2.64] ;  /* 0x0000000a02161981 */ /* 0x000522000c1e1900 */
[----:B------:R-:W-:Y:S01]  /*8470*/  ISETP.NE.AND P1, PT, R5, 0x1, PT ;  /* 0x000000010500780c */ /* 0x000fe20003f25270 */
[----:B------:R-:W-:Y:S01]  /*8480*/  IMAD.MOV.U32 R247, RZ, RZ, c[0x0][0x1e0] ;  /* 0x00007800fff77624 */ /* 0x000fe200078e00ff */
[----:B------:R-:W-:Y:S02]  /*8490*/  SHF.R.S32.HI R21, RZ, 0x1f, R34 ;  /* 0x0000001fff157819 */ /* 0x000fe40000011422 */
[----:B------:R-:W-:Y:S02]  /*84a0*/  IADD3 R18, P6, R46, R13, RZ ;  /* 0x0000000d2e127210 */ /* 0x000fe40007fde0ff */
[----:B------:R-:W-:Y:S02]  /*84b0*/  SEL R6, R21, RZ, !P0 ;  /* 0x000000ff15067207 */ /* 0x000fe40004000000 */
[----:B---3--:R-:W-:Y:S02]  /*84c0*/  IADD3 R92, R252, -0x1, RZ ;  /* 0xfffffffffc5c7810 */ /* 0x008fe40007ffe0ff */
[----:B------:R-:W-:Y:S01]  /*84d0*/  LEA.HI R49, R25, R231, RZ, 0x4 ;  /* 0x000000e719317211 */ /* 0x000fe200078f20ff */
[----:B------:R-:W-:Y:S01]  /*84e0*/  IMAD R6, R6, c[0x0][0x1c0], RZ ;  /* 0x0000700006067a24 */ /* 0x000fe200078e02ff */
[----:B------:R-:W-:-:S02]  /*84f0*/  SHF.R.S32.HI R93, RZ, 0x1f, R92 ;  /* 0x0000001fff5d7819 */ /* 0x000fc4000001145c */
[----:B------:R-:W-:-:S04]  /*8500*/  LEA.HI R229, R25, R231, RZ, 0x5 ;  /* 0x000000e719e57211 */ /* 0x000fc800078f28ff */
[----:B------:R-:W-:Y:S01]  /*8510*/  SHF.R.S32.HI R50, RZ, 0x5, R229 ;  /* 0x00000005ff327819 */ /* 0x000fe200000114e5 */
[----:B--2---:R-:W-:-:S04]  /*8520*/  IMAD.WIDE.U32 R2, R183, c[0x0][0x178], RZ ;  /* 0x00005e00b7027a25 */ /* 0x004fc800078e00ff */
[----:B------:R-:W-:Y:S01]  /*8530*/  IMAD.IADD R3, R3, 0x1, R0 ;  /* 0x0000000103037824 */ /* 0x000fe200078e0200 */
[----:B------:R-:W-:Y:S02]  /*8540*/  LOP3.LUT R0, R4, 0xfffffff8, RZ, 0xc0, !PT ;  /* 0xfffffff804007812 */ /* 0x000fe400078ec0ff */
[----:B------:R-:W-:Y:S01]  /*8550*/  SEL R4, R34, RZ, !P0 ;  /* 0x000000ff22047207 */ /* 0x000fe20004000000 */
[----:B-1----:R-:W-:-:S04]  /*8560*/  IMAD.WIDE.U32 R2, R26, c[0x0][0x1b8], R2 ;  /* 0x00006e001a027a25 */ /* 0x002fc800078e0002 */
[----:B------:R-:W-:Y:S02]  /*8570*/  IMAD.IADD R136, R231, 0x1, -R0 ;  /* 0x00000001e7887824 */ /* 0x000fe400078e0a00 */
[----:B------:R-:W-:Y:S02]  /*8580*/  IMAD R0, R217, c[0x0][0x1b8], RZ ;  /* 0x00006e00d9007a24 */ /* 0x000fe400078e02ff */
[----:B------:R-:W-:Y:S02]  /*8590*/  IMAD R5, R136, 0x10, R46 ;  /* 0x0000001088057824 */ /* 0x000fe400078e022e */
[----:B------:R-:W-:Y:S02]  /*85a0*/  IMAD R0, R26, c[0x0][0x1bc], R0 ;  /* 0x00006f001a007a24 */ /* 0x000fe400078e0200 */
[----:B------:R-:W-:Y:S02]  /*85b0*/  IMAD R5, R213, 0x80, R5 ;  /* 0x00000080d5057824 */ /* 0x000fe400078e0205 */
[----:B------:R-:W-:-:S02]  /*85c0*/  IMAD.IADD R3, R3, 0x1, R0 ;  /* 0x0000000103037824 */ /* 0x000fc400078e0200 */
[----:B------:R-:W-:-:S04]  /*85d0*/  @P1 IMAD.HI.U32 R7, R5, c[0x0][0x2c8], RZ ;  /* 0x0000b20005071a27 */ /* 0x000fc800078e00ff */
[----:B------:R-:W-:Y:S01]  /*85e0*/  IMAD.MOV.U32 R0, RZ, RZ, R5 ;  /* 0x000000ffff007224 */ /* 0x000fe200078e0005 */
[----:B------:R-:W-:Y:S01]  /*85f0*/  @P1 SHF.R.U32.HI R0, RZ, c[0x0][0x2cc], R7 ;  /* 0x0000b300ff001a19 */ /* 0x000fe20000011607 */
[----:B------:R-:W-:Y:S01]  /*8600*/  IMAD R6, R4, c[0x0][0x1c4], R6 ;  /* 0x0000710004067a24 */ /* 0x000fe200078e0206 */
[----:B------:R-:W-:Y:S01]  /*8610*/  ISETP.GE.AND P1, PT, R10, R23, PT ;  /* 0x000000170a00720c */ /* 0x000fe20003f26270 */
[----:B------:R-:W-:Y:S01]  /*8620*/  IMAD.WIDE.U32 R2, R4, c[0x0][0x1c0], R2 ;  /* 0x0000700004027a25 */ /* 0x000fe200078e0002 */
[----:B------:R-:W-:-:S03]  /*8630*/  SHF.R.S32.HI R7, RZ, 0x1f, R0 ;  /* 0x0000001fff077819 */ /* 0x000fc60000011400 */
[----:B------:R-:W-:Y:S02]  /*8640*/  IMAD.MOV R4, RZ, RZ, -R0 ;  /* 0x000000ffff047224 */ /* 0x000fe400078e0a00 */
[----:B------:R-:W-:Y:S02]  /*8650*/  IMAD.IADD R3, R3, 0x1, R6 ;  /* 0x0000000103037824 */ /* 0x000fe400078e0206 */
[----:B------:R-:W-:Y:S02]  /*8660*/  IMAD R4, R4, c[0x0][0x2c4], R5 ;  /* 0x0000b10004047a24 */ /* 0x000fe400078e0205 */
[----:B------:R-:W-:Y:S02]  /*8670*/  IMAD R5, R7, c[0x0][0x1b0], RZ ;  /* 0x00006c0007057a24 */ /* 0x000fe400078e02ff */
[----:B------:R-:W-:-:S04]  /*8680*/  IMAD.WIDE.U32 R2, R0, c[0x0][0x1b0], R2 ;  /* 0x00006c0000027a25 */ /* 0x000fc800078e0002 */
[----:B------:R-:W-:Y:S01]  /*8690*/  IMAD R6, R0, c[0x0][0x1b4], R5 ;  /* 0x00006d0000067a24 */ /* 0x000fe200078e0205 */
[----:B------:R-:W-:Y:S01]  /*86a0*/  SHF.R.S32.HI R5, RZ, 0x1f, R4 ;  /* 0x0000001fff057819 */ /* 0x000fe20000011404 */
[----:B------:R-:W-:Y:S02]  /*86b0*/  IMAD.SHL.U32 R60, R136, 0x8, RZ ;  /* 0x00000008883c7824 */ /* 0x000fe400078e00ff */
[----:B------:R-:W-:Y:S02]  /*86c0*/  IMAD.IADD R3, R3, 0x1, R6 ;  /* 0x0000000103037824 */ /* 0x000fe400078e0206 */
[----:B------:R-:W-:Y:S01]  /*86d0*/  IMAD R0, R5, c[0x0][0x1a8], RZ ;  /* 0x00006a0005007a24 */ /* 0x000fe200078e02ff */
[----:B------:R-:W-:Y:S01]  /*86e0*/  ISETP.GE.AND P4, PT, R60, c[0x0][0x198], PT ;  /* 0x000066003c007a0c */ /* 0x000fe20003f86270 */
[----:B------:R-:W-:Y:S01]  /*86f0*/  IMAD.WIDE.U32 R2, R4, c[0x0][0x1a8], R2 ;  /* 0x00006a0004027a25 */ /* 0x000fe200078e0002 */
[----:B------:R-:W-:-:S03]  /*8700*/  SHF.R.S32.HI R61, RZ, 0x1f, R60 ;  /* 0x0000001fff3d7819 */ /* 0x000fc6000001143c */
[----:B------:R-:W-:Y:S01]  /*8710*/  IMAD R0, R4, c[0x0][0x1ac], R0 ;  /* 0x00006b0004007a24 */ /* 0x000fe200078e0200 */
[----:B------:R-:W-:-:S03]  /*8720*/  LEA R7, P0, R2, c[0x0][0x160], 0x1 ;  /* 0x0000580002077a11 */ /* 0x000fc600078008ff */
[----:B------:R-:W-:Y:S02]  /*8730*/  IMAD.IADD R6, R3, 0x1, R0 ;  /* 0x0000000103067824 */ /* 0x000fe400078e0200 */
[----:B------:R-:W1:Y:S01]  /*8740*/  SHFL.IDX PT, R4, R7, RZ, 0x181f ;  /* 0x00181fff07047589 */ /* 0x000e6200000e0000 */
[----:B------:R-:W-:Y:S02]  /*8750*/  IMAD.SHL.U32 R0, R46, 0x40, RZ ;  /* 0x000000402e007824 */ /* 0x000fe400078e00ff */
[----:B------:R-:W-:Y:S01]  /*8760*/  LEA.HI.X R6, R2, c[0x0][0x164], R6, 0x1, P0 ;  /* 0x0000590002067a11 */ /* 0x000fe200000f0c06 */
[----:B------:R-:W-:Y:S01]  /*8770*/  SHFL.IDX PT, R3, R7, 0x1, 0x181f ;  /* 0x00381f0007037f89 */ /* 0x000fe200000e0000 */
[----:B------:R-:W-:Y:S02]  /*8780*/  ISETP.GE.AND P0, PT, R11, R23, PT ;  /* 0x000000170b00720c */ /* 0x000fe40003f06270 */
[----:B------:R-:W-:Y:S01]  /*8790*/  LOP3.LUT R0, R0, 0x1c0, RZ, 0xc0, !PT ;  /* 0x000001c000007812 */ /* 0x000fe200078ec0ff */
[----:B------:R-:W2:Y:S01]  /*87a0*/  SHFL.IDX PT, R5, R6, RZ, 0x181f ;  /* 0x00181fff06057589 */ /* 0x000ea200000e0000 */
[----:B------:R-:W-:-:S02]  /*87b0*/  IADD3 R11, R19, 0x40, RZ ;  /* 0x00000040130b7810 */ /* 0x000fc40007ffe0ff */
[----:B------:R-:W-:Y:S01]  /*87c0*/  SHF.R.U32.HI R2, RZ, 0x3, R0 ;  /* 0x00000003ff027819 */ /* 0x000fe20000011600 */
[----:B------:R-:W3:Y:S01]  /*87d0*/  SHFL.IDX PT, R9, R6, 0x1, 0x181f ;  /* 0x00381f0006097f89 */ /* 0x000ee200000e0000 */
[----:B------:R-:W-:-:S03]  /*87e0*/  LOP3.LUT R0, R0, 0x38, R60, 0xf8, !PT ;  /* 0x0000003800007812 */ /* 0x000fc600078ef83c */
[----:B------:R-:W3:Y:S01]  /*87f0*/  SHFL.IDX PT, R10, R7, 0x2, 0x181f ;  /* 0x00581f00070a7f89 */ /* 0x000ee200000e0000 */
[----:B------:R-:W-:Y:S01]  /*8800*/  LOP3.LUT R2, R0, R2, RZ, 0x3c, !PT ;  /* 0x0000000200027212 */ /* 0x000fe200078e3cff */
[----:B------:R-:W-:Y:S01]  /*8810*/  IMAD.SHL.U32 R0, R8, 0x8, RZ ;  /* 0x0000000808007824 */ /* 0x000fe200078e00ff */
[----:B------:R-:W-:Y:S01]  /*8820*/  IADD3 R8, R19, 0x30, RZ ;  /* 0x0000003013087810 */ /* 0x000fe20007ffe0ff */
[----:B------:R-:W3:Y:S03]  /*8830*/  SHFL.IDX PT, R12, R6, 0x2, 0x181f ;  /* 0x00581f00060c7f89 */ /* 0x000ee600000e0000 */
[----:B------:R-:W-:Y:S01]  /*8840*/  LOP3.LUT R63, R2, 0xfffffe00, R0, 0xf8, !PT ;  /* 0xfffffe00023f7812 */ /* 0x000fe200078ef800 */
[----:B------:R-:W-:Y:S01]  /*8850*/  SHFL.IDX PT, R17, R6, 0x5, 0x181f ;  /* 0x00b81f0006117f89 */ /* 0x000fe200000e0000 */
[----:B-1----:R-:W-:Y:S02]  /*8860*/  @!P2 LEA R4, P5, R60, R4, 0x1 ;  /* 0x000000043c04a211 */ /* 0x002fe400078a08ff */
[----:B------:R-:W-:Y:S01]  /*8870*/  ISETP.GE.AND P3, PT, R8, R23, PT ;  /* 0x000000170800720c */ /* 0x000fe20003f66270 */
[C---:B------:R-:W-:Y:S01]  /*8880*/  @!P2 IMAD.SHL.U32 R8, R63.reuse, 0x2, RZ ;  /* 0x000000023f08a824 */ /* 0x040fe200078e00ff */
[----:B------:R-:W-:Y:S01]  /*8890*/  SHFL.IDX PT, R16, R7, 0x6, 0x181f ;  /* 0x00d81f0007107f89 */ /* 0x000fe200000e0000 */
[----:B------:R-:W-:Y:S01]  /*88a0*/  @!P1 IMAD.SHL.U32 R0, R63, 0x2, RZ ;  /* 0x000000023f009824 */ /* 0x000fe200078e00ff */
[----:B--2---:R-:W-:-:S02]  /*88b0*/  @!P2 LEA.HI.X R5, R60, R5, R61, 0x1, P5 ;  /* 0x000000053c05a211 */ /* 0x004fc400028f0c3d */
[----:B------:R-:W-:Y:S01]  /*88c0*/  SHFL.IDX PT, R15, R6, 0x6, 0x181f ;  /* 0x00d81f00060f7f89 */ /* 0x000fe200000e0000 */
[----:B------:R-:W-:-:S03]  /*88d0*/  @!P1 LEA R2, P5, R60, R3, 0x1 ;  /* 0x000000033c029211 */ /* 0x000fc600078a08ff */
[----:B------:R1:W-:Y:S01]  /*88e0*/  @!P2 LDGSTS.E.BYPASS.LTC128B.128 [R8+0x7100], [R4.64], !P4 ;  /* 0x071000000408afae */ /* 0x0003e2000e101d4a */
[----:B---3--:R-:W-:Y:S02]  /*88f0*/  @!P1 LEA.HI.X R3, R60, R9, R61, 0x1, P5 ;  /* 0x000000093c039211 */ /* 0x008fe400028f0c3d */
[----:B------:R-:W-:Y:S01]  /*8900*/  ISETP.GE.AND P5, PT, R11, R23, PT ;  /* 0x000000170b00720c */ /* 0x000fe20003fa6270 */
[----:B------:R-:W2:Y:S04]  /*8910*/  SHFL.IDX PT, R9, R7, 0x3, 0x181f ;  /* 0x00781f0007097f89 */ /* 0x000ea800000e0000 */
[----:B------:R3:W-:Y:S04]  /*8920*/  @!P1 LDGSTS.E.BYPASS.LTC128B.128 [R0+0x7900], [R2.64], !P4 ;  /* 0x0790000002009fae */ /* 0x0007e8000e101d4a */
[----:B------:R-:W-:Y:S04]  /*8930*/  SHFL.IDX PT, R11, R7, 0x5, 0x181f ;  /* 0x00b81f00070b7f89 */ /* 0x000fe800000e0000 */
[----:B------:R-:W-:Y:S04]  /*8940*/  SHFL.IDX PT, R14, R6, 0x7, 0x181f ;  /* 0x00f81f00060e7f89 */ /* 0x000fe800000e0000 */
[----:B-1----:R-:W1:Y:S01]  /*8950*/  SHFL.IDX PT, R5, R6, 0x3, 0x181f ;  /* 0x00781f0006057f89 */ /* 0x002e6200000e0000 */
[----:B------:R-:W-:-:S02]  /*8960*/  IADD3 R8, R19, 0x50, RZ ;  /* 0x0000005013087810 */ /* 0x000fc40007ffe0ff */
[----:B------:R-:W-:Y:S02]  /*8970*/  IADD3 R4, R19, 0x60, RZ ;  /* 0x0000006013047810 */ /* 0x000fe40007ffe0ff */
[-C--:B------:R-:W-:Y:S02]  /*8980*/  ISETP.GE.AND P2, PT, R8, R23.reuse, PT ;  /* 0x000000170800720c */ /* 0x080fe40003f46270 */
[C---:B---3--:R-:W-:Y:S02]  /*8990*/  @!P0 LEA R2, P1, R60.reuse, R10, 0x1 ;  /* 0x0000000a3c028211 */ /* 0x048fe400078208ff */
[----:B------:R-:W3:Y:S01]  /*89a0*/  SHFL.IDX PT, R10, R7, 0x4, 0x181f ;  /* 0x00981f00070a7f89 */ /* 0x000ee200000e0000 */
[----:B------:R-:W-:Y:S02]  /*89b0*/  SHF.R.S32.HI R0, RZ, 0x1f, R13 ;  /* 0x0000001fff007819 */ /* 0x000fe4000001140d */
[----:B------:R-:W-:Y:S01]  /*89c0*/  @!P0 LEA.HI.X R3, R60, R12, R61, 0x1, P1 ;  /* 0x0000000c3c038211 */ /* 0x000fe200008f0c3d */
[----:B------:R1:W-:Y:S01]  /*89d0*/  SHFL.IDX PT, R13, R7, 0x7, 0x181f ;  /* 0x00f81f00070d7f89 */ /* 0x0003e200000e0000 */
[----:B------:R-:W-:Y:S01]  /*89e0*/  LEA.HI.X.SX32 R20, R46, R0, 0x1, P6 ;  /* 0x000000002e147211 */ /* 0x000fe200030f0eff */
[----:B------:R-:W-:Y:S01]  /*89f0*/  @!P0 IMAD.SHL.U32 R0, R63, 0x2, RZ ;  /* 0x000000023f008824 */ /* 0x000fe200078e00ff */
[----:B------:R-:W-:Y:S01]  /*8a00*/  ISETP.GE.AND P6, PT, R4, R23, PT ;  /* 0x000000170400720c */ /* 0x000fe20003fc6270 */
[----:B------:R3:W2:Y:S02]  /*8a10*/  SHFL.IDX PT, R12, R6, 0x4, 0x181f ;  /* 0x00981f00060c7f89 */ /* 0x0006a400000e0000 */
[----:B------:R-:W-:-:S02]  /*8a20*/  IMAD R4, R20, c[0x0][0x1e0], RZ ;  /* 0x0000780014047a24 */ /* 0x000fc400078e02ff */
[----:B------:R2:W-:Y:S02]  /*8a30*/  @!P0 LDGSTS.E.BYPASS.LTC128B.128 [R0+0x8100], [R2.64], !P4 ;  /* 0x0810000002008fae */ /* 0x0005e4000e101d4a */
[----:B------:R-:W-:Y:S01]  /*8a40*/  IMAD R8, R18, c[0x0][0x1e4], R4 ;  /* 0x0000790012087a24 */ /* 0x000fe200078e0204 */
[----:B-1----:R-:W-:-:S04]  /*8a50*/  IADD3 R7, R19, 0x70, RZ ;  /* 0x0000007013077810 */ /* 0x002fc80007ffe0ff */
[----:B------:R-:W-:Y:S02]  /*8a60*/  ISETP.GE.AND P1, PT, R7, R23, PT ;  /* 0x000000170700720c */ /* 0x000fe40003f26270 */
[----:B--2---:R-:W-:Y:S01]  /*8a70*/  @!P3 LEA R2, P0, R60, R9, 0x1 ;  /* 0x000000093c02b211 */ /* 0x004fe200078008ff */
[----:B------:R-:W-:-:S03]  /*8a80*/  @!P3 IMAD.SHL.U32 R0, R63, 0x2, RZ ;  /* 0x000000023f00b824 */ /* 0x000fc600078e00ff */
[--C-:B------:R-:W-:Y:S01]  /*8a90*/  @!P3 LEA.HI.X R3, R60, R5, R61.reuse, 0x1, P0 ;  /* 0x000000053c03b211 */ /* 0x100fe200000f0c3d */
[----:B------:R-:W-:Y:S01]  /*8aa0*/  IMAD.WIDE.U32 R4, R18, c[0x0][0x1e0], R60 ;  /* 0x0000780012047a25 */ /* 0x000fe200078e003c */
[----:B---3--:R-:W-:-:S03]  /*8ab0*/  @!P5 LEA R6, P0, R60, R10, 0x1 ;  /* 0x0000000a3c06d211 */ /* 0x008fc600078008ff */
[----:B------:R1:W-:Y:S01]  /*8ac0*/  @!P3 LDGSTS.E.BYPASS.LTC128B.128 [R0+0x8900], [R2.64], !P4 ;  /* 0x089000000200bfae */ /* 0x0003e2000e101d4a */
[--C-:B------:R-:W-:Y:S02]  /*8ad0*/  @!P5 LEA.HI.X R7, R60, R12, R61.reuse, 0x1, P0 ;  /* 0x0000000c3c07d211 */ /* 0x100fe400000f0c3d */
[----:B------:R-:W-:Y:S01]  /*8ae0*/  ISETP.NE.AND P3, PT, R24, RZ, PT ;  /* 0x000000ff1800720c */ /* 0x000fe20003f65270 */
[----:B-1----:R-:W-:Y:S01]  /*8af0*/  IMAD.IADD R3, R5, 0x1, R8 ;  /* 0x0000000105037824 */ /* 0x002fe200078e0208 */
[C---:B------:R-:W-:Y:S01]  /*8b00*/  @!P2 LEA R8, P0, R60.reuse, R11, 0x1 ;  /* 0x0000000b3c08a211 */ /* 0x040fe200078008ff */
[----:B------:R-:W-:Y:S02]  /*8b10*/  IMAD R0, R217, c[0x0][0x1e8], RZ ;  /* 0x00007a00d9007a24 */ /* 0x000fe400078e02ff */
[----:B------:R-:W-:Y:S01]  /*8b20*/  IMAD.MOV.U32 R2, RZ, RZ, R4 ;  /* 0x000000ffff027224 */ /* 0x000fe200078e0004 */
[----:B------:R-:W-:Y:S01]  /*8b30*/  @!P2 LEA.HI.X R9, R60, R17, R61, 0x1, P0 ;  /* 0x000000113c09a211 */ /* 0x000fe200000f0c3d */
[----:B------:R-:W-:Y:S01]  /*8b40*/  IMAD R4, R26, c[0x0][0x1ec], R0 ;  /* 0x00007b001a047a24 */ /* 0x000fe200078e0200 */
[----:B------:R-:W-:Y:S01]  /*8b50*/  @!P6 LEA R10, P0, R60, R16, 0x1 ;  /* 0x000000103c0ae211 */ /* 0x000fe200078008ff */
[----:B------:R-:W-:-:S03]  /*8b60*/  IMAD.WIDE.U32 R2, R26, c[0x0][0x1e8], R2 ;  /* 0x00007a001a027a25 */ /* 0x000fc600078e0002 */
[C---:B------:R-:W-:Y:S01]  /*8b70*/  @!P6 LEA.HI.X R11, R60.reuse, R15, R61, 0x1, P0 ;  /* 0x0000000f3c0be211 */ /* 0x040fe200000f0c3d */
[----:B------:R-:W-:Y:S01]  /*8b80*/  @!P5 IMAD.SHL.U32 R0, R63, 0x2, RZ ;  /* 0x000000023f00d824 */ /* 0x000fe200078e00ff */
[----:B------:R-:W-:Y:S01]  /*8b90*/  @!P1 LEA R12, P0, R60, R13, 0x1 ;  /* 0x0000000d3c0c9211 */ /* 0x000fe200078008ff */
[----:B------:R-:W-:Y:S02]  /*8ba0*/  IMAD.IADD R5, R4, 0x1, R3 ;  /* 0x0000000104057824 */ /* 0x000fe400078e0203 */
[----:B------:R-:W-:Y:S01]  /*8bb0*/  IMAD.MOV.U32 R4, RZ, RZ, R2 ;  /* 0x000000ffff047224 */ /* 0x000fe200078e0002 */
[----:B------:R-:W-:Y:S01]  /*8bc0*/  @!P1 LEA.HI.X R13, R60, R14, R61, 0x1, P0 ;  /* 0x0000000e3c0d9211 */ /* 0x000fe200000f0c3d */
[----:B------:R1:W-:Y:S01]  /*8bd0*/  @!P5 LDGSTS.E.BYPASS.LTC128B.128 [R0+0x9100], [R6.64], !P4 ;  /* 0x091000000600dfae */ /* 0x0003e2000e101d4a */
[----:B------:R-:W-:-:S04]  /*8be0*/  ISETP.NE.U32.AND P0, PT, RZ, c[0x0][0x350], PT ;  /* 0x0000d400ff007a0c */ /* 0x000fc80003f05070 */
[----:B------:R-:W-:Y:S01]  /*8bf0*/  ISETP.NE.AND.EX P0, PT, RZ, c[0x0][0x354], PT, P0 ;  /* 0x0000d500ff007a0c */ /* 0x000fe20003f05300 */
[----:B-1----:R-:W-:Y:S02]  /*8c00*/  IMAD.MOV.U32 R6, RZ, RZ, 0x70 ;  /* 0x00000070ff067424 */ /* 0x002fe400078e00ff */
[----:B------:R-:W-:Y:S02]  /*8c10*/  @!P2 IMAD.SHL.U32 R0, R63, 0x2, RZ ;  /* 0x000000023f00a824 */ /* 0x000fe400078e00ff */
[----:B------:R-:W-:Y:S02]  /*8c20*/  IMAD R138, R252, -0x70, R6 ;  /* 0xffffff90fc8a7824 */ /* 0x000fe400078e0206 */
[----:B------:R-:W-:Y:S01]  /*8c30*/  IMAD.WIDE.U32 R248, R6, c[0x0][0x1e0], RZ ;  /* 0x0000780006f87a25 */ /* 0x000fe200078e00ff */
[----:B------:R1:W-:Y:S02]  /*8c40*/  @!P2 LDGSTS.E.BYPASS.LTC128B.128 [R0+0x9900], [R8.64], !P4 ;  /* 0x099000000800afae */ /* 0x0003e4000e101d4a */
[----:B------:R-:W-:-:S04]  /*8c50*/  IADD3 R62, R138, R228, -R46 ;  /* 0x000000e48a3e7210 */ /* 0x000fc80007ffe82e */
[C---:B------:R-:W-:Y:S02]  /*8c60*/  ISETP.GE.AND P5, PT, R62.reuse, 0x11, PT ;  /* 0x000000113e00780c */ /* 0x040fe40003fa6270 */
[--C-:B----4-:R-:W-:Y:S01]  /*8c70*/  @P3 SHF.R.S32.HI R3, RZ, 0x1f, R22.reuse ;  /* 0x0000001fff033819 */ /* 0x110fe20000011416 */
[----:B------:R-:W-:Y:S01]  /*8c80*/  @!P3 IMAD.MOV.U32 R3, RZ, RZ, R21 ;  /* 0x000000ffff03b224 */ /* 0x000fe200078e0015 */
[----:B------:R-:W-:Y:S01]  /*8c90*/  ISETP.GE.AND P2, PT, R62, 0x21, PT ;  /* 0x000000213e00780c */ /* 0x000fe20003f46270 */
[----:B------:R-:W-:Y:S02]  /*8ca0*/  @P3 IMAD.MOV.U32 R2, RZ, RZ, R22 ;  /* 0x000000ffff023224 */ /* 0x000fe400078e0016 */
[----:B------:R-:W-:Y:S01]  /*8cb0*/  @!P3 IMAD.MOV.U32 R2, RZ, RZ, R34 ;  /* 0x000000ffff02b224 */ /* 0x000fe200078e0022 */
[----:B------:R-:W-:Y:S01]  /*8cc0*/  SEL R21, R3, RZ, !P0 ;  /* 0x000000ff03157207 */ /* 0x000fe20004000000 */
[----:B------:R-:W-:Y:S01]  /*8cd0*/  IMAD R3, R6, c[0x0][0x1e4], RZ ;  /* 0x0000790006037a24 */ /* 0x000fe200078e02ff */
[----:B------:R-:W-:Y:S01]  /*8ce0*/  ISETP.GE.AND P3, PT, R60, c[0x0][0x1d4], PT ;  /* 0x000075003c007a0c */ /* 0x000fe20003f66270 */
[----:B------:R-:W-:Y:S01]  /*8cf0*/  IMAD.MOV.U32 R22, RZ, RZ, c[0x0][0x1e4] ;  /* 0x00007900ff167624 */ /* 0x000fe200078e00ff */
[----:B------:R-:W-:Y:S01]  /*8d00*/  SEL R19, R2, RZ, !P0 ;  /* 0x000000ff02137207 */ /* 0x000fe20004000000 */
[----:B------:R-:W-:-:S04]  /*8d10*/  IMAD.IADD R246, R249, 0x1, R3 ;  /* 0x00000001f9f67824 */ /* 0x000fc800078e0203 */
[----:B------:R-:W-:-:S04]  /*8d20*/  IMAD.WIDE.U32 R4, R19, c[0x0][0x1f0], R4 ;  /* 0x00007c0013047a25 */ /* 0x000fc800078e0004 */
[----:B-1----:R-:W-:Y:S01]  /*8d30*/  IMAD R0, R21, c[0x0][0x1f0], RZ ;  /* 0x00007c0015007a24 */ /* 0x002fe200078e02ff */
[----:B------:R1:W-:Y:S01]  /*8d40*/  STL.64 [R1+0x28], R4 ;  /* 0x0000280401007387 */ /* 0x0003e20000100a00 */
[----:B------:R-:W-:Y:S02]  /*8d50*/  IMAD R2, R246, R92, RZ ;  /* 0x0000005cf6027224 */ /* 0x000fe400078e02ff */
[----:B------:R-:W-:Y:S02]  /*8d60*/  IMAD R3, R19, c[0x0][0x1f4], R0 ;  /* 0x00007d0013037a24 */ /* 0x000fe400078e0200 */
[----:B------:R-:W-:Y:S02]  /*8d70*/  @!P6 IMAD.SHL.U32 R0, R63, 0x2, RZ ;  /* 0x000000023f00e824 */ /* 0x000fe400078e00ff */
[----:B------:R-:W-:Y:S02]  /*8d80*/  IMAD.IADD R251, R5, 0x1, R3 ;  /* 0x0000000105fb7824 */ /* 0x000fe400078e0203 */
[----:B------:R-:W-:Y:S01]  /*8d90*/  IMAD.MOV.U32 R250, RZ, RZ, R4 ;  /* 0x000000fffffa7224 */ /* 0x000fe200078e0004 */
[----:B------:R2:W-:Y:S01]  /*8da0*/  @!P6 LDGSTS.E.BYPASS.LTC128B.128 [R0+0xa100], [R10.64], !P4 ;  /* 0x0a1000000a00efae */ /* 0x0005e2000e101d4a */
[----:B------:R-:W-:Y:S01]  /*8db0*/  IMAD.WIDE.U32 R8, R247, 0x20, RZ ;  /* 0x00000020f7087825 */ /* 0x000fe200078e00ff */
[----:B------:R-:W-:-:S02]  /*8dc0*/  ISETP.GE.AND P6, PT, R62, 0x1, PT ;  /* 0x000000013e00780c */ /* 0x000fc40003fc6270 */
[----:B------:R3:W-:Y:S01]  /*8dd0*/  STL.64 [R1+0x20], R250 ;  /* 0x000020fa01007387 */ /* 0x0007e20000100a00 */
[----:B-1----:R-:W-:-:S05]  /*8de0*/  @!P1 IMAD.SHL.U32 R4, R63, 0x2, RZ ;  /* 0x000000023f049824 */ /* 0x002fca00078e00ff */
[----:B------:R1:W-:Y:S04]  /*8df0*/  @!P1 LDGSTS.E.BYPASS.LTC128B.128 [R4+0xa900], [R12.64], !P4 ;  /* 0x0a9000000c049fae */ /* 0x0003e8000e101d4a */
[----:B------:R-:W0:Y:S01]  /*8e00*/  LDGDEPBAR ;  /* 0x00000000000079af */ /* 0x000e220000000000 */
[-C--:B--2---:R-:W-:Y:S02]  /*8e10*/  IMAD R0, R93, R248.reuse, R2 ;  /* 0x000000f85d007224 */ /* 0x084fe400078e0202 */
[----:B------:R-:W-:-:S04]  /*8e20*/  IMAD.WIDE.U32 R2, R92, R248, R250 ;  /* 0x000000f85c027225 */ /* 0x000fc800078e00fa */
[----:B------:R-:W-:Y:S01]  /*8e30*/  IMAD.IADD R3, R3, 0x1, R0 ;  /* 0x0000000103037824 */ /* 0x000fe200078e0200 */
[----:B------:R-:W-:Y:S01]  /*8e40*/  BAR.SYNC.DEFER_BLOCKING 0x0 ;  /* 0x0000000000007b1d */ /* 0x000fe20000010000 */
[----:B------:R-:W-:Y:S01]  /*8e50*/  @P5 LEA R5, P0, R247, R2, 0x4 ;  /* 0x00000002f7055211 */ /* 0x000fe200078020ff */
[----:B------:R-:W-:Y:S01]  /*8e60*/  IMAD.SHL.U32 R10, R22, 0x20, RZ ;  /* 0x00000020160a7824 */ /* 0x000fe200078e00ff */
[----:B------:R-:W-:Y:S01]  /*8e70*/  @P2 IADD3 R0, P1, R2, R8, RZ ;  /* 0x0000000802002210 */ /* 0x000fe20007f3e0ff */
[----:B------:R-:W-:Y:S01]  /*8e80*/  @P6 IMAD.SHL.U32 R8, R63, 0x2, RZ ;  /* 0x000000023f086824 */ /* 0x000fe200078e00ff */
[----:B------:R-:W-:Y:S02]  /*8e90*/  @P5 LEA.HI.X R7, R247, R3, R22, 0x4, P0 ;  /* 0x00000003f7075211 */ /* 0x000fe400000f2416 */
[----:B------:R-:W-:Y:S02]  /*8ea0*/  @P5 LEA R6, P0, R5, c[0x0][0x1c8], 0x1 ;  /* 0x0000720005065a11 */ /* 0x000fe400078008ff */
[----:B------:R-:W-:-:S02]  /*8eb0*/  ISETP.GE.AND P2, PT, R62, 0x31, PT ;  /* 0x000000313e00780c */ /* 0x000fc40003f46270 */
[----:B------:R-:W-:Y:S02]  /*8ec0*/  @P5 LEA.HI.X R7, R5, c[0x0][0x1cc], R7, 0x1, P0 ;  /* 0x0000730005075a11 */ /* 0x000fe400000f0c07 */
[----:B------:R-:W-:Y:S02]  /*8ed0*/  ISETP.GE.AND P0, PT, R62, 0x21, PT ;  /* 0x000000213e00780c */ /* 0x000fe40003f06270 */
[----:B-1----:R-:W-:-:S04]  /*8ee0*/  @P6 LEA R4, P4, R2, c[0x0][0x1c8], 0x1 ;  /* 0x0000720002046a11 */ /* 0x002fc800078808ff */
[----:B------:R-:W-:Y:S02]  /*8ef0*/  @P6 LEA.HI.X R5, R2, c[0x0][0x1cc], R3, 0x1, P4 ;  /* 0x0000730002056a11 */ /* 0x000fe400020f0c03 */
[----:B------:R-:W-:-:S03]  /*8f00*/  ISETP.GE.AND P4, PT, R62, 0x41, PT ;  /* 0x000000413e00780c */ /* 0x000fc60003f86270 */
[----:B------:R-:W-:Y:S01]  /*8f10*/  @!PT LDS RZ, [RZ] ;  /* 0x00000000fffff984 */ /* 0x000fe20000000800 */
[----:B------:R-:W-:Y:S01]  /*8f20*/  @!PT LDS RZ, [RZ] ;  /* 0x00000000fffff984 */ /* 0x000fe20000000800 */
[----:B------:R-:W-:Y:S01]  /*8f30*/  @!PT LDS RZ, [RZ] ;  /* 0x00000000fffff984 */ /* 0x000fe20000000800 */
[----:B------:R1:W-:Y:S01]  /*8f40*/  @P6 LDGSTS.E.BYPASS.LTC128B.128 [R8+0x3900], [R4.64], !P3 ;  /* 0x0390000004086fae */ /* 0x0003e2000d901d4a */
[----:B------:R-:W-:Y:S02]  /*8f50*/  ISETP.GE.AND P6, PT, R62, 0x21, PT ;  /* 0x000000213e00780c */ /* 0x000fe40003fc6270 */
[----:B------:R-:W-:Y:S01]  /*8f60*/  @P0 IADD3.X R9, R3, R9, R10, P1, !PT ;  /* 0x0000000903090210 */ /* 0x000fe20000ffe40a */
[----:B------:R-:W-:Y:S01]  /*8f70*/  IMAD.WIDE.U32 R10, R18, c[0x0][0x208], R60 ;  /* 0x00008200120a7a25 */ /* 0x000fe200078e003c */
[----:B------:R-:W-:-:S13]  /*8f80*/  ISETP.GE.AND P1, PT, R62, 0x21, PT ;  /* 0x000000213e00780c */ /* 0x000fda0003f26270 */
[----:B------:R-:W-:-:S04]  /*8f90*/  @P1 LEA R16, P0, R0, c[0x0][0x1c8], 0x1 ;  /* 0x0000720000101a11 */ /* 0x000fc800078008ff */
[----:B------:R-:W-:Y:S01]  /*8fa0*/  @P1 LEA.HI.X R17, R0, c[0x0][0x1cc], R9, 0x1, P0 ;  /* 0x0000730000111a11 */ /* 0x000fe200000f0c09 */
[----:B------:R-:W-:Y:S01]  /*8fb0*/  @P5 IMAD.SHL.U32 R0, R63, 0x2, RZ ;  /* 0x000000023f005824 */ /* 0x000fe200078e00ff */
[C---:B------:R-:W-:Y:S02]  /*8fc0*/  ISETP.GE.AND P1, PT, R62.reuse, 0x51, PT ;  /* 0x000000513e00780c */ /* 0x040fe40003f26270 */
[----:B------:R-:W-:Y:S01]  /*8fd0*/  ISETP.GE.AND P0, PT, R62, 0x61, PT ;  /* 0x000000613e00780c */ /* 0x000fe20003f06270 */
[----:B-1----:R-:W-:Y:S01]  /*8fe0*/  @P2 IMAD R8, R22, 0x30, RZ ;  /* 0x0000003016082824 */ /* 0x002fe200078e02ff */
[----:B------:R1:W-:Y:S01]  /*8ff0*/  @P5 LDGSTS.E.BYPASS.LTC128B.128 [R0+0x4100], [R6.64], !P3 ;  /* 0x0410000006005fae */ /* 0x0003e2000d901d4a */
[----:B------:R-:W-:-:S04]  /*9000*/  @P2 IMAD.WIDE.U32 R4, R247, 0x30, R2 ;  /* 0x00000030f7042825 */ /* 0x000fc800078e0002 */
[----:B------:R-:W-:Y:S01]  /*9010*/  @P2 IMAD.IADD R5, R5, 0x1, R8 ;  /* 0x0000000105052824 */ /* 0x000fe200078e0208 */
[----:B------:R-:W-:-:S03]  /*9020*/  @P2 LEA R14, P5, R4, c[0x0][0x1c8], 0x1 ;  /* 0x00007200040e2a11 */ /* 0x000fc600078a08ff */
[----:B------:R-:W-:Y:S01]  /*9030*/  @P1 IMAD R8, R22, 0x50, RZ ;  /* 0x0000005016081824 */ /* 0x000fe200078e02ff */
[----:B------:R-:W-:Y:S02]  /*9040*/  @P2 LEA.HI.X R15, R4, c[0x0][0x1cc], R5, 0x1, P5 ;  /* 0x00007300040f2a11 */ /* 0x000fe400028f0c05 */
[C---:B------:R-:W-:Y:S01]  /*9050*/  @P4 LEA R4, P5, R247.reuse, R2, 0x6 ;  /* 0x00000002f7044211 */ /* 0x040fe200078a30ff */
[----:B-1----:R-:W-:Y:S02]  /*9060*/  IMAD R0, R20, c[0x0][0x208], RZ ;  /* 0x0000820014007a24 */ /* 0x002fe400078e02ff */
[----:B------:R-:W-:-:S04]  /*9070*/  @P1 IMAD.WIDE.U32 R6, R247, 0x50, R2 ;  /* 0x00000050f7061825 */ /* 0x000fc800078e0002 */
[----:B------:R-:W-:Y:S01]  /*9080*/  IMAD R9, R18, c[0x0][0x20c], R0 ;  /* 0x0000830012097a24 */ /* 0x000fe200078e0200 */
[----:B------:R-:W-:Y:S01]  /*9090*/  @P4 LEA.HI.X R0, R247, R3, R22, 0x6, P5 ;  /* 0x00000003f7004211 */ /* 0x000fe200028f3416 */
[----:B------:R-:W-:Y:S01]  /*90a0*/  @P0 IMAD R18, R22, 0x60, RZ ;  /* 0x0000006016120824 */ /* 0x000fe200078e02ff */
[----:B------:R-:W-:-:S04]  /*90b0*/  @P4 LEA R12, P5, R4, c[0x0][0x1c8], 0x1 ;  /* 0x00007200040c4a11 */ /* 0x000fc800078a08ff */
[----:B------:R-:W-:Y:S01]  /*90c0*/  @P4 LEA.HI.X R13, R4, c[0x0][0x1cc], R0, 0x1, P5 ;  /* 0x00007300040d4a11 */ /* 0x000fe200028f0c00 */
[----:B------:R-:W-:Y:S01]  /*90d0*/  @P1 IMAD.IADD R0, R7, 0x1, R8 ;  /* 0x0000000107001824 */ /* 0x000fe200078e0208 */
[----:B------:R-:W-:Y:S01]  /*90e0*/  @P1 LEA R8, P5, R6, c[0x0][0x1c8], 0x1 ;  /* 0x0000720006081a11 */ /* 0x000fe200078a08ff */
[----:B------:R-:W-:-:S04]  /*90f0*/  @P0 IMAD.WIDE.U32 R4, R247, 0x60, R2 ;  /* 0x00000060f7040825 */ /* 0x000fc800078e0002 */
[----:B------:R-:W-:Y:S01]  /*9100*/  IMAD.IADD R3, R11, 0x1, R9 ;  /* 0x000000010b037824 */ /* 0x000fe200078e0209 */
[----:B------:R-:W-:Y:S01]  /*9110*/  @P1 LEA.HI.X R9, R6, c[0x0][0x1cc], R0, 0x1, P5 ;  /* 0x0000730006091a11 */ /* 0x000fe200028f0c00 */
[----:B------:R-:W-:Y:S01]  /*9120*/  @P0 IMAD.IADD R0, R18, 0x1, R5 ;  /* 0x0000000112000824 */ /* 0x000fe200078e0205 */
[C---:B------:R-:W-:Y:S01]  /*9130*/  @P0 LEA R6, P5, R4.reuse, c[0x0][0x1c8], 0x1 ;  /* 0x0000720004060a11 */ /* 0x040fe200078a08ff */
[----:B------:R-:W-:Y:S02]  /*9140*/  IMAD.MOV.U32 R2, RZ, RZ, R10 ;  /* 0x000000ffff027224 */ /* 0x000fe400078e000a */
[C---:B------:R-:W-:Y:S01]  /*9150*/  @P6 IMAD.SHL.U32 R10, R63.reuse, 0x2, RZ ;  /* 0x000000023f0a6824 */ /* 0x040fe200078e00ff */
[----:B------:R-:W-:Y:S01]  /*9160*/  @P0 LEA.HI.X R7, R4, c[0x0][0x1cc], R0, 0x1, P5 ;  /* 0x0000730004070a11 */ /* 0x000fe200028f0c00 */
[----:B------:R-:W-:Y:S01]  /*9170*/  @P2 IMAD.SHL.U32 R5, R63, 0x2, RZ ;  /* 0x000000023f052824 */ /* 0x000fe200078e00ff */
[----:B------:R-:W-:Y:S01]  /*9180*/  LOP3.LUT R0, R49, 0xfffffff0, RZ, 0xc0, !PT ;  /* 0xfffffff031007812 */ /* 0x000fe200078ec0ff */
[----:B------:R-:W-:Y:S01]  /*9190*/  @P4 IMAD.SHL.U32 R4, R63, 0x2, RZ ;  /* 0x000000023f044824 */ /* 0x000fe200078e00ff */
[----:B------:R1:W-:Y:S01]  /*91a0*/  @P6 LDGSTS.E.BYPASS.LTC128B.128 [R10+0x4900], [R16.64], !P3 ;  /* 0x04900000100a6fae */ /* 0x0003e2000d901d4a */
[----:B------:R-:W-:-:S02]  /*91b0*/  IMAD R11, R217, c[0x0][0x210], RZ ;  /* 0x00008400d90b7a24 */ /* 0x000fc400078e02ff */
[----:B------:R-:W-:Y:S01]  /*91c0*/  IMAD.IADD R0, R231, 0x1, -R0 ;  /* 0x00000001e7007824 */ /* 0x000fe200078e0a00 */
[----:B------:R2:W-:Y:S01]  /*91d0*/  @P2 LDGSTS.E.BYPASS.LTC128B.128 [R5+0x5100], [R14.64], !P3 ;  /* 0x051000000e052fae */ /* 0x0005e2000d901d4a */
[C---:B------:R-:W-:Y:S02]  /*91e0*/  IMAD R11, R26.reuse, c[0x0][0x214], R11 ;  /* 0x000085001a0b7a24 */ /* 0x040fe400078e020b */
[----:B------:R-:W-:Y:S01]  /*91f0*/  IMAD.WIDE.U32 R2, R26, c[0x0][0x210], R2 ;  /* 0x000084001a027a25 */ /* 0x000fe200078e0002 */
[----:B------:R4:W-:Y:S03]  /*9200*/  @P4 LDGSTS.E.BYPASS.LTC128B.128 [R4+0x5900], [R12.64], !P3 ;  /* 0x059000000c044fae */ /* 0x0009e6000d901d4a */
[----:B------:R-:W-:-:S04]  /*9210*/  IMAD.IADD R3, R11, 0x1, R3 ;  /* 0x000000010b037824 */ /* 0x000fc800078e0203 */
[----:B------:R-:W-:-:S04]  /*9220*/  IMAD.WIDE.U32 R180, R19, c[0x0][0x218], R2 ;  /* 0x0000860013b47a25 */ /* 0x000fc800078e0002 */
[----:B------:R-:W-:Y:S01]  /*9230*/  IMAD.MOV.U32 R3, RZ, RZ, 0x10 ;  /* 0x00000010ff037424 */ /* 0x000fe200078e00ff */
[----:B------:R3:W-:Y:S01]  /*9240*/  STL.64 [R1+0x40], R180 ;  /* 0x000040b401007387 */ /* 0x0007e20000100a00 */
[C---:B-1----:R-:W-:Y:S01]  /*9250*/  @P0 IMAD.SHL.U32 R10, R63.reuse, 0x2, RZ ;  /* 0x000000023f0a0824 */ /* 0x042fe200078e00ff */
[----:B--2---:R-:W-:Y:S01]  /*9260*/  SHF.R.S32.HI R5, RZ, 0x1f, R0 ;  /* 0x0000001fff057819 */ /* 0x004fe20000011400 */
[----:B----4-:R-:W-:-:S03]  /*9270*/  @P1 IMAD.SHL.U32 R4, R63, 0x2, RZ ;  /* 0x000000023f041824 */ /* 0x010fc600078e00ff */
[----:B------:R-:W-:-:S04]  /*9280*/  LEA.HI R48, R5, R0, RZ, 0x3 ;  /* 0x0000000005307211 */ /* 0x000fc800078f18ff */
[----:B------:R-:W-:Y:S01]  /*9290*/  LOP3.LUT R5, R48, 0xfffffff8, RZ, 0xc0, !PT ;  /* 0xfffffff830057812 */ /* 0x000fe200078ec0ff */
[----:B------:R1:W-:Y:S04]  /*92a0*/  @P1 LDGSTS.E.BYPASS.LTC128B.128 [R4+0x6100], [R8.64], !P3 ;  /* 0x0610000008041fae */ /* 0x0003e8000d901d4a */
[----:B------:R-:W-:Y:S01]  /*92b0*/  IMAD.IADD R47, R0, 0x1, -R5 ;  /* 0x00000001002f7824 */ /* 0x000fe200078e0a05 */
[----:B------:R3:W-:Y:S01]  /*92c0*/  @P0 LDGSTS.E.BYPASS.LTC128B.128 [R10+0x6900], [R6.64], !P3 ;  /* 0x06900000060a0fae */ /* 0x0007e2000d901d4a */
[----:B------:R-:W-:-:S03]  /*92d0*/  ISETP.LT.AND P0, PT, RZ, c[0x0][0x27c], PT ;  /* 0x00009f00ff007a0c */ /* 0x000fc60003f01270 */
[----:B------:R-:W0:Y:S01]  /*92e0*/  LDGDEPBAR ;  /* 0x00000000000079af */ /* 0x000e220000000000 */
[----:B------:R-:W-:-:S05]  /*92f0*/  R2P PR, R47, 0x6 ;  /* 0x000000062f007804 */ /* 0x000fca0000000000 */
[----:B------:R-:W-:Y:S01]  /*9300*/  SEL R3, R3, 0xfffffff0, !P1 ;  /* 0xfffffff003037807 */ /* 0x000fe20004800000 */
[----:B-1----:R-:W-:-:S04]  /*9310*/  IMAD R4, R21, c[0x0][0x218], RZ ;  /* 0x0000860015047a24 */ /* 0x002fc800078e02ff */
[----:B------:R-:W-:Y:S02]  /*9320*/  IMAD R0, R19, c[0x0][0x21c], R4 ;  /* 0x0000870013007a24 */ /* 0x000fe400078e0204 */
[----:B------:R-:W-:Y:S02]  /*9330*/  IMAD.MOV.U32 R4, RZ, RZ, 0x20 ;  /* 0x00000020ff047424 */ /* 0x000fe400078e00ff */
[----:B------:R-:W-:-:S03]  /*9340*/  IMAD.IADD R53, R181, 0x1, R0 ;  /* 0x00000001b5357824 */ /* 0x000fc600078e0200 */
[----:B------:R-:W-:Y:S02]  /*9350*/  SEL R4, R4, 0xffffffe0, !P2 ;  /* 0xffffffe004047807 */ /* 0x000fe40005000000 */
[----:B------:R3:W-:Y:S01]  /*9360*/  STL [R1+0x3c], R53 ;  /* 0x00003c3501007387 */ /* 0x0007e20000100800 */
[----:B------:R-:W-:Y:S05]  /*9370*/  @P0 BRA `(.L_x_100) ;  /* 0x0000002000000947 */ /* 0x000fea0003800000 */
[----:B------:R-:W-:-:S04]  /*9380*/  DEPBAR.LE SB0, 0x1 ;  /* 0x000080400000791a */ /* 0x000fc80000000000 */
[----:B------:R-:W-:Y:S05]  /*9390*/  BRA `(.L_x_101) ;  /* 0x000035c000007947 */ /* 0x000fea0003800000 */
.L_x_100:
[----:B-----5:R-:W-:Y:S01]  /*93a0*/  SHF.R.S32.HI R0, RZ, 0x1f, R171 ;  /* 0x0000001fff007819 */ /* 0x020fe200000114ab */
[----:B------:R-:W-:Y:S01]  /*93b0*/  ULDC.U8 UR4, c[0x0][0x298] ;  /* 0x0000a60000047ab9 */ /* 0x000fe20000000000 */
[----:B---3--:R-:W-:Y:S01]  /*93c0*/  LEA.HI R10, R25, R231, RZ, 0x2 ;  /* 0x000000e7190a7211 */ /* 0x008fe200078f10ff */
[C---:B------:R-:W-:Y:S01]  /*93d0*/  IMAD.WIDE.U32 R6, R171.reuse, c[0x0][0x290], RZ ;  /* 0x0000a400ab067a25 */ /* 0x040fe200078e00ff */
[----:B------:R-:W-:Y:S01]  /*93e0*/  ISETP.NE.AND P2, PT, RZ, UR4, PT ;  /* 0x00000004ff007c0c */ /* 0x000fe2000bf45270 */
[----:B------:R-:W-:Y:S01]  /*93f0*/  BSSY B2, `(.L_x_101) ;  /* 0x0000356000027945 */ /* 0x000fe20003800000 */
[----:B------:R-:W-:Y:S01]  /*9400*/  SHF.R.S32.HI R39, RZ, 0x2, R10 ;  /* 0x00000002ff277819 */ /* 0x000fe2000001140a */
[----:B------:R-:W-:Y:S01]  /*9410*/  IMAD R2, R0, c[0x0][0x280], RZ ;  /* 0x0000a00000027a24 */ /* 0x000fe200078e02ff */
[----:B------:R-:W-:Y:S01]  /*9420*/  LEA R16, P0, R6, c[0x0][0x288], 0x1 ;  /* 0x0000a20006107a11 */ /* 0x000fe200078008ff */
[----:B------:R-:W-:Y:S02]  /*9430*/  IMAD R0, R0, c[0x0][0x290], RZ ;  /* 0x0000a40000007a24 */ /* 0x000fe400078e02ff */
[----:B------:R-:W-:-:S02]  /*9440*/  IMAD R5, R171, c[0x0][0x284], R2 ;  /* 0x0000a100ab057a24 */ /* 0x000fc400078e0202 */
[C---:B------:R-:W-:Y:S01]  /*9450*/  IMAD R2, R171.reuse, c[0x0][0x294], R0 ;  /* 0x0000a500ab027a24 */ /* 0x040fe200078e0200 */
[----:B------:R-:W-:Y:S01]  /*9460*/  LOP3.LUT R0, R10, 0xfffffffc, RZ, 0xc0, !PT ;  /* 0xfffffffc0a007812 */ /* 0x000fe200078ec0ff */
[----:B------:R-:W-:-:S03]  /*9470*/  IMAD.WIDE.U32 R8, R171, c[0x0][0x280], RZ ;  /* 0x0000a000ab087a25 */ /* 0x000fc600078e00ff */
[----:B------:R-:W-:Y:S01]  /*9480*/  IADD3 R0, -R0, R231, RZ ;  /* 0x000000e700007210 */ /* 0x000fe20007ffe1ff */
[----:B------:R-:W-:Y:S01]  /*9490*/  IMAD.IADD R2, R2, 0x1, R7 ;  /* 0x0000000102027824 */ /* 0x000fe200078e0207 */
[----:B------:R-:W-:Y:S01]  /*94a0*/  LEA R18, P1, R8, c[0x0][0x270], 0x1 ;  /* 0x00009c0008127a11 */ /* 0x000fe200078208ff */
[----:B------:R-:W-:Y:S01]  /*94b0*/  IMAD.IADD R5, R5, 0x1, R9 ;  /* 0x0000000105057824 */ /* 0x000fe200078e0209 */
[----:B------:R-:W-:Y:S02]  /*94c0*/  SHF.L.U32 R25, R0, 0x3, RZ ;  /* 0x0000000300197819 */ /* 0x000fe400000006ff */
[----:B------:R-:W-:Y:S01]  /*94d0*/  LEA.HI.X R17, R6, c[0x0][0x28c], R2, 0x1, P0 ;  /* 0x0000a30006117a11 */ /* 0x000fe200000f0c02 */
[----:B------:R-:W-:Y:S01]  /*94e0*/  IMAD R2, R213, 0x80, R39 ;  /* 0x00000080d5027824 */ /* 0x000fe200078e0227 */
[----:B------:R-:W-:Y:S01]  /*94f0*/  LEA.HI.X R19, R8, c[0x0][0x274], R5, 0x1, P1 ;  /* 0x00009d0008137a11 */ /* 0x000fe200008f0c05 */
[----:B------:R-:W-:Y:S05]  /*9500*/  @!P2 BRA `(.L_x_102) ;  /* 0x00001a200000a947 */ /* 0x000fea0003800000 */
[----:B------:R-:W-:Y:S01]  /*9510*/  ISETP.GE.AND P0, PT, R2, R23, PT ;  /* 0x000000170200720c */ /* 0x000fe20003f06270 */
[----:B------:R-:W-:Y:S01]  /*9520*/  BSSY B0, `(.L_x_103) ;  /* 0x0000017000007945 */ /* 0x000fe20003800000 */
[----:B------:R-:W-:Y:S01]  /*9530*/  SHF.L.U32 R24, R0, 0x2, RZ ;  /* 0x0000000200187819 */ /* 0x000fe200000006ff */
[----:B------:R-:W-:Y:S01]  /*9540*/  CS2R R8, SRZ ;  /* 0x0000000000087805 */ /* 0x000fe2000001ff00 */
[----:B------:R-:W-:Y:S01]  /*9550*/  CS2R R12, SRZ ;  /* 0x00000000000c7805 */ /* 0x000fe2000001ff00 */
[----:B------:R-:W-:Y:S01]  /*9560*/  CS2R R6, SRZ ;  /* 0x0000000000067805 */ /* 0x000fe2000001ff00 */
[----:B------:R-:W-:-:S07]  /*9570*/  CS2R R10, SRZ ;  /* 0x00000000000a7805 */ /* 0x000fce000001ff00 */
[----:B------:R-:W-:Y:S05]  /*9580*/  @P0 BRA `(.L_x_104) ;  /* 0x0000010000000947 */ /* 0x000fea0003800000 */
[C---:B------:R-:W-:Y:S01]  /*9590*/  IADD3 R2, R24.reuse, 0x10, RZ ;  /* 0x0000001018027810 */ /* 0x040fe20007ffe0ff */
[----:B------:R-:W-:Y:S01]  /*95a0*/  CS2R R8, SRZ ;  /* 0x0000000000087805 */ /* 0x000fe2000001ff00 */
[----:B------:R-:W-:Y:S01]  /*95b0*/  ISETP.GE.AND P1, PT, R24, c[0x0][0x27c], PT ;  /* 0x00009f0018007a0c */ /* 0x000fe20003f26270 */
[----:B------:R-:W-:Y:S01]  /*95c0*/  CS2R R6, SRZ ;  /* 0x0000000000067805 */ /* 0x000fe2000001ff00 */
[----:B------:R-:W-:-:S11]  /*95d0*/  ISETP.GE.AND P0, PT, R2, c[0x0][0x27c], PT ;  /* 0x00009f0002007a0c */ /* 0x000fd60003f06270 */
[----:B------:R-:W-:Y:S02]  /*95e0*/  @!P1 IMAD.WIDE R20, R24, 0x2, R18 ;  /* 0x0000000218149825 */ /* 0x000fe400078e0212 */
[----:B------:R-:W-:-:S03]  /*95f0*/  @!P0 SHF.R.S32.HI R0, RZ, 0x1f, R2 ;  /* 0x0000001fff008819 */ /* 0x000fc60000011402 */
[----:B------:R1:W5:Y:S01]  /*9600*/  @!P1 LD.E.64 R12, [R20.64] ;  /* 0x0000000a140c9980 */ /* 0x000362000c101b00 */
[----:B------:R-:W-:-:S04]  /*9610*/  @!P0 LEA.HI R0, R0, R2, RZ, 0x2 ;  /* 0x0000000200008211 */ /* 0x000fc800078f10ff */
[----:B------:R-:W-:-:S05]  /*9620*/  @!P0 LOP3.LUT R0, R0, 0xfffffffc, RZ, 0xc0, !PT ;  /* 0xfffffffc00008812 */ /* 0x000fca00078ec0ff */
[----:B------:R-:W-:-:S04]  /*9630*/  @!P0 IMAD.WIDE R14, R0, 0x2, R16 ;  /* 0x00000002000e8825 */ /* 0x000fc800078e0210 */
[----:B------:R-:W-:Y:S01]  /*9640*/  @!P0 IMAD.WIDE R18, R0, 0x2, R18 ;  /* 0x0000000200128825 */ /* 0x000fe200078e0212 */
[----:B------:R1:W5:Y:S03]  /*9650*/  @!P0 LD.E.64 R6, [R14.64] ;  /* 0x0000000a0e068980 */ /* 0x000366000c101b00 */
[----:B------:R-:W-:Y:S01]  /*9660*/  @!P1 IMAD.WIDE R16, R24, 0x2, R16 ;  /* 0x0000000218109825 */ /* 0x000fe200078e0210 */
[----:B------:R1:W5:Y:S04]  /*9670*/  @!P0 LD.E.64 R8, [R18.64] ;  /* 0x0000000a12088980 */ /* 0x000368000c101b00 */
[----:B------:R1:W5:Y:S02]  /*9680*/  @!P1 LD.E.64 R10, [R16.64] ;  /* 0x0000000a100a9980 */ /* 0x000364000c101b00 */
.L_x_104:
[----:B------:R-:W-:Y:S05]  /*9690*/  BSYNC B0 ;  /* 0x0000000000007941 */ /* 0x000fea0003800000 */
.L_x_103:
[----:B------:R-:W-:Y:S01]  /*96a0*/  SHF.R.S32.HI R5, RZ, 0x1f, R39 ;  /* 0x0000001fff057819 */ /* 0x000fe20000011427 */
[----:B-----5:R-:W-:Y:S01]  /*96b0*/  IMAD.MOV.U32 R22, RZ, RZ, R12 ;  /* 0x000000ffff167224 */ /* 0x020fe200078e000c */
[--C-:B-1----:R-:W-:Y:S01]  /*96c0*/  SHF.R.U64 R21, R12, 0x10, R13.reuse ;  /* 0x000000100c157819 */ /* 0x102fe2000000120d */
[----:B------:R-:W-:Y:S01]  /*96d0*/  IMAD.MOV.U32 R14, RZ, RZ, R10 ;  /* 0x000000ffff0e7224 */ /* 0x000fe200078e000a */
[----:B------:R-:W-:Y:S01]  /*96e0*/  LEA.HI R5, R5, R39, RZ, 0x3 ;  /* 0x0000002705057211 */ /* 0x000fe200078f18ff */
[----:B------:R-:W-:Y:S01]  /*96f0*/  IMAD.MOV.U32 R20, RZ, RZ, R13 ;  /* 0x000000ffff147224 */ /* 0x000fe200078e000d */
[----:B------:R-:W-:Y:S01]  /*9700*/  SHF.R.U64 R12, R10, 0x10, R11 ;  /* 0x000000100a0c7819 */ /* 0x000fe2000000120b */
[----:B------:R-:W-:Y:S01]  /*9710*/  IMAD R10, R213, -0x80, R23 ;  /* 0xffffff80d50a7824 */ /* 0x000fe200078e0217 */
[----:B------:R-:W-:Y:S01]  /*9720*/  LOP3.LUT R5, R5, 0xfffffff8, RZ, 0xc0, !PT ;  /* 0xfffffff805057812 */ /* 0x000fe200078ec0ff */
[----:B------:R-:W-:Y:S01]  /*9730*/  IMAD.MOV.U32 R19, RZ, RZ, R8 ;  /* 0x000000ffff137224 */ /* 0x000fe200078e0008 */
[----:B------:R-:W-:Y:S01]  /*9740*/  SHF.R.U32.HI R16, RZ, 0x10, R13 ;  /* 0x00000010ff107819 */ /* 0x000fe2000001160d */
[----:B------:R-:W-:Y:S01]  /*9750*/  IMAD.MOV.U32 R18, RZ, RZ, R9 ;  /* 0x000000ffff127224 */ /* 0x000fe200078e0009 */
[----:B------:R-:W-:Y:S01]  /*9760*/  IMNMX R30, R10, 0x80, PT ;  /* 0x000000800a1e7817 */ /* 0x000fe20003800200 */
[C---:B------:R-:W-:Y:S01]  /*9770*/  IMAD.IADD R5, R39.reuse, 0x1, -R5 ;  /* 0x0000000127057824 */ /* 0x040fe200078e0a05 */
[----:B------:R-:W-:Y:S01]  /*9780*/  SHF.R.U64 R17, R8, 0x10, R9 ;  /* 0x0000001008117819 */ /* 0x000fe20000001209 */
[----:B------:R-:W-:Y:S01]  /*9790*/  IMAD.MOV.U32 R13, RZ, RZ, R11 ;  /* 0x000000ffff0d7224 */ /* 0x000fe200078e000b */
[----:B------:R-:W-:Y:S01]  /*97a0*/  ISETP.GE.AND P0, PT, R39, R30, PT ;  /* 0x0000001e2700720c */ /* 0x000fe20003f06270 */
[C---:B------:R-:W-:Y:S01]  /*97b0*/  IMAD.SHL.U32 R0, R5.reuse, 0x40, RZ ;  /* 0x0000004005007824 */ /* 0x040fe200078e00ff */
[----:B------:R-:W-:Y:S01]  /*97c0*/  LOP3.LUT P1, RZ, R5, 0x4, RZ, 0xc0, !PT ;  /* 0x0000000405ff7812 */ /* 0x000fe2000782c0ff */
[----:B------:R-:W-:Y:S01]  /*97d0*/  IMAD.MOV.U32 R8, RZ, RZ, R7 ;  /* 0x000000ffff087224 */ /* 0x000fe200078e0007 */
[----:B------:R-:W-:Y:S01]  /*97e0*/  SHF.R.U32.HI R15, RZ, 0x10, R9 ;  /* 0x00000010ff0f7819 */ /* 0x000fe20000011609 */
[----:B------:R-:W-:Y:S01]  /*97f0*/  IMAD.MOV.U32 R9, RZ, RZ, R6 ;  /* 0x000000ffff097224 */ /* 0x000fe200078e0006 */
[----:B------:R-:W-:Y:S01]  /*9800*/  LOP3.LUT R0, R0, 0x1c0, RZ, 0xc0, !PT ;  /* 0x000001c000007812 */ /* 0x000fe200078ec0ff */
[----:B------:R-:W-:-:S04]  /*9810*/  DEPBAR.LE SB0, 0x1 ;  /* 0x000080400000791a */ /* 0x000fc80000000000 */
[----:B------:R-:W-:Y:S01]  /*9820*/  LOP3.LUT R2, R0, 0x18, R25, 0xf8, !PT ;  /* 0x0000001800027812 */ /* 0x000fe200078ef819 */
[----:B------:R-:W-:Y:S01]  /*9830*/  BSSY B1, `(.L_x_105) ;  /* 0x0000068000017945 */ /* 0x000fe20003800000 */
[----:B------:R-:W-:Y:S02]  /*9840*/  SHF.R.U32.HI R0, RZ, 0x3, R0 ;  /* 0x00000003ff007819 */ /* 0x000fe40000011600 */
[----:B------:R-:W-:Y:S02]  /*9850*/  SHF.R.U32.HI R11, RZ, 0x10, R11 ;  /* 0x00000010ff0b7819 */ /* 0x000fe4000001160b */
[----:B------:R-:W-:Y:S02]  /*9860*/  LOP3.LUT R0, R2, R0, RZ, 0x3c, !PT ;  /* 0x0000000002007212 */ /* 0x000fe400078e3cff */
[--C-:B------:R-:W-:Y:S02]  /*9870*/  SHF.R.U64 R6, R6, 0x10, R7.reuse ;  /* 0x0000001006067819 */ /* 0x100fe40000001207 */
[----:B------:R-:W-:Y:S01]  /*9880*/  SHF.R.U32.HI R5, RZ, 0x10, R7 ;  /* 0x00000010ff057819 */ /* 0x000fe20000011607 */
[----:B------:R-:W-:Y:S01]  /*9890*/  IMAD R0, R50, 0x200, R0 ;  /* 0x0000020032007824 */ /* 0x000fe200078e0200 */
[----:B------:R-:W-:-:S02]  /*98a0*/  PRMT R21, R22, 0x5410, R21 ;  /* 0x0000541016157816 */ /* 0x000fc40000000015 */
[----:B------:R-:W-:Y:S02]  /*98b0*/  PRMT R22, R20, 0x5410, R16 ;  /* 0x0000541014167816 */ /* 0x000fe40000000010 */
[C---:B------:R-:W-:Y:S02]  /*98c0*/  IADD3 R2, R0.reuse, 0x20, RZ ;  /* 0x0000002000027810 */ /* 0x040fe40007ffe0ff */
[----:B------:R-:W-:Y:S02]  /*98d0*/  @P1 IADD3 R2, R0, -0x20, RZ ;  /* 0xffffffe000021810 */ /* 0x000fe40007ffe0ff */
[----:B------:R-:W-:Y:S02]  /*98e0*/  PRMT R25, R19, 0x5410, R17 ;  /* 0x0000541013197816 */ /* 0x000fe40000000011 */
[----:B------:R-:W-:Y:S02]  /*98f0*/  PRMT R28, R18, 0x5410, R15 ;  /* 0x00005410121c7816 */ /* 0x000fe4000000000f */
[----:B------:R-:W-:-:S02]  /*9900*/  PRMT R19, R14, 0x5410, R12 ;  /* 0x000054100e137816 */ /* 0x000fc4000000000c */
[----:B------:R-:W-:Y:S02]  /*9910*/  PRMT R20, R13, 0x5410, R11 ;  /* 0x000054100d147816 */ /* 0x000fe4000000000b */
[----:B------:R-:W-:Y:S02]  /*9920*/  LEA R26, R0, 0x7100, 0x1 ;  /* 0x00007100001a7811 */ /* 0x000fe400078e08ff */
[----:B------:R-:W-:Y:S02]  /*9930*/  LEA R29, R2, 0x7100, 0x1 ;  /* 0x00007100021d7811 */ /* 0x000fe400078e08ff */
[----:B------:R-:W-:Y:S02]  /*9940*/  PRMT R23, R9, 0x5410, R6 ;  /* 0x0000541009177816 */ /* 0x000fe40000000006 */
[----:B------:R-:W-:Y:S01]  /*9950*/  PRMT R27, R8, 0x5410, R5 ;  /* 0x00005410081b7816 */ /* 0x000fe20000000005 */
[----:B------:R-:W-:Y:S06]  /*9960*/  BAR.SYNC.DEFER_BLOCKING 0x0 ;  /* 0x0000000000007b1d */ /* 0x000fec0000010000 */
[----:B------:R-:W-:Y:S05]  /*9970*/  @P0 BRA `(.L_x_106) ;  /* 0x0000053000000947 */ /* 0x000fea0003800000 */
[----:B------:R-:W-:Y:S01]  /*9980*/  ISETP.GE.AND P0, PT, R24, c[0x0][0x27c], PT ;  /* 0x00009f0018007a0c */ /* 0x000fe20003f06270 */
[----:B------:R-:W-:-:S12]  /*9990*/  BSSY B0, `(.L_x_107) ;  /* 0x0000028000007945 */ /* 0x000fd80003800000 */
[----:B------:R-:W-:Y:S05]  /*99a0*/  @P0 BRA `(.L_x_108) ;  /* 0x0000026000000947 */ /* 0x000fea0003800000 */
[----:B------:R-:W1:Y:S01]  /*99b0*/  LDS.128 R8, [R26] ;  /* 0x000000001a087984 */ /* 0x000e620000000c00 */
[----:B------:R-:W-:Y:S01]  /*99c0*/  SHF.L.U32 R5, R21, 0x10, RZ ;  /* 0x0000001015057819 */ /* 0x000fe200000006ff */
[----:B------:R-:W-:Y:S01]  /*99d0*/  IMAD.U32 R0, R19, 0x10000, RZ ;  /* 0x0001000013007824 */ /* 0x000fe200078e00ff */
[----:B------:R-:W-:Y:S02]  /*99e0*/  LOP3.LUT R2, R21, 0xffff0000, RZ, 0xc0, !PT ;  /* 0xffff000015027812 */ /* 0x000fe400078ec0ff */
[C---:B-1----:R-:W-:Y:S01]  /*99f0*/  SHF.L.U32 R7, R8.reuse, 0x10, RZ ;  /* 0x0000001008077819 */ /* 0x042fe200000006ff */
[----:B------:R-:W-:Y:S01]  /*9a00*/  IMAD.U32 R16, R11, 0x10000, RZ ;  /* 0x000100000b107824 */ /* 0x000fe200078e00ff */
[----:B------:R-:W-:Y:S02]  /*9a10*/  LOP3.LUT R6, R8, 0xffff0000, RZ, 0xc0, !PT ;  /* 0xffff000008067812 */ /* 0x000fe400078ec0ff */
[C---:B------:R-:W-:Y:S02]  /*9a20*/  SHF.L.U32 R13, R9.reuse, 0x10, RZ ;  /* 0x00000010090d7819 */ /* 0x040fe400000006ff */
[----:B------:R-:W-:Y:S01]  /*9a30*/  LOP3.LUT R8, R9, 0xffff0000, RZ, 0xc0, !PT ;  /* 0xffff000009087812 */ /* 0x000fe200078ec0ff */
[----:B------:R-:W-:Y:S01]  /*9a40*/  FMUL.FTZ R14, R6, R0 ;  /* 0x00000000060e7220 */ /* 0x000fe20000410000 */
[----:B------:R-:W-:-:S02]  /*9a50*/  LOP3.LUT R9, R19, 0xffff0000, RZ, 0xc0, !PT ;  /* 0xffff000013097812 */ /* 0x000fc400078ec0ff */
[C---:B------:R-:W-:Y:S01]  /*9a60*/  SHF.L.U32 R15, R10.reuse, 0x10, RZ ;  /* 0x000000100a0f7819 */ /* 0x040fe200000006ff */
[-C--:B------:R-:W-:Y:S01]  /*9a70*/  FFMA.FTZ R18, R7, R5.reuse, -R14 ;  /* 0x0000000507127223 */ /* 0x080fe2000001080e */
[----:B------:R-:W-:Y:S01]  /*9a80*/  LOP3.LUT R12, R10, 0xffff0000, RZ, 0xc0, !PT ;  /* 0xffff00000a0c7812 */ /* 0x000fe200078ec0ff */
[----:B------:R-:W-:Y:S01]  /*9a90*/  FMUL.FTZ R10, R6, R5 ;  /* 0x00000005060a7220 */ /* 0x000fe20000410000 */
[----:B------:R-:W-:Y:S01]  /*9aa0*/  LOP3.LUT R11, R11, 0xffff0000, RZ, 0xc0, !PT ;  /* 0xffff00000b0b7812 */ /* 0x000fe200078ec0ff */
[-C--:B------:R-:W-:Y:S01]  /*9ab0*/  FMUL.FTZ R6, R8, R9.reuse ;  /* 0x0000000908067220 */ /* 0x080fe20000410000 */
[----:B------:R-:W-:Y:S01]  /*9ac0*/  LOP3.LUT R5, R22, 0xffff0000, RZ, 0xc0, !PT ;  /* 0xffff000016057812 */ /* 0x000fe200078ec0ff */
[----:B------:R-:W-:Y:S01]  /*9ad0*/  FFMA.FTZ R17, R7, R0, R10 ;  /* 0x0000000007117223 */ /* 0x000fe2000001000a */
[----:B------:R-:W-:Y:S01]  /*9ae0*/  LOP3.LUT R0, R20, 0xffff0000, RZ, 0xc0, !PT ;  /* 0xffff000014007812 */ /* 0x000fe200078ec0ff */
[-C--:B------:R-:W-:Y:S02]  /*9af0*/  FMUL.FTZ R8, R8, R2.reuse ;  /* 0x0000000208087220 */ /* 0x080fe40000410000 */
[C---:B------:R-:W-:Y:S01]  /*9b00*/  FFMA.FTZ R14, R13.reuse, R2, -R6 ;  /* 0x000000020d0e7223 */ /* 0x040fe20000010806 */
[----:B------:R-:W-:Y:S01]  /*9b10*/  SHF.L.U32 R2, R20, 0x10, RZ ;  /* 0x0000001014027819 */ /* 0x000fe200000006ff */
[----:B------:R-:W-:Y:S01]  /*9b20*/  FFMA.FTZ R13, R13, R9, R8 ;  /* 0x000000090d0d7223 */ /* 0x000fe20000010008 */
[----:B------:R-:W-:Y:S01]  /*9b30*/  SHF.L.U32 R6, R22, 0x10, RZ ;  /* 0x0000001016067819 */ /* 0x000fe200000006ff */
[----:B------:R-:W-:-:S02]  /*9b40*/  FMUL.FTZ R7, R11, R0 ;  /* 0x000000000b077220 */ /* 0x000fc40000410000 */
[C---:B------:R-:W-:Y:S02]  /*9b50*/  FMUL.FTZ R9, R12.reuse, R2 ;  /* 0x000000020c097220 */ /* 0x040fe40000410000 */
[-C--:B------:R-:W-:Y:S02]  /*9b60*/  FMUL.FTZ R8, R12, R6.reuse ;  /* 0x000000060c087220 */ /* 0x080fe40000410000 */
[-C--:B------:R-:W-:Y:S02]  /*9b70*/  FMUL.FTZ R11, R11, R5.reuse ;  /* 0x000000050b0b7220 */ /* 0x080fe40000410000 */
[----:B------:R-:W-:Y:S01]  /*9b80*/  FFMA.FTZ R6, R15, R6, -R9 ;  /* 0x000000060f067223 */ /* 0x000fe20000010809 */
[----:B------:R-:W-:Y:S01]  /*9b90*/  F2FP.BF16.PACK_AB R9, R13, R14 ;  /* 0x0000000e0d09723e */ /* 0x000fe200000010ff */
[----:B------:R-:W-:Y:S01]  /*9ba0*/  FFMA.FTZ R10, R15, R2, R8 ;  /* 0x000000020f0a7223 */ /* 0x000fe20000010008 */
[----:B------:R-:W-:Y:S01]  /*9bb0*/  F2FP.BF16.PACK_AB R8, R17, R18 ;  /* 0x000000121108723e */ /* 0x000fe200000010ff */
[----:B------:R-:W-:-:S02]  /*9bc0*/  FFMA.FTZ R7, R16, R5, -R7 ;  /* 0x0000000510077223 */ /* 0x000fc40000010807 */
[----:B------:R-:W-:Y:S01]  /*9bd0*/  FFMA.FTZ R11, R16, R0, R11 ;  /* 0x00000000100b7223 */ /* 0x000fe2000001000b */
[----:B------:R-:W-:-:S04]  /*9be0*/  F2FP.BF16.PACK_AB R10, R10, R6 ;  /* 0x000000060a0a723e */ /* 0x000fc800000010ff */
[----:B------:R-:W-:-:S05]  /*9bf0*/  F2FP.BF16.PACK_AB R11, R11, R7 ;  /* 0x000000070b0b723e */ /* 0x000fca00000010ff */
[----:B------:R1:W-:Y:S02]  /*9c00*/  STS.128 [R26], R8 ;  /* 0x000000081a007388 */ /* 0x0003e40000000c00 */
.L_x_108:
[----:B------:R-:W-:Y:S05]  /*9c10*/  BSYNC B0 ;  /* 0x0000000000007941 */ /* 0x000fea0003800000 */
.L_x_107:
[----:B------:R-:W-:-:S04]  /*9c20*/  IADD3 R0, R24, 0x10, RZ ;  /* 0x0000001018007810 */ /* 0x000fc80007ffe0ff */
[----:B------:R-:W-:-:S13]  /*9c30*/  ISETP.GE.AND P0, PT, R0, c[0x0][0x27c], PT ;  /* 0x00009f0000007a0c */ /* 0x000fda0003f06270 */
[----:B------:R-:W-:Y:S05]  /*9c40*/  @P0 BRA `(.L_x_106) ;  /* 0x0000026000000947 */ /* 0x000fea0003800000 */
[----:B-1----:R-:W1:Y:S01]  /*9c50*/  LDS.128 R8, [R29] ;  /* 0x000000001d087984 */ /* 0x002e620000000c00 */
        /* <DEDUP_REMOVED lines=20> */
[----:B------:R-:W-:Y:S01]  /*9da0*/  FFMA.FTZ R14, R13, R2, -R6 ;  /* 0x000000020d0e7223 */ /* 0x000fe20000010806 */
        /* <DEDUP_REMOVED lines=16> */
.L_x_106:
[----:B------:R-:W-:Y:S05]  /*9eb0*/  BSYNC B1 ;  /* 0x0000000000017941 */ /* 0x000fea0003800000 */
.L_x_105:
[----:B------:R-:W-:Y:S01]  /*9ec0*/  IADD3 R0, R39, 0x20, RZ ;  /* 0x0000002027007810 */ /* 0x000fe20007ffe0ff */
[----:B------:R-:W-:Y:S03]  /*9ed0*/  BSSY B1, `(.L_x_109) ;  /* 0x0000056000017945 */ /* 0x000fe60003800000 */
[----:B------:R-:W-:-:S13]  /*9ee0*/  ISETP.GE.AND P0, PT, R0, R30, PT ;  /* 0x0000001e0000720c */ /* 0x000fda0003f06270 */
[----:B------:R-:W-:Y:S05]  /*9ef0*/  @P0 BRA `(.L_x_110) ;  /* 0x0000053000000947 */ /* 0x000fea0003800000 */
[----:B------:R-:W-:Y:S01]  /*9f00*/  ISETP.GE.AND P0, PT, R24, c[0x0][0x27c], PT ;  /* 0x00009f0018007a0c */ /* 0x000fe20003f06270 */
[----:B------:R-:W-:-:S12]  /*9f10*/  BSSY B0, `(.L_x_111) ;  /* 0x0000028000007945 */ /* 0x000fd80003800000 */
[----:B------:R-:W-:Y:S05]  /*9f20*/  @P0 BRA `(.L_x_112) ;  /* 0x0000026000000947 */ /* 0x000fea0003800000 */
[----:B-1----:R-:W1:Y:S01]  /*9f30*/  LDS.128 R8, [R26+0x1000] ;  /* 0x001000001a087984 */ /* 0x002e620000000c00 */
        /* <DEDUP_REMOVED lines=11> */
[CC--:B------:R-:W-:Y:S01]  /*9ff0*/  FFMA.FTZ R18, R5.reuse, R7.reuse, -R14 ;  /* 0x0000000705127223 */ /* 0x0c0fe2000001080e */
[----:B------:R-:W-:Y:S01]  /*a000*/  LOP3.LUT R12, R10, 0xffff0000, RZ, 0xc0, !PT ;  /* 0xffff00000a0c7812 */ /* 0x000fe200078ec0ff */
[----:B------:R-:W-:Y:S01]  /*a010*/  FMUL.FTZ R10, R5, R6 ;  /* 0x00000006050a7220 */ /* 0x000fe20000410000 */
[----:B------:R-:W-:Y:S01]  /*a020*/  LOP3.LUT R11, R11, 0xffff0000, RZ, 0xc0, !PT ;  /* 0xffff00000b0b7812 */ /* 0x000fe200078ec0ff */
[CC--:B------:R-:W-:Y:S01]  /*a030*/  FMUL.FTZ R6, R9.reuse, R8.reuse ;  /* 0x0000000809067220 */ /* 0x0c0fe20000410000 */
[----:B------:R-:W-:Y:S01]  /*a040*/  LOP3.LUT R5, R22, 0xffff0000, RZ, 0xc0, !PT ;  /* 0xffff000016057812 */ /* 0x000fe200078ec0ff */
[----:B------:R-:W-:Y:S01]  /*a050*/  FFMA.FTZ R17, R0, R7, R10 ;  /* 0x0000000700117223 */ /* 0x000fe2000001000a */
[----:B------:R-:W-:Y:S01]  /*a060*/  LOP3.LUT R0, R20, 0xffff0000, RZ, 0xc0, !PT ;  /* 0xffff000014007812 */ /* 0x000fe200078ec0ff */
[C---:B------:R-:W-:Y:S02]  /*a070*/  FMUL.FTZ R8, R2.reuse, R8 ;  /* 0x0000000802087220 */ /* 0x040fe40000410000 */
[-C--:B------:R-:W-:Y:S01]  /*a080*/  FFMA.FTZ R14, R2, R13.reuse, -R6 ;  /* 0x0000000d020e7223 */ /* 0x080fe20000010806 */
[----:B------:R-:W-:Y:S01]  /*a090*/  SHF.L.U32 R2, R20, 0x10, RZ ;  /* 0x0000001014027819 */ /* 0x000fe200000006ff */
[----:B------:R-:W-:Y:S01]  /*a0a0*/  FFMA.FTZ R13, R9, R13, R8 ;  /* 0x0000000d090d7223 */ /* 0x000fe20000010008 */
[----:B------:R-:W-:Y:S01]  /*a0b0*/  SHF.L.U32 R6, R22, 0x10, RZ ;  /* 0x0000001016067819 */ /* 0x000fe200000006ff */
[----:B------:R-:W-:-:S02]  /*a0c0*/  FMUL.FTZ R7, R0, R11 ;  /* 0x0000000b00077220 */ /* 0x000fc40000410000 */
[-C--:B------:R-:W-:Y:S02]  /*a0d0*/  FMUL.FTZ R9, R2, R12.reuse ;  /* 0x0000000c02097220 */ /* 0x080fe40000410000 */
[C---:B------:R-:W-:Y:S02]  /*a0e0*/  FMUL.FTZ R8, R6.reuse, R12 ;  /* 0x0000000c06087220 */ /* 0x040fe40000410000 */
[----:B------:R-:W-:Y:S02]  /*a0f0*/  FMUL.FTZ R11, R5, R11 ;  /* 0x0000000b050b7220 */ /* 0x000fe40000410000 */
[-C--:B------:R-:W-:Y:S01]  /*a100*/  FFMA.FTZ R6, R6, R15.reuse, -R9 ;  /* 0x0000000f06067223 */ /* 0x080fe20000010809 */
[----:B------:R-:W-:Y:S01]  /*a110*/  F2FP.BF16.PACK_AB R9, R13, R14 ;  /* 0x0000000e0d09723e */ /* 0x000fe200000010ff */
[----:B------:R-:W-:Y:S01]  /*a120*/  FFMA.FTZ R10, R2, R15, R8 ;  /* 0x0000000f020a7223 */ /* 0x000fe20000010008 */
[----:B------:R-:W-:Y:S01]  /*a130*/  F2FP.BF16.PACK_AB R8, R17, R18 ;  /* 0x000000121108723e */ /* 0x000fe200000010ff */
[----:B------:R-:W-:-:S02]  /*a140*/  FFMA.FTZ R7, R5, R16, -R7 ;  /* 0x0000001005077223 */ /* 0x000fc40000010807 */
[----:B------:R-:W-:Y:S01]  /*a150*/  FFMA.FTZ R11, R0, R16, R11 ;  /* 0x00000010000b7223 */ /* 0x000fe2000001000b */
[----:B------:R-:W-:-:S04]  /*a160*/  F2FP.BF16.PACK_AB R10, R10, R6 ;  /* 0x000000060a0a723e */ /* 0x000fc800000010ff */
[----:B------:R-:W-:-:S05]  /*a170*/  F2FP.BF16.PACK_AB R11, R11, R7 ;  /* 0x000000070b0b723e */ /* 0x000fca00000010ff */
[----:B------:R1:W-:Y:S02]  /*a180*/  STS.128 [R26+0x1000], R8 ;  /* 0x001000081a007388 */ /* 0x0003e40000000c00 */
.L_x_112:
[----:B------:R-:W-:Y:S05]  /*a190*/  BSYNC B0 ;  /* 0x0000000000007941 */ /* 0x000fea0003800000 */
.L_x_111:
[----:B------:R-:W-:-:S04]  /*a1a0*/  IADD3 R0, R24, 0x10, RZ ;  /* 0x0000001018007810 */ /* 0x000fc80007ffe0ff */
[----:B------:R-:W-:-:S13]  /*a1b0*/  ISETP.GE.AND P0, PT, R0, c[0x0][0x27c], PT ;  /* 0x00009f0000007a0c */ /* 0x000fda0003f06270 */
        /* <DEDUP_REMOVED lines=17> */
[-C--:B------:R-:W-:Y:S01]  /*a2d0*/  FMUL.FTZ R6, R9, R8.reuse ;  /* 0x0000000809067220 */ /* 0x080fe20000410000 */
[----:B------:R-:W-:Y:S01]  /*a2e0*/  LOP3.LUT R5, R28, 0xffff0000, RZ, 0xc0, !PT ;  /* 0xffff00001c057812 */ /* 0x000fe200078ec0ff */
[----:B------:R-:W-:Y:S01]  /*a2f0*/  FFMA.FTZ R17, R0, R7, R10 ;  /* 0x0000000700117223 */ /* 0x000fe2000001000a */
[C---:B------:R-:W-:Y:S01]  /*a300*/  LOP3.LUT R0, R27.reuse, 0xffff0000, RZ, 0xc0, !PT ;  /* 0xffff00001b007812 */ /* 0x040fe200078ec0ff */
        /* <DEDUP_REMOVED lines=18> */
.L_x_110:
[----:B------:R-:W-:Y:S05]  /*a430*/  BSYNC B1 ;  /* 0x0000000000017941 */ /* 0x000fea0003800000 */
.L_x_109:
        /* <DEDUP_REMOVED lines=45> */
.L_x_116:
[----:B------:R-:W-:Y:S05]  /*a710*/  BSYNC B0 ;  /* 0x0000000000007941 */ /* 0x000fea0003800000 */
.L_x_115:
        /* <DEDUP_REMOVED lines=41> */
.L_x_114:
[----:B------:R-:W-:Y:S05]  /*a9b0*/  BSYNC B1 ;  /* 0x0000000000017941 */ /* 0x000fea0003800000 */
.L_x_113:
[----:B------:R-:W-:-:S04]  /*a9c0*/  IADD3 R0, R39, 0x60, RZ ;  /* 0x0000006027007810 */ /* 0x000fc80007ffe0ff */
        /* <DEDUP_REMOVED lines=43> */
.L_x_119:
[----:B------:R-:W-:Y:S05]  /*ac80*/  BSYNC B0 ;  /* 0x0000000000007941 */ /* 0x000fea0003800000 */
.L_x_118:
        /* <DEDUP_REMOVED lines=40> */
[----:B------:R1:W-:Y:S01]  /*af10*/  STS.128 [R29+0x3000], R8 ;  /* 0x003000081d007388 */ /* 0x0003e20000000c00 */
[----:B------:R-:W-:Y:S05]  /*af20*/  BRA `(.L_x_117) ;  /* 0x00001a2000007947 */ /* 0x000fea0003800000 */
.L_x_102:
[----:B------:R-:W-:Y:S01]  /*af30*/  ISETP.GE.AND P0, PT, R2, R23, PT ;  /* 0x000000170200720c */ /* 0x000fe20003f06270 */
[----:B------:R-:W-:Y:S01]  /*af40*/  BSSY B0, `(.L_x_120) ;  /* 0x000000d000007945 */ /* 0x000fe20003800000 */
[----:B------:R-:W-:Y:S01]  /*af50*/  CS2R R10, SRZ ;  /* 0x00000000000a7805 */ /* 0x000fe2000001ff00 */
[----:B------:R-:W-:Y:S01]  /*af60*/  CS2R R8, SRZ ;  /* 0x0000000000087805 */ /* 0x000fe2000001ff00 */
[----:B------:R-:W-:Y:S01]  /*af70*/  CS2R R14, SRZ ;  /* 0x00000000000e7805 */ /* 0x000fe2000001ff00 */
[----:B------:R-:W-:-:S08]  /*af80*/  CS2R R12, SRZ ;  /* 0x00000000000c7805 */ /* 0x000fd0000001ff00 */
[----:B------:R-:W-:Y:S05]  /*af90*/  @P0 BRA `(.L_x_121) ;  /* 0x0000007000000947 */ /* 0x000fea0003800000 */
[----:B------:R-:W-:Y:S01]  /*afa0*/  ISETP.GE.AND P0, PT, R25, c[0x0][0x27c], PT ;  /* 0x00009f0019007a0c */ /* 0x000fe20003f06270 */
[----:B------:R-:W-:-:S12]  /*afb0*/  CS2R R10, SRZ ;  /* 0x00000000000a7805 */ /* 0x000fd8000001ff00 */
[----:B------:R-:W-:Y:S05]  /*afc0*/  @P0 BRA `(.L_x_121) ;  /* 0x0000004000000947 */ /* 0x000fea0003800000 */
[----:B------:R-:W-:-:S04]  /*afd0*/  IMAD.WIDE R12, R25, 0x2, R18 ;  /* 0x00000002190c7825 */ /* 0x000fc800078e0212 */
[----:B------:R-:W-:Y:S02]  /*afe0*/  IMAD.WIDE R8, R25, 0x2, R16 ;  /* 0x0000000219087825 */ /* 0x000fe400078e0210 */
[----:B------:R-:W5:Y:S04]  /*aff0*/  LD.E.128 R12, [R12.64] ;  /* 0x0000000a0c0c7980 */ /* 0x000f68000c101d00 */
[----:B------:R-:W5:Y:S02]  /*b000*/  LD.E.128 R8, [R8.64] ;  /* 0x0000000a08087980 */ /* 0x000f64000c101d00 */
.L_x_121:
[----:B------:R-:W-:Y:S05]  /*b010*/  BSYNC B0 ;  /* 0x0000000000007941 */ /* 0x000fea0003800000 */
.L_x_120:
[----:B------:R-:W-:Y:S01]  /*b020*/  IMAD R0, R213, -0x80, R23 ;  /* 0xffffff80d5007824 */ /* 0x000fe200078e0217 */
[----:B------:R-:W-:Y:S01]  /*b030*/  ISETP.GE.AND P0, PT, R25, c[0x0][0x27c], PT ;  /* 0x00009f0019007a0c */ /* 0x000fe20003f06270 */
[--C-:B-----5:R-:W-:Y:S01]  /*b040*/  IMAD.MOV.U32 R21, RZ, RZ, R13.reuse ;  /* 0x000000ffff157224 */ /* 0x120fe200078e000d */
[--C-:B------:R-:W-:Y:S01]  /*b050*/  SHF.R.U64 R20, R12, 0x10, R13.reuse ;  /* 0x000000100c147819 */ /* 0x100fe2000000120d */
[----:B------:R-:W-:Y:S01]  /*b060*/  IMAD.MOV.U32 R19, RZ, RZ, R14 ;  /* 0x000000ffff137224 */ /* 0x000fe200078e000e */
[----:B------:R-:W-:Y:S01]  /*b070*/  IMNMX R45, R0, 0x80, PT ;  /* 0x00000080002d7817 */ /* 0x000fe20003800200 */
[----:B------:R-:W-:Y:S01]  /*b080*/  IMAD.MOV.U32 R22, RZ, RZ, R12 ;  /* 0x000000ffff167224 */ /* 0x000fe200078e000c */
[----:B------:R-:W-:Y:S01]  /*b090*/  SHF.R.U32.HI R16, RZ, 0x10, R13 ;  /* 0x00000010ff107819 */ /* 0x000fe2000001160d */
[----:B------:R-:W-:Y:S01]  /*b0a0*/  IMAD.MOV.U32 R18, RZ, RZ, R15 ;  /* 0x000000ffff127224 */ /* 0x000fe200078e000f */
[----:B------:R-:W-:Y:S01]  /*b0b0*/  ISETP.GE.OR P1, PT, R39, R45, P0 ;  /* 0x0000002d2700720c */ /* 0x000fe20000726670 */
[----:B------:R-:W-:Y:S01]  /*b0c0*/  IMAD.MOV.U32 R13, RZ, RZ, R9 ;  /* 0x000000ffff0d7224 */ /* 0x000fe200078e0009 */
[--C-:B------:R-:W-:Y:S01]  /*b0d0*/  SHF.R.U64 R17, R14, 0x10, R15.reuse ;  /* 0x000000100e117819 */ /* 0x100fe2000000120f */
[----:B------:R-:W-:Y:S01]  /*b0e0*/  IMAD.MOV.U32 R14, RZ, RZ, R8 ;  /* 0x000000ffff0e7224 */ /* 0x000fe200078e0008 */
[----:B------:R-:W-:Y:S01]  /*b0f0*/  SHF.R.U32.HI R12, RZ, 0x10, R15 ;  /* 0x00000010ff0c7819 */ /* 0x000fe2000001160f */
[----:B------:R-:W-:Y:S01]  /*b100*/  IMAD.MOV.U32 R7, RZ, RZ, R10 ;  /* 0x000000ffff077224 */ /* 0x000fe200078e000a */
[----:B------:R-:W-:-:S04]  /*b110*/  DEPBAR.LE SB0, 0x1 ;  /* 0x000080400000791a */ /* 0x000fc80000000000 */
[----:B------:R-:W-:Y:S01]  /*b120*/  IMAD.MOV.U32 R5, RZ, RZ, R11 ;  /* 0x000000ffff057224 */ /* 0x000fe200078e000b */
[--C-:B------:R-:W-:Y:S01]  /*b130*/  SHF.R.U64 R8, R8, 0x10, R9.reuse ;  /* 0x0000001008087819 */ /* 0x100fe20000001209 */
[----:B------:R-:W-:Y:S01]  /*b140*/  BSSY B0, `(.L_x_122) ;  /* 0x0000065000007945 */ /* 0x000fe20003800000 */
[----:B------:R-:W-:Y:S02]  /*b150*/  SHF.R.U32.HI R6, RZ, 0x10, R9 ;  /* 0x00000010ff067819 */ /* 0x000fe40000011609 */
[--C-:B------:R-:W-:Y:S02]  /*b160*/  SHF.R.U64 R2, R10, 0x10, R11.reuse ;  /* 0x000000100a027819 */ /* 0x100fe4000000120b */
[----:B------:R-:W-:Y:S02]  /*b170*/  SHF.R.U32.HI R0, RZ, 0x10, R11 ;  /* 0x00000010ff007819 */ /* 0x000fe4000001160b */
[----:B------:R-:W-:Y:S02]  /*b180*/  PRMT R40, R22, 0x5410, R20 ;  /* 0x0000541016287816 */ /* 0x000fe40000000014 */
[----:B------:R-:W-:-:S02]  /*b190*/  PRMT R44, R21, 0x5410, R16 ;  /* 0x00005410152c7816 */ /* 0x000fc40000000010 */
[----:B------:R-:W-:Y:S02]  /*b1a0*/  PRMT R37, R19, 0x5410, R17 ;  /* 0x0000541013257816 */ /* 0x000fe40000000011 */
[----:B------:R-:W-:Y:S02]  /*b1b0*/  PRMT R43, R18, 0x5410, R12 ;  /* 0x00005410122b7816 */ /* 0x000fe4000000000c */
[----:B------:R-:W-:Y:S02]  /*b1c0*/  PRMT R38, R14, 0x5410, R8 ;  /* 0x000054100e267816 */ /* 0x000fe40000000008 */
[----:B------:R-:W-:Y:S02]  /*b1d0*/  PRMT R41, R13, 0x5410, R6 ;  /* 0x000054100d297816 */ /* 0x000fe40000000006 */
[----:B------:R-:W-:Y:S02]  /*b1e0*/  PRMT R36, R7, 0x5410, R2 ;  /* 0x0000541007247816 */ /* 0x000fe40000000002 */
[----:B------:R-:W-:Y:S01]  /*b1f0*/  PRMT R42, R5, 0x5410, R0 ;  /* 0x00005410052a7816 */ /* 0x000fe20000000000 */
[----:B------:R-:W-:Y:S06]  /*b200*/  BAR.SYNC.DEFER_BLOCKING 0x0 ;  /* 0x0000000000007b1d */ /* 0x000fec0000010000 */
[----:B------:R-:W-:Y:S05]  /*b210*/  @P1 BRA `(.L_x_123) ;  /* 0x0000057000001947 */ /* 0x000fea0003800000 */
[----:B------:R-:W-:Y:S01]  /*b220*/  SHF.L.U32 R0, R39, 0x6, RZ ;  /* 0x0000000627007819 */ /* 0x000fe200000006ff */
[----:B------:R-:W-:Y:S01]  /*b230*/  IMAD.SHL.U32 R7, R50, 0x200, RZ ;  /* 0x0000020032077824 */ /* 0x000fe200078e00ff */
[----:B------:R-:W-:-:S02]  /*b240*/  IADD3 R6, R25, c[0x0][0x27c], RZ ;  /* 0x00009f0019067a10 */ /* 0x000fc40007ffe0ff */
[----:B------:R-:W-:-:S04]  /*b250*/  LOP3.LUT R0, R0, 0x1c0, RZ, 0xc0, !PT ;  /* 0x000001c000007812 */ /* 0x000fc800078ec0ff */
[C---:B------:R-:W-:Y:S02]  /*b260*/  LOP3.LUT R2, R0.reuse, 0x38, R25, 0xf8, !PT ;  /* 0x0000003800027812 */ /* 0x040fe400078ef819 */
[----:B------:R-:W-:Y:S02]  /*b270*/  SHF.R.U32.HI R5, RZ, 0x3, R0 ;  /* 0x00000003ff057819 */ /* 0x000fe40000011600 */
[----:B------:R-:W-:Y:S02]  /*b280*/  LOP3.LUT R0, R0, 0x38, R6, 0xf8, !PT ;  /* 0x0000003800007812 */ /* 0x000fe400078ef806 */
[C-C-:B------:R-:W-:Y:S02]  /*b290*/  LOP3.LUT R2, R7.reuse, R2, R5.reuse, 0xf6, !PT ;  /* 0x0000000207027212 */ /* 0x140fe400078ef605 */
[----:B------:R-:W-:Y:S02]  /*b2a0*/  LOP3.LUT R0, R7, R0, R5, 0xf6, !PT ;  /* 0x0000000007007212 */ /* 0x000fe400078ef605 */
[----:B------:R-:W-:-:S02]  /*b2b0*/  SHF.L.U32 R32, R2, 0x1, RZ ;  /* 0x0000000102207819 */ /* 0x000fc400000006ff */
[----:B------:R-:W-:Y:S01]  /*b2c0*/  SHF.L.U32 R6, R38, 0x10, RZ ;  /* 0x0000001026067819 */ /* 0x000fe200000006ff */
[----:B------:R-:W-:Y:S02]  /*b2d0*/  IMAD.SHL.U32 R31, R0, 0x2, RZ ;  /* 0x00000002001f7824 */ /* 0x000fe400078e00ff */
[----:B------:R-:W1:Y:S01]  /*b2e0*/  LDS.128 R12, [R32+0x7100] ;  /* 0x00710000200c7984 */ /* 0x000e620000000c00 */
[----:B------:R-:W-:-:S03]  /*b2f0*/  IMAD.U32 R0, R40, 0x10000, RZ ;  /* 0x0001000028007824 */ /* 0x000fc600078e00ff */
[----:B------:R-:W2:Y:S01]  /*b300*/  LDS.128 R8, [R31+0x7100] ;  /* 0x007100001f087984 */ /* 0x000ea20000000c00 */
[C---:B-1----:R-:W-:Y:S01]  /*b310*/  SHF.L.U32 R16, R12.reuse, 0x10, RZ ;  /* 0x000000100c107819 */ /* 0x042fe200000006ff */
[----:B------:R-:W-:Y:S01]  /*b320*/  IMAD.U32 R21, R13, 0x10000, RZ ;  /* 0x000100000d157824 */ /* 0x000fe200078e00ff */
[----:B------:R-:W-:Y:S01]  /*b330*/  LOP3.LUT R18, R12, 0xffff0000, RZ, 0xc0, !PT ;  /* 0xffff00000c127812 */ /* 0x000fe200078ec0ff */
[----:B------:R-:W-:Y:S01]  /*b340*/  IMAD.U32 R24, R15, 0x10000, RZ ;  /* 0x000100000f187824 */ /* 0x000fe200078e00ff */
[C---:B--2---:R-:W-:Y:S01]  /*b350*/  SHF.L.U32 R2, R8.reuse, 0x10, RZ ;  /* 0x0000001008027819 */ /* 0x044fe200000006ff */
[C---:B------:R-:W-:Y:S01]  /*b360*/  IMAD.U32 R19, R9.reuse, 0x10000, RZ ;  /* 0x0001000009137824 */ /* 0x040fe200078e00ff */
[----:B------:R-:W-:Y:S02]  /*b370*/  LOP3.LUT R23, R9, 0xffff0000, RZ, 0xc0, !PT ;  /* 0xffff000009177812 */ /* 0x000fe400078ec0ff */
[----:B------:R-:W-:Y:S01]  /*b380*/  LOP3.LUT R12, R8, 0xffff0000, RZ, 0xc0, !PT ;  /* 0xffff0000080c7812 */ /* 0x000fe200078ec0ff */
[----:B------:R-:W-:Y:S01]  /*b390*/  FMUL.FTZ R5, R2, R6 ;  /* 0x0000000602057220 */ /* 0x000fe20000410000 */
[----:B------:R-:W-:Y:S01]  /*b3a0*/  LOP3.LUT R9, R38, 0xffff0000, RZ, 0xc0, !PT ;  /* 0xffff000026097812 */ /* 0x000fe200078ec0ff */
[-C--:B------:R-:W-:Y:S01]  /*b3b0*/  FMUL.FTZ R7, R2, R0.reuse ;  /* 0x0000000002077220 */ /* 0x080fe20000410000 */
[----:B------:R-:W-:Y:S01]  /*b3c0*/  LOP3.LUT R2, R40, 0xffff0000, RZ, 0xc0, !PT ;  /* 0xffff000028027812 */ /* 0x000fe200078ec0ff */
[----:B------:R-:W-:Y:S01]  /*b3d0*/  FFMA.FTZ R34, R16, R0, -R5 ;  /* 0x0000000010227223 */ /* 0x000fe20000010805 */
[----:B------:R-:W-:Y:S01]  /*b3e0*/  LOP3.LUT R27, R13, 0xffff0000, RZ, 0xc0, !PT ;  /* 0xffff00000d1b7812 */ /* 0x000fe200078ec0ff */
[----:B------:R-:W-:Y:S01]  /*b3f0*/  FMUL.FTZ R8, R12, R9 ;  /* 0x000000090c087220 */ /* 0x000fe20000410000 */
[----:B------:R-:W-:Y:S01]  /*b400*/  SHF.L.U32 R13, R10, 0x10, RZ ;  /* 0x000000100a0d7819 */ /* 0x000fe200000006ff */
[----:B------:R-:W-:Y:S01]  /*b410*/  FFMA.FTZ R33, R16, R6, R7 ;  /* 0x0000000610217223 */ /* 0x000fe20000010007 */
[----:B------:R-:W-:Y:S01]  /*b420*/  SHF.L.U32 R5, R36, 0x10, RZ ;  /* 0x0000001024057819 */ /* 0x000fe200000006ff */
[-C--:B------:R-:W-:Y:S01]  /*b430*/  FMUL.FTZ R7, R12, R2.reuse ;  /* 0x000000020c077220 */ /* 0x080fe20000410000 */
[----:B------:R-:W-:Y:S01]  /*b440*/  SHF.L.U32 R17, R14, 0x10, RZ ;  /* 0x000000100e117819 */ /* 0x000fe200000006ff */
[----:B------:R-:W-:Y:S01]  /*b450*/  FFMA.FTZ R12, R18, R2, -R8 ;  /* 0x00000002120c7223 */ /* 0x000fe20000010808 */
[----:B------:R-:W-:Y:S01]  /*b460*/  LOP3.LUT R20, R14, 0xffff0000, RZ, 0xc0, !PT ;  /* 0xffff00000e147812 */ /* 0x000fe200078ec0ff */
[----:B------:R-:W-:Y:S01]  /*b470*/  IMAD.U32 R0, R37, 0x10000, RZ ;  /* 0x0001000025007824 */ /* 0x000fe200078e00ff */
[----:B------:R-:W-:Y:S01]  /*b480*/  LOP3.LUT R14, R10, 0xffff0000, RZ, 0xc0, !PT ;  /* 0xffff00000a0e7812 */ /* 0x000fe200078ec0ff */
[CC--:B------:R-:W-:Y:S01]  /*b490*/  FMUL.FTZ R2, R13.reuse, R5.reuse ;  /* 0x000000050d027220 */ /* 0x0c0fe20000410000 */
[----:B------:R-:W-:Y:S01]  /*b4a0*/  LOP3.LUT R10, R36, 0xffff0000, RZ, 0xc0, !PT ;  /* 0xffff0000240a7812 */ /* 0x000fe200078ec0ff */
[-C--:B------:R-:W-:Y:S01]  /*b4b0*/  FMUL.FTZ R6, R13, R0.reuse ;  /* 0x000000000d067220 */ /* 0x080fe20000410000 */
[----:B------:R-:W-:Y:S01]  /*b4c0*/  LOP3.LUT R26, R15, 0xffff0000, RZ, 0xc0, !PT ;  /* 0xffff00000f1a7812 */ /* 0x000fe200078ec0ff */
[----:B------:R-:W-:Y:S01]  /*b4d0*/  FFMA.FTZ R29, R17, R0, -R2 ;  /* 0x00000000111d7223 */ /* 0x000fe20000010802 */
[----:B------:R-:W-:Y:S01]  /*b4e0*/  LOP3.LUT R0, R37, 0xffff0000, RZ, 0xc0, !PT ;  /* 0xffff000025007812 */ /* 0x000fe200078ec0ff */
[----:B------:R-:W-:Y:S01]  /*b4f0*/  FFMA.FTZ R28, R17, R5, R6 ;  /* 0x00000005111c7223 */ /* 0x000fe20000010006 */
[----:B------:R-:W-:Y:S01]  /*b500*/  SHF.L.U32 R5, R44, 0x10, RZ ;  /* 0x000000102c057819 */ /* 0x000fe200000006ff */
[----:B------:R-:W-:Y:S01]  /*b510*/  FFMA.FTZ R30, R18, R9, R7 ;  /* 0x00000009121e7223 */ /* 0x000fe20000010007 */
[----:B------:R-:W-:Y:S01]  /*b520*/  SHF.L.U32 R8, R42, 0x10, RZ ;  /* 0x000000102a087819 */ /* 0x000fe200000006ff */
[----:B------:R-:W-:Y:S01]  /*b530*/  FMUL.FTZ R6, R14, R10 ;  /* 0x0000000a0e067220 */ /* 0x000fe20000410000 */
[----:B------:R-:W-:Y:S01]  /*b540*/  LOP3.LUT R22, R11, 0xffff0000, RZ, 0xc0, !PT ;  /* 0xffff00000b167812 */ /* 0x000fe200078ec0ff */
[----:B------:R-:W-:Y:S01]  /*b550*/  IMAD.U32 R2, R41, 0x10000, RZ ;  /* 0x0001000029027824 */ /* 0x000fe200078e00ff */
[----:B------:R-:W-:Y:S01]  /*b560*/  F2FP.BF16.PACK_AB R12, R12, R34 ;  /* 0x000000220c0c723e */ /* 0x000fe200000010ff */
[----:B------:R-:W-:-:S02]  /*b570*/  FMUL.FTZ R9, R14, R0 ;  /* 0x000000000e097220 */ /* 0x000fc40000410000 */
[----:B------:R-:W-:Y:S02]  /*b580*/  IMAD.U32 R15, R11, 0x10000, RZ ;  /* 0x000100000b0f7824 */ /* 0x000fe400078e00ff */
[C---:B------:R-:W-:Y:S01]  /*b590*/  FFMA.FTZ R14, R20.reuse, R0, -R6 ;  /* 0x00000000140e7223 */ /* 0x040fe20000010806 */
[----:B------:R-:W-:Y:S01]  /*b5a0*/  SHF.L.U32 R0, R43, 0x10, RZ ;  /* 0x000000102b007819 */ /* 0x000fe200000006ff */
[C---:B------:R-:W-:Y:S02]  /*b5b0*/  FMUL.FTZ R7, R19.reuse, R2 ;  /* 0x0000000213077220 */ /* 0x040fe40000410000 */
[----:B------:R-:W-:Y:S01]  /*b5c0*/  FFMA.FTZ R20, R20, R10, R9 ;  /* 0x0000000a14147223 */ /* 0x000fe20000010009 */
[----:B------:R-:W-:Y:S01]  /*b5d0*/  F2FP.BF16.PACK_AB R14, R14, R29 ;  /* 0x0000001d0e0e723e */ /* 0x000fe200000010ff */
[----:B------:R-:W-:Y:S02]  /*b5e0*/  FMUL.FTZ R6, R19, R5 ;  /* 0x0000000513067220 */ /* 0x000fe40000410000 */
[----:B------:R-:W-:-:S02]  /*b5f0*/  FMUL.FTZ R9, R15, R8 ;  /* 0x000000080f097220 */ /* 0x000fc40000410000 */
[----:B------:R-:W-:Y:S01]  /*b600*/  FFMA.FTZ R18, R21, R5, -R7 ;  /* 0x0000000515127223 */ /* 0x000fe20000010807 */
[----:B------:R-:W-:Y:S01]  /*b610*/  LOP3.LUT R5, R43, 0xffff0000, RZ, 0xc0, !PT ;  /* 0xffff00002b057812 */ /* 0x000fe200078ec0ff */
[----:B------:R-:W-:Y:S01]  /*b620*/  FFMA.FTZ R17, R21, R2, R6 ;  /* 0x0000000215117223 */ /* 0x000fe20000010006 */
[----:B------:R-:W-:Y:S01]  /*b630*/  LOP3.LUT R2, R41, 0xffff0000, RZ, 0xc0, !PT ;  /* 0xffff000029027812 */ /* 0x000fe200078ec0ff */
[-C--:B------:R-:W-:Y:S01]  /*b640*/  FMUL.FTZ R7, R15, R0.reuse ;  /* 0x000000000f077220 */ /* 0x080fe20000410000 */
[----:B------:R-:W-:Y:S01]  /*b650*/  LOP3.LUT R6, R44, 0xffff0000, RZ, 0xc0, !PT ;  /* 0xffff00002c067812 */ /* 0x000fe200078ec0ff */
[----:B------:R-:W-:Y:S01]  /*b660*/  FFMA.FTZ R16, R24, R0, -R9 ;  /* 0x0000000018107223 */ /* 0x000fe20000010809 */
[----:B------:R-:W-:Y:S01]  /*b670*/  LOP3.LUT R0, R42, 0xffff0000, RZ, 0xc0, !PT ;  /* 0xffff00002a007812 */ /* 0x000fe200078ec0ff */
[----:B------:R-:W-:Y:S02]  /*b680*/  FFMA.FTZ R11, R24, R8, R7 ;  /* 0x00000008180b7223 */ /* 0x000fe40000010007 */
[----:B------:R-:W-:-:S02]  /*b690*/  FMUL.FTZ R10, R23, R2 ;  /* 0x00000002170a7220 */ /* 0x000fc40000410000 */
[C---:B------:R-:W-:Y:S02]  /*b6a0*/  FMUL.FTZ R8, R22.reuse, R0 ;  /* 0x0000000016087220 */ /* 0x040fe40000410000 */
[-C--:B------:R-:W-:Y:S02]  /*b6b0*/  FMUL.FTZ R9, R23, R6.reuse ;  /* 0x0000000617097220 */ /* 0x080fe40000410000 */
[-C--:B------:R-:W-:Y:S02]  /*b6c0*/  FMUL.FTZ R7, R22, R5.reuse ;  /* 0x0000000516077220 */ /* 0x080fe40000410000 */
[C---:B------:R-:W-:Y:S01]  /*b6d0*/  FFMA.FTZ R13, R27.reuse, R6, -R10 ;  /* 0x000000061b0d7223 */ /* 0x040fe2000001080a */
[----:B------:R-:W-:Y:S01]  /*b6e0*/  F2FP.BF16.PACK_AB R10, R20, R28 ;  /* 0x0000001c140a723e */ /* 0x000fe200000010ff */
[----:B------:R-:W-:Y:S01]  /*b6f0*/  FFMA.FTZ R15, R26, R5, -R8 ;  /* 0x000000051a0f7223 */ /* 0x000fe20000010808 */
[----:B------:R-:W-:Y:S01]  /*b700*/  F2FP.BF16.PACK_AB R8, R30, R33 ;  /* 0x000000211e08723e */ /* 0x000fe200000010ff */
[----:B------:R-:W-:Y:S01]  /*b710*/  FFMA.FTZ R9, R27, R2, R9 ;  /* 0x000000021b097223 */ /* 0x000fe20000010009 */
[----:B------:R-:W-:Y:S01]  /*b720*/  F2FP.BF16.PACK_AB R13, R13, R18 ;  /* 0x000000120d0d723e */ /* 0x000fe200000010ff */
[----:B------:R-:W-:Y:S01]  /*b730*/  FFMA.FTZ R7, R26, R0, R7 ;  /* 0x000000001a077223 */ /* 0x000fe20000010007 */
[----:B------:R-:W-:-:S02]  /*b740*/  F2FP.BF16.PACK_AB R15, R15, R16 ;  /* 0x000000100f0f723e */ /* 0x000fc400000010ff */
[----:B------:R-:W-:Y:S02]  /*b750*/  F2FP.BF16.PACK_AB R9, R9, R17 ;  /* 0x000000110909723e */ /* 0x000fe400000010ff */
[----:B------:R-:W-:Y:S01]  /*b760*/  F2FP.BF16.PACK_AB R11, R7, R11 ;  /* 0x0000000b070b723e */ /* 0x000fe200000010ff */
[----:B------:R1:W-:Y:S04]  /*b770*/  STS.128 [R32+0x7100], R12 ;  /* 0x0071000c20007388 */ /* 0x0003e80000000c00 */
[----:B------:R1:W-:Y:S02]  /*b780*/  STS.128 [R31+0x7100], R8 ;  /* 0x007100081f007388 */ /* 0x0003e40000000c00 */
.L_x_123:
[----:B------:R-:W-:Y:S05]  /*b790*/  BSYNC B0 ;  /* 0x0000000000007941 */ /* 0x000fea0003800000 */
.L_x_122:
[----:B------:R-:W-:Y:S01]  /*b7a0*/  IADD3 R0, R39, 0x20, RZ ;  /* 0x0000002027007810 */ /* 0x000fe20007ffe0ff */
[----:B------:R-:W-:Y:S03]  /*b7b0*/  BSSY B0, `(.L_x_124) ;  /* 0x000005d000007945 */ /* 0x000fe60003800000 */
[----:B------:R-:W-:-:S13]  /*b7c0*/  ISETP.GE.OR P1, PT, R0, R45, P0 ;  /* 0x0000002d0000720c */ /* 0x000fda0000726670 */
[----:B------:R-:W-:Y:S05]  /*b7d0*/  @P1 BRA `(.L_x_125) ;  /* 0x000005a000001947 */ /* 0x000fea0003800000 */
[----:B------:R-:W-:Y:S01]  /*b7e0*/  SHF.R.S32.HI R2, RZ, 0x1f, R0 ;  /* 0x0000001fff027819 */ /* 0x000fe20000011400 */
[----:B------:R-:W-:Y:S01]  /*b7f0*/  IMAD.SHL.U32 R5, R0, 0x40, RZ ;  /* 0x0000004000057824 */ /* 0x000fe200078e00ff */
[----:B------:R-:W-:Y:S02]  /*b800*/  IADD3 R7, R25, c[0x0][0x27c], RZ ;  /* 0x00009f0019077a10 */ /* 0x000fe40007ffe0ff */
[----:B------:R-:W-:Y:S02]  /*b810*/  LEA.HI R2, R2, R0, RZ, 0x3 ;  /* 0x0000000002027211 */ /* 0x000fe400078f18ff */
[----:B------:R-:W-:-:S03]  /*b820*/  LOP3.LUT R0, R5, 0x1c0, RZ, 0xc0, !PT ;  /* 0x000001c005007812 */ /* 0x000fc600078ec0ff */
[----:B------:R-:W-:Y:S01]  /*b830*/  IMAD.SHL.U32 R2, R2, 0x40, RZ ;  /* 0x0000004002027824 */ /* 0x000fe200078e00ff */
[----:B------:R-:W-:Y:S02]  /*b840*/  LOP3.LUT R5, R0, 0x38, R25, 0xf8, !PT ;  /* 0x0000003800057812 */ /* 0x000fe400078ef819 */
[----:B------:R-:W-:Y:S02]  /*b850*/  SHF.R.U32.HI R6, RZ, 0x3, R0 ;  /* 0x00000003ff067819 */ /* 0x000fe40000011600 */
[----:B------:R-:W-:Y:S02]  /*b860*/  LOP3.LUT R2, R2, 0xfffffe00, RZ, 0xc0, !PT ;  /* 0xfffffe0002027812 */ /* 0x000fe400078ec0ff */
[----:B------:R-:W-:Y:S02]  /*b870*/  LOP3.LUT R0, R0, 0x38, R7, 0xf8, !PT ;  /* 0x0000003800007812 */ /* 0x000fe400078ef807 */
[C-C-:B------:R-:W-:Y:S02]  /*b880*/  LOP3.LUT R5, R2.reuse, R5, R6.reuse, 0xf6, !PT ;  /* 0x0000000502057212 */ /* 0x140fe400078ef606 */
[----:B------:R-:W-:-:S02]  /*b890*/  LOP3.LUT R0, R2, R0, R6, 0xf6, !PT ;  /* 0x0000000002007212 */ /* 0x000fc400078ef606 */
[----:B-1----:R-:W-:Y:S02]  /*b8a0*/  SHF.L.U32 R32, R5, 0x1, RZ ;  /* 0x0000000105207819 */ /* 0x002fe400000006ff */
[----:B------:R-:W-:Y:S01]  /*b8b0*/  SHF.L.U32 R2, R37, 0x10, RZ ;  /* 0x0000001025027819 */ /* 0x000fe200000006ff */
[----:B------:R-:W-:Y:S01]  /*b8c0*/  IMAD.SHL.U32 R31, R0, 0x2, RZ ;  /* 0x00000002001f7824 */ /* 0x000fe200078e00ff */
[----:B------:R-:W-:Y:S01]  /*b8d0*/  LOP3.LUT R0, R36, 0xffff0000, RZ, 0xc0, !PT ;  /* 0xffff000024007812 */ /* 0x000fe200078ec0ff */
[----:B------:R-:W1:Y:S04]  /*b8e0*/  LDS.128 R12, [R32+0x7100] ;  /* 0x00710000200c7984 */ /* 0x000e680000000c00 */
[----:B------:R-:W2:Y:S01]  /*b8f0*/  LDS.128 R8, [R31+0x7100] ;  /* 0x007100001f087984 */ /* 0x000ea20000000c00 */
[C---:B-1----:R-:W-:Y:S01]  /*b900*/  SHF.L.U32 R17, R12.reuse, 0x10, RZ ;  /* 0x000000100c117819 */ /* 0x042fe200000006ff */
[----:B------:R-:W-:Y:S01]  /*b910*/  IMAD.U32 R21, R13, 0x10000, RZ ;  /* 0x000100000d157824 */ /* 0x000fe200078e00ff */
[----:B------:R-:W-:Y:S01]  /*b920*/  LOP3.LUT R20, R12, 0xffff0000, RZ, 0xc0, !PT ;  /* 0xffff00000c147812 */ /* 0x000fe200078ec0ff */
[----:B------:R-:W-:Y:S01]  /*b930*/  IMAD.U32 R24, R15, 0x10000, RZ ;  /* 0x000100000f187824 */ /* 0x000fe200078e00ff */
[----:B------:R-:W-:Y:S01]  /*b940*/  SHF.L.U32 R12, R36, 0x10, RZ ;  /* 0x00000010240c7819 */ /* 0x000fe200000006ff */
[----:B--2---:R-:W-:Y:S01]  /*b950*/  IMAD.U32 R5, R10, 0x10000, RZ ;  /* 0x000100000a057824 */ /* 0x004fe200078e00ff */
[----:B------:R-:W-:Y:S01]  /*b960*/  LOP3.LUT R27, R13, 0xffff0000, RZ, 0xc0, !PT ;  /* 0xffff00000d1b7812 */ /* 0x000fe200078ec0ff */
[----:B------:R-:W-:Y:S01]  /*b970*/  IMAD.U32 R19, R9, 0x10000, RZ ;  /* 0x0001000009137824 */ /* 0x000fe200078e00ff */
[----:B------:R-:W-:Y:S01]  /*b980*/  SHF.L.U32 R13, R14, 0x10, RZ ;  /* 0x000000100e0d7819 */ /* 0x000fe200000006ff */
[-C--:B------:R-:W-:Y:S01]  /*b990*/  FMUL.FTZ R6, R12, R5.reuse ;  /* 0x000000050c067220 */ /* 0x080fe20000410000 */
[----:B------:R-:W-:Y:S01]  /*b9a0*/  LOP3.LUT R7, R10, 0xffff0000, RZ, 0xc0, !PT ;  /* 0xffff00000a077812 */ /* 0x000fe200078ec0ff */
[----:B------:R-:W-:Y:S01]  /*b9b0*/  FMUL.FTZ R5, R2, R5 ;  /* 0x0000000502057220 */ /* 0x000fe20000410000 */
[----:B------:R-:W-:Y:S01]  /*b9c0*/  LOP3.LUT R16, R14, 0xffff0000, RZ, 0xc0, !PT ;  /* 0xffff00000e107812 */ /* 0x000fe200078ec0ff */
[-C--:B------:R-:W-:Y:S01]  /*b9d0*/  FFMA.FTZ R35, R2, R13.reuse, -R6 ;  /* 0x0000000d02237223 */ /* 0x080fe20000010806 */
[----:B------:R-:W-:Y:S01]  /*b9e0*/  LOP3.LUT R2, R37, 0xffff0000, RZ, 0xc0, !PT ;  /* 0xffff000025027812 */ /* 0x000fe200078ec0ff */
[----:B------:R-:W-:Y:S01]  /*b9f0*/  FFMA.FTZ R34, R12, R13, R5 ;  /* 0x0000000d0c227223 */ /* 0x000fe20000010005 */
[----:B------:R-:W-:Y:S01]  /*ba00*/  LOP3.LUT R26, R15, 0xffff0000, RZ, 0xc0, !PT ;  /* 0xffff00000f1a7812 */ /* 0x000fe200078ec0ff */
[----:B------:R-:W-:Y:S01]  /*ba10*/  IMAD.U32 R5, R40, 0x10000, RZ ;  /* 0x0001000028057824 */ /* 0x000fe200078e00ff */
[C---:B------:R-:W-:Y:S01]  /*ba20*/  SHF.L.U32 R14, R8.reuse, 0x10, RZ ;  /* 0x00000010080e7819 */ /* 0x040fe200000006ff */
[----:B------:R-:W-:Y:S01]  /*ba30*/  IMAD.U32 R18, R11, 0x10000, RZ ;  /* 0x000100000b127824 */ /* 0x000fe200078e00ff */
[----:B------:R-:W-:Y:S01]  /*ba40*/  LOP3.LUT R15, R8, 0xffff0000, RZ, 0xc0, !PT ;  /* 0xffff0000080f7812 */ /* 0x000fe200078ec0ff */
[-C--:B------:R-:W-:Y:S01]  /*ba50*/  FMUL.FTZ R8, R0, R7.reuse ;  /* 0x0000000700087220 */ /* 0x080fe20000410000 */
[----:B------:R-:W-:Y:S01]  /*ba60*/  SHF.L.U32 R6, R38, 0x10, RZ ;  /* 0x0000001026067819 */ /* 0x000fe200000006ff */
[C---:B------:R-:W-:Y:S01]  /*ba70*/  FMUL.FTZ R7, R2.reuse, R7 ;  /* 0x0000000702077220 */ /* 0x040fe20000410000 */
[----:B------:R-:W-:Y:S01]  /*ba80*/  LOP3.LUT R23, R9, 0xffff0000, RZ, 0xc0, !PT ;  /* 0xffff000009177812 */ /* 0x000fe200078ec0ff */
[----:B------:R-:W-:Y:S01]  /*ba90*/  FFMA.FTZ R33, R2, R16, -R8 ;  /* 0x0000001002217223 */ /* 0x000fe20000010808 */
[----:B------:R-:W-:Y:S01]  /*baa0*/  LOP3.LUT R9, R38, 0xffff0000, RZ, 0xc0, !PT ;  /* 0xffff000026097812 */ /* 0x000fe200078ec0ff */
[----:B------:R-:W-:Y:S01]  /*bab0*/  FMUL.FTZ R8, R5, R14 ;  /* 0x0000000e05087220 */ /* 0x000fe20000410000 */
[----:B------:R-:W-:Y:S01]  /*bac0*/  LOP3.LUT R22, R11, 0xffff0000, RZ, 0xc0, !PT ;  /* 0xffff00000b167812 */ /* 0x000fe200078ec0ff */
[----:B------:R-:W-:Y:S01]  /*bad0*/  FFMA.FTZ R30, R0, R16, R7 ;  /* 0x00000010001e7223 */ /* 0x000fe20000010007 */
[----:B------:R-:W-:Y:S01]  /*bae0*/  LOP3.LUT R0, R40, 0xffff0000, RZ, 0xc0, !PT ;  /* 0xffff000028007812 */ /* 0x000fe200078ec0ff */
[----:B------:R-:W-:Y:S01]  /*baf0*/  FMUL.FTZ R2, R6, R14 ;  /* 0x0000000e06027220 */ /* 0x000fe20000410000 */
[----:B------:R-:W-:Y:S01]  /*bb00*/  SHF.L.U32 R7, R42, 0x10, RZ ;  /* 0x000000102a077819 */ /* 0x000fe200000006ff */
[----:B------:R-:W-:Y:S01]  /*bb10*/  FFMA.FTZ R28, R6, R17, R8 ;  /* 0x00000011061c7223 */ /* 0x000fe20000010008 */
[----:B------:R-:W-:Y:S01]  /*bb20*/  F2FP.BF16.PACK_AB R14, R33, R35 ;  /* 0x00000023210e723e */ /* 0x000fe200000010ff */
[----:B------:R-:W-:Y:S01]  /*bb30*/  FFMA.FTZ R29, R5, R17, -R2 ;  /* 0x00000011051d7223 */ /* 0x000fe20000010802 */
[----:B------:R-:W-:Y:S01]  /*bb40*/  SHF.L.U32 R5, R44, 0x10, RZ ;  /* 0x000000102c057819 */ /* 0x000fe200000006ff */
[----:B------:R-:W-:-:S02]  /*bb50*/  FMUL.FTZ R6, R9, R15 ;  /* 0x0000000f09067220 */ /* 0x000fc40000410000 */
[----:B------:R-:W-:Y:S02]  /*bb60*/  IMAD.U32 R2, R41, 0x10000, RZ ;  /* 0x0001000029027824 */ /* 0x000fe400078e00ff */
[C---:B------:R-:W-:Y:S02]  /*bb70*/  FMUL.FTZ R10, R0.reuse, R15 ;  /* 0x0000000f000a7220 */ /* 0x040fe40000410000 */
[-C--:B------:R-:W-:Y:S02]  /*bb80*/  FFMA.FTZ R12, R0, R20.reuse, -R6 ;  /* 0x00000014000c7223 */ /* 0x080fe40000010806 */
[----:B------:R-:W-:Y:S02]  /*bb90*/  FMUL.FTZ R8, R2, R19 ;  /* 0x0000001302087220 */ /* 0x000fe40000410000 */
[----:B------:R-:W-:Y:S01]  /*bba0*/  FFMA.FTZ R20, R9, R20, R10 ;  /* 0x0000001409147223 */ /* 0x000fe2000001000a */
[----:B------:R-:W-:Y:S01]  /*bbb0*/  F2FP.BF16.PACK_AB R12, R12, R29 ;  /* 0x0000001d0c0c723e */ /* 0x000fe200000010ff */
[----:B------:R-:W-:-:S02]  /*bbc0*/  IMAD.U32 R0, R43, 0x10000, RZ ;  /* 0x000100002b007824 */ /* 0x000fc400078e00ff */
[----:B------:R-:W-:Y:S02]  /*bbd0*/  FMUL.FTZ R6, R5, R19 ;  /* 0x0000001305067220 */ /* 0x000fe40000410000 */
[-C--:B------:R-:W-:Y:S02]  /*bbe0*/  FMUL.FTZ R9, R7, R18.reuse ;  /* 0x0000001207097220 */ /* 0x080fe40000410000 */
[-C--:B------:R-:W-:Y:S01]  /*bbf0*/  FFMA.FTZ R19, R5, R21.reuse, -R8 ;  /* 0x0000001505137223 */ /* 0x080fe20000010808 */
[----:B------:R-:W-:Y:S01]  /*bc00*/  LOP3.LUT R5, R43, 0xffff0000, RZ, 0xc0, !PT ;  /* 0xffff00002b057812 */ /* 0x000fe200078ec0ff */
[----:B------:R-:W-:Y:S01]  /*bc10*/  FFMA.FTZ R17, R2, R21, R6 ;  /* 0x0000001502117223 */ /* 0x000fe20000010006 */
[----:B------:R-:W-:Y:S01]  /*bc20*/  LOP3.LUT R2, R41, 0xffff0000, RZ, 0xc0, !PT ;  /* 0xffff000029027812 */ /* 0x000fe200078ec0ff */
[----:B------:R-:W-:Y:S01]  /*bc30*/  FMUL.FTZ R8, R0, R18 ;  /* 0x0000001200087220 */ /* 0x000fe20000410000 */
[----:B------:R-:W-:Y:S01]  /*bc40*/  LOP3.LUT R6, R44, 0xffff0000, RZ, 0xc0, !PT ;  /* 0xffff00002c067812 */ /* 0x000fe200078ec0ff */
[-C--:B------:R-:W-:Y:S01]  /*bc50*/  FFMA.FTZ R16, R0, R24.reuse, -R9 ;  /* 0x0000001800107223 */ /* 0x080fe20000010809 */
[----:B------:R-:W-:Y:S01]  /*bc60*/  LOP3.LUT R0, R42, 0xffff0000, RZ, 0xc0, !PT ;  /* 0xffff00002a007812 */ /* 0x000fe200078ec0ff */
[----:B------:R-:W-:-:S02]  /*bc70*/  FFMA.FTZ R11, R7, R24, R8 ;  /* 0x00000018070b7223 */ /* 0x000fc40000010008 */
[-C--:B------:R-:W-:Y:S02]  /*bc80*/  FMUL.FTZ R10, R2, R23.reuse ;  /* 0x00000017020a7220 */ /* 0x080fe40000410000 */
[-C--:B------:R-:W-:Y:S02]  /*bc90*/  FMUL.FTZ R8, R0, R22.reuse ;  /* 0x0000001600087220 */ /* 0x080fe40000410000 */
[C---:B------:R-:W-:Y:S02]  /*bca0*/  FMUL.FTZ R9, R6.reuse, R23 ;  /* 0x0000001706097220 */ /* 0x040fe40000410000 */
[C---:B------:R-:W-:Y:S02]  /*bcb0*/  FMUL.FTZ R7, R5.reuse, R22 ;  /* 0x0000001605077220 */ /* 0x040fe40000410000 */
[-C--:B------:R-:W-:Y:S01]  /*bcc0*/  FFMA.FTZ R13, R6, R27.reuse, -R10 ;  /* 0x0000001b060d7223 */ /* 0x080fe2000001080a */
        /* <DEDUP_REMOVED lines=11> */
.L_x_125:
[----:B------:R-:W-:Y:S05]  /*bd80*/  BSYNC B0 ;  /* 0x0000000000007941 */ /* 0x000fea0003800000 */
.L_x_124:
        /* <DEDUP_REMOVED lines=94> */
.L_x_127:
[----:B------:R-:W-:Y:S05]  /*c370*/  BSYNC B0 ;  /* 0x0000000000007941 */ /* 0x000fea0003800000 */
.L_x_126:
[----:B------:R-:W-:-:S04]  /*c380*/  IADD3 R0, R39, 0x60, RZ ;  /* 0x0000006027007810 */ /* 0x000fc80007ffe0ff */
        /* <DEDUP_REMOVED lines=53> */
[-C--:B------:R-:W-:Y:S01]  /*c6e0*/  FFMA.FTZ R27, R6, R17.reuse, R8 ;  /* 0x00000011061b7223 */ /* 0x080fe20000010008 */
        /* <DEDUP_REMOVED lines=25> */
[----:B------:R-:W-:Y:S02]  /*c880*/  FMUL.FTZ R7, R5, R22 ;  /* 0x0000001605077220 */ /* 0x000fe40000410000 */
        /* <DEDUP_REMOVED lines=12> */
.L_x_117:
[----:B------:R-:W-:Y:S05]  /*c950*/  BSYNC B2 ;  /* 0x0000000000027941 */ /* 0x000fea0003800000 */
.L_x_101:
[----:B---3--:R-:W-:Y:S01]  /*c960*/  SHF.R.S32.HI R7, RZ, 0x4, R49 ;  /* 0x00000004ff077819 */ /* 0x008fe20000011431 */
[----:B------:R-:W-:Y:S01]  /*c970*/  IMAD.SHL.U32 R6, R136, 0x40, RZ ;  /* 0x0000004088067824 */ /* 0x000fe200078e00ff */
[----:B------:R-:W-:-:S04]  /*c980*/  DEPBAR.LE SB0, 0x0 ;  /* 0x000080000000791a */ /* 0x000fc80000000000 */
[----:B------:R-:W-:Y:S01]  /*c990*/  LEA.HI R0, R49, R7, RZ, 0x1 ;  /* 0x0000000731007211 */ /* 0x000fe200078f08ff */
[----:B------:R-:W-:Y:S01]  /*c9a0*/  IMAD.SHL.U32 R2, R47, 0x40, RZ ;  /* 0x000000402f027824 */ /* 0x000fe200078e00ff */
[----:B------:R-:W-:Y:S01]  /*c9b0*/  LOP3.LUT P0, RZ, R136, 0x2, RZ, 0xc0, !PT ;  /* 0x0000000288ff7812 */ /* 0x000fe2000780c0ff */
[----:B------:R-:W-:Y:S01]  /*c9c0*/  IMAD.SHL.U32 R5, R48, 0x40, RZ ;  /* 0x0000004030057824 */ /* 0x000fe200078e00ff */
[----:B------:R-:W-:Y:S01]  /*c9d0*/  LOP3.LUT R0, R0, 0xfffffffe, RZ, 0xc0, !PT ;  /* 0xfffffffe00007812 */ /* 0x000fe200078ec0ff */
[----:B-1----:R-:W-:Y:S01]  /*c9e0*/  IMAD.SHL.U32 R8, R46, 0x8, RZ ;  /* 0x000000082e087824 */ /* 0x002fe200078e00ff */
[----:B------:R-:W-:Y:S01]  /*c9f0*/  LOP3.LUT R2, R2, 0x1c0, RZ, 0xc0, !PT ;  /* 0x000001c002027812 */ /* 0x000fe200078ec0ff */
[----:B------:R-:W-:Y:S01]  /*ca00*/  IMAD.MOV.U32 R94, RZ, RZ, R52 ;  /* 0x000000ffff5e7224 */ /* 0x000fe200078e0034 */
[----:B------:R-:W-:Y:S01]  /*ca10*/  LOP3.LUT R137, R5, 0xfffffe00, RZ, 0xc0, !PT ;  /* 0xfffffe0005897812 */ /* 0x000fe200078ec0ff */
[----:B------:R-:W-:Y:S01]  /*ca20*/  IMAD.IADD R7, R7, 0x1, -R0 ;  /* 0x0000000107077824 */ /* 0x000fe200078e0a00 */
[----:B------:R-:W-:Y:S01]  /*ca30*/  LOP3.LUT R0, R6, 0x1c0, RZ, 0xc0, !PT ;  /* 0x000001c006007812 */ /* 0x000fe200078ec0ff */
[----:B------:R-:W-:-:S02]  /*ca40*/  IMAD.MOV.U32 R95, RZ, RZ, R53 ;  /* 0x000000ffff5f7224 */ /* 0x000fc400078e0035 */
[----:B------:R-:W-:Y:S01]  /*ca50*/  IMAD.SHL.U32 R6, R7, 0x8, RZ ;  /* 0x0000000807067824 */ /* 0x000fe200078e00ff */
[----:B------:R-:W-:Y:S01]  /*ca60*/  LOP3.LUT R5, R0, 0x8, R8, 0xf8, !PT ;  /* 0x0000000800057812 */ /* 0x000fe200078ef808 */
[----:B------:R-:W-:Y:S01]  /*ca70*/  IMAD.MOV.U32 R94, RZ, RZ, R180 ;  /* 0x000000ffff5e7224 */ /* 0x000fe200078e00b4 */
[----:B------:R-:W-:Y:S01]  /*ca80*/  SHF.R.U32.HI R0, RZ, 0x3, R0 ;  /* 0x00000003ff007819 */ /* 0x000fe20000011600 */
[----:B------:R-:W-:Y:S01]  /*ca90*/  IMAD.MOV.U32 R230, RZ, RZ, 0x5 ;  /* 0x00000005ffe67424 */ /* 0x000fe200078e00ff */
[----:B------:R-:W-:Y:S01]  /*caa0*/  LOP3.LUT R8, R2, 0x8, R6, 0xf8, !PT ;  /* 0x0000000802087812 */ /* 0x000fe200078ef806 */
[----:B------:R-:W-:Y:S01]  /*cab0*/  IMAD.SHL.U32 R245, R63, 0x2, RZ ;  /* 0x000000023ff57824 */ /* 0x000fe200078e00ff */
[----:B------:R-:W-:Y:S01]  /*cac0*/  SHF.R.U32.HI R6, RZ, 0x3, R2 ;  /* 0x00000003ff067819 */ /* 0x000fe20000011602 */
[----:B------:R-:W-:Y:S01]  /*cad0*/  IMAD R2, R50, 0x400, R137 ;  /* 0x0000040032027824 */ /* 0x000fe200078e0289 */
[----:B------:R-:W-:Y:S01]  /*cae0*/  LOP3.LUT R0, R5, R0, RZ, 0x3c, !PT ;  /* 0x0000000005007212 */ /* 0x000fe200078e3cff */
[----:B------:R-:W-:Y:S01]  /*caf0*/  STL.64 [R1+0x38], R94 ;  /* 0x0000385e01007387 */ /* 0x000fe20000100a00 */
[----:B------:R-:W-:-:S03]  /*cb00*/  LOP3.LUT R5, R8, R6, RZ, 0x3c, !PT ;  /* 0x0000000608057212 */ /* 0x000fc600078e3cff */
[----:B------:R-:W-:Y:S02]  /*cb10*/  IMAD R0, R7, 0x200, R0 ;  /* 0x0000020007007824 */ /* 0x000fe400078e0200 */
[----:B------:R-:W-:Y:S02]  /*cb20*/  IMAD.IADD R2, R5, 0x1, R2 ;  /* 0x0000000105027824 */ /* 0x000fe400078e0202 */
[----:B------:R-:W-:Y:S01]  /*cb30*/  IMAD.SHL.U32 R139, R0, 0x2, RZ ;  /* 0x00000002008b7824 */ /* 0x000fe200078e00ff */
[----:B------:R-:W-:Y:S01]  /*cb40*/  BAR.SYNC.DEFER_BLOCKING 0x0 ;  /* 0x0000000000007b1d */ /* 0x000fe20000010000 */
[----:B------:R-:W-:Y:S02]  /*cb50*/  IMAD.SHL.U32 R234, R2, 0x2, RZ ;  /* 0x0000000202ea7824 */ /* 0x000fe400078e00ff */
[----:B------:R-:W-:Y:S01]  /*cb60*/  IMAD.WIDE.U32 R6, R92, c[0x0][0x208], RZ ;  /* 0x000082005c067a25 */ /* 0x000fe200078e00ff */
[C---:B------:R-:W-:Y:S02]  /*cb70*/  IADD3 R0, R139.reuse, 0x3900, RZ ;  /* 0x000039008b007810 */ /* 0x040fe40007ffe0ff */
[----:B------:R-:W-:Y:S01]  /*cb80*/  IADD3 R238, R139, 0x3920, RZ ;  /* 0x000039208bee7810 */ /* 0x000fe20007ffe0ff */
[--C-:B------:R-:W-:Y:S01]  /*cb90*/  IMAD R237, R3, 0x2, R234.reuse ;  /* 0x0000000203ed7824 */ /* 0x100fe200078e02ea */
[----:B------:R-:W-:Y:S01]  /*cba0*/  @P0 IADD3 R238, R0, -0x20, RZ ;  /* 0xffffffe000ee0810 */ /* 0x000fe20007ffe0ff */
[----:B------:R-:W-:Y:S01]  /*cbb0*/  IMAD R0, R93, c[0x0][0x208], RZ ;  /* 0x000082005d007a24 */ /* 0x000fe200078e02ff */
[----:B------:R-:W-:Y:S01]  /*cbc0*/  ISETP.GE.AND P0, PT, R60, c[0x0][0x1d4], PT ;  /* 0x000075003c007a0c */ /* 0x000fe20003f06270 */
[----:B------:R-:W-:Y:S01]  /*cbd0*/  IMAD R235, R4, 0x2, R234 ;  /* 0x0000000204eb7824 */ /* 0x000fe200078e02ea */
[----:B------:R-:W-:Y:S01]  /*cbe0*/  IADD3 R244, R238, 0x800, RZ ;  /* 0x00000800eef47810 */ /* 0x000fe20007ffe0ff */
[----:B------:R-:W-:Y:S01]  /*cbf0*/  IMAD R0, R92, c[0x0][0x20c], R0 ;  /* 0x000083005c007a24 */ /* 0x000fe200078e0200 */
[C---:B------:R-:W-:Y:S01]  /*cc00*/  ISETP.LT.OR P4, PT, R62.reuse, 0x1, P0 ;  /* 0x000000013e00780c */ /* 0x040fe20000781670 */
[----:B------:R-:W-:Y:S01]  /*cc10*/  IMAD R236, R3, 0x2, R235 ;  /* 0x0000000203ec7824 */ /* 0x000fe200078e02eb */
[C---:B------:R-:W-:Y:S01]  /*cc20*/  ISETP.LT.OR P6, PT, R62.reuse, 0x21, P0 ;  /* 0x000000213e00780c */ /* 0x040fe200007c1670 */
[----:B------:R-:W-:Y:S01]  /*cc30*/  IMAD.IADD R0, R7, 0x1, R0 ;  /* 0x0000000107007824 */ /* 0x000fe200078e0200 */
[----:B------:R-:W-:Y:S01]  /*cc40*/  ISETP.LT.OR P5, PT, R62, 0x31, P0 ;  /* 0x000000313e00780c */ /* 0x000fe200007a1670 */
[----:B------:R-:W-:Y:S01]  /*cc50*/  IMAD.WIDE.U32 R6, R6, 0x70, R94 ;  /* 0x0000007006067825 */ /* 0x000fe200078e005e */
[----:B------:R-:W-:-:S02]  /*cc60*/  IADD3 R243, R238, 0x1000, RZ ;  /* 0x00001000eef37810 */ /* 0x000fc40007ffe0ff */
[----:B------:R-:W-:Y:S01]  /*cc70*/  IADD3 R242, R238, 0x1800, RZ ;  /* 0x00001800eef27810 */ /* 0x000fe20007ffe0ff */
[----:B------:R-:W-:Y:S01]  /*cc80*/  IMAD R0, R0, 0x70, RZ ;  /* 0x0000007000007824 */ /* 0x000fe200078e02ff */
[----:B------:R-:W-:Y:S01]  /*cc90*/  LDSM.16.M88.4 R24, [R139+0x3900] ;  /* 0x003900008b18783b */ /* 0x000fe20000000200 */
[C---:B------:R-:W-:Y:S02]  /*cca0*/  IADD3 R241, R238.reuse, 0x2000, RZ ;  /* 0x00002000eef17810 */ /* 0x040fe40007ffe0ff */
[----:B------:R-:W-:Y:S01]  /*ccb0*/  IMAD.IADD R0, R7, 0x1, R0 ;  /* 0x0000000107007824 */ /* 0x000fe200078e0200 */
[----:B------:R-:W1:Y:S01]  /*ccc0*/  LDSM.16.M88.4 R8, [R234+0x9100] ;  /* 0x00910000ea08783b */ /* 0x000e620000000200 */
[C---:B------:R-:W-:Y:S02]  /*ccd0*/  IADD3 R240, R238.reuse, 0x2800, RZ ;  /* 0x00002800eef07810 */ /* 0x040fe40007ffe0ff */
[----:B------:R-:W-:Y:S01]  /*cce0*/  IADD3 R239, R238, 0x3000, RZ ;  /* 0x00003000eeef7810 */ /* 0x000fe20007ffe0ff */
[----:B------:R-:W2:Y:S04]  /*ccf0*/  LDSM.16.M88.4 R20, [R139+0x4100] ;  /* 0x004100008b14783b */ /* 0x000ea80000000200 */
[----:B------:R-:W3:Y:S04]  /*cd00*/  LDSM.16.M88.4 R16, [R139+0x4900] ;  /* 0x004900008b10783b */ /* 0x000ee80000000200 */
[----:B------:R-:W4:Y:S04]  /*cd10*/  LDSM.16.M88.4 R28, [R139+0x5100] ;  /* 0x005100008b1c783b */ /* 0x000f280000000200 */
[----:B------:R-:W3:Y:S04]  /*cd20*/  LDSM.16.M88.4 R32, [R139+0x5900] ;  /* 0x005900008b20783b */ /* 0x000ee80000000200 */
[----:B------:R-:W4:Y:S04]  /*cd30*/  LDSM.16.M88.4 R40, [R139+0x6100] ;  /* 0x006100008b28783b */ /* 0x000f280000000200 */
[----:B------:R-:W4:Y:S04]  /*cd40*/  LDSM.16.M88.4 R36, [R139+0x6900] ;  /* 0x006900008b24783b */ /* 0x000f280000000200 */
[----:B------:R-:W4:Y:S04]  /*cd50*/  LDSM.16.M88.4 R12, [R234+0x7100] ;  /* 0x00710000ea0c783b */ /* 0x000f280000000200 */
[----:B------:R-:W-:Y:S04]  /*cd60*/  LDSM.16.M88.4 R48, [R238+0x800] ;  /* 0x00080000ee30783b */ /* 0x000fe80000000200 */
[----:B------:R-:W-:Y:S01]  /*cd70*/  LDSM.16.M88.4 R44, [R238+0x1000] ;  /* 0x00100000ee2c783b */ /* 0x000fe20000000200 */
[C---:B-1----:R-:W-:Y:S03]  /*cd80*/  HMMA.16816.F32.BF16 R56, R8.reuse, R24, RZ ;  /* 0x000000180838723c */ /* 0x042fe600000418ff */
[----:B------:R-:W-:Y:S05]  /*cd90*/  LDSM.16.M88.4 R52, [R238] ;  /* 0x00000000ee34783b */ /* 0x000fea0000000200 */
[C---:B--2---:R-:W-:Y:S08]  /*cda0*/  HMMA.16816.F32.BF16 R64, R8.reuse, R20, RZ ;  /* 0x000000140840723c */ /* 0x044ff000000418ff */
[C---:B---3--:R-:W-:Y:S08]  /*cdb0*/  HMMA.16816.F32.BF16 R68, R8.reuse, R16, RZ ;  /* 0x000000100844723c */ /* 0x048ff000000418ff */
[C---:B----4-:R-:W-:Y:S08]  /*cdc0*/  HMMA.16816.F32.BF16 R72, R8.reuse, R28, RZ ;  /* 0x0000001c0848723c */ /* 0x050ff000000418ff */
        /* <DEDUP_REMOVED lines=10> */
[----:B------:R-:W-:Y:S01]  /*ce70*/  IMAD.MOV.U32 R8, RZ, RZ, c[0x0][0x208] ;  /* 0x00008200ff087624 */ /* 0x000fe200078e00ff */
[----:B------:R-:W-:Y:S03]  /*ce80*/  HMMA.16816.F32.BF16 R184, R12, R24, RZ ;  /* 0x000000180cb8723c */ /* 0x000fe600000418ff */
[----:B------:R-:W-:-:S05]  /*ce90*/  IMAD.SHL.U32 R2, R8, 0x20, RZ ;  /* 0x0000002008027824 */ /* 0x000fca00078e00ff */
[C---:B------:R-:W-:Y:S01]  /*cea0*/  HMMA.16816.F32.BF16 R176, R12.reuse, R26, RZ ;  /* 0x0000001a0cb0723c */ /* 0x040fe200000418ff */
[----:B------:R-:W-:Y:S07]  /*ceb0*/  LDSM.16.M88.4 R24, [R238+0x3000] ;  /* 0x00300000ee18783b */ /* 0x000fee0000000200 */
[C---:B------:R-:W-:Y:S08]  /*cec0*/  HMMA.16816.F32.BF16 R152, R12.reuse, R20, RZ ;  /* 0x000000140c98723c */ /* 0x040ff000000418ff */
[C---:B------:R-:W-:Y:S07]  /*ced0*/  HMMA.16816.F32.BF16 R172, R12.reuse, R22, RZ ;  /* 0x000000160cac723c */ /* 0x040fee00000418ff */
[----:B------:R-:W-:Y:S01]  /*cee0*/  SHF.L.U64.HI R22, R8, R230, c[0x0][0x20c] ;  /* 0x0000830008167619 */ /* 0x000fe200000102e6 */
[C---:B------:R-:W-:Y:S01]  /*cef0*/  HMMA.16816.F32.BF16 R144, R12.reuse, R16, RZ ;  /* 0x000000100c90723c */ /* 0x040fe200000418ff */
[----:B------:R-:W-:Y:S07]  /*cf00*/  LDSM.16.M88.4 R8, [R237+0x7100] ;  /* 0x00710000ed08783b */ /* 0x000fee0000000200 */
[C---:B-----5:R-:W-:Y:S01]  /*cf10*/  HMMA.16816.F32.BF16 R168, R12.reuse, R18, RZ ;  /* 0x000000120ca8723c */ /* 0x060fe200000418ff */
[----:B------:R-:W1:Y:S07]  /*cf20*/  LDSM.16.M88.4 R16, [R237+0x9100] ;  /* 0x00910000ed10783b */ /* 0x000e6e0000000200 */
[C---:B------:R-:W-:Y:S08]  /*cf30*/  HMMA.16816.F32.BF16 R132, R12.reuse, R28, RZ ;  /* 0x0000001c0c84723c */ /* 0x040ff000000418ff */
[C---:B------:R-:W-:Y:S01]  /*cf40*/  HMMA.16816.F32.BF16 R164, R12.reuse, R30, RZ ;  /* 0x0000001e0ca4723c */ /* 0x040fe200000418ff */
[----:B------:R-:W-:Y:S07]  /*cf50*/  LDSM.16.M88.4 R28, [R238+0x2800] ;  /* 0x00280000ee1c783b */ /* 0x000fee0000000200 */
[C---:B------:R-:W-:Y:S08]  /*cf60*/  HMMA.16816.F32.BF16 R128, R12.reuse, R32, RZ ;  /* 0x000000200c80723c */ /* 0x040ff000000418ff */
[C---:B------:R-:W-:Y:S01]  /*cf70*/  HMMA.16816.F32.BF16 R156, R12.reuse, R34, RZ ;  /* 0x000000220c9c723c */ /* 0x040fe200000418ff */
[----:B------:R-:W2:Y:S07]  /*cf80*/  LDSM.16.M88.4 R32, [R238+0x2000] ;  /* 0x00200000ee20783b */ /* 0x000eae0000000200 */
[C---:B------:R-:W-:Y:S08]  /*cf90*/  HMMA.16816.F32.BF16 R124, R12.reuse, R40, RZ ;  /* 0x000000280c7c723c */ /* 0x040ff000000418ff */
[C---:B------:R-:W-:Y:S01]  /*cfa0*/  HMMA.16816.F32.BF16 R148, R12.reuse, R42, RZ ;  /* 0x0000002a0c94723c */ /* 0x040fe200000418ff */
[----:B------:R-:W3:Y:S07]  /*cfb0*/  LDSM.16.M88.4 R40, [R238+0x1800] ;  /* 0x00180000ee28783b */ /* 0x000eee0000000200 */
[C---:B------:R-:W-:Y:S08]  /*cfc0*/  HMMA.16816.F32.BF16 R120, R12.reuse, R36, RZ ;  /* 0x000000240c78723c */ /* 0x040ff000000418ff */
[----:B------:R-:W-:Y:S07]  /*cfd0*/  HMMA.16816.F32.BF16 R140, R12, R38, RZ ;  /* 0x000000260c8c723c */ /* 0x000fee00000418ff */
[C---:B------:R-:W-:Y:S01]  /*cfe0*/  LEA R14, P1, R6.reuse, c[0x0][0x1f8], 0x1 ;  /* 0x00007e00060e7a11 */ /* 0x040fe200078208ff */
[----:B-1----:R-:W-:Y:S03]  /*cff0*/  HMMA.16816.F32.BF16 R100, R16, R48, R64 ;  /* 0x000000301064723c */ /* 0x002fe60000041840 */
[----:B------:R-:W-:Y:S01]  /*d000*/  LEA.HI.X R15, R6, c[0x0][0x1fc], R0, 0x1, P1 ;  /* 0x00007f00060f7a11 */ /* 0x000fe200008f0c00 */
[----:B------:R-:W-:Y:S01]  /*d010*/  IMAD.MOV.U32 R0, RZ, RZ, 0x40 ;  /* 0x00000040ff007424 */ /* 0x000fe200078e00ff */
[----:B------:R-:W-:-:S03]  /*d020*/  IADD3 R12, P2, R2, R14, RZ ;  /* 0x0000000e020c7210 */ /* 0x000fc60007f5e0ff */
[----:B------:R-:W-:Y:S01]  /*d030*/  @!PT LDS RZ, [RZ] ;  /* 0x00000000fffff984 */ /* 0x000fe20000000800 */
[----:B------:R-:W-:Y:S01]  /*d040*/  @!PT LDS RZ, [RZ] ;  /* 0x00000000fffff984 */ /* 0x000fe20000000800 */
[----:B------:R-:W-:Y:S01]  /*d050*/  @!PT LDS RZ, [RZ] ;  /* 0x00000000fffff984 */ /* 0x000fe20000000800 */
[----:B------:R1:W-:Y:S01]  /*d060*/  LDGSTS.E.BYPASS.LTC128B.128 [R245+0x100], [R14.64], !P4 ;  /* 0x001000000ef57fae */ /* 0x0003e2000e101d4a */
[-C--:B------:R-:W-:Y:S01]  /*d070*/  IADD3 R6, P1, R12, R2.reuse, RZ ;  /* 0x000000020c067210 */ /* 0x080fe20007f3e0ff */
[----:B------:R-:W-:Y:S01]  /*d080*/  IMAD.X R13, R22, 0x1, R15, P2 ;  /* 0x00000001160d7824 */ /* 0x000fe200010e060f */
[C---:B------:R-:W-:Y:S01]  /*d090*/  ISETP.LT.OR P2, PT, R62.reuse, 0x11, P0 ;  /* 0x000000113e00780c */ /* 0x040fe20000741670 */
[----:B--2---:R-:W-:Y:S01]  /*d0a0*/  HMMA.16816.F32.BF16 R36, R16, R32, R76 ;  /* 0x000000201024723c */ /* 0x004fe2000004184c */
[----:B------:R-:W-:Y:S01]  /*d0b0*/  ISETP.LT.OR P4, PT, R62, 0x41, P0 ;  /* 0x000000413e00780c */ /* 0x000fe20000781670 */
[----:B------:R-:W-:Y:S01]  /*d0c0*/  IMAD.X R7, R13, 0x1, R22, P1 ;  /* 0x000000010d077824 */ /* 0x000fe200008e0616 */
[----:B------:R-:W-:-:S05]  /*d0d0*/  IADD3 R20, P1, R6, R2, RZ ;  /* 0x0000000206147210 */ /* 0x000fca0007f3e0ff */
[----:B------:R-:W-:Y:S01]  /*d0e0*/  IMAD.X R21, R7, 0x1, R22, P1 ;  /* 0x0000000107157824 */ /* 0x000fe200008e0616 */
[----:B------:R-:W-:Y:S03]  /*d0f0*/  HMMA.16816.F32.BF16 R96, R16, R44, R68 ;  /* 0x0000002c1060723c */ /* 0x000fe60000041844 */
[----:B------:R2:W-:Y:S01]  /*d100*/  LDGSTS.E.BYPASS.LTC128B.128 [R245+0x900], [R12.64], !P2 ;  /* 0x009000000cf57fae */ /* 0x0005e2000d101d4a */
[----:B------:R-:W-:-:S03]  /*d110*/  ISETP.LT.OR P2, PT, R62, 0x51, P0 ;  /* 0x000000513e00780c */ /* 0x000fc60000741670 */
[----:B------:R4:W-:Y:S01]  /*d120*/  LDGSTS.E.BYPASS.LTC128B.128 [R245+0x1100], [R6.64], !P6 ;  /* 0x0110000006f57fae */ /* 0x0009e2000f101d4a */
[----:B------:R-:W-:Y:S01]  /*d130*/  LOP3.LUT P6, RZ, R136, 0x4, RZ, 0xc0, !PT ;  /* 0x0000000488ff7812 */ /* 0x000fe200078cc0ff */
[C---:B---3--:R-:W-:Y:S02]  /*d140*/  HMMA.16816.F32.BF16 R92, R16.reuse, R40, R72 ;  /* 0x00000028105c723c */ /* 0x048fe40000041848 */
[----:B------:R3:W-:Y:S01]  /*d150*/  LDGSTS.E.BYPASS.LTC128B.128 [R245+0x1900], [R20.64], !P5 ;  /* 0x0190000014f57fae */ /* 0x0007e2000e901d4a */
[----:B------:R-:W-:Y:S02]  /*d160*/  SEL R0, R0, 0xffffffc0, !P6 ;  /* 0xffffffc000007807 */ /* 0x000fe40007000000 */
[----:B-1----:R-:W-:Y:S02]  /*d170*/  IADD3 R14, P1, R20, R2, RZ ;  /* 0x00000002140e7210 */ /* 0x002fe40007f3e0ff */
[----:B------:R-:W-:Y:S01]  /*d180*/  ISETP.GE.AND P6, PT, R228, 0x71, PT ;  /* 0x00000071e400780c */ /* 0x000fe20003fc6270 */
[----:B------:R-:W-:Y:S01]  /*d190*/  IMAD.IADD R233, R139, 0x1, R0 ;  /* 0x000000018be97824 */ /* 0x000fe200078e0200 */
[----:B------:R-:W-:Y:S01]  /*d1a0*/  HMMA.16816.F32.BF16 R220, R16, R50, R108 ;  /* 0x0000003210dc723c */ /* 0x000fe2000004186c */
[----:B------:R-:W-:Y:S01]  /*d1b0*/  IMAD.X R15, R21, 0x1, R22, P1 ;  /* 0x00000001150f7824 */ /* 0x000fe200008e0616 */
[----:B------:R-:W-:Y:S01]  /*d1c0*/  ISETP.LT.OR P1, PT, R62, 0x61, P0 ;  /* 0x000000613e00780c */ /* 0x000fe20000721670 */
[----:B------:R-:W-:Y:S01]  /*d1d0*/  IMAD.IADD R232, R0, 0x1, R238 ;  /* 0x0000000100e87824 */ /* 0x000fe200078e02ee */
[----:B------:R-:W-:-:S02]  /*d1e0*/  LOP3.LUT R0, R5, R137, RZ, 0xfc, !PT ;  /* 0x0000008905007212 */ /* 0x000fc400078efcff */
[----:B------:R1:W-:Y:S02]  /*d1f0*/  LDGSTS.E.BYPASS.LTC128B.128 [R245+0x2100], [R14.64], !P4 ;  /* 0x021000000ef57fae */ /* 0x0003e4000e101d4a */
[----:B------:R-:W-:Y:S01]  /*d200*/  HMMA.16816.F32.BF16 R104, R16, R52, R56 ;  /* 0x000000341068723c */ /* 0x000fe20000041838 */
[----:B----4-:R-:W-:-:S07]  /*d210*/  IADD3 R6, P0, R14, R2, RZ ;  /* 0x000000020e067210 */ /* 0x010fce0007f1e0ff */
[----:B------:R-:W-:Y:S01]  /*d220*/  HMMA.16816.F32.BF16 R84, R16, R28, R84 ;  /* 0x0000001c1054723c */ /* 0x000fe20000041854 */
[----:B------:R-:W-:Y:S01]  /*d230*/  IMAD.X R7, R15, 0x1, R22, P0 ;  /* 0x000000010f077824 */ /* 0x000fe200000e0616 */
[----:B--2---:R-:W-:-:S06]  /*d240*/  IADD3 R12, P0, R6, R2, RZ ;  /* 0x00000002060c7210 */ /* 0x004fcc0007f1e0ff */
[----:B------:R-:W-:Y:S01]  /*d250*/  HMMA.16816.F32.BF16 R88, R16, R24, R88 ;  /* 0x000000181058723c */ /* 0x000fe20000041858 */
[----:B------:R2:W-:Y:S01]  /*d260*/  LDGSTS.E.BYPASS.LTC128B.128 [R245+0x2900], [R6.64], !P2 ;  /* 0x0290000006f57fae */ /* 0x0005e2000d101d4a */
[----:B------:R-:W-:-:S05]  /*d270*/  IMAD.X R13, R7, 0x1, R22, P0 ;  /* 0x00000001070d7824 */ /* 0x000fca00000e0616 */
[----:B------:R1:W-:Y:S01]  /*d280*/  LDGSTS.E.BYPASS.LTC128B.128 [R245+0x3100], [R12.64], !P1 ;  /* 0x031000000cf57fae */ /* 0x0003e2000c901d4a */
[C---:B------:R-:W-:Y:S03]  /*d290*/  HMMA.16816.F32.BF16 R180, R16.reuse, R54, R80 ;  /* 0x0000003610b4723c */ /* 0x040fe60000041850 */
[----:B---3--:R-:W-:Y:S04]  /*d2a0*/  LDSM.16.M88.4 R20, [R235+0x9100] ;  /* 0x00910000eb14783b */ /* 0x008fe80000000200 */
[----:B------:R-:W3:Y:S01]  /*d2b0*/  LDSM.16.M88.4 R76, [R233+0x5900] ;  /* 0x00590000e94c783b */ /* 0x000ee20000000200 */
[C---:B------:R-:W-:Y:S03]  /*d2c0*/  HMMA.16816.F32.BF16 R112, R16.reuse, R46, R112 ;  /* 0x0000002e1070723c */ /* 0x040fe60000041870 */
[----:B------:R-:W4:Y:S04]  /*d2d0*/  LDSM.16.M88.4 R64, [R233+0x4900] ;  /* 0x00490000e940783b */ /* 0x000f280000000200 */
[----:B------:R-:W2:Y:S01]  /*d2e0*/  LDSM.16.M88.4 R72, [R233+0x6100] ;  /* 0x00610000e948783b */ /* 0x000ea20000000200 */
[C---:B------:R-:W-:Y:S03]  /*d2f0*/  HMMA.16816.F32.BF16 R108, R16.reuse, R42, R116 ;  /* 0x0000002a106c723c */ /* 0x040fe60000041874 */
[----:B------:R-:W2:Y:S04]  /*d300*/  LDSM.16.M88.4 R68, [R233+0x6900] ;  /* 0x00690000e944783b */ /* 0x000ea80000000200 */
[----:B------:R-:W2:Y:S01]  /*d310*/  LDSM.16.M88.4 R60, [R233+0x3900] ;  /* 0x00390000e93c783b */ /* 0x000ea20000000200 */
[C---:B------:R-:W-:Y:S03]  /*d320*/  HMMA.16816.F32.BF16 R204, R16.reuse, R34, R160 ;  /* 0x0000002210cc723c */ /* 0x040fe600000418a0 */
[----:B------:R-:W-:Y:S04]  /*d330*/  LDSM.16.M88.4 R56, [R233+0x4100] ;  /* 0x00410000e938783b */ /* 0x000fe80000000200 */
[----:B------:R-:W-:Y:S01]  /*d340*/  LDSM.16.M88.4 R80, [R233+0x5100] ;  /* 0x00510000e950783b */ /* 0x000fe20000000200 */
[C---:B------:R-:W-:Y:S03]  /*d350*/  HMMA.16816.F32.BF16 R200, R16.reuse, R30, R192 ;  /* 0x0000001e10c8723c */ /* 0x040fe600000418c0 */
[----:B-1----:R-:W-:Y:S04]  /*d360*/  LDSM.16.M88.4 R12, [R236+0x7100] ;  /* 0x00710000ec0c783b */ /* 0x002fe80000000200 */
[----:B------:R-:W0:Y:S01]  /*d370*/  LDGDEPBAR ;  /* 0x00000000000079af */ /* 0x000e220000000000 */
[----:B------:R-:W-:Y:S03]  /*d380*/  HMMA.16816.F32.BF16 R188, R16, R26, R188 ;  /* 0x0000001a10bc723c */ /* 0x000fe600000418bc */
[----:B------:R-:W1:Y:S05]  /*d390*/  LDSM.16.M88.4 R16, [R235+0x7100] ;  /* 0x00710000eb10783b */ /* 0x000e6a0000000200 */
[C---:B------:R-:W-:Y:S08]  /*d3a0*/  HMMA.16816.F32.BF16 R184, R8.reuse, R52, R184 ;  /* 0x0000003408b8723c */ /* 0x040ff000000418b8 */
[C---:B------:R-:W-:Y:S08]  /*d3b0*/  HMMA.16816.F32.BF16 R52, R8.reuse, R54, R176 ;  /* 0x000000360834723c */ /* 0x040ff000000418b0 */
[C---:B------:R-:W-:Y:S08]  /*d3c0*/  HMMA.16816.F32.BF16 R192, R8.reuse, R48, R152 ;  /* 0x0000003008c0723c */ /* 0x040ff00000041898 */
[C---:B------:R-:W-:Y:S08]  /*d3d0*/  HMMA.16816.F32.BF16 R212, R8.reuse, R32, R128 ;  /* 0x0000002008d4723c */ /* 0x040ff00000041880 */
[C---:B------:R-:W-:Y:S08]  /*d3e0*/  HMMA.16816.F32.BF16 R208, R8.reuse, R40, R132 ;  /* 0x0000002808d0723c */ /* 0x040ff00000041884 */
[C---:B------:R-:W-:Y:S01]  /*d3f0*/  HMMA.16816.F32.BF16 R128, R8.reuse, R50, R172 ;  /* 0x000000320880723c */ /* 0x040fe200000418ac */
[----:B------:R-:W-:Y:S07]  /*d400*/  LDSM.16.M88.4 R48, [R232] ;  /* 0x00000000e830783b */ /* 0x000fee0000000200 */
[C---:B------:R-:W-:Y:S08]  /*d410*/  HMMA.16816.F32.BF16 R196, R8.reuse, R44, R144 ;  /* 0x0000002c08c4723c */ /* 0x040ff00000041890 */
[C---:B------:R-:W-:Y:S01]  /*d420*/  HMMA.16816.F32.BF16 R132, R8.reuse, R46, R168 ;  /* 0x0000002e0884723c */ /* 0x040fe200000418a8 */
[----:B------:R-:W-:Y:S07]  /*d430*/  LDSM.16.M88.4 R44, [R232+0x800] ;  /* 0x00080000e82c783b */ /* 0x000fee0000000200 */
[C---:B------:R-:W-:Y:S08]  /*d440*/  HMMA.16816.F32.BF16 R216, R8.reuse, R28, R124 ;  /* 0x0000001c08d8723c */ /* 0x040ff0000004187c */
[C---:B------:R-:W-:Y:S08]  /*d450*/  HMMA.16816.F32.BF16 R224, R8.reuse, R24, R120 ;  /* 0x0000001808e0723c */ /* 0x040ff00000041878 */
[C---:B------:R-:W-:Y:S01]  /*d460*/  HMMA.16816.F32.BF16 R152, R8.reuse, R42, R164 ;  /* 0x0000002a0898723c */ /* 0x040fe200000418a4 */
[----:B------:R-:W-:Y:S07]  /*d470*/  LDSM.16.M88.4 R40, [R232+0x1000] ;  /* 0x00100000e828783b */ /* 0x000fee0000000200 */
[C---:B------:R-:W-:Y:S01]  /*d480*/  HMMA.16816.F32.BF16 R172, R8.reuse, R34, R156 ;  /* 0x0000002208ac723c */ /* 0x040fe2000004189c */
[----:B------:R-:W-:Y:S07]  /*d490*/  LDSM.16.M88.4 R32, [R232+0x2000] ;  /* 0x00200000e820783b */ /* 0x000fee0000000200 */
[C---:B------:R-:W-:Y:S01]  /*d4a0*/  HMMA.16816.F32.BF16 R176, R8.reuse, R30, R148 ;  /* 0x0000001e08b0723c */ /* 0x040fe20000041894 */
[----:B------:R-:W-:Y:S07]  /*d4b0*/  LDSM.16.M88.4 R28, [R232+0x2800] ;  /* 0x00280000e81c783b */ /* 0x000fee0000000200 */
[----:B------:R-:W-:Y:S01]  /*d4c0*/  HMMA.16816.F32.BF16 R168, R8, R26, R140 ;  /* 0x0000001a08a8723c */ /* 0x000fe2000004188c */
[----:B------:R-:W1:Y:S04]  /*d4d0*/  LDSM.16.M88.4 R8, [R236+0x9100] ;  /* 0x00910000ec08783b */ /* 0x000e680000000200 */
[----:B------:R-:W-:Y:S03]  /*d4e0*/  LDSM.16.M88.4 R24, [R232+0x3000] ;  /* 0x00300000e818783b */ /* 0x000fe60000000200 */
[----:B---3--:R-:W-:Y:S01]  /*d4f0*/  HMMA.16816.F32.BF16 R144, R20, R76, R36 ;  /* 0x0000004c1490723c */ /* 0x008fe20000041824 */
[----:B------:R-:W3:Y:S01]  /*d500*/  LDSM.16.M88.4 R36, [R232+0x1800] ;  /* 0x00180000e824783b */ /* 0x000ee20000000200 */
[----:B------:R-:W-:-:S06]  /*d510*/  DEPBAR.LE SB0, 0x0 ;  /* 0x000080000000791a */ /* 0x000fcc0000000000 */
[C---:B----4-:R-:W-:Y:S08]  /*d520*/  HMMA.16816.F32.BF16 R156, R20.reuse, R64, R96 ;  /* 0x00000040149c723c */ /* 0x050ff00000041860 */
[C---:B--2---:R-:W-:Y:S08]  /*d530*/  HMMA.16816.F32.BF16 R124, R20.reuse, R72, R84 ;  /* 0x00000048147c723c */ /* 0x044ff00000041854 */
[C---:B------:R-:W-:Y:S08]  /*d540*/  HMMA.16816.F32.BF16 R96, R20.reuse, R68, R88 ;  /* 0x000000441460723c */ /* 0x040ff00000041858 */
[C---:B------:R-:W-:Y:S08]  /*d550*/  HMMA.16816.F32.BF16 R164, R20.reuse, R60, R104 ;  /* 0x0000003c14a4723c */ /* 0x040ff00000041868 */
[----:B------:R-:W-:Y:S08]  /*d560*/  HMMA.16816.F32.BF16 R120, R20, R62, R180 ;  /* 0x0000003e1478723c */ /* 0x000ff000000418b4 */
[C---:B-1----:R-:W-:Y:S08]  /*d570*/  HMMA.16816.F32.BF16 R88, R16.reuse, R60, R184 ;  /* 0x0000003c1058723c */ /* 0x042ff000000418b8 */
        /* <DEDUP_REMOVED lines=30> */
[C---:B------:R-:W-:Y:S08]  /*d760*/  HMMA.16816.F32.BF16 R120, R8.reuse, R50, R120 ;  /* 0x000000320878723c */ /* 0x040ff00000041878 */
[C---:B---3--:R-:W-:Y:S08]  /*d770*/  HMMA.16816.F32.BF16 R148, R8.reuse, R36, R148 ;  /* 0x000000240894723c */ /* 0x048ff00000041894 */
[C---:B------:R-:W-:Y:S08]  /*d780*/  HMMA.16816.F32.BF16 R108, R8.reuse, R38, R108 ;  /* 0x00000026086c723c */ /* 0x040ff0000004186c */
[C---:B------:R-:W-:Y:S08]  /*d790*/  HMMA.16816.F32.BF16 R144, R8.reuse, R32, R144 ;  /* 0x000000200890723c */ /* 0x040ff00000041890 */
[----:B------:R-:W-:Y:S08]  /*d7a0*/  HMMA.16816.F32.BF16 R104, R8, R34, R104 ;  /* 0x000000220868723c */ /* 0x000ff00000041868 */
        /* <DEDUP_REMOVED lines=23> */
[----:B------:R-:W-:Y:S01]  /*d920*/  SHF.L.U64.HI R5, R247, R230, c[0x0][0x1e4] ;  /* 0x00007900f7057619 */ /* 0x000fe200000102e6 */
[----:B------:R-:W-:Y:S01]  /*d930*/  IMAD.IADD R2, R9, 0x1, R2 ;  /* 0x0000000109027824 */ /* 0x000fe200078e0202 */
[----:B------:R-:W-:-:S04]  /*d940*/  IADD3 R14, P1, R24, R6, RZ ;  /* 0x00000006180e7210 */ /* 0x000fc80007f3e0ff */
[----:B------:R-:W-:Y:S02]  /*d950*/  LEA.HI.X R7, R8, c[0x0][0x1cc], R2, 0x1, P0 ;  /* 0x0000730008077a11 */ /* 0x000fe400000f0c02 */
[----:B------:R-:W-:-:S03]  /*d960*/  IADD3 R12, P0, R24, R14, RZ ;  /* 0x0000000e180c7210 */ /* 0x000fc60007f1e0ff */
[C---:B------:R-:W-:Y:S01]  /*d970*/  IMAD.X R15, R5.reuse, 0x1, R7, P1 ;  /* 0x00000001050f7824 */ /* 0x040fe200008e0607 */
[C---:B------:R-:W-:Y:S01]  /*d980*/  IADD3 R10, P1, R24.reuse, R12, RZ ;  /* 0x0000000c180a7210 */ /* 0x040fe20007f3e0ff */
[----:B------:R-:W-:Y:S01]  /*d990*/  @!PT LDS RZ, [RZ] ;  /* 0x00000000fffff984 */ /* 0x000fe20000000800 */
[----:B------:R-:W-:Y:S01]  /*d9a0*/  @!PT LDS RZ, [RZ] ;  /* 0x00000000fffff984 */ /* 0x000fe20000000800 */
[----:B------:R-:W-:Y:S01]  /*d9b0*/  @!PT LDS RZ, [RZ] ;  /* 0x00000000fffff984 */ /* 0x000fe20000000800 */
[----:B------:R1:W-:Y:S02]  /*d9c0*/  LDGSTS.E.BYPASS.LTC128B.128 [R245+0x3900], [R6.64], !P3 ;  /* 0x0390000006f57fae */ /* 0x0003e4000d901d4a */
[C---:B------:R-:W-:Y:S01]  /*d9d0*/  IMAD.X R13, R5.reuse, 0x1, R15, P0 ;  /* 0x00000001050d7824 */ /* 0x040fe200000e060f */
[----:B------:R-:W-:Y:S01]  /*d9e0*/  IADD3 R8, P0, R24, R10, RZ ;  /* 0x0000000a18087210 */ /* 0x000fe20007f1e0ff */
[----:B------:R2:W-:Y:S02]  /*d9f0*/  LDGSTS.E.BYPASS.LTC128B.128 [R245+0x4100], [R14.64], !P3 ;  /* 0x041000000ef57fae */ /* 0x0005e4000d901d4a */
[C---:B------:R-:W-:Y:S02]  /*da00*/  IMAD.X R11, R5.reuse, 0x1, R13, P1 ;  /* 0x00000001050b7824 */ /* 0x040fe400008e060d */
        /* <DEDUP_REMOVED lines=10> */
.L_x_128:
[----:B------:R-:W-:Y:S01]  /*dab0*/  LOP3.LUT R2, R229, 0xffffffe0, RZ, 0xc0, !PT ;  /* 0xffffffe0e5027812 */ /* 0x000fe200078ec0ff */
[----:B---3--:R-:W-:Y:S01]  /*dac0*/  IMAD.IADD R6, R228, 0x1, R138 ;  /* 0x00000001e4067824 */ /* 0x008fe200078e028a */
[----:B------:R-:W-:Y:S01]  /*dad0*/  STL [R1+0x70], R241 ;  /* 0x000070f101007387 */ /* 0x000fe20000100800 */
[----:B------:R-:W-:Y:S02]  /*dae0*/  SHF.L.U32 R228, R0, 0x1, RZ ;  /* 0x0000000100e47819 */ /* 0x000fe400000006ff */
[----:B------:R-:W-:Y:S01]  /*daf0*/  IMAD.IADD R2, R231, 0x1, -R2 ;  /* 0x00000001e7027824 */ /* 0x000fe200078e0a02 */
[----:B------:R-:W-:Y:S02]  /*db00*/  STL [R1+0x6c], R240 ;  /* 0x00006cf001007387 */ /* 0x000fe40000100800 */
[----:B------:R-:W-:-:S02]  /*db10*/  IMAD R229, R4, 0x2, R228 ;  /* 0x0000000204e57824 */ /* 0x000fc400078e02e4 */
[----:B------:R-:W-:Y:S01]  /*db20*/  SHF.R.S32.HI R5, RZ, 0x1f, R2 ;  /* 0x0000001fff057819 */ /* 0x000fe20000011402 */
[----:B------:R-:W-:Y:S01]  /*db30*/  STL [R1+0x68], R239 ;  /* 0x000068ef01007387 */ /* 0x000fe20000100800 */
[C---:B------:R-:W-:Y:S01]  /*db40*/  IMAD R231, R3.reuse, 0x2, R228 ;  /* 0x0000000203e77824 */ /* 0x040fe200078e02e4 */
[----:B------:R-:W-:Y:S02]  /*db50*/  LEA R230, R3, R229, 0x1 ;  /* 0x000000e503e67211 */ /* 0x000fe400078e08ff */
[----:B------:R-:W-:Y:S01]  /*db60*/  LEA.HI R5, R5, R2, RZ, 0x2 ;  /* 0x0000000205057211 */ /* 0x000fe200078f10ff */
[----:B------:R-:W-:Y:S03]  /*db70*/  STL [R1+0x64], R238 ;  /* 0x000064ee01007387 */ /* 0x000fe60000100800 */
[----:B------:R-:W-:Y:S01]  /*db80*/  LOP3.LUT R5, R5, 0x7ffffffc, RZ, 0xc0, !PT ;  /* 0x7ffffffc05057812 */ /* 0x000fe200078ec0ff */
[----:B------:R-:W-:Y:S04]  /*db90*/  STL [R1+0x60], R237 ;  /* 0x000060ed01007387 */ /* 0x000fe80000100800 */
[----:B------:R-:W-:Y:S01]  /*dba0*/  IMAD.IADD R2, R2, 0x1, -R5 ;  /* 0x0000000102027824 */ /* 0x000fe200078e0a05 */
[----:B------:R-:W-:Y:S03]  /*dbb0*/  STL [R1+0x5c], R236 ;  /* 0x00005cec01007387 */ /* 0x000fe60000100800 */
[----:B------:R-:W-:Y:S01]  /*dbc0*/  IMAD R2, R2, -0x2, R6 ;  /* 0xfffffffe02027824 */ /* 0x000fe200078e0206 */
[----:B------:R-:W-:Y:S04]  /*dbd0*/  STL [R1+0x58], R235 ;  /* 0x000058eb01007387 */ /* 0x000fe80000100800 */
[C---:B------:R-:W-:Y:S01]  /*dbe0*/  ISETP.GT.AND P1, PT, R2.reuse, RZ, PT ;  /* 0x000000ff0200720c */ /* 0x040fe20003f24270 */
[----:B------:R-:W-:Y:S01]  /*dbf0*/  STL [R1+0x54], R234 ;  /* 0x000054ea01007387 */ /* 0x000fe20000100800 */
[----:B------:R-:W-:-:S02]  /*dc00*/  ISETP.GT.AND P0, PT, R2, 0x1, PT ;  /* 0x000000010200780c */ /* 0x000fc40003f04270 */
[----:B------:R-:W-:Y:S01]  /*dc10*/  ISETP.GT.AND P4, PT, R2, 0x8, PT ;  /* 0x000000080200780c */ /* 0x000fe20003f84270 */
[----:B------:R-:W-:Y:S01]  /*dc20*/  STL [R1+0x50], R233 ;  /* 0x000050e901007387 */ /* 0x000fe20000100800 */
[----:B------:R-:W-:Y:S02]  /*dc30*/  FSEL R10, R88, -INF , P1 ;  /* 0xff800000580a7808 */ /* 0x000fe40000800000 */
[----:B------:R-:W-:Y:S01]  /*dc40*/  FSEL R12, R89, -INF , P0 ;  /* 0xff800000590c7808 */ /* 0x000fe20000000000 */
[----:B------:R-:W-:Y:S01]  /*dc50*/  STL [R1+0x4c], R232 ;  /* 0x00004ce801007387 */ /* 0x000fe20000100800 */
[----:B------:R-:W-:Y:S02]  /*dc60*/  ISETP.GT.AND P2, PT, R2, 0x9, PT ;  /* 0x000000090200780c */ /* 0x000fe40003f44270 */
[----:B------:R-:W-:Y:S01]  /*dc70*/  FSEL R30, R84, -INF , P4 ;  /* 0xff800000541e7808 */ /* 0x000fe20002000000 */
[----:B------:R1:W-:Y:S01]  /*dc80*/  STL [R1+0x48], R139 ;  /* 0x0000488b01007387 */ /* 0x0003e20000100800 */
[----:B------:R-:W-:-:S02]  /*dc90*/  FMNMX.FTZ R5, R10, R12, !PT ;  /* 0x0000000c0a057209 */ /* 0x000fc40007810000 */
[----:B------:R-:W-:Y:S01]  /*dca0*/  FSEL R25, R166, -INF , P1 ;  /* 0xff800000a6197808 */ /* 0x000fe20000800000 */
[----:B------:R-:W0:Y:S01]  /*dcb0*/  LDGDEPBAR ;  /* 0x00000000000079af */ /* 0x000e220000000000 */
[----:B------:R-:W-:Y:S02]  /*dcc0*/  FSEL R13, R164, -INF , P1 ;  /* 0xff800000a40d7808 */ /* 0x000fe40000800000 */
[----:B------:R-:W-:Y:S02]  /*dcd0*/  FSEL R64, R90, -INF , P1 ;  /* 0xff8000005a407808 */ /* 0x000fe40000800000 */
[----:B------:R-:W-:Y:S02]  /*dce0*/  ISETP.GT.AND P1, PT, R2, 0x10, PT ;  /* 0x000000100200780c */ /* 0x000fe40003f24270 */
[----:B------:R-:W-:Y:S02]  /*dcf0*/  FSEL R29, R85, -INF , P2 ;  /* 0xff800000551d7808 */ /* 0x000fe40001000000 */
[----:B------:R-:W-:-:S02]  /*dd00*/  FMNMX.FTZ R5, R30, R5, !PT ;  /* 0x000000051e057209 */ /* 0x000fc40007810000 */
[----:B------:R-:W-:Y:S02]  /*dd10*/  FSEL R26, R167, -INF , P0 ;  /* 0xff800000a71a7808 */ /* 0x000fe40000000000 */
        /* <DEDUP_REMOVED lines=11> */
[----:B------:R-:W-:Y:S02]  /*ddd0*/  FMNMX.FTZ R6, R13, R14, !PT ;  /* 0x0000000e0d067209 */ /* 0x000fe40007810000 */
[----:B------:R-:W-:Y:S02]  /*dde0*/  FSEL R28, R123, -INF , P2 ;  /* 0xff8000007b1c7808 */ /* 0x000fe40001000000 */
[----:B------:R-:W-:Y:S02]  /*ddf0*/  FSEL R24, R121, -INF , P2 ;  /* 0xff80000079187808 */ /* 0x000fe40001000000 */
[----:B------:R-:W-:Y:S02]  /*de00*/  FSEL R67, R87, -INF , P2 ;  /* 0xff80000057437808 */ /* 0x000fe40001000000 */
[----:B------:R-:W-:Y:S02]  /*de10*/  FSEL R91, R162, -INF , P1 ;  /* 0xff800000a25b7808 */ /* 0x000fe40000800000 */
[----:B------:R-:W-:-:S02]  /*de20*/  FSEL R72, R160, -INF , P1 ;  /* 0xff800000a0487808 */ /* 0x000fc40000800000 */
[----:B------:R-:W-:Y:S02]  /*de30*/  ISETP.GT.AND P2, PT, R2, 0x19, PT ;  /* 0x000000190200780c */ /* 0x000fe40003f44270 */
[----:B------:R-:W-:Y:S02]  /*de40*/  FSEL R116, R62, -INF , P1 ;  /* 0xff8000003e747808 */ /* 0x000fe40000800000 */
[----:B------:R-:W-:Y:S02]  /*de50*/  FSEL R96, R163, -INF , P0 ;  /* 0xff800000a3607808 */ /* 0x000fe40000000000 */
[----:B------:R-:W-:Y:S02]  /*de60*/  FSEL R88, R161, -INF , P0 ;  /* 0xff800000a1587808 */ /* 0x000fe40000000000 */
[----:B------:R-:W-:Y:S02]  /*de70*/  FSEL R117, R63, -INF , P0 ;  /* 0xff8000003f757808 */ /* 0x000fe40000000000 */
[----:B------:R-:W-:-:S02]  /*de80*/  ISETP.GT.AND P1, PT, R2, 0x20, PT ;  /* 0x000000200200780c */ /* 0x000fc40003f24270 */
[----:B------:R-:W-:Y:S02]  /*de90*/  FSEL R101, R56, -INF , P4 ;  /* 0xff80000038657808 */ /* 0x000fe40002000000 */
[----:B------:R-:W-:Y:S02]  /*dea0*/  FMNMX.FTZ R5, R100, R5, !PT ;  /* 0x0000000564057209 */ /* 0x000fe40007810000 */
[----:B------:R-:W-:Y:S02]  /*deb0*/  ISETP.GT.AND P0, PT, R2, 0x21, PT ;  /* 0x000000210200780c */ /* 0x000fe40003f04270 */
[----:B------:R-:W-:Y:S02]  /*dec0*/  FMNMX.FTZ R6, R15, R6, !PT ;  /* 0x000000060f067209 */ /* 0x000fe40007810000 */
[----:B------:R-:W-:Y:S02]  /*ded0*/  FSEL R90, R153, -INF , P2 ;  /* 0xff800000995a7808 */ /* 0x000fe40001000000 */
[----:B------:R-:W-:-:S02]  /*dee0*/  FSEL R89, R152, -INF , P4 ;  /* 0xff80000098597808 */ /* 0x000fc40002000000 */
[----:B------:R-:W-:Y:S02]  /*def0*/  FSEL R102, R57, -INF , P2 ;  /* 0xff80000039667808 */ /* 0x000fe40001000000 */
[----:B------:R-:W-:Y:S02]  /*df00*/  FSEL R131, R158, -INF , P1 ;  /* 0xff8000009e837808 */ /* 0x000fe40000800000 */
[----:B------:R-:W-:Y:S02]  /*df10*/  FSEL R123, R156, -INF , P1 ;  /* 0xff8000009c7b7808 */ /* 0x000fe40000800000 */
[----:B------:R-:W-:Y:S02]  /*df20*/  FSEL R153, R54, -INF , P1 ;  /* 0xff80000036997808 */ /* 0x000fe40000800000 */
[----:B------:R-:W-:Y:S02]  /*df30*/  FSEL R103, R52, -INF , P1 ;  /* 0xff80000034677808 */ /* 0x000fe40000800000 */
[----:B------:R-:W-:-:S02]  /*df40*/  FMNMX.FTZ R5, R101, R5, !PT ;  /* 0x0000000565057209 */ /* 0x000fc40007810000 */
[----:B------:R-:W-:Y:S02]  /*df50*/  FSEL R133, R159, -INF , P0 ;  /* 0xff8000009f857808 */ /* 0x000fe40000000000 */
[----:B------:R-:W-:Y:S02]  /*df60*/  FSEL R128, R157, -INF , P0 ;  /* 0xff8000009d807808 */ /* 0x000fe40000000000 */
[----:B------:R-:W-:Y:S02]  /*df70*/  FSEL R152, R55, -INF , P0 ;  /* 0xff80000037987808 */ /* 0x000fe40000000000 */
[----:B------:R-:W-:Y:S02]  /*df80*/  FSEL R119, R53, -INF , P0 ;  /* 0xff80000035777808 */ /* 0x000fe40000000000 */
[----:B------:R-:W-:Y:S02]  /*df90*/  ISETP.GT.AND P1, PT, R2, 0x30, PT ;  /* 0x000000300200780c */ /* 0x000fe40003f24270 */
[----:B------:R-:W-:-:S02]  /*dfa0*/  FMNMX.FTZ R6, R24, R6, !PT ;  /* 0x0000000618067209 */ /* 0x000fc40007810000 */
[----:B------:R-:W-:Y:S02]  /*dfb0*/  ISETP.GT.AND P0, PT, R2, 0x31, PT ;  /* 0x000000310200780c */ /* 0x000fe40003f04270 */
[----:B------:R-:W-:Y:S02]  /*dfc0*/  FSEL R98, R155, -INF , P2 ;  /* 0xff8000009b627808 */ /* 0x000fe40001000000 */
[----:B------:R-:W-:Y:S02]  /*dfd0*/  FMNMX.FTZ R5, R102, R5, !PT ;  /* 0x0000000566057209 */ /* 0x000fe40007810000 */
[----:B------:R-:W-:Y:S02]  /*dfe0*/  FSEL R155, R150, -INF , P1 ;  /* 0xff800000969b7808 */ /* 0x000fe40000800000 */
[----:B------:R-:W-:Y:S02]  /*dff0*/  FMNMX.FTZ R6, R72, R6, !PT ;  /* 0x0000000648067209 */ /* 0x000fe40007810000 */
[----:B------:R-:W-:-:S02]  /*e000*/  FSEL R157, R151, -INF , P0 ;  /* 0xff800000979d7808 */ /* 0x000fc40000000000 */
[----:B------:R-:W-:Y:S02]  /*e010*/  FSEL R150, R149, -INF , P0 ;  /* 0xff80000095967808 */ /* 0x000fe40000000000 */
[----:B------:R-:W-:Y:S02]  /*e020*/  FSEL R165, R43, -INF , P0 ;  /* 0xff8000002ba57808 */ /* 0x000fe40000000000 */
[----:B------:R-:W-:Y:S02]  /*e030*/  FSEL R159, R41, -INF , P0 ;  /* 0xff800000299f7808 */ /* 0x000fe40000000000 */
[----:B------:R-:W-:Y:S02]  /*e040*/  FSEL R97, R154, -INF , P4 ;  /* 0xff8000009a617808 */ /* 0x000fe40002000000 */
[----:B------:R-:W-:Y:S02]  /*e050*/  FSEL R118, R58, -INF , P4 ;  /* 0xff8000003a767808 */ /* 0x000fe40002000000 */
[----:B------:R-:W-:-:S02]  /*e060*/  FSEL R120, R59, -INF , P2 ;  /* 0xff8000003b787808 */ /* 0x000fc40001000000 */
[C---:B------:R-:W-:Y:S02]  /*e070*/  ISETP.GT.AND P0, PT, R2.reuse, 0x41, PT ;  /* 0x000000410200780c */ /* 0x040fe40003f04270 */
[C---:B------:R-:W-:Y:S02]  /*e080*/  ISETP.GT.AND P4, PT, R2.reuse, 0x28, PT ;  /* 0x000000280200780c */ /* 0x040fe40003f84270 */
[----:B------:R-:W-:Y:S02]  /*e090*/  ISETP.GT.AND P2, PT, R2, 0x29, PT ;  /* 0x000000290200780c */ /* 0x000fe40003f44270 */
[----:B------:R-:W-:Y:S02]  /*e0a0*/  FMNMX.FTZ R5, R103, R5, !PT ;  /* 0x0000000567057209 */ /* 0x000fe40007810000 */
[----:B------:R-:W-:Y:S02]  /*e0b0*/  FSEL R148, R148, -INF , P1 ;  /* 0xff80000094947808 */ /* 0x000fe40000800000 */
[----:B------:R-:W-:-:S02]  /*e0c0*/  FSEL R163, R42, -INF , P1 ;  /* 0xff8000002aa37808 */ /* 0x000fc40000800000 */
[----:B------:R-:W-:Y:S02]  /*e0d0*/  FSEL R160, R40, -INF , P1 ;  /* 0xff80000028a07808 */ /* 0x000fe40000800000 */
[----:B------:R-:W-:Y:S01]  /*e0e0*/  FMNMX.FTZ R6, R88, R6, !PT ;  /* 0x0000000658067209 */ /* 0x000fe20007810000 */
[----:B------:R-:W-:Y:S01]  /*e0f0*/  LDSM.16.MT88.4 R40, [R230+0x100] ;  /* 0x00010000e628783b */ /* 0x000fe20000004200 */
[----:B------:R-:W-:Y:S02]  /*e100*/  ISETP.GT.AND P1, PT, R2, 0x40, PT ;  /* 0x000000400200780c */ /* 0x000fe40003f24270 */
        /* <DEDUP_REMOVED lines=12> */
[----:B------:R-:W-:Y:S02]  /*e1d0*/  FMNMX.FTZ R5, R119, R5, !PT ;  /* 0x0000000577057209 */ /* 0x000fe40007810000 */
[C---:B------:R-:W-:Y:S02]  /*e1e0*/  ISETP.GT.AND P4, PT, R2.reuse, 0x38, PT ;  /* 0x000000380200780c */ /* 0x040fe40003f84270 */
[----:B------:R-:W-:-:S02]  /*e1f0*/  ISETP.GT.AND P2, PT, R2, 0x39, PT ;  /* 0x000000390200780c */ /* 0x000fc40003f44270 */
[----:B------:R-:W-:Y:S02]  /*e200*/  ISETP.GT.AND P0, PT, R2, 0x51, PT ;  /* 0x000000510200780c */ /* 0x000fe40003f04270 */
[----:B------:R-:W-:Y:S02]  /*e210*/  FMNMX.FTZ R7, R25, R26, !PT ;  /* 0x0000001a19077209 */ /* 0x000fe40007810000 */
[----:B------:R-:W-:Y:S02]  /*e220*/  FMNMX.FTZ R6, R89, R6, !PT ;  /* 0x0000000659067209 */ /* 0x000fe40007810000 */
[----:B------:R-:W-:Y:S02]  /*e230*/  FSEL R176, R146, -INF , P1 ;  /* 0xff80000092b07808 */ /* 0x000fe40000800000 */
[----:B------:R-:W-:Y:S02]  /*e240*/  FSEL R146, R144, -INF , P1 ;  /* 0xff80000090927808 */ /* 0x000fe40000800000 */
[----:B------:R-:W-:-:S02]  /*e250*/  FSEL R183, R22, -INF , P1 ;  /* 0xff80000016b77808 */ /* 0x000fc40000800000 */
[----:B------:R-:W-:Y:S02]  /*e260*/  FSEL R144, R20, -INF , P1 ;  /* 0xff80000014907808 */ /* 0x000fe40000800000 */
[----:B------:R-:W-:Y:S01]  /*e270*/  FMNMX.FTZ R5, R121, R5, !PT ;  /* 0x0000000579057209 */ /* 0x000fe20007810000 */
[----:B------:R-:W-:Y:S01]  /*e280*/  LDSM.16.MT88.4 R20, [R231+0x100] ;  /* 0x00010000e714783b */ /* 0x000fe20000004200 */
        /* <DEDUP_REMOVED lines=8> */
[----:B------:R-:W-:Y:S01]  /*e310*/  ISETP.GT.AND P1, PT, R2, 0x50, PT ;  /* 0x000000500200780c */ /* 0x000fe20003f24270 */
[----:B------:R-:W-:Y:S01]  /*e320*/  LDSM.16.MT88.4 R36, [R230+0x900] ;  /* 0x00090000e624783b */ /* 0x000fe20000004200 */
[----:B------:R-:W-:-:S02]  /*e330*/  FSEL R192, R127, -INF , P0 ;  /* 0xff8000007fc07808 */ /* 0x000fc40000000000 */
[----:B------:R-:W-:Y:S02]  /*e340*/  FSEL R226, R125, -INF , P0 ;  /* 0xff8000007de27808 */ /* 0x000fe40000000000 */
[----:B------:R-:W-:Y:S02]  /*e350*/  FSEL R196, R19, -INF , P0 ;  /* 0xff80000013c47808 */ /* 0x000fe40000000000 */
[----:B------:R-:W-:Y:S02]  /*e360*/  FSEL R184, R17, -INF , P0 ;  /* 0xff80000011b87808 */ /* 0x000fe40000000000 */
[----:B------:R-:W-:Y:S02]  /*e370*/  FMNMX.FTZ R7, R27, R7, !PT ;  /* 0x000000071b077209 */ /* 0x000fe40007810000 */
[----:B------:R-:W-:Y:S02]  /*e380*/  FMNMX.FTZ R6, R90, R6, !PT ;  /* 0x000000065a067209 */ /* 0x000fe40007810000 */
[----:B------:R-:W-:-:S02]  /*e390*/  ISETP.GT.AND P4, PT, R2, 0x48, PT ;  /* 0x000000480200780c */ /* 0x000fc40003f84270 */
[C---:B------:R-:W-:Y:S02]  /*e3a0*/  ISETP.GT.AND P2, PT, R2.reuse, 0x49, PT ;  /* 0x000000490200780c */ /* 0x040fe40003f44270 */
[----:B------:R-:W-:Y:S02]  /*e3b0*/  ISETP.GT.AND P0, PT, R2, 0x58, PT ;  /* 0x000000580200780c */ /* 0x000fe40003f04270 */
[----:B------:R-:W-:Y:S02]  /*e3c0*/  FMNMX.FTZ R5, R122, R5, !PT ;  /* 0x000000057a057209 */ /* 0x000fe40007810000 */
[----:B------:R-:W-:Y:S02]  /*e3d0*/  FSEL R225, R124, -INF , P1 ;  /* 0xff8000007ce17808 */ /* 0x000fe40000800000 */
[----:B------:R-:W-:Y:S02]  /*e3e0*/  FMNMX.FTZ R7, R28, R7, !PT ;  /* 0x000000071c077209 */ /* 0x000fe40007810000 */
[----:B------:R-:W-:-:S02]  /*e3f0*/  FMNMX.FTZ R6, R123, R6, !PT ;  /* 0x000000067b067209 */ /* 0x000fc40007810000 */
        /* <DEDUP_REMOVED lines=8> */
[----:B------:R-:W-:Y:S01]  /*e480*/  FSEL R188, R126, -INF , P1 ;  /* 0xff8000007ebc7808 */ /* 0x000fe20000800000 */
[----:B------:R-:W-:Y:S01]  /*e490*/  LDSM.16.MT88.4 R32, [R229+0x100] ;  /* 0x00010000e520783b */ /* 0x000fe20000004200 */
[----:B------:R-:W-:Y:S02]  /*e4a0*/  FSEL R199, R18, -INF , P1 ;  /* 0xff80000012c77808 */ /* 0x000fe40000800000 */
[----:B------:R-:W-:Y:S02]  /*e4b0*/  FSEL R124, R16, -INF , P1 ;  /* 0xff800000107c7808 */ /* 0x000fe40000800000 */
[----:B------:R-:W-:Y:S01]  /*e4c0*/  FSEL R170, R170, -INF , P0 ;  /* 0xff800000aaaa7808 */ /* 0x000fe20000000000 */
[----:B------:R-:W-:Y:S01]  /*e4d0*/  LDSM.16.MT88.4 R16, [R228+0x100] ;  /* 0x00010000e410783b */ /* 0x000fe20000004200 */
[----:B------:R-:W-:-:S02]  /*e4e0*/  FSEL R168, R168, -INF , P0 ;  /* 0xff800000a8a87808 */ /* 0x000fc40000000000 */
[----:B------:R-:W-:Y:S02]  /*e4f0*/  FSEL R208, R50, -INF , P0 ;  /* 0xff80000032d07808 */ /* 0x000fe40000000000 */
[----:B------:R-:W-:Y:S02]  /*e500*/  FSEL R127, R48, -INF , P0 ;  /* 0xff800000307f7808 */ /* 0x000fe40000000000 */
[C---:B------:R-:W-:Y:S02]  /*e510*/  ISETP.GT.AND P5, PT, R2.reuse, 0x59, PT ;  /* 0x000000590200780c */ /* 0x040fe40003fa4270 */
[C---:B------:R-:W-:Y:S02]  /*e520*/  ISETP.GT.AND P4, PT, R2.reuse, 0x60, PT ;  /* 0x000000600200780c */ /* 0x040fe40003f84270 */
[C---:B------:R-:W-:Y:S02]  /*e530*/  ISETP.GT.AND P2, PT, R2.reuse, 0x61, PT ;  /* 0x000000610200780c */ /* 0x040fe40003f44270 */
[----:B------:R-:W-:-:S02]  /*e540*/  ISETP.GT.AND P1, PT, R2, 0x68, PT ;  /* 0x000000680200780c */ /* 0x000fc40003f24270 */
[----:B------:R-:W-:Y:S02]  /*e550*/  ISETP.GT.AND P0, PT, R2, 0x69, PT ;  /* 0x000000690200780c */ /* 0x000fe40003f04270 */
        /* <DEDUP_REMOVED lines=31> */
[----:B------:R-:W-:Y:S02]  /*e750*/  FSEL R126, R49, -INF , P5 ;  /* 0xff800000317e7808 */ /* 0x000fe40002800000 */
[----:B------:R-:W-:Y:S02]  /*e760*/  FMNMX.FTZ R2, R127, R2, !PT ;  /* 0x000000027f027209 */ /* 0x000fe40007810000 */
[----:B------:R-:W-:Y:S02]  /*e770*/  FMNMX.FTZ R6, R156, R6, !PT ;  /* 0x000000069c067209 */ /* 0x000fe40007810000 */
[----:B------:R-:W-:-:S02]  /*e780*/  FMNMX.FTZ R5, R167, R5, !PT ;  /* 0x00000005a7057209 */ /* 0x000fc40007810000 */
[----:B------:R-:W-:Y:S02]  /*e790*/  FMNMX.FTZ R7, R66, R7, !PT ;  /* 0x0000000742077209 */ /* 0x000fe40007810000 */
[----:B------:R-:W-:Y:S02]  /*e7a0*/  FSEL R212, R140, -INF , P4 ;  /* 0xff8000008cd47808 */ /* 0x000fe40002000000 */
[----:B------:R-:W-:Y:S02]  /*e7b0*/  FMNMX.FTZ R2, R126, R2, !PT ;  /* 0x000000027e027209 */ /* 0x000fe40007810000 */
[----:B------:R-:W-:Y:S02]  /*e7c0*/  FMNMX.FTZ R6, R158, R6, !PT ;  /* 0x000000069e067209 */ /* 0x000fe40007810000 */
[----:B------:R-:W-:Y:S02]  /*e7d0*/  FMNMX.FTZ R5, R225, R5, !PT ;  /* 0x00000005e1057209 */ /* 0x000fe40007810000 */
[----:B------:R-:W-:-:S02]  /*e7e0*/  FMNMX.FTZ R7, R67, R7, !PT ;  /* 0x0000000743077209 */ /* 0x000fc40007810000 */
[----:B-1----:R-:W-:Y:S02]  /*e7f0*/  FSEL R139, R141, -INF , P2 ;  /* 0xff8000008d8b7808 */ /* 0x002fe40001000000 */
[----:B------:R-:W-:Y:S02]  /*e800*/  FMNMX.FTZ R2, R212, R2, !PT ;  /* 0x00000002d4027209 */ /* 0x000fe40007810000 */
[----:B------:R-:W-:Y:S02]  /*e810*/  FMNMX.FTZ R6, R176, R6, !PT ;  /* 0x00000006b0067209 */ /* 0x000fe40007810000 */
[----:B------:R-:W-:Y:S02]  /*e820*/  FMNMX.FTZ R5, R226, R5, !PT ;  /* 0x00000005e2057209 */ /* 0x000fe40007810000 */
[----:B------:R-:W-:Y:S02]  /*e830*/  FMNMX.FTZ R7, R116, R7, !PT ;  /* 0x0000000774077209 */ /* 0x000fe40007810000 */
[----:B------:R-:W-:-:S02]  /*e840*/  FSEL R233, R68, -INF , P1 ;  /* 0xff80000044e97808 */ /* 0x000fc40000800000 */
[----:B------:R-:W-:Y:S02]  /*e850*/  FMNMX.FTZ R2, R139, R2, !PT ;  /* 0x000000028b027209 */ /* 0x000fe40007810000 */
[----:B------:R-:W-:Y:S02]  /*e860*/  FSEL R169, R169, -INF , P5 ;  /* 0xff800000a9a97808 */ /* 0x000fe40002800000 */
        /* <DEDUP_REMOVED lines=9> */
[----:B------:R-:W-:-:S02]  /*e900*/  FMNMX.FTZ R8, R206, R2, !PT ;  /* 0x00000002ce087209 */ /* 0x000fc40007810000 */
[----:B------:R-:W-:Y:S02]  /*e910*/  FSEL R203, R173, -INF , P2 ;  /* 0xff800000adcb7808 */ /* 0x000fe40001000000 */
[----:B------:R-:W-:Y:S01]  /*e920*/  FMNMX.FTZ R6, R179, R6, !PT ;  /* 0x00000006b3067209 */ /* 0x000fe20007810000 */
[----:B------:R-:W1:Y:S01]  /*e930*/  SHFL.BFLY PT, R135, R8, 0x2, 0x1f ;  /* 0x0c401f0008877f89 */ /* 0x000e6200000e0000 */
[----:B------:R-:W-:Y:S02]  /*e940*/  FMNMX.FTZ R2, R200, R5, !PT ;  /* 0x00000005c8027209 */ /* 0x000fe40007810000 */
[----:B------:R-:W-:Y:S02]  /*e950*/  FMNMX.FTZ R7, R120, R7, !PT ;  /* 0x0000000778077209 */ /* 0x000fe40007810000 */
[----:B------:R-:W-:Y:S02]  /*e960*/  FSEL R216, R92, -INF , P1 ;  /* 0xff8000005cd87808 */ /* 0x000fe40000800000 */
[----:B------:R-:W-:-:S02]  /*e970*/  FMNMX.FTZ R5, R188, R6, !PT ;  /* 0x00000006bc057209 */ /* 0x000fc40007810000 */
[----:B------:R-:W-:Y:S02]  /*e980*/  FMNMX.FTZ R2, R203, R2, !PT ;  /* 0x00000002cb027209 */ /* 0x000fe40007810000 */
[----:B------:R-:W-:Y:S02]  /*e990*/  FMNMX.FTZ R7, R153, R7, !PT ;  /* 0x0000000799077209 */ /* 0x000fe40007810000 */
[----:B------:R-:W-:Y:S02]  /*e9a0*/  FSEL R193, R93, -INF , P0 ;  /* 0xff8000005dc17808 */ /* 0x000fe40000000000 */
[----:B------:R-:W-:Y:S02]  /*e9b0*/  FMNMX.FTZ R5, R192, R5, !PT ;  /* 0x00000005c0057209 */ /* 0x000fe40007810000 */
[----:B------:R-:W-:Y:S02]  /*e9c0*/  FMNMX.FTZ R2, R216, R2, !PT ;  /* 0x00000002d8027209 */ /* 0x000fe40007810000 */
[----:B------:R-:W-:-:S02]  /*e9d0*/  FMNMX.FTZ R6, R152, R7, !PT ;  /* 0x0000000798067209 */ /* 0x000fc40007810000 */
        /* <DEDUP_REMOVED lines=51> */
[----:B------:R-:W-:Y:S01]  /*ed10*/  FFMA.FTZ R5, R12, c[0x0][0x2d0], -R7 ;  /* 0x0000b4000c057a23 */ /* 0x000fe20000010807 */
[----:B------:R-:W-:Y:S01]  /*ed20*/  MOV R4, R212 ;  /* 0x000000d400047202 */ /* 0x000fe20000000f00 */
[----:B------:R2:W-:Y:S02]  /*ed30*/  MUFU.EX2 R232, R6 ;  /* 0x0000000600e87308 */ /* 0x0005e40000000800 */
[----:B------:R-:W3:Y:S01]  /*ed40*/  SHFL.BFLY PT, R10, R8, 0x2, 0x1f ;  /* 0x0c401f00080a7f89 */ /* 0x000ee200000e0000 */
[----:B-1----:R-:W-:-:S05]  /*ed50*/  FMNMX.FTZ R2, R2, R11, !PT ;  /* 0x0000000b02027209 */ /* 0x002fca0007810000 */
[----:B------:R1:W4:Y:S01]  /*ed60*/  MUFU.EX2 R198, R5 ;  /* 0x0000000500c67308 */ /* 0x0003220000000800 */
[----:B------:R-:W-:Y:S02]  /*ed70*/  FSETP.NEU.FTZ.AND P0, PT, R2, -INF , PT ;  /* 0xff8000000200780b */ /* 0x000fe40003f1d000 */
[----:B--2---:R-:W-:-:S05]  /*ed80*/  FSEL R6, R9, RZ, P1 ;  /* 0x000000ff09067208 */ /* 0x004fca0000800000 */
        /* <DEDUP_REMOVED lines=19> */
[----:B------:R-:W-:Y:S03]  /*eec0*/  LDSM.16.MT88.4 R24, [R229+0x900] ;  /* 0x00090000e518783b */ /* 0x000fe60000004200 */
        /* <DEDUP_REMOVED lines=13> */
[----:B-1----:R-:W-:-:S04]  /*efa0*/  FFMA.FTZ R0, R29, c[0x0][0x2d0], -R7 ;  /* 0x0000b4001d007a23 */ /* 0x002fc80000010807 */
[----:B------:R1:W2:Y:S03]  /*efb0*/  MUFU.EX2 R236, R0 ;  /* 0x0000000000ec7308 */ /* 0x0002a60000000800 */
[C---:B------:R-:W-:Y:S08]  /*efc0*/  HMMA.16816.F32.BF16 R76, R8.reuse, R20, RZ ;  /* 0x00000014084c723c */ /* 0x040ff000000418ff */
[C---:B------:R-:W-:Y:S01]  /*efd0*/  HMMA.16816.F32.BF16 R68, R8.reuse, R32, RZ ;  /* 0x000000200844723c */ /* 0x040fe200000418ff */
[----:B-1----:R-:W-:Y:S01]  /*efe0*/  FSEL R0, R3, RZ, P0 ;  /* 0x000000ff03007208 */ /* 0x002fe20000000000 */
[----:B------:R-:W-:Y:S01]  /*eff0*/  FFMA.FTZ R3, R31, c[0x0][0x2d0], -R7 ;  /* 0x0000b4001f037a23 */ /* 0x000fe20000010807 */
[----:B--2---:R-:W-:Y:S01]  /*f000*/  F2FP.BF16.PACK_AB R14, R236, R194 ;  /* 0x000000c2ec0e723e */ /* 0x004fe200000010ff */
        /* <DEDUP_REMOVED lines=8> */
[----:B--2---:R-:W-:Y:S01]  /*f090*/  FFMA.FTZ R3, R66, c[0x0][0x2d0], -R0 ;  /* 0x0000b40042037a23 */ /* 0x004fe20000010800 */
[----:B---3--:R-:W-:-:S05]  /*f0a0*/  F2FP.BF16.PACK_AB R13, R172, R173 ;  /* 0x000000adac0d723e */ /* 0x008fca00000010ff */
[----:B------:R2:W-:Y:S02]  /*f0b0*/  MUFU.EX2 R143, R3 ;  /* 0x00000003008f7308 */ /* 0x0005e40000000800 */
[----:B--2---:R-:W-:Y:S02]  /*f0c0*/  FFMA.FTZ R3, R67, c[0x0][0x2d0], -R0 ;  /* 0x0000b40043037a23 */ /* 0x004fe40000010800 */
[C---:B------:R-:W-:Y:S04]  /*f0d0*/  HMMA.16816.F32.BF16 R64, R8.reuse, R34, RZ ;  /* 0x000000220840723c */ /* 0x040fe800000418ff */
[----:B------:R2:W3:Y:S02]  /*f0e0*/  MUFU.EX2 R238, R3 ;  /* 0x0000000300ee7308 */ /* 0x0004e40000000800 */
[--C-:B--2---:R-:W-:Y:S01]  /*f0f0*/  FFMA.FTZ R3, R72, c[0x0][0x2d0], -R6.reuse ;  /* 0x0000b40048037a23 */ /* 0x104fe20000010806 */
[----:B---3--:R-:W-:Y:S01]  /*f100*/  F2FP.BF16.PACK_AB R15, R238, R143 ;  /* 0x0000008fee0f723e */ /* 0x008fe200000010ff */
[----:B------:R-:W-:Y:S04]  /*f110*/  HMMA.16816.F32.BF16 R72, R8, R22, RZ ;  /* 0x000000160848723c */ /* 0x000fe800000418ff */
[----:B------:R2:W-:Y:S04]  /*f120*/  MUFU.EX2 R207, R3 ;  /* 0x0000000300cf7308 */ /* 0x0005e80000000800 */
[C---:B------:R-:W-:Y:S08]  /*f130*/  HMMA.16816.F32.BF16 R56, R12.reuse, R16, RZ ;  /* 0x000000100c38723c */ /* 0x040ff000000418ff */
[----:B------:R-:W-:Y:S01]  /*f140*/  HMMA.16816.F32.BF16 R92, R12, R18, RZ ;  /* 0x000000120c5c723c */ /* 0x000fe200000418ff */
[----:B------:R-:W3:Y:S01]  /*f150*/  LDSM.16.MT88.4 R16, [R231+0x900] ;  /* 0x00090000e710783b */ /* 0x000ee20000004200 */
[----:B--2---:R-:W-:-:S04]  /*f160*/  FFMA.FTZ R3, R88, c[0x0][0x2d0], -R6 ;  /* 0x0000b40058037a23 */ /* 0x004fc80000010806 */
[----:B------:R2:W4:Y:S02]  /*f170*/  MUFU.EX2 R234, R3 ;  /* 0x0000000300ea7308 */ /* 0x0005240000000800 */
[C---:B------:R-:W-:Y:S08]  /*f180*/  HMMA.16816.F32.BF16 R48, R12.reuse, R20, RZ ;  /* 0x000000140c30723c */ /* 0x040ff000000418ff */
[----:B------:R-:W-:Y:S01]  /*f190*/  HMMA.16816.F32.BF16 R44, R12, R32, RZ ;  /* 0x000000200c2c723c */ /* 0x000fe200000418ff */
[----:B--2---:R-:W-:Y:S01]  /*f1a0*/  FFMA.FTZ R3, R89, c[0x0][0x2d0], -R6 ;  /* 0x0000b40059037a23 */ /* 0x004fe20000010806 */
[----:B----4-:R-:W-:-:S03]  /*f1b0*/  F2FP.BF16.PACK_AB R8, R234, R207 ;  /* 0x000000cfea08723e */ /* 0x010fc600000010ff */
[----:B------:R2:W-:Y:S02]  /*f1c0*/  MUFU.EX2 R237, R3 ;  /* 0x0000000300ed7308 */ /* 0x0005e40000000800 */
[----:B--2---:R-:W-:-:S06]  /*f1d0*/  FFMA.FTZ R3, R90, c[0x0][0x2d0], -R6 ;  /* 0x0000b4005a037a23 */ /* 0x004fcc0000010806 */
[----:B------:R2:W4:Y:S02]  /*f1e0*/  MUFU.EX2 R201, R3 ;  /* 0x0000000300c97308 */ /* 0x0005240000000800 */
[--C-:B--2---:R-:W-:Y:S01]  /*f1f0*/  FFMA.FTZ R3, R91, c[0x0][0x2d0], -R5.reuse ;  /* 0x0000b4005b037a23 */ /* 0x104fe20000010805 */
[----:B----4-:R-:W-:Y:S01]  /*f200*/  F2FP.BF16.PACK_AB R10, R201, R237 ;  /* 0x000000edc90a723e */ /* 0x010fe200000010ff */
[C---:B------:R-:W-:Y:S04]  /*f210*/  HMMA.16816.F32.BF16 R88, R12.reuse, R22, RZ ;  /* 0x000000160c58723c */ /* 0x040fe800000418ff */
[----:B------:R2:W-:Y:S04]  /*f220*/  MUFU.EX2 R235, R3 ;  /* 0x0000000300eb7308 */ /* 0x0005e80000000800 */
[----:B------:R-:W-:Y:S01]  /*f230*/  HMMA.16816.F32.BF16 R20, R12, R40, RZ ;  /* 0x000000280c14723c */ /* 0x000fe200000418ff */
[----:B--2---:R-:W-:-:S04]  /*f240*/  FFMA.FTZ R3, R96, c[0x0][0x2d0], -R5 ;  /* 0x0000b40060037a23 */ /* 0x004fc80000010805 */
[----:B------:R2:W4:Y:S02]  /*f250*/  MUFU.EX2 R190, R3 ;  /* 0x0000000300be7308 */ /* 0x0005240000000800 */
[----:B--2---:R-:W-:Y:S01]  /*f260*/  FFMA.FTZ R3, R97, c[0x0][0x2d0], -R5 ;  /* 0x0000b40061037a23 */ /* 0x004fe20000010805 */
[----:B----4-:R-:W-:-:S05]  /*f270*/  F2FP.BF16.PACK_AB R9, R190, R235 ;  /* 0x000000ebbe09723e */ /* 0x010fca00000010ff */
        /* <DEDUP_REMOVED lines=22> */
[----:B--2---:R-:W-:-:S02]  /*f3e0*/  F2FP.BF16.PACK_AB R10, R217, R189 ;  /* 0x000000bdd90a723e */ /* 0x004fc400000010ff */
[----:B------:R-:W-:Y:S01]  /*f3f0*/  F2FP.BF16.PACK_AB R8, R141, R215 ;  /* 0x000000d78d08723e */ /* 0x000fe200000010ff */
        /* <DEDUP_REMOVED lines=12> */
[C---:B------:R-:W-:Y:S07]  /*f4c0*/  HMMA.16816.F32.BF16 R32, R8.reuse, R30, R92 ;  /* 0x0000001e0820723c */ /* 0x040fee000004185c */
[----:B------:R-:W-:Y:S01]  /*f4d0*/  IMAD.MOV.U32 R95, RZ, RZ, R214 ;  /* 0x000000ffff5f7224 */ /* 0x000fe200078e00d6 */
[----:B------:R-:W-:Y:S01]  /*f4e0*/  HMMA.16816.F32.BF16 R68, R8, R28, R56 ;  /* 0x0000001c0844723c */ /* 0x000fe20000041838 */
[----:B------:R-:W-:-:S02]  /*f4f0*/  IMAD.MOV.U32 R94, RZ, RZ, R213 ;  /* 0x000000ffff5e7224 */ /* 0x000fc400078e00d5 */
[----:B------:R-:W-:Y:S02]  /*f500*/  IMAD.MOV.U32 R93, RZ, RZ, R211 ;  /* 0x000000ffff5d7224 */ /* 0x000fe400078e00d3 */
[--C-:B-1----:R-:W-:Y:S02]  /*f510*/  FFMA.FTZ R3, R121, c[0x0][0x2d0], -R7.reuse ;  /* 0x0000b40079037a23 */ /* 0x102fe40000010807 */
[----:B------:R-:W-:Y:S01]  /*f520*/  IMAD.MOV.U32 R92, RZ, RZ, R210 ;  /* 0x000000ffff5c7224 */ /* 0x000fe200078e00d2 */
[C---:B------:R-:W-:Y:S01]  /*f530*/  HMMA.16816.F32.BF16 R64, R8.reuse, R16, R48 ;  /* 0x000000100840723c */ /* 0x040fe20000041830 */
[----:B------:R1:W-:Y:S07]  /*f540*/  MUFU.EX2 R246, R3 ;  /* 0x0000000300f67308 */ /* 0x0003ee0000000800 */
[C---:B------:R-:W-:Y:S01]  /*f550*/  HMMA.16816.F32.BF16 R28, R8.reuse, R18, R88 ;  /* 0x00000012081c723c */ /* 0x040fe20000041858 */
[----:B------:R-:W-:Y:S06]  /*f560*/  LDSM.16.MT88.4 R16, [R231+0x1100] ;  /* 0x00110000e710783b */ /* 0x000fec0000004200 */
[----:B------:R-:W-:Y:S01]  /*f570*/  MOV R91, R209 ;  /* 0x000000d1005b7202 */ /* 0x000fe20000000f00 */
[----:B------:R-:W-:Y:S01]  /*f580*/  HMMA.16816.F32.BF16 R52, R8, R24, R44 ;  /* 0x000000180834723c */ /* 0x000fe2000004182c */
[----:B-1----:R-:W-:Y:S01]  /*f590*/  FFMA.FTZ R3, R122, c[0x0][0x2d0], -R7 ;  /* 0x0000b4007a037a23 */ /* 0x002fe20000010807 */
[----:B------:R-:W-:Y:S01]  /*f5a0*/  MOV R89, R206 ;  /* 0x000000ce00597202 */ /* 0x000fe20000000f00 */
[----:B------:R-:W-:-:S02]  /*f5b0*/  IMAD.MOV.U32 R90, RZ, RZ, R208 ;  /* 0x000000ffff5a7224 */ /* 0x000fc400078e00d0 */
[----:B------:R1:W-:Y:S01]  /*f5c0*/  MUFU.EX2 R249, R3 ;  /* 0x0000000300f97308 */ /* 0x0003e20000000800 */
[----:B------:R-:W-:Y:S02]  /*f5d0*/  IMAD.MOV.U32 R88, RZ, RZ, R205 ;  /* 0x000000ffff587224 */ /* 0x000fe400078e00cd */
[----:B------:R-:W-:Y:S01]  /*f5e0*/  HMMA.16816.F32.BF16 R40, R8, R26, R96 ;  /* 0x0000001a0828723c */ /* 0x000fe20000041860 */
[----:B------:R-:W-:Y:S01]  /*f5f0*/  LDSM.16.MT88.4 R24, [R230+0x1100] ;  /* 0x00110000e618783b */ /* 0x000fe20000004200 */
[----:B-1----:R-:W-:-:S06]  /*f600*/  FFMA.FTZ R3, R123, c[0x0][0x2d0], -R6 ;  /* 0x0000b4007b037a23 */ /* 0x002fcc0000010806 */
[C---:B------:R-:W-:Y:S01]  /*f610*/  HMMA.16816.F32.BF16 R120, R8.reuse, R36, R20 ;  /* 0x000000240878723c */ /* 0x040fe20000041814 */
[----:B------:R-:W1:Y:S01]  /*f620*/  LDSM.16.MT88.4 R20, [R228+0x1100] ;  /* 0x00110000e414783b */ /* 0x000e620000004200 */
[----:B------:R2:W-:Y:S06]  /*f630*/  MUFU.EX2 R224, R3 ;  /* 0x0000000300e07308 */ /* 0x0005ec0000000800 */
[----:B------:R-:W-:Y:S01]  /*f640*/  HMMA.16816.F32.BF16 R36, R8, R38, R12 ;  /* 0x000000260824723c */ /* 0x000fe2000004180c */
[----:B------:R-:W3:Y:S01]  /*f650*/  LDSM.16.MT88.4 R12, [R229+0x1100] ;  /* 0x00110000e50c783b */ /* 0x000ee20000004200 */
[----:B--2---:R-:W-:Y:S01]  /*f660*/  FFMA.FTZ R3, R128, c[0x0][0x2d0], -R6 ;  /* 0x0000b40080037a23 */ /* 0x004fe20000010806 */
[----:B------:R-:W-:-:S03]  /*f670*/  MOV R128, R215 ;  /* 0x000000d700807202 */ /* 0x000fc60000000f00 */
        /* <DEDUP_REMOVED lines=19> */
[----:B--2---:R-:W-:Y:S01]  /*f7b0*/  FFMA.FTZ R3, R137, c[0x0][0x2d0], -R5 ;  /* 0x0000b40089037a23 */ /* 0x004fe20000010805 */
[----:B------:R-:W-:-:S05]  /*f7c0*/  MOV R137, R202 ;  /* 0x000000ca00897202 */ /* 0x000fca0000000f00 */
[----:B------:R2:W4:Y:S02]  /*f7d0*/  MUFU.EX2 R217, R3 ;  /* 0x0000000300d97308 */ /* 0x0005240000000800 */
[----:B--2---:R-:W-:Y:S01]  /*f7e0*/  FFMA.FTZ R3, R153, c[0x0][0x2d0], -R0 ;  /* 0x0000b40099037a23 */ /* 0x004fe20000010800 */
[----:B----4-:R-:W-:Y:S01]  /*f7f0*/  F2FP.BF16.PACK_AB R11, R217, R218 ;  /* 0x000000dad90b723e */ /* 0x010fe200000010ff */
[----:B------:R-:W-:-:S04]  /*f800*/  IMAD.MOV.U32 R153, RZ, RZ, R90 ;  /* 0x000000ffff997224 */ /* 0x000fc800078e005a */
[----:B------:R2:W-:Y:S02]  /*f810*/  MUFU.EX2 R215, R3 ;  /* 0x0000000300d77308 */ /* 0x0005e40000000800 */
[C---:B-1----:R-:W-:Y:S08]  /*f820*/  HMMA.16816.F32.BF16 R48, R8.reuse, R20, R112 ;  /* 0x000000140830723c */ /* 0x042ff00000041870 */
[----:B------:R-:W-:Y:S01]  /*f830*/  HMMA.16816.F32.BF16 R56, R8, R18, R80 ;  /* 0x000000120838723c */ /* 0x000fe20000041850 */
[----:B--2---:R-:W-:-:S02]  /*f840*/  FFMA.FTZ R3, R152, c[0x0][0x2d0], -R0 ;  /* 0x0000b40098037a23 */ /* 0x004fc40000010800 */
[----:B------:R-:W-:Y:S02]  /*f850*/  IMAD.MOV.U32 R152, RZ, RZ, R201 ;  /* 0x000000ffff987224 */ /* 0x000fe400078e00c9 */
[----:B------:R1:W2:Y:S03]  /*f860*/  MUFU.EX2 R216, R3 ;  /* 0x0000000300d87308 */ /* 0x0002a60000000800 */
[C---:B------:R-:W-:Y:S08]  /*f870*/  HMMA.16816.F32.BF16 R60, R8.reuse, R16, R108 ;  /* 0x00000010083c723c */ /* 0x040ff0000004186c */
[----:B---3--:R-:W-:Y:S01]  /*f880*/  HMMA.16816.F32.BF16 R112, R8, R12, R104 ;  /* 0x0000000c0870723c */ /* 0x008fe20000041868 */
        /* <DEDUP_REMOVED lines=13> */
[--C-:B-1----:R-:W-:Y:S01]  /*f960*/  FFMA.FTZ R3, R148, c[0x0][0x2d0], -R6.reuse ;  /* 0x0000b40094037a23 */ /* 0x102fe20000010806 */
[----:B---3--:R-:W-:Y:S01]  /*f970*/  F2FP.BF16.PACK_AB R11, R213, R214 ;  /* 0x000000d6d50b723e */ /* 0x008fe200000010ff */
[----:B------:R-:W-:Y:S02]  /*f980*/  IMAD.MOV.U32 R148, RZ, RZ, R91 ;  /* 0x000000ffff947224 */ /* 0x000fe400078e005b */
[----:B------:R1:W-:Y:S04]  /*f990*/  MUFU.EX2 R212, R3 ;  /* 0x0000000300d47308 */ /* 0x0003e80000000800 */
[C---:B------:R-:W-:Y:S08]  /*f9a0*/  HMMA.16816.F32.BF16 R84, R8.reuse, R22, R32 ;  /* 0x000000160854723c */ /* 0x040ff00000041820 */
[----:B------:R-:W-:Y:S01]  /*f9b0*/  HMMA.16816.F32.BF16 R32, R8, R16, R64 ;  /* 0x000000100820723c */ /* 0x000fe20000041840 */
[----:B-1----:R-:W-:Y:S01]  /*f9c0*/  FFMA.FTZ R3, R150, c[0x0][0x2d0], -R6 ;  /* 0x0000b40096037a23 */ /* 0x002fe20000010806 */
[----:B------:R-:W-:-:S03]  /*f9d0*/  MOV R150, R92 ;  /* 0x0000005c00967202 */ /* 0x000fc60000000f00 */
[----:B------:R1:W2:Y:S03]  /*f9e0*/  MUFU.EX2 R211, R3 ;  /* 0x0000000300d37308 */ /* 0x0002a60000000800 */
[C---:B------:R-:W-:Y:S01]  /*f9f0*/  HMMA.16816.F32.BF16 R28, R8.reuse, R18, R28 ;  /* 0x00000012081c723c */ /* 0x040fe2000004181c */
[----:B------:R-:W3:Y:S07]  /*fa00*/  LDSM.16.MT88.4 R16, [R228+0x1900] ;  /* 0x00190000e410783b */ /* 0x000eee0000004200 */
[----:B------:R-:W-:Y:S01]  /*fa10*/  HMMA.16816.F32.BF16 R96, R8, R24, R120 ;  /* 0x000000180860723c */ /* 0x000fe20000041878 */
[----:B-1----:R-:W-:-:S07]  /*fa20*/  FFMA.FTZ R3, R149, c[0x0][0x2d0], -R6 ;  /* 0x0000b40095037a23 */ /* 0x002fce0000010806 */
[C---:B------:R-:W-:Y:S01]  /*fa30*/  HMMA.16816.F32.BF16 R100, R8.reuse, R20, R68 ;  /* 0x000000140864723c */ /* 0x040fe20000041844 */
[----:B------:R-:W-:Y:S01]  /*fa40*/  IMAD.MOV.U32 R149, RZ, RZ, R93 ;  /* 0x000000ffff957224 */ /* 0x000fe200078e005d */
[----:B------:R-:W-:Y:S01]  /*fa50*/  LDSM.16.MT88.4 R20, [R229+0x1900] ;  /* 0x00190000e514783b */ /* 0x000fe20000004200 */
[----:B------:R1:W-:Y:S01]  /*fa60*/  MUFU.EX2 R210, R3 ;  /* 0x0000000300d27308 */ /* 0x0003e20000000800 */
[----:B------:R-:W-:Y:S01]  /*fa70*/  IMAD.MOV.U32 R120, RZ, RZ, R150 ;  /* 0x000000ffff787224 */ /* 0x000fe200078e0096 */
[----:B------:R-:W-:Y:S01]  /*fa80*/  MOV R121, R148 ;  /* 0x0000009400797202 */ /* 0x000fe20000000f00 */
[----:B------:R-:W-:Y:S01]  /*fa90*/  IMAD.MOV.U32 R150, RZ, RZ, R129 ;  /* 0x000000ffff967224 */ /* 0x000fe200078e0081 */
[----:B------:R-:W-:Y:S01]  /*faa0*/  MOV R122, R89 ;  /* 0x00000059007a7202 */ /* 0x000fe20000000f00 */
[----:B------:R-:W-:Y:S01]  /*fab0*/  HMMA.16816.F32.BF16 R68, R8, R12, R52 ;  /* 0x0000000c0844723c */ /* 0x000fe20000041834 */
[----:B------:R-:W-:Y:S02]  /*fac0*/  IMAD.MOV.U32 R129, RZ, RZ, R190 ;  /* 0x000000ffff817224 */ /* 0x000fe400078e00be */
[----:B------:R-:W-:-:S02]  /*fad0*/  IMAD.MOV.U32 R148, RZ, RZ, R128 ;  /* 0x000000ffff947224 */ /* 0x000fc400078e0080 */
[----:B------:R-:W-:Y:S02]  /*fae0*/  IMAD.MOV.U32 R128, RZ, RZ, R189 ;  /* 0x000000ffff807224 */ /* 0x000fe400078e00bd */
[----:B------:R-:W-:Y:S01]  /*faf0*/  IMAD.MOV.U32 R123, RZ, RZ, R88 ;  /* 0x000000ffff7b7224 */ /* 0x000fe200078e0058 */
[----:B------:R-:W-:Y:S01]  /*fb00*/  HMMA.16816.F32.BF16 R72, R8, R14, R40 ;  /* 0x0000000e0848723c */ /* 0x000fe20000041828 */
[----:B------:R-:W-:Y:S01]  /*fb10*/  LDSM.16.MT88.4 R12, [R231+0x1900] ;  /* 0x00190000e70c783b */ /* 0x000fe20000004200 */
[----:B-1----:R-:W-:Y:S02]  /*fb20*/  FFMA.FTZ R3, R151, c[0x0][0x2d0], -R6 ;  /* 0x0000b40097037a23 */ /* 0x002fe40000010806 */
[----:B------:R-:W-:Y:S02]  /*fb30*/  IMAD.MOV.U32 R151, RZ, RZ, R94 ;  /* 0x000000ffff977224 */ /* 0x000fe400078e005e */
[----:B------:R1:W4:Y:S02]  /*fb40*/  MUFU.EX2 R209, R3 ;  /* 0x0000000300d17308 */ /* 0x0003240000000800 */
[----:B-1----:R-:W-:Y:S01]  /*fb50*/  FFMA.FTZ R3, R155, c[0x0][0x2d0], -R5 ;  /* 0x0000b4009b037a23 */ /* 0x002fe20000010805 */
[----:B------:R-:W-:-:S02]  /*fb60*/  MOV R155, R95 ;  /* 0x0000005f009b7202 */ /* 0x000fc40000000f00 */
[----:B------:R-:W-:Y:S03]  /*fb70*/  HMMA.16816.F32.BF16 R92, R8, R26, R36 ;  /* 0x0000001a085c723c */ /* 0x000fe60000041824 */
[----:B------:R1:W-:Y:S01]  /*fb80*/  MUFU.EX2 R208, R3 ;  /* 0x0000000300d07308 */ /* 0x0003e20000000800 */
[----:B------:R-:W3:Y:S03]  /*fb90*/  LDSM.16.MT88.4 R24, [R230+0x1900] ;  /* 0x00190000e618783b */ /* 0x000ee60000004200 */
[----:B--2---:R-:W-:Y:S02]  /*fba0*/  F2FP.BF16.PACK_AB R8, R211, R212 ;  /* 0x000000d4d308723e */ /* 0x004fe400000010ff */
[----:B----4-:R-:W-:Y:S01]  /*fbb0*/  F2FP.BF16.PACK_AB R10, R209, R210 ;  /* 0x000000d2d10a723e */ /* 0x010fe200000010ff */
[----:B-1----:R-:W-:-:S02]  /*fbc0*/  FFMA.FTZ R3, R157, c[0x0][0x2d0], -R5 ;  /* 0x0000b4009d037a23 */ /* 0x002fc40000010805 */
[----:B------:R-:W-:Y:S02]  /*fbd0*/  IMAD.MOV.U32 R157, RZ, RZ, R198 ;  /* 0x000000ffff9d7224 */ /* 0x000fe400078e00c6 */
        /* <DEDUP_REMOVED lines=9> */
[----:B--2---:R-:W-:-:S05]  /*fc70*/  F2FP.BF16.PACK_AB R11, R206, R205 ;  /* 0x000000cdce0b723e */ /* 0x004fca00000010ff */
[----:B------:R1:W-:Y:S02]  /*fc80*/  MUFU.EX2 R204, R3 ;  /* 0x0000000300cc7308 */ /* 0x0003e40000000800 */
[C---:B---3--:R-:W-:Y:S08]  /*fc90*/  HMMA.16816.F32.BF16 R108, R8.reuse, R16, R48 ;  /* 0x00000010086c723c */ /* 0x048ff00000041830 */
[----:B------:R-:W-:Y:S01]  /*fca0*/  HMMA.16816.F32.BF16 R48, R8, R24, R116 ;  /* 0x000000180830723c */ /* 0x000fe20000041874 */
[----:B-1----:R-:W-:-:S02]  /*fcb0*/  FFMA.FTZ R3, R159, c[0x0][0x2d0], -R7 ;  /* 0x0000b4009f037a23 */ /* 0x002fc40000010807 */
[----:B------:R-:W-:-:S04]  /*fcc0*/  IMAD.MOV.U32 R159, RZ, RZ, R149 ;  /* 0x000000ffff9f7224 */ /* 0x000fc800078e0095 */
[----:B------:R-:W-:Y:S01]  /*fcd0*/  MOV R116, R156 ;  /* 0x0000009c00747202 */ /* 0x000fe20000000f00 */
[----:B------:R1:W2:Y:S01]  /*fce0*/  MUFU.EX2 R203, R3 ;  /* 0x0000000300cb7308 */ /* 0x0002a20000000800 */
        /* <DEDUP_REMOVED lines=10> */
[----:B------:R-:W-:-:S02]  /*fd90*/  IMAD.MOV.U32 R151, RZ, RZ, R133 ;  /* 0x000000ffff977224 */ /* 0x000fc400078e0085 */
[----:B-1----:R-:W-:-:S05]  /*fda0*/  FFMA.FTZ R3, R161, c[0x0][0x2d0], -R7 ;  /* 0x0000b400a1037a23 */ /* 0x002fca0000010807 */
[C---:B------:R-:W-:Y:S01]  /*fdb0*/  HMMA.16816.F32.BF16 R104, R8.reuse, R18, R44 ;  /* 0x000000120868723c */ /* 0x040fe2000004182c */
[----:B------:R1:W-:Y:S07]  /*fdc0*/  MUFU.EX2 R202, R3 ;  /* 0x0000000300ca7308 */ /* 0x0003ee0000000800 */
[C---:B------:R-:W-:Y:S08]  /*fdd0*/  HMMA.16816.F32.BF16 R88, R8.reuse, R12, R60 ;  /* 0x0000000c0858723c */ /* 0x040ff0000004183c */
[----:B------:R-:W-:Y:S01]  /*fde0*/  HMMA.16816.F32.BF16 R56, R8, R20, R112 ;  /* 0x000000140838723c */ /* 0x000fe20000041870 */
[----:B-1----:R-:W-:-:S04]  /*fdf0*/  FFMA.FTZ R3, R162, c[0x0][0x2d0], -R7 ;  /* 0x0000b400a2037a23 */ /* 0x002fc80000010807 */
[----:B------:R1:W3:Y:S03]  /*fe00*/  MUFU.EX2 R201, R3 ;  /* 0x0000000300c97308 */ /* 0x0002e60000000800 */
[C---:B------:R-:W-:Y:S08]  /*fe10*/  HMMA.16816.F32.BF16 R52, R8.reuse, R22, R76 ;  /* 0x000000160834723c */ /* 0x040ff0000004184c */
[----:B------:R-:W-:Y:S01]  /*fe20*/  HMMA.16816.F32.BF16 R40, R8, R26, R80 ;  /* 0x0000001a0828723c */ /* 0x000fe20000041850 */
[----:B-1----:R-:W-:-:S06]  /*fe30*/  FFMA.FTZ R3, R163, c[0x0][0x2d0], -R0 ;  /* 0x0000b400a3037a23 */ /* 0x002fcc0000010800 */
[----:B--2---:R-:W-:Y:S02]  /*fe40*/  F2FP.BF16.PACK_AB R8, R203, R204 ;  /* 0x000000cccb08723e */ /* 0x004fe400000010ff */
[----:B---3--:R-:W-:Y:S01]  /*fe50*/  F2FP.BF16.PACK_AB R10, R201, R202 ;  /* 0x000000cac90a723e */ /* 0x008fe200000010ff */
        /* <DEDUP_REMOVED lines=9> */
[----:B--2---:R-:W-:Y:S01]  /*fef0*/  F2FP.BF16.PACK_AB R11, R197, R198 ;  /* 0x000000c6c50b723e */ /* 0x004fe200000010ff */
[----:B------:R-:W-:Y:S02]  /*ff00*/  IMAD.MOV.U32 R144, RZ, RZ, R153 ;  /* 0x000000ffff907224 */ /* 0x000fe400078e0099 */
[----:B------:R-:W-:Y:S01]  /*ff10*/  IMAD.MOV.U32 R153, RZ, RZ, R131 ;  /* 0x000000ffff997224 */ /* 0x000fe200078e0083 */
[----:B------:R-:W-:Y:S01]  /*ff20*/  MOV R131, R143 ;  /* 0x0000008f00837202 */ /* 0x000fe20000000f00 */
[----:B------:R-:W-:Y:S02]  /*ff30*/  IMAD.MOV.U32 R143, RZ, RZ, R195 ;  /* 0x000000ffff8f7224 */ /* 0x000fe400078e00c3 */
[----:B------:R1:W-:Y:S01]  /*ff40*/  MUFU.EX2 R195, R3 ;  /* 0x0000000300c37308 */ /* 0x0003e20000000800 */
[C---:B------:R-:W-:Y:S08]  /*ff50*/  HMMA.16816.F32.BF16 R32, R8.reuse, R12, R32 ;  /* 0x0000000c0820723c */ /* 0x040ff00000041820 */
[----:B------:R-:W-:Y:S01]  /*ff60*/  HMMA.16816.F32.BF16 R60, R8, R14, R28 ;  /* 0x0000000e083c723c */ /* 0x000fe2000004181c */
[----:B------:R-:W2:Y:S04]  /*ff70*/  LDSM.16.MT88.4 R12, [R231+0x2100] ;  /* 0x00210000e70c783b */ /* 0x000ea80000004200 */
[----:B------:R-:W-:Y:S01]  /*ff80*/  LDSM.16.MT88.4 R28, [R230+0x2100] ;  /* 0x00210000e61c783b */ /* 0x000fe20000004200 */
[----:B-1----:R-:W-:-:S02]  /*ff90*/  FFMA.FTZ R3, R146, c[0x0][0x2d0], -R6 ;  /* 0x0000b40092037a23 */ /* 0x002fc40000010806 */
[C---:B------:R-:W-:Y:S01]  /*ffa0*/  HMMA.16816.F32.BF16 R44, R8.reuse, R16, R100 ;  /* 0x00000010082c723c */ /* 0x040fe20000041864 */
[----:B------:R-:W-:Y:S02]  /*ffb0*/  IMAD.MOV.U32 R146, RZ, RZ, R196 ;  /* 0x000000ffff927224 */ /* 0x000fe400078e00c4 */
[----:B------:R1:W-:Y:S05]  /*ffc0*/  MUFU.EX2 R196, R3 ;  /* 0x0000000300c47308 */ /* 0x0003ea0000000800 */
[C---:B------:R-:W-:Y:S01]  /*ffd0*/  HMMA.16816.F32.BF16 R36, R8.reuse, R18, R84 ;  /* 0x000000120824723c */ /* 0x040fe20000041854 */
[----:B------:R-:W3:Y:S07]  /*ffe0*/  LDSM.16.MT88.4 R16, [R228+0x2100] ;  /* 0x00210000e410783b */ /* 0x000eee0000004200 */
[----:B------:R-:W-:Y:S01]  /*fff0*/  HMMA.16816.F32.BF16 R68, R8, R20, R68 ;  /* 0x000000140844723c */ /* 0x000fe20000041844 */
[----:B-1----:R-:W-:Y:S01]  /*10000*/  FFMA.FTZ R3, R147, c[0x0][0x2d0], -R6 ;  /* 0x0000b40093037a23 */ /* 0x002fe20000010806 */
[----:B------:R-:W-:-:S02]  /*10010*/  MOV R147, R154 ;  /* 0x0000009a00937202 */ /* 0x000fc40000000f00 */
[----:B------:R-:W-:Y:S02]  /*10020*/  MOV R154, R194 ;  /* 0x000000c2009a7202 */ /* 0x000fe40000000f00 */
[----:B------:R1:W4:Y:S02]  /*10030*/  MUFU.EX2 R194, R3 ;  /* 0x0000000300c27308 */ /* 0x0003240000000800 */
[C---:B------:R-:W-:Y:S01]  /*10040*/  HMMA.16816.F32.BF16 R72, R8.reuse, R22, R72 ;  /* 0x000000160848723c */ /* 0x040fe20000041848 */
[----:B------:R-:W2:Y:S07]  /*10050*/  LDSM.16.MT88.4 R20, [R229+0x2100] ;  /* 0x00210000e514783b */ /* 0x000eae0000004200 */
[----:B------:R-:W-:Y:S01]  /*10060*/  HMMA.16816.F32.BF16 R76, R8, R24, R96 ;  /* 0x00000018084c723c */ /* 0x000fe20000041860 */
[----:B-1----:R-:W-:-:S07]  /*10070*/  FFMA.FTZ R3, R145, c[0x0][0x2d0], -R6 ;  /* 0x0000b40091037a23 */ /* 0x002fce0000010806 */
[----:B------:R-:W-:Y:S01]  /*10080*/  HMMA.16816.F32.BF16 R80, R8, R26, R92 ;  /* 0x0000001a0850723c */ /* 0x000fe2000004185c */
[----:B------:R-:W-:Y:S01]  /*10090*/  IMAD.MOV.U32 R145, RZ, RZ, R192 ;  /* 0x000000ffff917224 */ /* 0x000fe200078e00c0 */
[----:B------:R-:W-:Y:S01]  /*100a0*/  LDSM.16.MT88.4 R24, [R228+0x2900] ;  /* 0x00290000e418783b */ /* 0x000fe20000004200 */
[----:B------:R1:W-:Y:S04]  /*100b0*/  MUFU.EX2 R193, R3 ;  /* 0x0000000300c17308 */ /* 0x0003e80000000800 */
[----:B----4-:R-:W-:Y:S01]  /*100c0*/  F2FP.BF16.PACK_AB R8, R194, R196 ;  /* 0x000000c4c208723e */ /* 0x010fe200000010ff */
[----:B-1----:R-:W-:-:S04]  /*100d0*/  FFMA.FTZ R3, R167, c[0x0][0x2d0], -R6 ;  /* 0x0000b400a7037a23 */ /* 0x002fc80000010806 */
[----:B------:R1:W4:Y:S02]  /*100e0*/  MUFU.EX2 R192, R3 ;  /* 0x0000000300c07308 */ /* 0x0003240000000800 */
[----:B-1----:R-:W-:Y:S01]  /*100f0*/  FFMA.FTZ R3, R176, c[0x0][0x2d0], -R5 ;  /* 0x0000b400b0037a23 */ /* 0x002fe20000010805 */
[----:B------:R-:W-:Y:S02]  /*10100*/  MOV R176, R188 ;  /* 0x000000bc00b07202 */ /* 0x000fe40000000f00 */
[----:B----4-:R-:W-:-:S03]  /*10110*/  F2FP.BF16.PACK_AB R10, R192, R193 ;  /* 0x000000c1c00a723e */ /* 0x010fc600000010ff */
        /* <DEDUP_REMOVED lines=60> */
[----:B-1----:R-:W-:Y:S02]  /*104e0*/  FFMA.FTZ R3, R176, c[0x0][0x2d0], -R5 ;  /* 0x0000b400b0037a23 */ /* 0x002fe40000010805 */
[----:B------:R-:W-:-:S03]  /*104f0*/  IMAD.MOV.U32 R176, RZ, RZ, R145 ;  /* 0x000000ffffb07224 */ /* 0x000fc600078e0091 */
[----:B------:R1:W-:Y:S01]  /*10500*/  MUFU.EX2 R96, R3 ;  /* 0x0000000300607308 */ /* 0x0003e20000000800 */
[----:B------:R-:W-:Y:S01]  /*10510*/  IMAD.MOV.U32 R145, RZ, RZ, R147 ;  /* 0x000000ffff917224 */ /* 0x000fe200078e0093 */
[----:B------:R-:W-:Y:S01]  /*10520*/  MOV R147, R146 ;  /* 0x0000009200937202 */ /* 0x000fe20000000f00 */
[----:B------:R-:W-:Y:S02]  /*10530*/  IMAD.MOV.U32 R146, RZ, RZ, R144 ;  /* 0x000000ffff927224 */ /* 0x000fe400078e0090 */
[----:B------:R-:W-:Y:S01]  /*10540*/  IMAD.MOV.U32 R144, RZ, RZ, R122 ;  /* 0x000000ffff907224 */ /* 0x000fe200078e007a */
[----:B------:R-:W-:Y:S01]  /*10550*/  MOV R122, R123 ;  /* 0x0000007b007a7202 */ /* 0x000fe20000000f00 */
[----:B------:R-:W-:Y:S02]  /*10560*/  IMAD.MOV.U32 R123, RZ, RZ, R241 ;  /* 0x000000ffff7b7224 */ /* 0x000fe400078e00f1 */
[----:B------:R-:W-:Y:S02]  /*10570*/  IMAD.MOV.U32 R180, RZ, RZ, R158 ;  /* 0x000000ffffb47224 */ /* 0x000fe400078e009e */
[----:B------:R-:W-:-:S02]  /*10580*/  IMAD.MOV.U32 R179, RZ, RZ, R150 ;  /* 0x000000ffffb37224 */ /* 0x000fc400078e0096 */
[----:B------:R-:W-:Y:S02]  /*10590*/  IMAD.MOV.U32 R181, RZ, RZ, R155 ;  /* 0x000000ffffb57224 */ /* 0x000fe400078e009b */
[----:B------:R-:W-:Y:S02]  /*105a0*/  IMAD.MOV.U32 R177, RZ, RZ, R152 ;  /* 0x000000ffffb17224 */ /* 0x000fe400078e0098 */
[----:B-1----:R-:W-:Y:S02]  /*105b0*/  FFMA.FTZ R3, R176, c[0x0][0x2d0], -R5 ;  /* 0x0000b400b0037a23 */ /* 0x002fe40000010805 */
[----:B------:R-:W-:Y:S01]  /*105c0*/  IMAD.MOV.U32 R178, RZ, RZ, R143 ;  /* 0x000000ffffb27224 */ /* 0x000fe200078e008f */
[----:B------:R-:W-:Y:S01]  /*105d0*/  HMMA.16816.F32.BF16 R48, R8, R28, R76 ;  /* 0x0000001c0830723c */ /* 0x000fe2000004184c */
[----:B------:R1:W4:Y:S01]  /*105e0*/  MUFU.EX2 R71, R3 ;  /* 0x0000000300477308 */ /* 0x0003220000000800 */
[----:B------:R-:W-:Y:S01]  /*105f0*/  IMAD.MOV.U32 R176, RZ, RZ, R145 ;  /* 0x000000ffffb07224 */ /* 0x000fe200078e0091 */
[----:B------:R-:W-:Y:S01]  /*10600*/  MOV R145, R147 ;  /* 0x0000009300917202 */ /* 0x000fe20000000f00 */
[----:B------:R-:W-:Y:S01]  /*10610*/  IMAD.MOV.U32 R72, RZ, RZ, R233 ;  /* 0x000000ffff487224 */ /* 0x000fe200078e00e9 */
[----:B------:R2:W5:Y:S01]  /*10620*/  LDL.LU R241, [R1+0x70] ;  /* 0x0000700001f17983 */ /* 0x0005620000300800 */
[----:B------:R-:W-:-:S02]  /*10630*/  IMAD.MOV.U32 R147, RZ, RZ, R146 ;  /* 0x000000ffff937224 */ /* 0x000fc400078e0092 */
[----:B------:R-:W-:Y:S01]  /*10640*/  IMAD.MOV.U32 R146, RZ, RZ, R122 ;  /* 0x000000ffff927224 */ /* 0x000fe200078e007a */
[----:B------:R-:W-:Y:S01]  /*10650*/  MOV R122, R123 ;  /* 0x0000007b007a7202 */ /* 0x000fe20000000f00 */
[----:B------:R-:W-:Y:S01]  /*10660*/  IMAD.MOV.U32 R123, RZ, RZ, R130 ;  /* 0x000000ffff7b7224 */ /* 0x000fe200078e0082 */
[----:B------:R-:W-:Y:S01]  /*10670*/  MOV R183, R179 ;  /* 0x000000b300b77202 */ /* 0x000fe20000000f00 */
[----:B------:R-:W-:Y:S01]  /*10680*/  IMAD.MOV.U32 R186, RZ, RZ, R181 ;  /* 0x000000ffffba7224 */ /* 0x000fe200078e00b5 */
[----:B------:R-:W-:Y:S01]  /*10690*/  HMMA.16816.F32.BF16 R28, R8, R30, R80 ;  /* 0x0000001e081c723c */ /* 0x000fe20000041850 */
[----:B------:R-:W-:Y:S02]  /*106a0*/  IMAD.MOV.U32 R124, RZ, RZ, R177 ;  /* 0x000000ffff7c7224 */ /* 0x000fe400078e00b1 */
[----:B-1----:R-:W-:Y:S02]  /*106b0*/  FFMA.FTZ R3, R170, c[0x0][0x2d0], -R5 ;  /* 0x0000b400aa037a23 */ /* 0x002fe40000010805 */
[----:B------:R-:W-:-:S02]  /*106c0*/  IMAD.MOV.U32 R182, RZ, RZ, R178 ;  /* 0x000000ffffb67224 */ /* 0x000fc400078e00b2 */
[----:B------:R1:W-:Y:S01]  /*106d0*/  MUFU.EX2 R70, R3 ;  /* 0x0000000300467308 */ /* 0x0003e20000000800 */
[----:B------:R-:W-:Y:S02]  /*106e0*/  IMAD.MOV.U32 R158, RZ, RZ, R156 ;  /* 0x000000ffff9e7224 */ /* 0x000fe400078e009c */
[----:B------:R-:W-:Y:S02]  /*106f0*/  IMAD.MOV.U32 R152, RZ, RZ, R153 ;  /* 0x000000ffff987224 */ /* 0x000fe400078e0099 */
[----:B------:R-:W-:Y:S02]  /*10700*/  IMAD.MOV.U32 R155, RZ, RZ, R148 ;  /* 0x000000ffff9b7224 */ /* 0x000fe400078e0094 */
[----:B------:R-:W-:Y:S02]  /*10710*/  FFMA.FTZ R4, R4, c[0x0][0x2d0], -R7 ;  /* 0x0000b40004047a23 */ /* 0x000fe40000010807 */
[----:B------:R-:W-:Y:S02]  /*10720*/  IMAD.MOV.U32 R130, RZ, RZ, R129 ;  /* 0x000000ffff827224 */ /* 0x000fe400078e0081 */
[----:B-1----:R-:W-:Y:S01]  /*10730*/  FFMA.FTZ R3, R171, c[0x0][0x2d0], -R5 ;  /* 0x0000b400ab037a23 */ /* 0x002fe20000010805 */
[----:B--2---:R-:W-:-:S02]  /*10740*/  F2FP.BF16.PACK_AB R8, R99, R100 ;  /* 0x000000646308723e */ /* 0x004fc400000010ff */
[----:B----4-:R-:W-:Y:S01]  /*10750*/  F2FP.BF16.PACK_AB R9, R71, R96 ;  /* 0x000000604709723e */ /* 0x010fe200000010ff */
[----:B------:R1:W2:Y:S01]  /*10760*/  MUFU.EX2 R69, R3 ;  /* 0x0000000300457308 */ /* 0x0002a20000000800 */
[----:B------:R-:W-:Y:S02]  /*10770*/  F2FP.BF16.PACK_AB R10, R97, R98 ;  /* 0x00000062610a723e */ /* 0x000fe400000010ff */
[----:B------:R-:W-:Y:S01]  /*10780*/  MOV R177, R146 ;  /* 0x0000009200b17202 */ /* 0x000fe20000000f00 */
[----:B------:R-:W-:Y:S01]  /*10790*/  IMAD.MOV.U32 R178, RZ, RZ, R144 ;  /* 0x000000ffffb27224 */ /* 0x000fe200078e0090 */
[----:B------:R-:W-:Y:S02]  /*107a0*/  MOV R156, R149 ;  /* 0x00000095009c7202 */ /* 0x000fe40000000f00 */
[----:B------:R-:W-:Y:S02]  /*107b0*/  MOV R153, R141 ;  /* 0x0000008d00997202 */ /* 0x000fe40000000f00 */
[----:B------:R-:W-:Y:S01]  /*107c0*/  MOV R129, R128 ;  /* 0x0000008000817202 */ /* 0x000fe20000000f00 */
[----:B------:R-:W-:-:S02]  /*107d0*/  IMAD.MOV.U32 R128, RZ, RZ, R240 ;  /* 0x000000ffff807224 */ /* 0x000fc400078e00f0 */
[----:B------:R4:W5:Y:S01]  /*107e0*/  LDL.LU R240, [R1+0x6c] ;  /* 0x00006c0001f07983 */ /* 0x0009620000300800 */
[----:B-1----:R-:W-:Y:S01]  /*107f0*/  FFMA.FTZ R3, R176, c[0x0][0x2d0], -R0 ;  /* 0x0000b400b0037a23 */ /* 0x002fe20000010800 */
[----:B--2---:R-:W-:Y:S01]  /*10800*/  F2FP.BF16.PACK_AB R11, R69, R70 ;  /* 0x00000046450b723e */ /* 0x004fe200000010ff */
[----:B------:R-:W-:Y:S02]  /*10810*/  IMAD.MOV.U32 R176, RZ, RZ, R140 ;  /* 0x000000ffffb07224 */ /* 0x000fe400078e008c */
[----:B------:R1:W-:Y:S04]  /*10820*/  MUFU.EX2 R61, R3 ;  /* 0x00000003003d7308 */ /* 0x0003e80000000800 */
[C---:B---3--:R-:W-:Y:S08]  /*10830*/  HMMA.16816.F32.BF16 R160, R8.reuse, R20, R160 ;  /* 0x0000001408a0723c */ /* 0x048ff000000418a0 */
[----:B------:R-:W-:Y:S01]  /*10840*/  HMMA.16816.F32.BF16 R164, R8, R22, R164 ;  /* 0x0000001608a4723c */ /* 0x000fe200000418a4 */
[----:B-1----:R-:W-:Y:S01]  /*10850*/  FFMA.FTZ R3, R145, c[0x0][0x2d0], -R0 ;  /* 0x0000b40091037a23 */ /* 0x002fe20000010800 */
[----:B------:R-:W-:-:S02]  /*10860*/  MOV R145, R123 ;  /* 0x0000007b00917202 */ /* 0x000fc40000000f00 */
[----:B------:R-:W-:Y:S01]  /*10870*/  MOV R123, R154 ;  /* 0x0000009a007b7202 */ /* 0x000fe20000000f00 */
[----:B------:R1:W2:Y:S01]  /*10880*/  MUFU.EX2 R68, R3 ;  /* 0x0000000300447308 */ /* 0x0002a20000000800 */
[----:B------:R-:W-:Y:S01]  /*10890*/  MOV R154, R131 ;  /* 0x00000083009a7202 */ /* 0x000fe20000000f00 */
[----:B------:R-:W-:Y:S01]  /*108a0*/  IMAD.MOV.U32 R181, RZ, RZ, R145 ;  /* 0x000000ffffb57224 */ /* 0x000fe200078e0091 */
[----:B------:R-:W-:Y:S01]  /*108b0*/  HMMA.16816.F32.BF16 R92, R8, R16, R92 ;  /* 0x00000010085c723c */ /* 0x000fe2000004185c */
[----:B------:R-:W-:-:S07]  /*108c0*/  IMAD.MOV.U32 R131, RZ, RZ, R142 ;  /* 0x000000ffff837224 */ /* 0x000fce00078e008e */
[C---:B------:R-:W-:Y:S01]  /*108d0*/  HMMA.16816.F32.BF16 R140, R8.reuse, R24, R108 ;  /* 0x00000018088c723c */ /* 0x040fe2000004186c */
[----:B-1----:R-:W-:Y:S02]  /*108e0*/  FFMA.FTZ R3, R147, c[0x0][0x2d0], -R0 ;  /* 0x0000b40093037a23 */ /* 0x002fe40000010800 */
[----:B------:R-:W-:Y:S01]  /*108f0*/  IMAD.MOV.U32 R147, RZ, RZ, R122 ;  /* 0x000000ffff937224 */ /* 0x000fe200078e007a */
[----:B------:R-:W-:Y:S01]  /*10900*/  MOV R122, R157 ;  /* 0x0000009d007a7202 */ /* 0x000fe20000000f00 */
[----:B------:R1:W-:Y:S01]  /*10910*/  MUFU.EX2 R63, R3 ;  /* 0x00000003003f7308 */ /* 0x0003e20000000800 */
[----:B------:R-:W-:Y:S02]  /*10920*/  IMAD.MOV.U32 R157, RZ, RZ, R151 ;  /* 0x000000ffff9d7224 */ /* 0x000fe400078e0097 */
[----:B------:R-:W-:Y:S01]  /*10930*/  HMMA.16816.F32.BF16 R88, R8, R18, R88 ;  /* 0x000000120858723c */ /* 0x000fe20000041858 */
[----:B------:R-:W-:-:S07]  /*10940*/  IMAD.MOV.U32 R179, RZ, RZ, R147 ;  /* 0x000000ffffb37224 */ /* 0x000fce00078e0093 */
[----:B------:R-:W-:Y:S01]  /*10950*/  HMMA.16816.F32.BF16 R148, R8, R26, R104 ;  /* 0x0000001a0894723c */ /* 0x000fe20000041868 */
[----:B-1----:R-:W-:-:S07]  /*10960*/  FFMA.FTZ R3, R125, c[0x0][0x2d0], -R0 ;  /* 0x0000b4007d037a23 */ /* 0x002fce0000010800 */
[C---:B------:R-:W-:Y:S01]  /*10970*/  HMMA.16816.F32.BF16 R84, R8.reuse, R12, R84 ;  /* 0x0000000c0854723c */ /* 0x040fe20000041854 */
[----:B------:R1:W3:Y:S07]  /*10980*/  MUFU.EX2 R62, R3 ;  /* 0x00000003003e7308 */ /* 0x0002ee0000000800 */
[----:B------:R-:W-:Y:S07]  /*10990*/  HMMA.16816.F32.BF16 R64, R8, R14, R64 ;  /* 0x0000000e0840723c */ /* 0x000fee0000041840 */
[----:B------:R-:W-:-:S02]  /*109a0*/  F2FP.BF16.PACK_AB R8, R114, R133 ;  /* 0x000000857208723e */ /* 0x000fc400000010ff */
[----:B--2---:R-:W-:Y:S01]  /*109b0*/  F2FP.BF16.PACK_AB R9, R68, R61 ;  /* 0x0000003d4409723e */ /* 0x004fe200000010ff */
[----:B-1----:R-:W-:Y:S01]  /*109c0*/  FFMA.FTZ R3, R180, c[0x0][0x2d0], -R6 ;  /* 0x0000b400b4037a23 */ /* 0x002fe20000010806 */
[----:B------:R-:W-:Y:S01]  /*109d0*/  MOV R180, R176 ;  /* 0x000000b000b47202 */ /* 0x000fe20000000f00 */
[----:B------:R-:W-:Y:S01]  /*109e0*/  IMAD.MOV.U32 R176, RZ, RZ, R116 ;  /* 0x000000ffffb07224 */ /* 0x000fe200078e0074 */
[----:B------:R-:W-:Y:S01]  /*109f0*/  MOV R116, R117 ;  /* 0x0000007500747202 */ /* 0x000fe20000000f00 */
[----:B------:R1:W-:Y:S01]  /*10a00*/  MUFU.EX2 R60, R3 ;  /* 0x00000003003c7308 */ /* 0x0003e20000000800 */
[----:B------:R-:W-:Y:S01]  /*10a10*/  F2FP.BF16.PACK_AB R10, R103, R101 ;  /* 0x00000065670a723e */ /* 0x000fe200000010ff */
[----:B------:R-:W-:Y:S01]  /*10a20*/  IMAD.MOV.U32 R117, RZ, RZ, R118 ;  /* 0x000000ffff757224 */ /* 0x000fe200078e0076 */
[----:B---3--:R-:W-:Y:S01]  /*10a30*/  F2FP.BF16.PACK_AB R11, R62, R63 ;  /* 0x0000003f3e0b723e */ /* 0x008fe200000010ff */
[----:B------:R-:W-:Y:S01]  /*10a40*/  IMAD.MOV.U32 R118, RZ, RZ, R119 ;  /* 0x000000ffff767224 */ /* 0x000fe200078e0077 */
[----:B------:R-:W-:Y:S01]  /*10a50*/  MOV R119, R159 ;  /* 0x0000009f00777202 */ /* 0x000fe20000000f00 */
[----:B------:R-:W-:-:S02]  /*10a60*/  IMAD.MOV.U32 R159, RZ, RZ, R120 ;  /* 0x000000ffff9f7224 */ /* 0x000fc400078e0078 */
[----:B------:R-:W-:Y:S01]  /*10a70*/  IMAD.MOV.U32 R120, RZ, RZ, R121 ;  /* 0x000000ffff787224 */ /* 0x000fe200078e0079 */
[----:B------:R-:W-:Y:S01]  /*10a80*/  MOV R121, R239 ;  /* 0x000000ef00797202 */ /* 0x000fe20000000f00 */
[----:B-1----:R-:W-:Y:S01]  /*10a90*/  FFMA.FTZ R3, R186, c[0x0][0x2d0], -R6 ;  /* 0x0000b400ba037a23 */ /* 0x002fe20000010806 */
[----:B------:R-:W-:Y:S01]  /*10aa0*/  HMMA.16816.F32.BF16 R144, R8, R24, R56 ;  /* 0x000000180890723c */ /* 0x000fe20000041838 */
[----:B------:R-:W-:Y:S01]  /*10ab0*/  IMAD.MOV.U32 R186, RZ, RZ, R183 ;  /* 0x000000ffffba7224 */ /* 0x000fe200078e00b7 */
[----:B------:R-:W-:Y:S01]  /*10ac0*/  MOV R76, R128 ;  /* 0x00000080004c7202 */ /* 0x000fe20000000f00 */
[----:B------:R-:W-:Y:S01]  /*10ad0*/  IMAD.MOV.U32 R183, RZ, RZ, R124 ;  /* 0x000000ffffb77224 */ /* 0x000fe200078e007c */
[----:B------:R-:W-:Y:S01]  /*10ae0*/  MOV R124, R182 ;  /* 0x000000b6007c7202 */ /* 0x000fe20000000f00 */
        /* <DEDUP_REMOVED lines=10> */
[----:B------:R-:W-:Y:S01]  /*10b90*/  IMAD.MOV.U32 R118, RZ, RZ, R119 ;  /* 0x000000ffff767224 */ /* 0x000fe200078e0077 */
[----:B------:R1:W2:Y:S01]  /*10ba0*/  MUFU.EX2 R57, R3 ;  /* 0x0000000300397308 */ /* 0x0002a20000000800 */
[----:B------:R-:W-:Y:S01]  /*10bb0*/  IMAD.MOV.U32 R119, RZ, RZ, R159 ;  /* 0x000000ffff777224 */ /* 0x000fe200078e009f */
[----:B------:R-:W-:Y:S01]  /*10bc0*/  MOV R159, R120 ;  /* 0x00000078009f7202 */ /* 0x000fe20000000f00 */
[----:B------:R-:W-:Y:S01]  /*10bd0*/  IMAD.MOV.U32 R120, RZ, RZ, R121 ;  /* 0x000000ffff787224 */ /* 0x000fe200078e0079 */
[----:B------:R-:W-:Y:S01]  /*10be0*/  MOV R184, R124 ;  /* 0x0000007c00b87202 */ /* 0x000fe20000000f00 */
[----:B------:R-:W-:-:S02]  /*10bf0*/  IMAD.MOV.U32 R127, RZ, RZ, R183 ;  /* 0x000000ffff7f7224 */ /* 0x000fc400078e00b7 */
[----:B------:R-:W-:Y:S01]  /*10c00*/  IMAD.MOV.U32 R121, RZ, RZ, R122 ;  /* 0x000000ffff797224 */ /* 0x000fe200078e007a */
[----:B------:R-:W-:Y:S01]  /*10c10*/  MOV R122, R158 ;  /* 0x0000009e007a7202 */ /* 0x000fe20000000f00 */
[----:B------:R-:W-:Y:S02]  /*10c20*/  IMAD.MOV.U32 R187, RZ, RZ, R182 ;  /* 0x000000ffffbb7224 */ /* 0x000fe400078e00b6 */
[----:B------:R-:W-:Y:S02]  /*10c30*/  IMAD.MOV.U32 R158, RZ, RZ, R238 ;  /* 0x000000ffff9e7224 */ /* 0x000fe400078e00ee */
[----:B-1----:R-:W-:Y:S01]  /*10c40*/  FFMA.FTZ R3, R186, c[0x0][0x2d0], -R6 ;  /* 0x0000b400ba037a23 */ /* 0x002fe20000010806 */
[----:B------:R-:W-:Y:S01]  /*10c50*/  MOV R186, R181 ;  /* 0x000000b500ba7202 */ /* 0x000fe20000000f00 */
[----:B------:R-:W-:Y:S01]  /*10c60*/  IMAD.MOV.U32 R185, RZ, RZ, R180 ;  /* 0x000000ffffb97224 */ /* 0x000fe200078e00b4 */
[----:B------:R-:W-:Y:S01]  /*10c70*/  MOV R182, R178 ;  /* 0x000000b200b67202 */ /* 0x000fe20000000f00 */
[----:B------:R1:W-:Y:S01]  /*10c80*/  MUFU.EX2 R56, R3 ;  /* 0x0000000300387308 */ /* 0x0003e20000000800 */
[----:B------:R-:W-:Y:S01]  /*10c90*/  IMAD.MOV.U32 R183, RZ, RZ, R179 ;  /* 0x000000ffffb77224 */ /* 0x000fe200078e00b3 */
[----:B------:R-:W-:Y:S01]  /*10ca0*/  MOV R179, R117 ;  /* 0x0000007500b37202 */ /* 0x000fe20000000f00 */
[----:B------:R-:W-:Y:S01]  /*10cb0*/  IMAD.MOV.U32 R181, RZ, RZ, R116 ;  /* 0x000000ffffb57224 */ /* 0x000fe200078e0074 */
[----:B------:R-:W-:Y:S01]  /*10cc0*/  HMMA.16816.F32.BF16 R52, R8, R26, R52 ;  /* 0x0000001a0834723c */ /* 0x000fe20000041834 */
[----:B------:R-:W-:Y:S01]  /*10cd0*/  IMAD.MOV.U32 R124, RZ, RZ, R177 ;  /* 0x000000ffff7c7224 */ /* 0x000fe200078e00b1 */
[----:B------:R4:W5:Y:S01]  /*10ce0*/  LDL.LU R238, [R1+0x64] ;  /* 0x0000640001ee7983 */ /* 0x0009620000300800 */
[----:B------:R-:W-:Y:S01]  /*10cf0*/  IMAD.MOV.U32 R180, RZ, RZ, R176 ;  /* 0x000000ffffb47224 */ /* 0x000fe200078e00b0 */
[----:B------:R-:W-:Y:S01]  /*10d00*/  MOV R176, R159 ;  /* 0x0000009f00b07202 */ /* 0x000fe20000000f00 */
[----:B------:R-:W-:-:S02]  /*10d10*/  IMAD.MOV.U32 R178, RZ, RZ, R119 ;  /* 0x000000ffffb27224 */ /* 0x000fc400078e0077 */
[----:B------:R-:W-:Y:S02]  /*10d20*/  IMAD.MOV.U32 R116, RZ, RZ, R120 ;  /* 0x000000ffff747224 */ /* 0x000fe400078e0078 */
[----:B------:R-:W-:Y:S01]  /*10d30*/  IMAD.MOV.U32 R117, RZ, RZ, R121 ;  /* 0x000000ffff757224 */ /* 0x000fe200078e0079 */
[----:B------:R-:W-:Y:S01]  /*10d40*/  MOV R121, R157 ;  /* 0x0000009d00797202 */ /* 0x000fe20000000f00 */
[----:B------:R-:W-:Y:S02]  /*10d50*/  IMAD.MOV.U32 R119, RZ, RZ, R158 ;  /* 0x000000ffff777224 */ /* 0x000fe400078e009e */
[----:B-1----:R-:W-:Y:S02]  /*10d60*/  FFMA.FTZ R3, R127, c[0x0][0x2d0], -R6 ;  /* 0x0000b4007f037a23 */ /* 0x002fe40000010806 */
[----:B------:R-:W-:Y:S01]  /*10d70*/  IMAD.MOV.U32 R127, RZ, RZ, R184 ;  /* 0x000000ffff7f7224 */ /* 0x000fe200078e00b8 */
[----:B------:R-:W-:Y:S01]  /*10d80*/  MOV R184, R187 ;  /* 0x000000bb00b87202 */ /* 0x000fe20000000f00 */
[----:B------:R-:W-:-:S02]  /*10d90*/  IMAD.MOV.U32 R120, RZ, RZ, R156 ;  /* 0x000000ffff787224 */ /* 0x000fc400078e009c */
[----:B------:R-:W-:Y:S01]  /*10da0*/  IMAD.MOV.U32 R187, RZ, RZ, R185 ;  /* 0x000000ffffbb7224 */ /* 0x000fe200078e00b9 */
[----:B------:R-:W-:Y:S01]  /*10db0*/  HMMA.16816.F32.BF16 R156, R8, R20, R44 ;  /* 0x00000014089c723c */ /* 0x000fe2000004182c */
[----:B------:R-:W-:Y:S01]  /*10dc0*/  IMAD.MOV.U32 R185, RZ, RZ, R186 ;  /* 0x000000ffffb97224 */ /* 0x000fe200078e00ba */
[----:B------:R-:W-:Y:S01]  /*10dd0*/  MOV R186, R183 ;  /* 0x000000b700ba7202 */ /* 0x000fe20000000f00 */
[----:B------:R1:W-:Y:S01]  /*10de0*/  MUFU.EX2 R45, R3 ;  /* 0x00000003002d7308 */ /* 0x0003e20000000800 */
[----:B------:R-:W-:Y:S01]  /*10df0*/  IMAD.MOV.U32 R177, RZ, RZ, R118 ;  /* 0x000000ffffb17224 */ /* 0x000fe200078e0076 */
[----:B------:R-:W-:Y:S01]  /*10e00*/  MOV R118, R122 ;  /* 0x0000007a00767202 */ /* 0x000fe20000000f00 */
[----:B------:R-:W-:Y:S02]  /*10e10*/  IMAD.MOV.U32 R183, RZ, RZ, R124 ;  /* 0x000000ffffb77224 */ /* 0x000fe400078e007c */
[----:B------:R-:W-:Y:S01]  /*10e20*/  IMAD.MOV.U32 R124, RZ, RZ, R182 ;  /* 0x000000ffff7c7224 */ /* 0x000fe200078e00b6 */
[----:B------:R-:W-:Y:S01]  /*10e30*/  MOV R182, R180 ;  /* 0x000000b400b67202 */ /* 0x000fe20000000f00 */
[----:B------:R-:W-:-:S02]  /*10e40*/  IMAD.MOV.U32 R180, RZ, RZ, R181 ;  /* 0x000000ffffb47224 */ /* 0x000fc400078e00b5 */
[----:B------:R-:W-:Y:S01]  /*10e50*/  IMAD.MOV.U32 R181, RZ, RZ, R179 ;  /* 0x000000ffffb57224 */ /* 0x000fe200078e00b3 */
[----:B------:R-:W-:Y:S01]  /*10e60*/  MOV R179, R177 ;  /* 0x000000b100b37202 */ /* 0x000fe20000000f00 */
[----:B-1----:R-:W-:Y:S02]  /*10e70*/  FFMA.FTZ R3, R127, c[0x0][0x2d0], -R5 ;  /* 0x0000b4007f037a23 */ /* 0x002fe40000010805 */
[----:B------:R-:W-:Y:S02]  /*10e80*/  IMAD.MOV.U32 R127, RZ, RZ, R184 ;  /* 0x000000ffff7f7224 */ /* 0x000fe400078e00b8 */
        /* <DEDUP_REMOVED lines=22> */
[C---:B------:R-:W-:Y:S01]  /*10ff0*/  HMMA.16816.F32.BF16 R48, R8.reuse, R12, R48 ;  /* 0x0000000c0830723c */ /* 0x040fe20000041830 */
[----:B------:R-:W-:Y:S01]  /*11000*/  IMAD.MOV.U32 R120, RZ, RZ, R121 ;  /* 0x000000ffff787224 */ /* 0x000fe200078e0079 */
[----:B------:R-:W-:Y:S01]  /*11010*/  MOV R121, R122 ;  /* 0x0000007a00797202 */ /* 0x000fe20000000f00 */
[----:B------:R-:W-:Y:S01]  /*11020*/  IMAD.MOV.U32 R178, RZ, RZ, R176 ;  /* 0x000000ffffb27224 */ /* 0x000fe200078e00b0 */
[----:B------:R-:W-:Y:S01]  /*11030*/  MUFU.EX2 R24, R4 ;  /* 0x0000000400187308 */ /* 0x000fe20000000800 */
[----:B------:R-:W-:Y:S01]  /*11040*/  IMAD.MOV.U32 R176, RZ, RZ, R116 ;  /* 0x000000ffffb07224 */ /* 0x000fe200078e0074 */
[----:B------:R-:W-:Y:S01]  /*11050*/  MOV R116, R117 ;  /* 0x0000007500747202 */ /* 0x000fe20000000f00 */
[----:B------:R-:W-:Y:S01]  /*11060*/  IMAD.MOV.U32 R122, RZ, RZ, R123 ;  /* 0x000000ffff7a7224 */ /* 0x000fe200078e007b */
[C---:B------:R-:W-:Y:S01]  /*11070*/  HMMA.16816.F32.BF16 R40, R8.reuse, R22, R40 ;  /* 0x000000160828723c */ /* 0x040fe20000041828 */
[----:B------:R-:W-:Y:S01]  /*11080*/  IMAD.MOV.U32 R123, RZ, RZ, R155 ;  /* 0x000000ffff7b7224 */ /* 0x000fe200078e009b */
[----:B------:R-:W-:Y:S01]  /*11090*/  MOV R155, R236 ;  /* 0x000000ec009b7202 */ /* 0x000fe20000000f00 */
[----:B------:R-:W-:Y:S01]  /*110a0*/  IMAD.MOV.U32 R117, RZ, RZ, R118 ;  /* 0x000000ffff757224 */ /* 0x000fe200078e0076 */
[----:B------:R4:W5:Y:S01]  /*110b0*/  LDL.LU R237, [R1+0x60] ;  /* 0x0000600001ed7983 */ /* 0x0009620000300800 */
[----:B-1----:R-:W-:Y:S01]  /*110c0*/  FFMA.FTZ R3, R127, c[0x0][0x2d0], -R5 ;  /* 0x0000b4007f037a23 */ /* 0x002fe20000010805 */
[----:B------:R-:W-:Y:S01]  /*110d0*/  MOV R127, R183 ;  /* 0x000000b7007f7202 */ /* 0x000fe20000000f00 */
[----:B------:R-:W-:Y:S01]  /*110e0*/  IMAD.MOV.U32 R118, RZ, RZ, R119 ;  /* 0x000000ffff767224 */ /* 0x000fe200078e0077 */
[----:B------:R-:W-:Y:S01]  /*110f0*/  MOV R119, R120 ;  /* 0x0000007800777202 */ /* 0x000fe20000000f00 */
[----:B------:R-:W-:Y:S01]  /*11100*/  IMAD.MOV.U32 R225, RZ, RZ, R186 ;  /* 0x000000ffffe17224 */ /* 0x000fe200078e00ba */
[----:B------:R1:W3:Y:S01]  /*11110*/  MUFU.EX2 R27, R3 ;  /* 0x00000003001b7308 */ /* 0x0002e20000000800 */
[----:B------:R-:W-:Y:S01]  /*11120*/  IMAD.MOV.U32 R120, RZ, RZ, R121 ;  /* 0x000000ffff787224 */ /* 0x000fe200078e0079 */
[C---:B------:R-:W-:Y:S01]  /*11130*/  HMMA.16816.F32.BF16 R28, R8.reuse, R14, R28 ;  /* 0x0000000e081c723c */ /* 0x040fe2000004181c */
        /* <DEDUP_REMOVED lines=11> */
[----:B-1----:R-:W-:Y:S01]  /*111f0*/  FFMA.FTZ R3, R168, c[0x0][0x2d0], -R5 ;  /* 0x0000b400a8037a23 */ /* 0x002fe20000010805 */
        /* <DEDUP_REMOVED lines=10> */
[----:B------:R-:W-:Y:S01]  /*112a0*/  HMMA.16816.F32.BF16 R36, R8, R18, R36 ;  /* 0x000000120824723c */ /* 0x000fe20000041824 */
[----:B------:R-:W-:Y:S01]  /*112b0*/  IMAD.MOV.U32 R180, RZ, RZ, R176 ;  /* 0x000000ffffb47224 */ /* 0x000fe200078e00b0 */
[----:B------:R-:W-:Y:S01]  /*112c0*/  LDSM.16.MT88.4 R168, [R231+0x3100] ;  /* 0x00310000e7a8783b */ /* 0x000fe20000004200 */
[----:B------:R-:W-:-:S02]  /*112d0*/  IMAD.MOV.U32 R179, RZ, RZ, R117 ;  /* 0x000000ffffb37224 */ /* 0x000fc400078e0075 */
[----:B------:R-:W-:Y:S02]  /*112e0*/  IMAD.MOV.U32 R116, RZ, RZ, R121 ;  /* 0x000000ffff747224 */ /* 0x000fe400078e0079 */
[----:B------:R-:W-:Y:S02]  /*112f0*/  IMAD.MOV.U32 R177, RZ, RZ, R118 ;  /* 0x000000ffffb17224 */ /* 0x000fe400078e0076 */
[----:B------:R-:W-:Y:S02]  /*11300*/  IMAD.MOV.U32 R119, RZ, RZ, R155 ;  /* 0x000000ffff777224 */ /* 0x000fe400078e009b */
[----:B------:R-:W-:Y:S02]  /*11310*/  IMAD.MOV.U32 R75, RZ, RZ, R185 ;  /* 0x000000ffff4b7224 */ /* 0x000fe400078e00b9 */
[----:B-1----:R-:W-:Y:S01]  /*11320*/  FFMA.FTZ R3, R79, c[0x0][0x2d0], -R5 ;  /* 0x0000b4004f037a23 */ /* 0x002fe20000010805 */
        /* <DEDUP_REMOVED lines=8> */
[----:B------:R-:W-:Y:S01]  /*113b0*/  IMAD.MOV.U32 R185, RZ, RZ, R124 ;  /* 0x000000ffffb97224 */ /* 0x000fe200078e007c */
[----:B------:R-:W-:Y:S01]  /*113c0*/  LDSM.16.MT88.4 R16, [R230+0x3100] ;  /* 0x00310000e610783b */ /* 0x000fe20000004200 */
        /* <DEDUP_REMOVED lines=11> */
[----:B------:R-:W-:Y:S02]  /*11480*/  IMAD.MOV.U32 R152, RZ, RZ, R235 ;  /* 0x000000ffff987224 */ /* 0x000fe400078e00eb */
[----:B------:R-:W-:Y:S01]  /*11490*/  IMAD.MOV.U32 R180, RZ, RZ, R178 ;  /* 0x000000ffffb47224 */ /* 0x000fe200078e00b2 */
[----:B------:R1:W1:Y:S01]  /*114a0*/  MUFU.EX2 R25, R3 ;  /* 0x0000000300197308 */ /* 0x0002620000000800 */
[----:B------:R-:W-:Y:S01]  /*114b0*/  IMAD.MOV.U32 R187, RZ, RZ, R182 ;  /* 0x000000ffffbb7224 */ /* 0x000fe200078e00b6 */
[----:B------:R-:W-:Y:S01]  /*114c0*/  MOV R182, R177 ;  /* 0x000000b100b67202 */ /* 0x000fe20000000f00 */
[----:B------:R-:W-:Y:S02]  /*114d0*/  IMAD.MOV.U32 R178, RZ, RZ, R118 ;  /* 0x000000ffffb27224 */ /* 0x000fe400078e0076 */
[----:B------:R-:W-:Y:S02]  /*114e0*/  FFMA.FTZ R5, R79, c[0x0][0x2d0], -R7 ;  /* 0x0000b4004f057a23 */ /* 0x000fe40000010807 */
[--C-:B------:R-:W-:Y:S01]  /*114f0*/  FFMA.FTZ R4, R75, c[0x0][0x2d0], -R0.reuse ;  /* 0x0000b4004b047a23 */ /* 0x100fe20000010800 */
[----:B------:R-:W-:Y:S01]  /*11500*/  MOV R120, R154 ;  /* 0x0000009a00787202 */ /* 0x000fe20000000f00 */
[----:B------:R-:W-:Y:S01]  /*11510*/  IMAD.MOV.U32 R119, RZ, RZ, R123 ;  /* 0x000000ffff777224 */ /* 0x000fe200078e007b */
[----:B------:R4:W5:Y:S01]  /*11520*/  LDL.LU R235, [R1+0x58] ;  /* 0x0000580001eb7983 */ /* 0x0009620000300800 */
[----:B------:R-:W-:-:S02]  /*11530*/  FFMA.FTZ R6, R73, c[0x0][0x2d0], -R0 ;  /* 0x0000b40049067a23 */ /* 0x000fc40000010800 */
[--C-:B------:R-:W-:Y:S02]  /*11540*/  FFMA.FTZ R12, R74, c[0x0][0x2d0], -R0.reuse ;  /* 0x0000b4004a0c7a23 */ /* 0x100fe40000010800 */
[----:B------:R-:W-:Y:S02]  /*11550*/  FFMA.FTZ R13, R226, c[0x0][0x2d0], -R0 ;  /* 0x0000b400e20d7a23 */ /* 0x000fe40000010800 */
[----:B------:R-:W-:Y:S02]  /*11560*/  FADD.FTZ R21, R127, R252 ;  /* 0x000000fc7f157221 */ /* 0x000fe40000010000 */
[----:B------:R-:W-:Y:S02]  /*11570*/  IMAD.MOV.U32 R177, RZ, RZ, R117 ;  /* 0x000000ffffb17224 */ /* 0x000fe400078e0075 */
[----:B------:R-:W-:Y:S02]  /*11580*/  FADD.FTZ R0, R126, R225 ;  /* 0x000000e17e007221 */ /* 0x000fe40000010000 */
[----:B------:R-:W-:-:S02]  /*11590*/  IMAD.MOV.U32 R127, RZ, RZ, R179 ;  /* 0x000000ffff7f7224 */ /* 0x000fc400078e00b3 */
[----:B------:R-:W-:Y:S02]  /*115a0*/  IMAD.MOV.U32 R121, RZ, RZ, R152 ;  /* 0x000000ffff797224 */ /* 0x000fe400078e0098 */
[----:B-1----:R-:W-:Y:S02]  /*115b0*/  FFMA.FTZ R3, R139, c[0x0][0x2d0], -R7 ;  /* 0x0000b4008b037a23 */ /* 0x002fe40000010807 */
[----:B------:R-:W-:Y:S02]  /*115c0*/  FADD.FTZ R20, R173, R172 ;  /* 0x000000acad147221 */ /* 0x000fe40000010000 */
[----:B------:R-:W-:Y:S01]  /*115d0*/  IMAD.MOV.U32 R82, RZ, RZ, R176 ;  /* 0x000000ffff527224 */ /* 0x000fe200078e00b0 */
[----:B------:R-:W-:Y:S01]  /*115e0*/  MOV R226, R124 ;  /* 0x0000007c00e27202 */ /* 0x000fe20000000f00 */
[----:B------:R-:W-:Y:S01]  /*115f0*/  IMAD.MOV.U32 R122, RZ, RZ, R153 ;  /* 0x000000ffff7a7224 */ /* 0x000fe200078e0099 */
[----:B------:R1:W-:Y:S01]  /*11600*/  MUFU.EX2 R15, R5 ;  /* 0x00000005000f7308 */ /* 0x0003e20000000800 */
[----:B------:R-:W-:Y:S01]  /*11610*/  FFMA.FTZ R7, R72, c[0x0][0x2d0], -R7 ;  /* 0x0000b40048077a23 */ /* 0x000fe20000010807 */
[----:B------:R-:W-:Y:S01]  /*11620*/  MOV R72, R178 ;  /* 0x000000b200487202 */ /* 0x000fe20000000f00 */
[----:B------:R-:W-:-:S02]  /*11630*/  IMAD.MOV.U32 R83, RZ, RZ, R119 ;  /* 0x000000ffff537224 */ /* 0x000fc400078e0077 */
[----:B------:R-:W-:Y:S02]  /*11640*/  FADD.FTZ R22, R175, R174 ;  /* 0x000000aeaf167221 */ /* 0x000fe40000010000 */
[----:B------:R-:W-:Y:S01]  /*11650*/  IMAD.MOV.U32 R124, RZ, RZ, R177 ;  /* 0x000000ffff7c7224 */ /* 0x000fe200078e00b1 */
[----:B------:R2:W-:Y:S01]  /*11660*/  MUFU.EX2 R11, R4 ;  /* 0x00000004000b7308 */ /* 0x0005e20000000800 */
[----:B------:R-:W-:Y:S01]  /*11670*/  IMAD.MOV.U32 R117, RZ, RZ, R121 ;  /* 0x000000ffff757224 */ /* 0x000fe200078e0079 */
[----:B------:R-:W-:Y:S01]  /*11680*/  MOV R118, R122 ;  /* 0x0000007a00767202 */ /* 0x000fe20000000f00 */
[----:B------:R-:W-:Y:S02]  /*11690*/  IMAD.MOV.U32 R116, RZ, RZ, R120 ;  /* 0x000000ffff747224 */ /* 0x000fe400078e0078 */
[----:B------:R-:W-:Y:S01]  /*116a0*/  IMAD.MOV.U32 R131, RZ, RZ, R234 ;  /* 0x000000ffff837224 */ /* 0x000fe200078e00ea */
[----:B------:R-:W-:Y:S02]  /*116b0*/  MOV R73, R181 ;  /* 0x000000b500497202 */ /* 0x000fe40000000f00 */
[----:B------:R-:W-:Y:S01]  /*116c0*/  MUFU.EX2 R9, R6 ;  /* 0x0000000600097308 */ /* 0x000fe20000000800 */
[----:B-1----:R-:W-:Y:S01]  /*116d0*/  FADD.FTZ R5, R127, R0 ;  /* 0x000000007f057221 */ /* 0x002fe20000010000 */
[----:B------:R-:W1:Y:S01]  /*116e0*/  LDSM.16.MT88.4 R152, [R228+0x3100] ;  /* 0x00310000e498783b */ /* 0x000e620000004200 */
[----:B------:R-:W-:-:S02]  /*116f0*/  FADD.FTZ R0, R76, R22 ;  /* 0x000000164c007221 */ /* 0x000fc40000010000 */
[----:B------:R-:W-:-:S03]  /*11700*/  IMAD.MOV.U32 R77, RZ, RZ, R124 ;  /* 0x000000ffff4d7224 */ /* 0x000fc600078e007c */
[----:B------:R3:W1:Y:S01]  /*11710*/  MUFU.EX2 R23, R3 ;  /* 0x0000000300177308 */ /* 0x0006620000000800 */
[----:B--2---:R-:W-:Y:S01]  /*11720*/  FADD.FTZ R4, R82, R20 ;  /* 0x0000001452047221 */ /* 0x004fe20000010000 */
[----:B------:R-:W-:Y:S01]  /*11730*/  MOV R79, R117 ;  /* 0x00000075004f7202 */ /* 0x000fe20000000f00 */
[----:B------:R-:W-:Y:S01]  /*11740*/  FADD.FTZ R5, R72, R5 ;  /* 0x0000000548057221 */ /* 0x000fe20000010000 */
[----:B------:R-:W2:Y:S01]  /*11750*/  LDSM.16.MT88.4 R120, [R229+0x3100] ;  /* 0x00310000e578783b */ /* 0x000ea20000004200 */
[----:B------:R-:W-:Y:S02]  /*11760*/  FADD.FTZ R4, R226, R4 ;  /* 0x00000004e2047221 */ /* 0x000fe40000010000 */
[----:B------:R-:W-:Y:S02]  /*11770*/  IMAD.MOV.U32 R78, RZ, RZ, R116 ;  /* 0x000000ffff4e7224 */ /* 0x000fe400078e0074 */
[----:B------:R-:W-:Y:S02]  /*11780*/  IMAD.MOV.U32 R225, RZ, RZ, R183 ;  /* 0x000000ffffe17224 */ /* 0x000fe400078e00b7 */
[----:B------:R-:W-:-:S02]  /*11790*/  IMAD.MOV.U32 R75, RZ, RZ, R182 ;  /* 0x000000ffff4b7224 */ /* 0x000fc400078e00b6 */
[----:B------:R-:W-:Y:S01]  /*117a0*/  IMAD.MOV.U32 R74, RZ, RZ, R180 ;  /* 0x000000ffff4a7224 */ /* 0x000fe200078e00b4 */
[----:B------:R1:W1:Y:S01]  /*117b0*/  MUFU.EX2 R14, R7 ;  /* 0x00000007000e7308 */ /* 0x0002620000000800 */
[----:B------:R4:W5:Y:S01]  /*117c0*/  LDL.LU R234, [R1+0x54] ;  /* 0x0000540001ea7983 */ /* 0x0009620000300800 */
[----:B---3--:R-:W-:Y:S01]  /*117d0*/  FADD.FTZ R3, R83, R21 ;  /* 0x0000001553037221 */ /* 0x008fe20000010000 */
[----:B------:R-:W-:Y:S01]  /*117e0*/  MOV R182, R131 ;  /* 0x0000008300b67202 */ /* 0x000fe20000000f00 */
[----:B------:R-:W-:Y:S02]  /*117f0*/  IMAD.MOV.U32 R183, RZ, RZ, R118 ;  /* 0x000000ffffb77224 */ /* 0x000fe400078e0076 */
[----:B------:R-:W-:Y:S02]  /*11800*/  IMAD.MOV.U32 R181, RZ, RZ, R129 ;  /* 0x000000ffffb57224 */ /* 0x000fe400078e0081 */
[----:B------:R-:W-:Y:S01]  /*11810*/  IMAD.MOV.U32 R72, RZ, RZ, R73 ;  /* 0x000000ffff487224 */ /* 0x000fe200078e0049 */
[----:B------:R-:W-:Y:S01]  /*11820*/  MOV R226, R184 ;  /* 0x000000b800e27202 */ /* 0x000fe20000000f00 */
[----:B------:R-:W-:Y:S01]  /*11830*/  FADD.FTZ R6, R187, R3 ;  /* 0x00000003bb067221 */ /* 0x000fe20000010000 */
[----:B------:R-:W-:Y:S01]  /*11840*/  MUFU.EX2 R10, R12 ;  /* 0x0000000c000a7308 */ /* 0x000fe20000000800 */
[----:B------:R-:W-:Y:S01]  /*11850*/  FADD.FTZ R3, R186, R0 ;  /* 0x00000000ba037221 */ /* 0x000fe20000010000 */
[----:B------:R4:W5:Y:S01]  /*11860*/  LDL.LU R233, [R1+0x50] ;  /* 0x0000500001e97983 */ /* 0x0009620000300800 */
[----:B------:R-:W-:-:S02]  /*11870*/  FADD.FTZ R0, R77, R5 ;  /* 0x000000054d007221 */ /* 0x000fc40000010000 */
[----:B------:R-:W-:Y:S02]  /*11880*/  FADD.FTZ R5, R227, R4 ;  /* 0x00000004e3057221 */ /* 0x000fe40000010000 */
[----:B------:R-:W-:Y:S01]  /*11890*/  IMAD.MOV.U32 R180, RZ, RZ, R130 ;  /* 0x000000ffffb47224 */ /* 0x000fe200078e0082 */
[----:B------:R-:W-:Y:S01]  /*118a0*/  MOV R73, R74 ;  /* 0x0000004a00497202 */ /* 0x000fe20000000f00 */
[----:B------:R-:W-:Y:S01]  /*118b0*/  FADD.FTZ R4, R78, R6 ;  /* 0x000000064e047221 */ /* 0x000fe20000010000 */
[----:B------:R-:W3:Y:S01]  /*118c0*/  MUFU.EX2 R13, R13 ;  /* 0x0000000d000d7308 */ /* 0x000ee20000000800 */
[----:B------:R-:W-:Y:S01]  /*118d0*/  FADD.FTZ R3, R79, R3 ;  /* 0x000000034f037221 */ /* 0x000fe20000010000 */
[----:B------:R4:W5:Y:S01]  /*118e0*/  LDL.LU R232, [R1+0x4c] ;  /* 0x00004c0001e87983 */ /* 0x0009620000300800 */
[----:B------:R-:W-:Y:S02]  /*118f0*/  FADD.FTZ R0, R183, R0 ;  /* 0x00000000b7007221 */ /* 0x000fe40000010000 */
[----:B------:R-:W-:Y:S01]  /*11900*/  FADD.FTZ R8, R248, R5 ;  /* 0x00000005f8087221 */ /* 0x000fe20000010000 */
[----:B------:R4:W5:Y:S01]  /*11910*/  LDL.LU R139, [R1+0x48] ;  /* 0x00004800018b7983 */ /* 0x0009620000300800 */
[----:B-1----:R-:W-:Y:S01]  /*11920*/  FADD.FTZ R7, R182, R4 ;  /* 0x00000004b6077221 */ /* 0x002fe20000010000 */
[----:B------:R-:W-:Y:S01]  /*11930*/  F2FP.BF16.PACK_AB R128, R57, R60 ;  /* 0x0000003c3980723e */ /* 0x000fe200000010ff */
[----:B------:R-:W-:Y:S01]  /*11940*/  FADD.FTZ R6, R180, R3 ;  /* 0x00000003b4067221 */ /* 0x000fe20000010000 */
[----:B------:R-:W-:Y:S01]  /*11950*/  F2FP.BF16.PACK_AB R129, R27, R44 ;  /* 0x0000002c1b81723e */ /* 0x000fe200000010ff */
[----:B------:R-:W-:Y:S01]  /*11960*/  IMAD.MOV.U32 R74, RZ, RZ, R75 ;  /* 0x000000ffff4a7224 */ /* 0x000fe200078e004b */
[----:B------:R-:W-:Y:S01]  /*11970*/  F2FP.BF16.PACK_AB R130, R45, R56 ;  /* 0x000000382d82723e */ /* 0x000fe200000010ff */
[----:B------:R-:W-:Y:S01]  /*11980*/  FADD.FTZ R5, R181, R0 ;  /* 0x00000000b5057221 */ /* 0x000fe20000010000 */
[----:B------:R-:W-:Y:S01]  /*11990*/  F2FP.BF16.PACK_AB R131, R25, R26 ;  /* 0x0000001a1983723e */ /* 0x000fe200000010ff */
[----:B------:R-:W-:Y:S01]  /*119a0*/  FADD.FTZ R4, R250, R8 ;  /* 0x00000008fa047221 */ /* 0x000fe20000010000 */
[----:B------:R-:W-:Y:S01]  /*119b0*/  F2FP.BF16.PACK_AB R184, R23, R24 ;  /* 0x0000001817b8723e */ /* 0x000fe200000010ff */
[----:B------:R-:W-:Y:S01]  /*119c0*/  IMAD.MOV.U32 R75, RZ, RZ, R225 ;  /* 0x000000ffff4b7224 */ /* 0x000fe200078e00e1 */
[----:B------:R-:W-:Y:S01]  /*119d0*/  F2FP.BF16.PACK_AB R186, R14, R15 ;  /* 0x0000000f0eba723e */ /* 0x000fe200000010ff */
[----:B------:R-:W-:Y:S01]  /*119e0*/  FADD.FTZ R3, R72, R7 ;  /* 0x0000000748037221 */ /* 0x000fe20000010000 */
[----:B---3--:R-:W-:Y:S01]  /*119f0*/  F2FP.BF16.PACK_AB R187, R13, R11 ;  /* 0x0000000b0dbb723e */ /* 0x008fe200000010ff */
[----:B------:R-:W-:Y:S01]  /*11a00*/  FADD.FTZ R0, R73, R6 ;  /* 0x0000000649007221 */ /* 0x000fe20000010000 */
[----:B------:R-:W-:Y:S01]  /*11a10*/  HMMA.16816.F32.BF16 R140, R128, R152, R140 ;  /* 0x00000098808c723c */ /* 0x000fe2000004188c */
[----:B------:R-:W-:Y:S01]  /*11a20*/  IMAD.MOV.U32 R225, RZ, RZ, R185 ;  /* 0x000000ffffe17224 */ /* 0x000fe200078e00b9 */
[----:B------:R-:W-:Y:S01]  /*11a30*/  F2FP.BF16.PACK_AB R185, R10, R9 ;  /* 0x000000090ab9723e */ /* 0x000fe200000010ff */
        /* <DEDUP_REMOVED lines=18> */
[C---:B--2---:R-:W-:Y:S01]  /*11b60*/  HMMA.16816.F32.BF16 R176, R128.reuse, R120, R92 ;  /* 0x0000007880b0723c */ /* 0x044fe2000004185c */
        /* <DEDUP_REMOVED lines=85> */
[----:B------:R-:W2:Y:S04]  /*120c0*/  LDL.LU R225, [R1+0x30] ;  /* 0x0000300001e17983 */ /* 0x000ea80000300800 */
[----:B------:R-:W3:Y:S04]  /*120d0*/  LDL.LU.64 R72, [R1+0x38] ;  /* 0x0000380001487983 */ /* 0x000ee80000300a00 */
[----:B----4-:R-:W4:Y:S01]  /*120e0*/  LDL.LU.64 R74, [R1+0x40] ;  /* 0x00004000014a7983 */ /* 0x010f220000300a00 */
[----:B------:R-:W-:Y:S01]  /*120f0*/  IMAD.MOV.U32 R3, RZ, RZ, R134 ;  /* 0x000000ffff037224 */ /* 0x000fe200078e0086 */
[----:B------:R-:W-:Y:S01]  /*12100*/  MOV R138, R2 ;  /* 0x00000002008a7202 */ /* 0x000fe20000000f00 */
[----:B------:R-:W-:Y:S01]  /*12110*/  IMAD.MOV.U32 R0, RZ, RZ, R135 ;  /* 0x000000ffff007224 */ /* 0x000fe200078e0087 */
[----:B------:R-:W-:Y:S01]  /*12120*/  ULDC UR4, c[0x0][0x208] ;  /* 0x0000820000047ab9 */ /* 0x000fe20000000800 */
[----:B------:R-:W-:Y:S01]  /*12130*/  IMAD.MOV.U32 R133, RZ, RZ, R132 ;  /* 0x000000ffff857224 */ /* 0x000fe200078e0084 */
[----:B------:R-:W-:-:S02]  /*12140*/  USHF.L.U32 UR4, UR4, 0x5, URZ ;  /* 0x0000000504047899 */ /* 0x000fc4000800063f */
[----:B------:R-:W-:Y:S01]  /*12150*/  ULDC.64 UR6, c[0x0][0x118] ;  /* 0x0000460000067ab9 */ /* 0x000fe20000000a00 */
[----:B--2---:R-:W-:Y:S02]  /*12160*/  IADD3 R246, R225, -0x2, RZ ;  /* 0xfffffffee1f67810 */ /* 0x004fe40007ffe0ff */
[----:B---3--:R-:W-:Y:S02]  /*12170*/  MOV R5, R73 ;  /* 0x0000004900057202 */ /* 0x008fe40000000f00 */
[----:B----4-:R-:W-:-:S05]  /*12180*/  MOV R4, R74 ;  /* 0x0000004a00047202 */ /* 0x010fca0000000f00 */
[----:B------:R1:W-:Y:S02]  /*12190*/  STL.64 [R1+0x18], R4 ;  /* 0x0000180401007387 */ /* 0x0003e40000100a00 */
.L_x_130:
[----:B------:R-:W2:Y:S01]  /*121a0*/  LDL.64 R72, [R1+0x18] ;  /* 0x0000180001487983 */ /* 0x000ea20000100a00 */
[----:B------:R-:W-:Y:S04]  /*121b0*/  DEPBAR.LE SB0, 0x0 ;  /* 0x000080000000791a */ /* 0x000fe80000000000 */
[----:B------:R-:W-:Y:S01]  /*121c0*/  SHF.R.S32.HI R2, RZ, 0x1f, R246 ;  /* 0x0000001fff027819 */ /* 0x000fe200000114f6 */
[----:B------:R-:W-:Y:S01]  /*121d0*/  BAR.SYNC.DEFER_BLOCKING 0x0 ;  /* 0x0000000000007b1d */ /* 0x000fe20000010000 */
[----:B------:R-:W-:Y:S01]  /*121e0*/  IMAD.WIDE.U32 R84, R246, c[0x0][0x208], RZ ;  /* 0x00008200f6547a25 */ /* 0x000fe200078e00ff */
[----:B------:R-:W-:Y:S02]  /*121f0*/  MOV R105, 0x5 ;  /* 0x0000000500697802 */ /* 0x000fe40000000f00 */
[----:B------:R-:W-:Y:S01]  /*12200*/  MOV R104, c[0x0][0x208] ;  /* 0x0000820000687a02 */ /* 0x000fe20000000f00 */
[----:B------:R-:W-:Y:S01]  /*12210*/  IMAD R2, R2, c[0x0][0x208], RZ ;  /* 0x0000820002027a24 */ /* 0x000fe200078e02ff */
[----:B------:R-:W-:Y:S02]  /*12220*/  MOV R247, c[0x0][0x1e0] ;  /* 0x0000780000f77a02 */ /* 0x000fe40000000f00 */
[----:B------:R-:W-:Y:S01]  /*12230*/  SHF.L.U64.HI R104, R104, R105, c[0x0][0x20c] ;  /* 0x0000830068687619 */ /* 0x000fe20000010269 */
        /* <DEDUP_REMOVED lines=52> */
[-C--:B------:R-:W-:Y:S02]  /*12580*/  IADD3.X R89, R91, R104.reuse, RZ, P0, !PT ;  /* 0x000000685b597210 */ /* 0x080fe400007fe4ff */
[----:B------:R-:W-:Y:S04]  /*12590*/  IADD3 R94, P1, R88, UR4, RZ ;  /* 0x00000004585e7c10 */ /* 0x000fe8000ff3e0ff */
[-C--:B---3--:R-:W-:Y:S01]  /*125a0*/  HMMA.16816.F32.BF16 R84, R112, R96.reuse, RZ ;  /* 0x000000607054723c */ /* 0x088fe200000418ff */
[----:B------:R1:W-:Y:S03]  /*125b0*/  LDGSTS.E.BYPASS.LTC128B.128 [R245+0x900], [R88.64], !P3 ;  /* 0x0090000058f57fae */ /* 0x0003e6000d901d46 */
[-C--:B------:R-:W-:Y:S02]  /*125c0*/  IADD3.X R95, R89, R104.reuse, RZ, P1, !PT ;  /* 0x00000068595f7210 */ /* 0x080fe40000ffe4ff */
[----:B------:R-:W-:Y:S03]  /*125d0*/  IADD3 R92, P0, R94, UR4, RZ ;  /* 0x000000045e5c7c10 */ /* 0x000fe6000ff1e0ff */
[----:B------:R2:W-:Y:S03]  /*125e0*/  LDGSTS.E.BYPASS.LTC128B.128 [R245+0x1100], [R94.64], !P3 ;  /* 0x011000005ef57fae */ /* 0x0005e6000d901d46 */
[-C--:B------:R-:W-:Y:S02]  /*125f0*/  IADD3.X R93, R95, R104.reuse, RZ, P0, !PT ;  /* 0x000000685f5d7210 */ /* 0x080fe400007fe4ff */
[----:B------:R-:W-:Y:S03]  /*12600*/  IADD3 R100, P1, R92, UR4, RZ ;  /* 0x000000045c647c10 */ /* 0x000fe6000ff3e0ff */
[----:B------:R2:W-:Y:S01]  /*12610*/  LDGSTS.E.BYPASS.LTC128B.128 [R245+0x1900], [R92.64], !P3 ;  /* 0x019000005cf57fae */ /* 0x0005e2000d901d46 */
[-C--:B------:R-:W-:Y:S02]  /*12620*/  IADD3.X R101, R93, R104.reuse, RZ, P1, !PT ;  /* 0x000000685d657210 */ /* 0x080fe40000ffe4ff */
[----:B------:R-:W-:Y:S04]  /*12630*/  IADD3 R102, P0, R100, UR4, RZ ;  /* 0x0000000464667c10 */ /* 0x000fe8000ff1e0ff */
[-C--:B------:R-:W-:Y:S01]  /*12640*/  IADD3.X R103, R101, R104.reuse, RZ, P0, !PT ;  /* 0x0000006865677210 */ /* 0x080fe200007fe4ff */
[----:B------:R3:W-:Y:S01]  /*12650*/  LDGSTS.E.BYPASS.LTC128B.128 [R245+0x2100], [R100.64], !P3 ;  /* 0x0210000064f57fae */ /* 0x0007e2000d901d46 */
[C---:B-1----:R-:W-:Y:S07]  /*12660*/  HMMA.16816.F32.BF16 R88, R108.reuse, R96, RZ ;  /* 0x000000606c58723c */ /* 0x042fee00000418ff */
[----:B------:R4:W-:Y:S01]  /*12670*/  LDGSTS.E.BYPASS.LTC128B.128 [R245+0x2900], [R102.64], !P3 ;  /* 0x0290000066f57fae */ /* 0x0009e2000d901d46 */
[-C--:B--2---:R-:W-:Y:S08]  /*12680*/  HMMA.16816.F32.BF16 R92, R108, R98.reuse, RZ ;  /* 0x000000626c5c723c */ /* 0x084ff000000418ff */
[C---:B------:R-:W-:Y:S04]  /*12690*/  HMMA.16816.F32.BF16 R96, R112.reuse, R98, RZ ;  /* 0x000000627060723c */ /* 0x040fe800000418ff */
[----:B---3--:R-:W-:Y:S04]  /*126a0*/  IADD3 R100, P0, R102, UR4, RZ ;  /* 0x0000000466647c10 */ /* 0x008fe8000ff1e0ff */
[----:B------:R-:W-:Y:S02]  /*126b0*/  IADD3.X R101, R103, R104, RZ, P0, !PT ;  /* 0x0000006867657210 */ /* 0x000fe400007fe4ff */
        /* <DEDUP_REMOVED lines=353> */
[----:B------:R-:W-:Y:S01]  /*13cd0*/  MOV R248, 0x5 ;  /* 0x0000000500f87802 */ /* 0x000fe20000000f00 */
        /* <DEDUP_REMOVED lines=21> */
[--C-:B------:R-:W-:Y:S01]  /*13e30*/  FFMA.FTZ R57, R57, c[0x0][0x2d0], -R138.reuse ;  /* 0x0000b40039397a23 */ /* 0x100fe2000001088a */
[----:B--2---:R-:W-:Y:S01]  /*13e40*/  @P0 SHF.L.U64.HI R12, R247, R248, c[0x0][0x1e4] ;  /* 0x00007900f70c0619 */ /* 0x004fe200000102f8 */
        /* <DEDUP_REMOVED lines=12> */
[C---:B------:R-:W-:Y:S01]  /*13f10*/  FMUL.FTZ R130, R0.reuse, R130 ;  /* 0x0000008200827220 */ /* 0x040fe20000410000 */
[----:B---3--:R-:W-:Y:S01]  /*13f20*/  @P0 IADD3 R10, P2, R13, R4, RZ ;  /* 0x000000040d0a0210 */ /* 0x008fe20007f5e0ff */
[----:B------:R-:W-:Y:S02]  /*13f30*/  FMUL.FTZ R131, R0, R131 ;  /* 0x0000008300837220 */ /* 0x000fe40000410000 */
[--C-:B------:R-:W-:Y:S01]  /*13f40*/  FFMA.FTZ R93, R93, c[0x0][0x2d0], -R138.reuse ;  /* 0x0000b4005d5d7a23 */ /* 0x100fe2000001088a */
[----:B------:R-:W-:Y:S01]  /*13f50*/  @P0 IADD3 R8, P1, R13, R10, RZ ;  /* 0x0000000a0d080210 */ /* 0x000fe20007f3e0ff */
[--C-:B------:R-:W-:Y:S01]  /*13f60*/  FFMA.FTZ R90, R90, c[0x0][0x2d0], -R3.reuse ;  /* 0x0000b4005a5a7a23 */ /* 0x100fe20000010803 */
[----:B------:R3:W3:Y:S01]  /*13f70*/  MUFU.EX2 R201, R15 ;  /* 0x0000000f00c97308 */ /* 0x0006e20000000800 */
[--C-:B------:R-:W-:Y:S02]  /*13f80*/  FFMA.FTZ R25, R25, c[0x0][0x2d0], -R138.reuse ;  /* 0x0000b40019197a23 */ /* 0x100fe4000001088a */
[--C-:B------:R-:W-:Y:S01]  /*13f90*/  FFMA.FTZ R26, R26, c[0x0][0x2d0], -R3.reuse ;  /* 0x0000b4001a1a7a23 */ /* 0x100fe20000010803 */
[----:B--2---:R-:W-:Y:S01]  /*13fa0*/  @P0 IADD3 R6, P4, R13, R8, RZ ;  /* 0x000000080d060210 */ /* 0x004fe20007f9e0ff */
[----:B----4-:R-:W-:Y:S02]  /*13fb0*/  FMUL.FTZ R14, R0, R150 ;  /* 0x00000096000e7220 */ /* 0x010fe40000410000 */
[--C-:B------:R-:W-:Y:S03]  /*13fc0*/  FFMA.FTZ R27, R27, c[0x0][0x2d0], -R3.reuse ;  /* 0x0000b4001b1b7a23 */ /* 0x100fe60000010803 */
[----:B------:R2:W-:Y:S01]  /*13fd0*/  MUFU.EX2 R202, R24 ;  /* 0x0000001800ca7308 */ /* 0x0005e20000000800 */
[--C-:B------:R-:W-:Y:S02]  /*13fe0*/  FFMA.FTZ R91, R91, c[0x0][0x2d0], -R3.reuse ;  /* 0x0000b4005b5b7a23 */ /* 0x100fe40000010803 */
[--C-:B------:R-:W-:Y:S01]  /*13ff0*/  FFMA.FTZ R94, R94, c[0x0][0x2d0], -R3.reuse ;  /* 0x0000b4005e5e7a23 */ /* 0x100fe20000010803 */
[C---:B-1----:R-:W-:Y:S01]  /*14000*/  @P0 IADD3.X R11, R12.reuse, R5, RZ, P2, !PT ;  /* 0x000000050c0b0210 */ /* 0x042fe200017fe4ff */
[--C-:B------:R-:W-:Y:S01]  /*14010*/  FFMA.FTZ R95, R95, c[0x0][0x2d0], -R3.reuse ;  /* 0x0000b4005f5f7a23 */ /* 0x100fe20000010803 */
[----:B------:R-:W-:Y:S01]  /*14020*/  @P0 IADD3 R4, P2, R13, R6, RZ ;  /* 0x000000060d040210 */ /* 0x000fe20007f5e0ff */
[--C-:B------:R-:W-:Y:S01]  /*14030*/  FFMA.FTZ R31, R31, c[0x0][0x2d0], -R3.reuse ;  /* 0x0000b4001f1f7a23 */ /* 0x100fe20000010803 */
[----:B------:R-:W-:Y:S01]  /*14040*/  @P0 IADD3.X R9, R12, R11, RZ, P1, !PT ;  /* 0x0000000b0c090210 */ /* 0x000fe20000ffe4ff */
[----:B------:R1:W-:Y:S01]  /*14050*/  @P0 LDGSTS.E.BYPASS.LTC128B.128 [R245+0x4900], [R10.64], !P3 ;  /* 0x049000000af50fae */ /* 0x0003e2000d901d46 */
[----:B------:R4:W-:Y:S01]  /*14060*/  MUFU.EX2 R203, R25 ;  /* 0x0000001900cb7308 */ /* 0x0009e20000000800 */
[--C-:B------:R-:W-:Y:S01]  /*14070*/  FFMA.FTZ R28, R28, c[0x0][0x2d0], -R138.reuse ;  /* 0x0000b4001c1c7a23 */ /* 0x100fe2000001088a */
[----:B------:R-:W-:Y:S01]  /*14080*/  @P0 IADD3.X R7, R12, R9, RZ, P4, !PT ;  /* 0x000000090c070210 */ /* 0x000fe200027fe4ff */
[--C-:B------:R-:W-:Y:S02]  /*14090*/  FFMA.FTZ R29, R29, c[0x0][0x2d0], -R138.reuse ;  /* 0x0000b4001d1d7a23 */ /* 0x100fe4000001088a */
[----:B---3--:R-:W-:Y:S01]  /*140a0*/  FMUL.FTZ R15, R0, R151 ;  /* 0x00000097000f7220 */ /* 0x008fe20000410000 */
[----:B------:R-:W-:Y:S01]  /*140b0*/  @P0 IADD3.X R5, R12, R7, RZ, P2, !PT ;  /* 0x000000070c050210 */ /* 0x000fe200017fe4ff */
[----:B------:R3:W-:Y:S01]  /*140c0*/  @P0 LDGSTS.E.BYPASS.LTC128B.128 [R245+0x5100], [R8.64], !P3 ;  /* 0x0510000008f50fae */ /* 0x0007e2000d901d46 */
[--C-:B------:R-:W-:Y:S02]  /*140d0*/  FFMA.FTZ R30, R30, c[0x0][0x2d0], -R3.reuse ;  /* 0x0000b4001e1e7a23 */ /* 0x100fe40000010803 */
        /* <DEDUP_REMOVED lines=9> */
[----:B----4-:R-:W-:Y:S01]  /*14170*/  FMUL.FTZ R25, R133, R161 ;  /* 0x000000a185197220 */ /* 0x010fe20000410000 */
[----:B-1----:R-:W-:Y:S01]  /*14180*/  @P0 IADD3 R10, P1, R13, R4, RZ ;  /* 0x000000040d0a0210 */ /* 0x002fe20007f3e0ff */
[C---:B------:R-:W-:Y:S02]  /*14190*/  FMUL.FTZ R13, R133.reuse, R149 ;  /* 0x00000095850d7220 */ /* 0x040fe40000410000 */
        /* <DEDUP_REMOVED lines=154> */
[----:B------:R-:W2:Y:S04]  /*14b40*/  LDL.LU R150, [R1+0x4] ;  /* 0x0000040001967983 */ /* 0x000ea80000300800 */
[----:B------:R-:W2:Y:S03]  /*14b50*/  LDL.LU R151, [R1+0x8] ;  /* 0x0000080001977983 */ /* 0x000ea60000300800 */
[-C--:B-1----:R-:W-:Y:S01]  /*14b60*/  HMMA.16816.F32.BF16 R20, R140, R152.reuse, R20 ;  /* 0x000000988c14723c */ /* 0x082fe20000041814 */
[----:B------:R-:W-:Y:S01]  /*14b70*/  MUFU.EX2 R205, R61 ;  /* 0x0000003d00cd7308 */ /* 0x000fe20000000800 */
[----:B---3--:R-:W-:Y:S06]  /*14b80*/  LDSM.16.MT88.4 R64, [R228+0x1100] ;  /* 0x00110000e440783b */ /* 0x008fec0000004200 */
[C---:B------:R-:W-:Y:S03]  /*14b90*/  HMMA.16816.F32.BF16 R24, R144.reuse, R152, R24 ;  /* 0x000000989018723c */ /* 0x040fe60000041818 */
[----:B------:R-:W-:Y:S01]  /*14ba0*/  MUFU.EX2 R181, R62 ;  /* 0x0000003e00b57308 */ /* 0x000fe20000000800 */
[----:B------:R-:W3:Y:S04]  /*14bb0*/  LDL.LU R153, [R1] ;  /* 0x0000000001997983 */ /* 0x000ee80000300800 */
        /* <DEDUP_REMOVED lines=316> */
[----:B------:R-:W-:Y:S01]  /*15f80*/  FADD.FTZ R3, R138, R3 ;  /* 0x000000038a037221 */ /* 0x000fe20000010000 */
[----:B------:R-:W-:Y:S01]  /*15f90*/  MOV R138, R2 ;  /* 0x00000002008a7202 */ /* 0x000fe20000000f00 */
[----:B------:R-:W-:Y:S02]  /*15fa0*/  FADD.FTZ R4, R193, R4 ;  /* 0x00000004c1047221 */ /* 0x000fe40000010000 */
[----:B------:R-:W-:Y:S03]  /*15fb0*/  FADD.FTZ R0, R67, R7 ;  /* 0x0000000743007221 */ /* 0x000fe60000010000 */
[----:B------:R-:W-:Y:S01]  /*15fc0*/  STL [R1+0x4], R4 ;  /* 0x0000040401007387 */ /* 0x000fe20000100800 */
[----:B------:R-:W-:Y:S03]  /*15fd0*/  FADD.FTZ R0, R66, R0 ;  /* 0x0000000042007221 */ /* 0x000fe60000010000 */
[----:B------:R1:W-:Y:S04]  /*15fe0*/  STL [R1+0x8], R3 ;  /* 0x0000080301007387 */ /* 0x0003e80000100800 */
[----:B------:R2:W-:Y:S01]  /*15ff0*/  STL [R1+0xc], R0 ;  /* 0x00000c0001007387 */ /* 0x0005e20000100800 */
[----:B-1----:R-:W-:Y:S02]  /*16000*/  MOV R3, R134 ;  /* 0x0000008600037202 */ /* 0x002fe40000000f00 */
[----:B--2---:R-:W-:Y:S01]  /*16010*/  MOV R0, R135 ;  /* 0x0000008700007202 */ /* 0x004fe20000000f00 */
[----:B------:R-:W-:-:S05]  /*16020*/  @P0 BRA `(.L_x_130) ;  /* 0xffffc17000000947 */ /* 0x000fca000383ffff */
.L_x_129:
[----:B----4-:R-:W2:Y:S04]  /*16030*/  LDL.LU R7, [R1] ;  /* 0x0000000001077983 */ /* 0x010ea80000300800 */
[----:B------:R-:W3:Y:S04]  /*16040*/  LDL.LU R4, [R1+0x4] ;  /* 0x0000040001047983 */ /* 0x000ee80000300800 */
[----:B------:R-:W4:Y:S04]  /*16050*/  LDL.LU R10, [R1+0x8] ;  /* 0x00000800010a7983 */ /* 0x000f280000300800 */
[----:B------:R-:W4:Y:S01]  /*16060*/  LDL.LU R9, [R1+0xc] ;  /* 0x00000c0001097983 */ /* 0x000f220000300800 */
[----:B------:R-:W-:-:S02]  /*16070*/  MOV R36, 0xff800000 ;  /* 0xff80000000247802 */ /* 0x000fc40000000f00 */
[----:B------:R-:W-:Y:S02]  /*16080*/  MOV R37, 0xff800000 ;  /* 0xff80000000257802 */ /* 0x000fe40000000f00 */
[----:B------:R-:W-:Y:S02]  /*16090*/  MOV R38, 0xff800000 ;  /* 0xff80000000267802 */ /* 0x000fe40000000f00 */
[----:B------:R-:W-:Y:S02]  /*160a0*/  MOV R39, 0xff800000 ;  /* 0xff80000000277802 */ /* 0x000fe40000000f00 */
[----:B------:R-:W-:Y:S01]  /*160b0*/  PLOP3.LUT P4, PT, PT, PT, PT, 0x8, 0x0 ;  /* 0x000000000000781c */ /* 0x000fe20003f8e170 */
[----:B--2---:R-:W1:Y:S04]  /*160c0*/  SHFL.BFLY PT, R5, R7, 0x2, 0x1f ;  /* 0x0c401f0007057f89 */ /* 0x004e6800000e0000 */
[----:B---3--:R-:W2:Y:S04]  /*160d0*/  SHFL.BFLY PT, R6, R4, 0x2, 0x1f ;  /* 0x0c401f0004067f89 */ /* 0x008ea800000e0000 */
[----:B----4-:R-:W3:Y:S01]  /*160e0*/  SHFL.BFLY PT, R8, R9, 0x2, 0x1f ;  /* 0x0c401f0009087f89 */ /* 0x010ee200000e0000 */
[----:B-1----:R-:W-:-:S03]  /*160f0*/  FADD.FTZ R5, R5, R7 ;  /* 0x0000000705057221 */ /* 0x002fc60000010000 */
[----:B------:R-:W1:Y:S01]  /*16100*/  SHFL.BFLY PT, R7, R10, 0x2, 0x1f ;  /* 0x0c401f000a077f89 */ /* 0x000e6200000e0000 */
        /* <DEDUP_REMOVED lines=107> */
.L_x_99:
[----:B------:R-:W1:Y:S01]  /*167c0*/  S2R R55, SR_CTAID.Y ;  /* 0x0000000000377919 */ /* 0x000e620000002600 */
[----:B------:R-:W-:Y:S01]  /*167d0*/  ULDC.64 UR4, c[0x0][0x118] ;  /* 0x0000460000047ab9 */ /* 0x000fe20000000a00 */
[----:B-1----:R-:W-:Y:S01]  /*167e0*/  SHF.R.S32.HI R42, RZ, 0x1f, R55 ;  /* 0x0000001fff2a7819 */ /* 0x002fe20000011437 */
[----:B------:R-:W-:Y:S05]  /*167f0*/  @P4 BRA `(.L_x_131) ;  /* 0x0000131000004947 */ /* 0x000fea0003800000 */
[----:B------:R-:W2:Y:S01]  /*16800*/  LDL R43, [R1+0x10] ;  /* 0x00001000012b7983 */ /* 0x000ea20000100800 */
[----:B------:R-:W-:Y:S01]  /*16810*/  IMAD.MOV.U32 R6, RZ, RZ, -0x10 ;  /* 0xfffffff0ff067424 */ /* 0x000fe200078e00ff */
[----:B------:R-:W-:Y:S02]  /*16820*/  F2FP.BF16.PACK_AB R5, R145, R144 ;  /* 0x000000909105723e */ /* 0x000fe400000010ff */
[----:B------:R-:W1:Y:S01]  /*16830*/  S2R R40, SR_TID.X ;  /* 0x0000000000287919 */ /* 0x000e620000002100 */
        /* <DEDUP_REMOVED lines=12> */
[----:B-1----:R-:W-:Y:S02]  /*16900*/  SHF.R.S32.HI R41, RZ, 0x1f, R40 ;  /* 0x0000001fff297819 */ /* 0x002fe40000011428 */
[----:B------:R-:W-:-:S02]  /*16910*/  F2FP.BF16.PACK_AB R162, R163, R162 ;  /* 0x000000a2a3a2723e */ /* 0x000fc400000010ff */
[CC--:B------:R-:W-:Y:S02]  /*16920*/  LEA.HI R2, R41.reuse, R40.reuse, RZ, 0x2 ;  /* 0x0000002829027211 */ /* 0x0c0fe400078f10ff */
[----:B------:R-:W-:Y:S02]  /*16930*/  LEA.HI R35, R41, R40, RZ, 0x5 ;  /* 0x0000002829237211 */ /* 0x000fe400078f28ff */
[--C-:B------:R-:W-:Y:S02]  /*16940*/  SHF.R.S32.HI R3, RZ, 0x2, R2.reuse ;  /* 0x00000002ff037819 */ /* 0x100fe40000011402 */
[----:B------:R-:W-:Y:S02]  /*16950*/  SHF.R.S32.HI R0, RZ, 0x1f, R2 ;  /* 0x0000001fff007819 */ /* 0x000fe40000011402 */
[----:B------:R-:W-:Y:S02]  /*16960*/  SHF.R.S32.HI R34, RZ, 0x5, R35 ;  /* 0x00000005ff227819 */ /* 0x000fe40000011423 */
[----:B------:R-:W-:-:S02]  /*16970*/  LEA.HI R0, R0, R3, RZ, 0x3 ;  /* 0x0000000300007211 */ /* 0x000fc400078f18ff */
[----:B------:R-:W-:Y:S02]  /*16980*/  F2FP.BF16.PACK_AB R30, R30, R164 ;  /* 0x000000a41e1e723e */ /* 0x000fe400000010ff */
[----:B------:R-:W-:Y:S02]  /*16990*/  LOP3.LUT R0, R0, 0xfffffff8, RZ, 0xc0, !PT ;  /* 0xfffffff800007812 */ /* 0x000fe400078ec0ff */
[----:B------:R-:W-:Y:S02]  /*169a0*/  F2FP.BF16.PACK_AB R166, R167, R166 ;  /* 0x000000a6a7a6723e */ /* 0x000fe400000010ff */
[----:B------:R-:W-:Y:S01]  /*169b0*/  F2FP.BF16.PACK_AB R23, R23, R172 ;  /* 0x000000ac1717723e */ /* 0x000fe200000010ff */
[----:B------:R-:W-:Y:S01]  /*169c0*/  IMAD.IADD R3, R3, 0x1, -R0 ;  /* 0x0000000103037824 */ /* 0x000fe200078e0a00 */
[----:B------:R-:W-:Y:S02]  /*169d0*/  LOP3.LUT R0, R2, 0xfffffffc, RZ, 0xc0, !PT ;  /* 0xfffffffc02007812 */ /* 0x000fe400078ec0ff */
[----:B------:R-:W-:Y:S01]  /*169e0*/  F2FP.BF16.PACK_AB R22, R22, R174 ;  /* 0x000000ae1616723e */ /* 0x000fe200000010ff */
[----:B------:R-:W-:Y:S01]  /*169f0*/  IMAD.SHL.U32 R2, R3, 0x40, RZ ;  /* 0x0000004003027824 */ /* 0x000fe200078e00ff */
[----:B------:R-:W-:Y:S01]  /*16a00*/  F2FP.BF16.PACK_AB R19, R19, R120 ;  /* 0x000000781313723e */ /* 0x000fe200000010ff */
[----:B------:R-:W-:Y:S01]  /*16a10*/  IMAD.IADD R26, R40, 0x1, -R0 ;  /* 0x00000001281a7824 */ /* 0x000fe200078e0a00 */
[----:B------:R-:W-:-:S02]  /*16a20*/  F2FP.BF16.PACK_AB R14, R14, R122 ;  /* 0x0000007a0e0e723e */ /* 0x000fc400000010ff */
[----:B------:R-:W-:Y:S01]  /*16a30*/  LOP3.LUT R0, R2, 0x1c0, RZ, 0xc0, !PT ;  /* 0x000001c002007812 */ /* 0x000fe200078ec0ff */
[----:B------:R-:W-:Y:S01]  /*16a40*/  IMAD R4, R34, 0x200, R26 ;  /* 0x0000020022047824 */ /* 0x000fe200078e021a */
[----:B------:R-:W-:Y:S02]  /*16a50*/  F2FP.BF16.PACK_AB R21, R21, R176 ;  /* 0x000000b01515723e */ /* 0x000fe400000010ff */
[----:B------:R-:W-:Y:S02]  /*16a60*/  LEA.HI R2, R0, R0, RZ, 0x1d ;  /* 0x0000000000027211 */ /* 0x000fe400078fe8ff */
[----:B------:R-:W-:Y:S02]  /*16a70*/  LOP3.LUT R0, R3, 0x1, RZ, 0xc0, !PT ;  /* 0x0000000103007812 */ /* 0x000fe400078ec0ff */
[----:B------:R-:W-:Y:S01]  /*16a80*/  F2FP.BF16.PACK_AB R179, R179, R178 ;  /* 0x000000b2b3b3723e */ /* 0x000fe200000010ff */
[----:B------:R-:W-:Y:S01]  /*16a90*/  IMAD.U32 R2, R4, 0x2, R2 ;  /* 0x0000000204027824 */ /* 0x000fe200078e0002 */
[----:B------:R-:W-:-:S02]  /*16aa0*/  ISETP.NE.U32.AND P0, PT, R0, 0x1, PT ;  /* 0x000000010000780c */ /* 0x000fc40003f05070 */
[----:B------:R-:W-:Y:S01]  /*16ab0*/  F2FP.BF16.PACK_AB R18, R18, R116 ;  /* 0x000000741212723e */ /* 0x000fe200000010ff */
[----:B------:R-:W-:Y:S01]  /*16ac0*/  IMAD.SHL.U32 R2, R2, 0x2, RZ ;  /* 0x0000000202027824 */ /* 0x000fe200078e00ff */
[----:B------:R-:W-:Y:S01]  /*16ad0*/  BAR.SYNC.DEFER_BLOCKING 0x1, 0x80 ;  /* 0x0042000000007b1d */ /* 0x000fe20000010000 */
[----:B------:R-:W-:Y:S02]  /*16ae0*/  SEL R6, R6, 0x10, !P0 ;  /* 0x0000001006067807 */ /* 0x000fe40004000000 */
[----:B------:R-:W-:Y:S02]  /*16af0*/  R2P PR, R3, 0x6 ;  /* 0x0000000603007804 */ /* 0x000fe40000000000 */
[C---:B------:R-:W-:Y:S01]  /*16b00*/  IADD3 R4, R2.reuse, 0x80, RZ ;  /* 0x0000008002047810 */ /* 0x040fe20007ffe0ff */
[C---:B------:R-:W-:Y:S01]  /*16b10*/  IMAD.IADD R3, R2.reuse, 0x1, R6 ;  /* 0x0000000102037824 */ /* 0x040fe200078e0206 */
[----:B------:R-:W-:Y:S02]  /*16b20*/  IADD3 R0, R2, 0xc0, RZ ;  /* 0x000000c002007810 */ /* 0x000fe40007ffe0ff */
[----:B------:R-:W-:-:S02]  /*16b30*/  F2FP.BF16.PACK_AB R20, R20, R118 ;  /* 0x000000761414723e */ /* 0x000fc400000010ff */
[----:B------:R-:W-:Y:S02]  /*16b40*/  F2FP.BF16.PACK_AB R17, R17, R180 ;  /* 0x000000b41111723e */ /* 0x000fe400000010ff */
[----:B------:R-:W-:Y:S02]  /*16b50*/  F2FP.BF16.PACK_AB R16, R16, R182 ;  /* 0x000000b61010723e */ /* 0x000fe400000010ff */
[----:B------:R-:W-:Y:S02]  /*16b60*/  F2FP.BF16.PACK_AB R12, R12, R184 ;  /* 0x000000b80c0c723e */ /* 0x000fe400000010ff */
[----:B------:R-:W-:Y:S02]  /*16b70*/  @P2 IADD3 R0, R4, -0x40, RZ ;  /* 0xffffffc004002810 */ /* 0x000fe40007ffe0ff */
[----:B------:R-:W-:Y:S02]  /*16b80*/  F2FP.BF16.PACK_AB R11, R187, R186 ;  /* 0x000000babb0b723e */ /* 0x000fe400000010ff */
[----:B------:R-:W-:-:S02]  /*16b90*/  F2FP.BF16.PACK_AB R13, R125, R124 ;  /* 0x0000007c7d0d723e */ /* 0x000fc400000010ff */
[----:B------:R-:W-:Y:S01]  /*16ba0*/  F2FP.BF16.PACK_AB R15, R15, R126 ;  /* 0x0000007e0f0f723e */ /* 0x000fe200000010ff */
[----:B------:R1:W-:Y:S01]  /*16bb0*/  STS [R2+0x80], R5 ;  /* 0x0000800502007388 */ /* 0x0003e20000000800 */
[----:B------:R-:W-:Y:S02]  /*16bc0*/  F2FP.BF16.PACK_AB R10, R129, R128 ;  /* 0x00000080810a723e */ /* 0x000fe400000010ff */
[----:B------:R-:W-:Y:S01]  /*16bd0*/  F2FP.BF16.PACK_AB R9, R131, R130 ;  /* 0x000000828309723e */ /* 0x000fe200000010ff */
[----:B------:R-:W-:Y:S01]  /*16be0*/  STS [R2+0x480], R25 ;  /* 0x0004801902007388 */ /* 0x000fe20000000800 */
[----:B------:R-:W-:-:S03]  /*16bf0*/  ISETP.NE.U32.AND P0, PT, RZ, c[0x0][0x500], PT ;  /* 0x00014000ff007a0c */ /* 0x000fc60003f05070 */
[----:B------:R3:W-:Y:S04]  /*16c00*/  STS [R3+0x80], R8 ;  /* 0x0000800803007388 */ /* 0x0007e80000000800 */
[----:B------:R-:W-:Y:S04]  /*16c10*/  STS [R3+0x480], R29 ;  /* 0x0004801d03007388 */ /* 0x000fe80000000800 */
[----:B------:R-:W-:Y:S04]  /*16c20*/  STS [R2+0x2080], R33 ;  /* 0x0020802102007388 */ /* 0x000fe80000000800 */
[----:B------:R4:W-:Y:S04]  /*16c30*/  STS [R2+0x2480], R142 ;  /* 0x0024808e02007388 */ /* 0x0009e80000000800 */
[----:B------:R-:W-:Y:S01]  /*16c40*/  STS [R3+0x2080], R32 ;  /* 0x0020802003007388 */ /* 0x000fe20000000800 */
[----:B-1----:R-:W-:-:S03]  /*16c50*/  IMAD.MOV.U32 R5, RZ, RZ, 0x20 ;  /* 0x00000020ff057424 */ /* 0x002fc600078e00ff */
[----:B------:R-:W-:Y:S02]  /*16c60*/  STS [R3+0x2480], R150 ;  /* 0x0024809603007388 */ /* 0x000fe40000000800 */
[----:B---3--:R-:W-:Y:S02]  /*16c70*/  SEL R8, R5, 0xffffffe0, !P1 ;  /* 0xffffffe005087807 */ /* 0x008fe40004800000 */
[----:B------:R-:W-:Y:S02]  /*16c80*/  ISETP.NE.AND.EX P1, PT, RZ, c[0x0][0x504], PT, P0 ;  /* 0x00014100ff007a0c */ /* 0x000fe40003f25300 */
[----:B------:R-:W-:Y:S01]  /*16c90*/  ISETP.NE.U32.AND P0, PT, RZ, c[0x0][0x508], PT ;  /* 0x00014200ff007a0c */ /* 0x000fe20003f05070 */
[----:B------:R-:W-:Y:S02]  /*16ca0*/  IMAD.IADD R5, R2, 0x1, R8 ;  /* 0x0000000102057824 */ /* 0x000fe400078e0208 */
[----:B------:R-:W-:Y:S01]  /*16cb0*/  IMAD.IADD R4, R8, 0x1, R3 ;  /* 0x0000000108047824 */ /* 0x000fe200078e0203 */
[----:B------:R-:W-:-:S02]  /*16cc0*/  ISETP.NE.AND.EX P0, PT, RZ, c[0x0][0x50c], PT, P0 ;  /* 0x00014300ff007a0c */ /* 0x000fc40003f05300 */
[----:B------:R-:W-:Y:S01]  /*16cd0*/  STS [R5+0x80], R28 ;  /* 0x0000801c05007388 */ /* 0x000fe20000000800 */
[----:B----4-:R-:W-:-:S03]  /*16ce0*/  IADD3 R2, R8, 0x400, R0 ;  /* 0x0000040008027810 */ /* 0x010fc60007ffe000 */
[----:B------:R-:W-:Y:S04]  /*16cf0*/  STS [R5+0x480], R27 ;  /* 0x0004801b05007388 */ /* 0x000fe80000000800 */
[----:B------:R1:W-:Y:S04]  /*16d00*/  STS [R4+0x80], R7 ;  /* 0x0000800704007388 */ /* 0x0003e80000000800 */
[----:B------:R-:W-:Y:S04]  /*16d10*/  STS [R4+0x480], R24 ;  /* 0x0004801804007388 */ /* 0x000fe80000000800 */
[----:B------:R-:W-:Y:S04]  /*16d20*/  STS [R5+0x2080], R31 ;  /* 0x0020801f05007388 */ /* 0x000fe80000000800 */
[----:B------:R-:W-:Y:S04]  /*16d30*/  STS [R5+0x2480], R162 ;  /* 0x002480a205007388 */ /* 0x000fe80000000800 */
[----:B------:R-:W-:Y:S04]  /*16d40*/  STS [R4+0x2080], R30 ;  /* 0x0020801e04007388 */ /* 0x000fe80000000800 */
[----:B------:R-:W-:Y:S04]  /*16d50*/  STS [R4+0x2480], R166 ;  /* 0x002480a604007388 */ /* 0x000fe80000000800 */
[----:B------:R-:W-:Y:S01]  /*16d60*/  STS [R0], R23 ;  /* 0x0000001700007388 */ /* 0x000fe20000000800 */
[----:B-1----:R-:W-:-:S02]  /*16d70*/  IMAD.IADD R7, R6, 0x1, R2 ;  /* 0x0000000106077824 */ /* 0x002fc400078e0202 */
[----:B------:R-:W-:Y:S01]  /*16d80*/  IMAD.IADD R2, R6, 0x1, R0 ;  /* 0x0000000106027824 */ /* 0x000fe200078e0200 */
[----:B------:R-:W-:Y:S03]  /*16d90*/  STS [R0+0x400], R22 ;  /* 0x0004001600007388 */ /* 0x000fe60000000800 */
[C---:B------:R-:W-:Y:S01]  /*16da0*/  IMAD.IADD R3, R8.reuse, 0x1, R2 ;  /* 0x0000000108037824 */ /* 0x040fe200078e0202 */
        /* <DEDUP_REMOVED lines=30> */
.L_x_132:
[----:B----4-:R-:W-:Y:S01]  /*16f90*/  LOP3.LUT R0, R35, 0xffffffe0, RZ, 0xc0, !PT ;  /* 0xffffffe023007812 */ /* 0x010fe200078ec0ff */
[----:B------:R-:W-:Y:S01]  /*16fa0*/  IMAD.MOV.U32 R6, RZ, RZ, c[0x0][0x4e8] ;  /* 0x00013a00ff067624 */ /* 0x000fe200078e00ff */
[----:B------:R-:W-:Y:S01]  /*16fb0*/  SHF.R.S32.HI R5, RZ, 0x1f, R34 ;  /* 0x0000001fff057819 */ /* 0x000fe20000011422 */
[----:B------:R-:W1:Y:S01]  /*16fc0*/  S2R R24, SR_CTAID.X ;  /* 0x0000000000187919 */ /* 0x000e620000002500 */
[----:B------:R-:W-:Y:S01]  /*16fd0*/  LEA.HI R4, R26, R26, RZ, 0x1 ;  /* 0x0000001a1a047211 */ /* 0x000fe200078f08ff */
[----:B------:R-:W-:Y:S01]  /*16fe0*/  IMAD.IADD R0, R40, 0x1, -R0 ;  /* 0x0000000128007824 */ /* 0x000fe200078e0a00 */
[----:B------:R-:W-:Y:S01]  /*16ff0*/  LEA.HI R5, R5, R34, RZ, 0x2 ;  /* 0x0000002205057211 */ /* 0x000fe200078f10ff */
[----:B------:R-:W-:Y:S01]  /*17000*/  IMAD R13, R42, c[0x0][0x3e8], RZ ;  /* 0x0000fa002a0d7a24 */ /* 0x000fe200078e02ff */
[----:B------:R-:W-:-:S02]  /*17010*/  ISETP.NE.AND P2, PT, R6, 0x1, PT ;  /* 0x000000010600780c */ /* 0x000fc40003f45270 */
[----:B------:R-:W-:Y:S01]  /*17020*/  SHF.R.S32.HI R8, RZ, 0x1f, R0 ;  /* 0x0000001fff087819 */ /* 0x000fe20000011400 */
[----:B------:R-:W-:Y:S01]  /*17030*/  IMAD R13, R55, c[0x0][0x3ec], R13 ;  /* 0x0000fb00370d7a24 */ /* 0x000fe200078e020d */
[----:B------:R-:W-:Y:S01]  /*17040*/  LOP3.LUT R6, R5, 0xffffffc, RZ, 0xc0, !PT ;  /* 0x0ffffffc05067812 */ /* 0x000fe200078ec0ff */
[C---:B------:R-:W-:Y:S01]  /*17050*/  IMAD.SHL.U32 R5, R4.reuse, 0x20, RZ ;  /* 0x0000002004057824 */ /* 0x040fe200078e00ff */
[----:B------:R-:W-:Y:S02]  /*17060*/  LOP3.LUT R7, R4, 0x1ffffffe, RZ, 0xc0, !PT ;  /* 0x1ffffffe04077812 */ /* 0x000fe400078ec0ff */
[----:B------:R-:W-:Y:S01]  /*17070*/  LEA.HI R4, R8, R0, RZ, 0x2 ;  /* 0x0000000008047211 */ /* 0x000fe200078f10ff */
[----:B------:R-:W-:Y:S01]  /*17080*/  IMAD.IADD R6, R34, 0x1, -R6 ;  /* 0x0000000122067824 */ /* 0x000fe200078e0a06 */
[----:B------:R-:W-:Y:S01]  /*17090*/  LOP3.LUT R5, R5, 0xffffffc0, RZ, 0xc0, !PT ;  /* 0xffffffc005057812 */ /* 0x000fe200078ec0ff */
[----:B------:R-:W-:Y:S01]  /*170a0*/  IMAD.IADD R7, R26, 0x1, -R7 ;  /* 0x000000011a077824 */ /* 0x000fe200078e0a07 */
[----:B------:R-:W-:-:S02]  /*170b0*/  SHF.R.S32.HI R4, RZ, 0x2, R4 ;  /* 0x00000002ff047819 */ /* 0x000fc40000011404 */
[----:B------:R-:W-:Y:S01]  /*170c0*/  LOP3.LUT P0, RZ, R0, 0x3, RZ, 0xc0, !PT ;  /* 0x0000000300ff7812 */ /* 0x000fe2000780c0ff */
[----:B------:R-:W-:Y:S01]  /*170d0*/  IMAD R0, R3, c[0x0][0x3a0], RZ ;  /* 0x0000e80003007a24 */ /* 0x000fe200078e02ff */
[-C--:B------:R-:W-:Y:S01]  /*170e0*/  LEA.HI R8, R41, R40.reuse, RZ, 0x3 ;  /* 0x0000002829087211 */ /* 0x080fe200078f18ff */
[----:B------:R-:W-:Y:S01]  /*170f0*/  IMAD R7, R7, 0x8, R5 ;  /* 0x0000000807077824 */ /* 0x000fe200078e0205 */
[----:B------:R-:W-:Y:S01]  /*17100*/  SHF.R.S32.HI R12, RZ, 0x1f, R43 ;  /* 0x0000001fff0c7819 */ /* 0x000fe2000001142b */
[----:B------:R-:W-:Y:S01]  /*17110*/  IMAD R16, R6, 0x10, R4 ;  /* 0x0000001006107824 */ /* 0x000fe200078e0204 */
[----:B------:R-:W-:Y:S01]  /*17120*/  SHF.R.S32.HI R21, RZ, 0x3, R8 ;  /* 0x00000003ff157819 */ /* 0x000fe20000011408 */
[----:B------:R-:W-:Y:S01]  /*17130*/  IMAD.WIDE.U32 R4, R55, c[0x0][0x490], R2 ;  /* 0x0001240037047a25 */ /* 0x000fe200078e0002 */
[----:B------:R-:W-:Y:S02]  /*17140*/  LOP3.LUT R8, R8, 0xfffffff8, RZ, 0xc0, !PT ;  /* 0xfffffff808087812 */ /* 0x000fe400078ec0ff */
[----:B------:R-:W-:Y:S01]  /*17150*/  LEA.HI R23, R41, R40, RZ, 0x6 ;  /* 0x0000002829177211 */ /* 0x000fe200078f30ff */
[----:B------:R-:W-:-:S02]  /*17160*/  IMAD R0, R2, c[0x0][0x3a4], R0 ;  /* 0x0000e90002007a24 */ /* 0x000fc400078e0200 */
[----:B------:R-:W-:Y:S02]  /*17170*/  IMAD R6, R42, c[0x0][0x490], RZ ;  /* 0x000124002a067a24 */ /* 0x000fe400078e02ff */
[----:B------:R-:W-:-:S04]  /*17180*/  IMAD.WIDE.U32 R2, R2, c[0x0][0x3a0], RZ ;  /* 0x0000e80002027a25 */ /* 0x000fc800078e00ff */
[----:B------:R-:W-:Y:S02]  /*17190*/  IMAD.IADD R7, R16, 0x1, R7 ;  /* 0x0000000110077824 */ /* 0x000fe400078e0207 */
[----:B------:R-:W-:Y:S02]  /*171a0*/  IMAD R6, R55, c[0x0][0x494], R6 ;  /* 0x0001250037067a24 */ /* 0x000fe400078e0206 */
[----:B------:R-:W-:Y:S02]  /*171b0*/  IMAD.IADD R3, R3, 0x1, R0 ;  /* 0x0000000103037824 */ /* 0x000fe400078e0200 */
[----:B------:R-:W-:Y:S02]  /*171c0*/  IMAD.IADD R8, R40, 0x1, -R8 ;  /* 0x0000000128087824 */ /* 0x000fe400078e0a08 */
[----:B------:R-:W-:Y:S02]  /*171d0*/  IMAD.SHL.U32 R0, R21, 0x40, RZ ;  /* 0x0000004015007824 */ /* 0x000fe400078e00ff */
[----:B-1----:R-:W-:-:S02]  /*171e0*/  IMAD R7, R24, 0x80, R7 ;  /* 0x0000008018077824 */ /* 0x002fc400078e0207 */
[----:B------:R-:W-:Y:S01]  /*171f0*/  IMAD.IADD R5, R5, 0x1, R6 ;  /* 0x0000000105057824 */ /* 0x000fe200078e0206 */
[----:B------:R-:W-:Y:S01]  /*17200*/  LOP3.LUT R0, R0, 0x1c0, RZ, 0xc0, !PT ;  /* 0x000001c000007812 */ /* 0x000fe200078ec0ff */
[----:B------:R-:W-:Y:S02]  /*17210*/  IMAD.SHL.U32 R6, R8, 0x8, RZ ;  /* 0x0000000808067824 */ /* 0x000fe400078e00ff */
[----:B------:R-:W-:Y:S01]  /*17220*/  @P2 IMAD.HI.U32 R10, R7, c[0x0][0x4ec], RZ ;  /* 0x00013b00070a2a27 */ /* 0x000fe200078e00ff */
[----:B------:R-:W-:Y:S02]  /*17230*/  SHF.R.U32.HI R9, RZ, 0x3, R0 ;  /* 0x00000003ff097819 */ /* 0x000fe40000011600 */
[----:B------:R-:W-:Y:S01]  /*17240*/  LOP3.LUT R11, R0, 0x38, R6, 0xf8, !PT ;  /* 0x00000038000b7812 */ /* 0x000fe200078ef806 */
[----:B------:R-:W-:Y:S01]  /*17250*/  IMAD.MOV.U32 R0, RZ, RZ, R7 ;  /* 0x000000ffff007224 */ /* 0x000fe200078e0007 */
[----:B------:R-:W-:Y:S01]  /*17260*/  @P2 SHF.R.U32.HI R0, RZ, c[0x0][0x4f0], R10 ;  /* 0x00013c00ff002a19 */ /* 0x000fe2000001160a */
[----:B------:R-:W-:Y:S01]  /*17270*/  IMAD R8, R8, 0x10, R21 ;  /* 0x0000001008087824 */ /* 0x000fe200078e0215 */
[----:B------:R-:W-:Y:S01]  /*17280*/  LOP3.LUT R22, R11, R9, RZ, 0x3c, !PT ;  /* 0x000000090b167212 */ /* 0x000fe200078e3cff */
[----:B------:R-:W-:Y:S01]  /*17290*/  IMAD.WIDE.U32 R2, R55, c[0x0][0x3e8], R2 ;  /* 0x0000fa0037027a25 */ /* 0x000fe200078e0002 */
[----:B------:R-:W-:-:S02]  /*172a0*/  SEL R10, R12, RZ, !P1 ;  /* 0x000000ff0c0a7207 */ /* 0x000fc40004800000 */
[----:B------:R-:W-:Y:S01]  /*172b0*/  SEL R9, R43, RZ, !P1 ;  /* 0x000000ff2b097207 */ /* 0x000fe20004800000 */
[----:B------:R-:W-:Y:S01]  /*172c0*/  IMAD R11, R24, 0x80, R8 ;  /* 0x00000080180b7824 */ /* 0x000fe200078e0208 */
[----:B------:R-:W-:Y:S01]  /*172d0*/  SHF.R.S32.HI R53, RZ, 0x1f, R6 ;  /* 0x0000001fff357819 */ /* 0x000fe20000011406 */
[----:B------:R-:W-:Y:S02]  /*172e0*/  IMAD.MOV R12, RZ, RZ, -R0 ;  /* 0x000000ffff0c7224 */ /* 0x000fe400078e0a00 */
[----:B------:R-:W-:Y:S02]  /*172f0*/  IMAD.IADD R3, R3, 0x1, R13 ;  /* 0x0000000103037824 */ /* 0x000fe400078e020d */
[----:B------:R-:W-:Y:S02]  /*17300*/  IMAD R13, R10, c[0x0][0x498], RZ ;  /* 0x000126000a0d7a24 */ /* 0x000fe400078e02ff */
[----:B------:R-:W-:-:S04]  /*17310*/  IMAD.WIDE.U32 R4, R9, c[0x0][0x498], R4 ;  /* 0x0001260009047a25 */ /* 0x000fc800078e0004 */
[----:B------:R-:W-:Y:S01]  /*17320*/  @P2 IMAD.HI.U32 R14, R11, c[0x0][0x4ec], RZ ;  /* 0x00013b000b0e2a27 */ /* 0x000fe200078e00ff */
[----:B------:R-:W-:-:S03]  /*17330*/  IADD3 R4, P1, R0, R4, RZ ;  /* 0x0000000400047210 */ /* 0x000fc60007f3e0ff */
[----:B------:R-:W-:Y:S02]  /*17340*/  IMAD R7, R12, c[0x0][0x4e8], R7 ;  /* 0x00013a000c077a24 */ /* 0x000fe400078e0207 */
[C---:B------:R-:W-:Y:S01]  /*17350*/  IMAD R12, R9.reuse, c[0x0][0x49c], R13 ;  /* 0x00012700090c7a24 */ /* 0x040fe200078e020d */
[----:B------:R-:W-:Y:S01]  /*17360*/  SHF.R.S32.HI R13, RZ, 0x1f, R0 ;  /* 0x0000001fff0d7819 */ /* 0x000fe20000011400 */
[----:B------:R-:W-:Y:S01]  /*17370*/  IMAD.MOV.U32 R8, RZ, RZ, R11 ;  /* 0x000000ffff087224 */ /* 0x000fe200078e000b */
[----:B------:R-:W-:Y:S01]  /*17380*/  @P2 SHF.R.U32.HI R8, RZ, c[0x0][0x4f0], R14 ;  /* 0x00013c00ff082a19 */ /* 0x000fe2000001160e */
[----:B------:R-:W-:Y:S01]  /*17390*/  IMAD R0, R10, c[0x0][0x3f0], RZ ;  /* 0x0000fc000a007a24 */ /* 0x000fe200078e02ff */
[----:B------:R-:W-:Y:S01]  /*173a0*/  SHF.R.S32.HI R14, RZ, 0x1f, R7 ;  /* 0x0000001fff0e7819 */ /* 0x000fe20000011407 */
[----:B------:R-:W-:Y:S01]  /*173b0*/  IMAD.WIDE.U32 R2, R9, c[0x0][0x3f0], R2 ;  /* 0x0000fc0009027a25 */ /* 0x000fe200078e0002 */
[----:B------:R-:W-:Y:S02]  /*173c0*/  IADD3.X R5, R13, R5, R12, P1, !PT ;  /* 0x000000050d057210 */ /* 0x000fe40000ffe40c */
[----:B------:R-:W-:Y:S01]  /*173d0*/  SHF.R.S32.HI R12, RZ, 0x1f, R8 ;  /* 0x0000001fff0c7819 */ /* 0x000fe20000011408 */
[----:B------:R-:W-:-:S02]  /*173e0*/  IMAD R10, R9, c[0x0][0x3f4], R0 ;  /* 0x0000fd00090a7a24 */ /* 0x000fc400078e0200 */
[----:B------:R-:W-:Y:S02]  /*173f0*/  IMAD R0, R14, c[0x0][0x488], RZ ;  /* 0x000122000e007a24 */ /* 0x000fe400078e02ff */
[----:B------:R-:W-:-:S04]  /*17400*/  IMAD.WIDE.U32 R4, R7, c[0x0][0x488], R4 ;  /* 0x0001220007047a25 */ /* 0x000fc800078e0004 */
[----:B------:R-:W-:Y:S01]  /*17410*/  IMAD R9, R7, c[0x0][0x48c], R0 ;  /* 0x0001230007097a24 */ /* 0x000fe200078e0200 */
[----:B------:R-:W-:Y:S01]  /*17420*/  LEA R7, P1, R4, c[0x0][0x450], 0x2 ;  /* 0x0001140004077a11 */ /* 0x000fe200078210ff */
[----:B------:R-:W-:Y:S02]  /*17430*/  IMAD.MOV R18, RZ, RZ, -R8 ;  /* 0x000000ffff127224 */ /* 0x000fe400078e0a08 */
[----:B------:R-:W-:Y:S02]  /*17440*/  IMAD.IADD R3, R3, 0x1, R10 ;  /* 0x0000000103037824 */ /* 0x000fe400078e020a */
[----:B------:R-:W-:Y:S01]  /*17450*/  IMAD R0, R12, c[0x0][0x3e0], RZ ;  /* 0x0000f8000c007a24 */ /* 0x000fe200078e02ff */
[----:B------:R-:W-:Y:S01]  /*17460*/  SHFL.IDX PT, R14, R7, 0x1, 0x1c1f ;  /* 0x003c1f00070e7f89 */ /* 0x000fe200000e0000 */
[----:B------:R-:W-:Y:S02]  /*17470*/  IMAD.IADD R10, R5, 0x1, R9 ;  /* 0x00000001050a7824 */ /* 0x000fe400078e0209 */
[----:B------:R-:W-:Y:S01]  /*17480*/  IMAD R18, R18, c[0x0][0x4e8], R11 ;  /* 0x00013a0012127a24 */ /* 0x000fe200078e020b */
[----:B------:R-:W-:Y:S01]  /*17490*/  SHFL.IDX PT, R12, R7, 0x2, 0x1c1f ;  /* 0x005c1f00070c7f89 */ /* 0x000fe200000e0000 */
[----:B------:R-:W-:Y:S01]  /*174a0*/  IMAD R5, R8, c[0x0][0x3e4], R0 ;  /* 0x0000f90008057a24 */ /* 0x000fe200078e0200 */
[----:B------:R-:W-:Y:S01]  /*174b0*/  LEA.HI.X R0, R4, c[0x0][0x454], R10, 0x2, P1 ;  /* 0x0001150004007a11 */ /* 0x000fe200008f140a */
[----:B------:R-:W-:Y:S01]  /*174c0*/  IMAD.WIDE.U32 R8, R8, c[0x0][0x3e0], R2 ;  /* 0x0000f80008087a25 */ /* 0x000fe200078e0002 */
[----:B------:R-:W-:-:S03]  /*174d0*/  SHF.R.S32.HI R10, RZ, 0x1f, R18 ;  /* 0x0000001fff0a7819 */ /* 0x000fc60000011412 */
[----:B------:R-:W-:Y:S01]  /*174e0*/  IMAD R3, R24, 0x80, R16 ;  /* 0x0000008018037824 */ /* 0x000fe200078e0210 */
[----:B------:R-:W-:Y:S01]  /*174f0*/  SHFL.IDX PT, R17, R0, RZ, 0x1c1f ;  /* 0x001c1fff00117589 */ /* 0x000fe200000e0000 */
[----:B-----5:R-:W-:Y:S02]  /*17500*/  IMAD R2, R15, c[0x0][0x4e8], RZ ;  /* 0x00013a000f027a24 */ /* 0x020fe400078e02ff */
[----:B------:R-:W-:Y:S01]  /*17510*/  IMAD.MOV.U32 R4, RZ, RZ, R8 ;  /* 0x000000ffff047224 */ /* 0x000fe200078e0008 */
[----:B------:R-:W1:Y:S01]  /*17520*/  SHFL.IDX PT, R16, R7, RZ, 0x1c1f ;  /* 0x001c1fff07107589 */ /* 0x000e6200000e0000 */
[----:B------:R-:W-:Y:S01]  /*17530*/  IMAD R8, R10, c[0x0][0x3d8], RZ ;  /* 0x0000f6000a087a24 */ /* 0x000fe200078e02ff */
[----:B------:R-:W-:Y:S01]  /*17540*/  IADD3 R20, R3, 0x8, RZ ;  /* 0x0000000803147810 */ /* 0x000fe20007ffe0ff */
[----:B------:R-:W-:Y:S01]  /*17550*/  IMAD.IADD R5, R9, 0x1, R5 ;  /* 0x0000000109057824 */ /* 0x000fe200078e0205 */
[----:B------:R-:W2:Y:S01]  /*17560*/  SHFL.IDX PT, R15, R0, 0x1, 0x1c1f ;  /* 0x003c1f00000f7f89 */ /* 0x000ea200000e0000 */
[C---:B------:R-:W-:Y:S01]  /*17570*/  IMAD R19, R18.reuse, c[0x0][0x3dc], R8 ;  /* 0x0000f70012137a24 */ /* 0x040fe200078e0208 */
[-C--:B------:R-:W-:Y:S01]  /*17580*/  ISETP.GE.OR P4, PT, R3, R2.reuse, P0 ;  /* 0x000000020300720c */ /* 0x080fe20000786670 */
[----:B------:R-:W-:Y:S01]  /*17590*/  IMAD.WIDE.U32 R8, R18, c[0x0][0x3d8], R4 ;  /* 0x0000f60012087a25 */ /* 0x000fe200078e0004 */
[----:B------:R-:W3:Y:S01]  /*175a0*/  SHFL.IDX PT, R13, R0, 0x2, 0x1c1f ;  /* 0x005c1f00000d7f89 */ /* 0x000ee200000e0000 */
[----:B------:R-:W-:-:S02]  /*175b0*/  ISETP.GE.OR P3, PT, R20, R2, P0 ;  /* 0x000000021400720c */ /* 0x000fc40000766670 */
[----:B------:R-:W-:Y:S01]  /*175c0*/  IMAD.SHL.U32 R5, R23, 0x8, RZ ;  /* 0x0000000817057824 */ /* 0x000fe200078e00ff */
[----:B------:R4:W-:Y:S01]  /*175d0*/  SHFL.IDX PT, R10, R7, 0x3, 0x1c1f ;  /* 0x007c1f00070a7f89 */ /* 0x0009e200000e0000 */
[----:B------:R-:W-:-:S03]  /*175e0*/  LEA R4, P1, R8, c[0x0][0x380], 0x1 ;  /* 0x0000e00008047a11 */ /* 0x000fc600078208ff */
[----:B------:R3:W3:Y:S01]  /*175f0*/  SHFL.IDX PT, R11, R0, 0x3, 0x1c1f ;  /* 0x007c1f00000b7f89 */ /* 0x0006e200000e0000 */
[----:B------:R-:W-:-:S03]  /*17600*/  LOP3.LUT R5, R22, 0x7ffffe00, R5, 0xf8, !PT ;  /* 0x7ffffe0016057812 */ /* 0x000fc600078ef805 */
[----:B------:R-:W-:Y:S02]  /*17610*/  SHFL.IDX PT, R48, R4, 0x4, 0x181f ;  /* 0x00981f0004307f89 */ /* 0x000fe400000e0000 */
[----:B------:R-:W-:Y:S02]  /*17620*/  IMAD.SHL.U32 R5, R5, 0x2, RZ ;  /* 0x0000000205057824 */ /* 0x000fe400078e00ff */
[----:B-1----:R-:W-:Y:S04]  /*17630*/  @!P4 ST.E [R16.64], R36 ;  /* 0x000000241000c985 */ /* 0x002fe8000c101904 */
[----:B--2---:R-:W-:Y:S04]  /*17640*/  @!P3 ST.E [R14.64], R37 ;  /* 0x000000250e00b985 */ /* 0x004fe8000c101904 */
[----:B------:R-:W-:Y:S01]  /*17650*/  SHFL.IDX PT, R14, R4, 0x2, 0x181f ;  /* 0x00581f00040e7f89 */ /* 0x000fe200000e0000 */
[----:B----4-:R-:W-:-:S03]  /*17660*/  IADD3 R7, R3, 0x48, RZ ;  /* 0x0000004803077810 */ /* 0x010fc60007ffe0ff */
[----:B------:R-:W-:Y:S01]  /*17670*/  SHFL.IDX PT, R15, R4, 0x3, 0x181f ;  /* 0x00781f00040f7f89 */ /* 0x000fe200000e0000 */
[----:B---3--:R-:W-:Y:S01]  /*17680*/  IADD3 R0, R3, 0x40, RZ ;  /* 0x0000004003007810 */ /* 0x008fe20007ffe0ff */
[----:B------:R-:W-:Y:S02]  /*17690*/  IMAD.IADD R3, R9, 0x1, R19 ;  /* 0x0000000109037824 */ /* 0x000fe400078e0213 */
[----:B------:R-:W-:Y:S01]  /*176a0*/  SHFL.IDX PT, R49, R4, 0x6, 0x181f ;  /* 0x00d81f0004317f89 */ /* 0x000fe200000e0000 */
[-C--:B------:R-:W-:Y:S01]  /*176b0*/  ISETP.GE.OR P2, PT, R0, R2.reuse, P0 ;  /* 0x000000020000720c */ /* 0x080fe20000746670 */
[----:B------:R-:W-:Y:S01]  /*176c0*/  IMAD R0, R24, 0x80, R21 ;  /* 0x0000008018007824 */ /* 0x000fe200078e0215 */
[----:B------:R-:W-:Y:S02]  /*176d0*/  ISETP.GE.OR P0, PT, R7, R2, P0 ;  /* 0x000000020700720c */ /* 0x000fe40000706670 */
[----:B------:R-:W-:Y:S02]  /*176e0*/  LEA.HI.X R3, R8, c[0x0][0x384], R3, 0x1, P1 ;  /* 0x0000e10008037a11 */ /* 0x000fe400008f0c03 */
[----:B------:R-:W1:Y:S01]  /*176f0*/  SHFL.IDX PT, R8, R4, 0x1, 0x181f ;  /* 0x00381f0004087f89 */ /* 0x000e6200000e0000 */
[----:B------:R-:W-:-:S02]  /*17700*/  IADD3 R7, R0, 0x10, RZ ;  /* 0x0000001000077810 */ /* 0x000fc40007ffe0ff */
[C---:B------:R-:W-:Y:S01]  /*17710*/  IADD3 R32, R0.reuse, 0x40, RZ ;  /* 0x0000004000207810 */ /* 0x040fe20007ffe0ff */
[----:B------:R-:W-:Y:S01]  /*17720*/  SHFL.IDX PT, R9, R3, RZ, 0x181f ;  /* 0x00181fff03097589 */ /* 0x000fe200000e0000 */
[----:B------:R-:W-:-:S03]  /*17730*/  IADD3 R54, R0, 0x60, RZ ;  /* 0x0000006000367810 */ /* 0x000fc60007ffe0ff */
[----:B------:R-:W-:Y:S04]  /*17740*/  @!P2 ST.E [R12.64], R38 ;  /* 0x000000260c00a985 */ /* 0x000fe8000c101904 */
[----:B------:R1:W-:Y:S01]  /*17750*/  @!P0 ST.E [R10.64], R39 ;  /* 0x000000270a008985 */ /* 0x0003e2000c101904 */
[----:B------:R-:W-:-:S03]  /*17760*/  ISETP.GE.AND P0, PT, R6, c[0x0][0x3c8], PT ;  /* 0x0000f20006007a0c */ /* 0x000fc60003f06270 */
[----:B------:R-:W2:Y:S01]  /*17770*/  SHFL.IDX PT, R12, R4, RZ, 0x181f ;  /* 0x00181fff040c7589 */ /* 0x000ea200000e0000 */
[-C--:B------:R-:W-:Y:S02]  /*17780*/  ISETP.GE.OR P4, PT, R7, R2.reuse, P0 ;  /* 0x000000020700720c */ /* 0x080fe40000786670 */
[C---:B------:R-:W-:Y:S01]  /*17790*/  ISETP.GE.OR P1, PT, R0.reuse, R2, P0 ;  /* 0x000000020000720c */ /* 0x040fe20000726670 */
[----:B------:R-:W-:Y:S01]  /*177a0*/  LDS.128 R24, [R5+0x80] ;  /* 0x0000800005187984 */ /* 0x000fe20000000c00 */
[----:B------:R-:W-:-:S03]  /*177b0*/  IADD3 R7, R0, 0x20, RZ ;  /* 0x0000002000077810 */ /* 0x000fc60007ffe0ff */
[----:B------:R-:W3:Y:S01]  /*177c0*/  SHFL.IDX PT, R11, R3, 0x1, 0x181f ;  /* 0x00381f00030b7f89 */ /* 0x000ee200000e0000 */
[-C--:B------:R-:W-:Y:S02]  /*177d0*/  ISETP.GE.OR P3, PT, R7, R2.reuse, P0 ;  /* 0x000000020700720c */ /* 0x080fe40000766670 */
[----:B------:R-:W-:Y:S01]  /*177e0*/  IADD3 R7, R0, 0x30, RZ ;  /* 0x0000003000077810 */ /* 0x000fe20007ffe0ff */
[----:B------:R-:W4:Y:S03]  /*177f0*/  SHFL.IDX PT, R44, R3, 0x2, 0x181f ;  /* 0x00581f00032c7f89 */ /* 0x000f2600000e0000 */
[----:B------:R-:W-:Y:S01]  /*17800*/  ISETP.GE.OR P2, PT, R7, R2, P0 ;  /* 0x000000020700720c */ /* 0x000fe20000746670 */
[----:B------:R-:W-:Y:S04]  /*17810*/  LDS.128 R20, [R5+0x880] ;  /* 0x0008800005147984 */ /* 0x000fe80000000c00 */
[----:B------:R-:W-:Y:S01]  /*17820*/  LDS.128 R16, [R5+0x1080] ;  /* 0x0010800005107984 */ /* 0x000fe20000000c00 */
[----:B-1----:R-:W-:-:S03]  /*17830*/  @!P4 LEA R10, P6, R6, R8, 0x1 ;  /* 0x00000008060ac211 */ /* 0x002fc600078c08ff */
[----:B------:R-:W1:Y:S01]  /*17840*/  SHFL.IDX PT, R45, R3, 0x3, 0x181f ;  /* 0x00781f00032d7f89 */ /* 0x000e6200000e0000 */
[----:B--2---:R-:W-:-:S03]  /*17850*/  @!P1 LEA R12, P5, R6, R12, 0x1 ;  /* 0x0000000c060c9211 */ /* 0x004fc600078a08ff */
[----:B------:R-:W2:Y:S01]  /*17860*/  LDS.128 R28, [R5+0x1880] ;  /* 0x00188000051c7984 */ /* 0x000ea20000000c00 */
[----:B------:R-:W-:-:S03]  /*17870*/  @!P1 LEA.HI.X R13, R6, R9, R53, 0x1, P5 ;  /* 0x00000009060d9211 */ /* 0x000fc600028f0c35 */
[----:B------:R-:W-:Y:S02]  /*17880*/  LDS.128 R36, [R5+0x2880] ;  /* 0x0028800005247984 */ /* 0x000fe40000000c00 */
[----:B------:R-:W-:Y:S02]  /*17890*/  P2R R7, PR, RZ, 0x40 ;  /* 0x00000040ff077803 */ /* 0x000fe40000000000 */
[----:B------:R-:W-:Y:S01]  /*178a0*/  LDS.128 R40, [R5+0x3080] ;  /* 0x0030800005287984 */ /* 0x000fe20000000c00 */
[----:B------:R-:W-:Y:S02]  /*178b0*/  ISETP.GE.OR P6, PT, R32, R2, P0 ;  /* 0x000000022000720c */ /* 0x000fe400007c6670 */
[----:B------:R-:W-:Y:S01]  /*178c0*/  ISETP.NE.AND P5, PT, R7, RZ, PT ;  /* 0x000000ff0700720c */ /* 0x000fe20003fa5270 */
[----:B------:R-:W-:Y:S03]  /*178d0*/  LDS.128 R32, [R5+0x2080] ;  /* 0x0020800005207984 */ /* 0x000fe60000000c00 */
[C---:B---3--:R-:W-:Y:S01]  /*178e0*/  @!P4 LEA.HI.X R11, R6.reuse, R11, R53, 0x1, P5 ;  /* 0x0000000b060bc211 */ /* 0x048fe200028f0c35 */
[----:B------:R-:W3:Y:S01]  /*178f0*/  SHFL.IDX PT, R7, R4, 0x5, 0x181f ;  /* 0x00b81f0004077f89 */ /* 0x000ee200000e0000 */
[----:B------:R-:W-:-:S03]  /*17900*/  @!P3 LEA R8, P5, R6, R14, 0x1 ;  /* 0x0000000e0608b211 */ /* 0x000fc600078a08ff */
[----:B------:R-:W2:Y:S01]  /*17910*/  SHFL.IDX PT, R52, R3, 0x4, 0x181f ;  /* 0x00981f0003347f89 */ /* 0x000ea200000e0000 */
[C-C-:B----4-:R-:W-:Y:S02]  /*17920*/  @!P3 LEA.HI.X R9, R6.reuse, R44, R53.reuse, 0x1, P5 ;  /* 0x0000002c0609b211 */ /* 0x150fe400028f0c35 */
[----:B------:R-:W-:Y:S01]  /*17930*/  @!P2 LEA R14, P5, R6, R15, 0x1 ;  /* 0x0000000f060ea211 */ /* 0x000fe200078a08ff */
[----:B------:R-:W4:Y:S01]  /*17940*/  SHFL.IDX PT, R51, R3, 0x5, 0x181f ;  /* 0x00b81f0003337f89 */ /* 0x000f2200000e0000 */
[----:B------:R-:W-:Y:S02]  /*17950*/  IADD3 R44, R0, 0x50, RZ ;  /* 0x00000050002c7810 */ /* 0x000fe40007ffe0ff */
[----:B-1----:R-:W-:Y:S01]  /*17960*/  @!P2 LEA.HI.X R15, R6, R45, R53, 0x1, P5 ;  /* 0x0000002d060fa211 */ /* 0x002fe200028f0c35 */
[----:B------:R-:W1:Y:S01]  /*17970*/  SHFL.IDX PT, R50, R3, 0x6, 0x181f ;  /* 0x00d81f0003327f89 */ /* 0x000e6200000e0000 */
[-C--:B------:R-:W-:Y:S02]  /*17980*/  ISETP.GE.OR P5, PT, R44, R2.reuse, P0 ;  /* 0x000000022c00720c */ /* 0x080fe400007a6670 */
[----:B------:R-:W-:Y:S01]  /*17990*/  IADD3 R0, R0, 0x70, RZ ;  /* 0x0000007000007810 */ /* 0x000fe20007ffe0ff */
[----:B------:R-:W1:Y:S04]  /*179a0*/  LDS.128 R44, [R5+0x3880] ;  /* 0x00388000052c7984 */ /* 0x000e680000000c00 */
[----:B------:R3:W-:Y:S01]  /*179b0*/  @!P1 ST.E.128 [R12.64], R24 ;  /* 0x000000180c009985 */ /* 0x0007e2000c101d04 */
[----:B------:R-:W-:-:S02]  /*179c0*/  ISETP.GE.OR P1, PT, R54, R2, P0 ;  /* 0x000000023600720c */ /* 0x000fc40000726670 */
[----:B------:R-:W-:Y:S01]  /*179d0*/  ISETP.GE.OR P0, PT, R0, R2, P0 ;  /* 0x000000020000720c */ /* 0x000fe20000706670 */
[----:B------:R1:W-:Y:S04]  /*179e0*/  @!P4 ST.E.128 [R10.64], R20 ;  /* 0x000000140a00c985 */ /* 0x0003e8000c101d04 */
[----:B------:R4:W-:Y:S04]  /*179f0*/  @!P3 ST.E.128 [R8.64], R16 ;  /* 0x000000100800b985 */ /* 0x0009e8000c101d04 */
[----:B--2---:R2:W-:Y:S04]  /*17a00*/  @!P2 ST.E.128 [R14.64], R28 ;  /* 0x0000001c0e00a985 */ /* 0x0045e8000c101d04 */
[----:B------:R-:W2:Y:S04]  /*17a10*/  SHFL.IDX PT, R4, R4, 0x7, 0x181f ;  /* 0x00f81f0004047f89 */ /* 0x000ea800000e0000 */
[----:B------:R-:W2:Y:S01]  /*17a20*/  SHFL.IDX PT, R3, R3, 0x7, 0x181f ;  /* 0x00f81f0003037f89 */ /* 0x000ea200000e0000 */
[----:B---3--:R-:W-:-:S02]  /*17a30*/  @!P6 LEA R12, P4, R6, R48, 0x1 ;  /* 0x00000030060ce211 */ /* 0x008fc400078808ff */
[C---:B-1----:R-:W-:Y:S02]  /*17a40*/  @!P5 LEA R10, P3, R6.reuse, R7, 0x1 ;  /* 0x00000007060ad211 */ /* 0x042fe400078608ff */
[C-C-:B------:R-:W-:Y:S02]  /*17a50*/  @!P6 LEA.HI.X R13, R6.reuse, R52, R53.reuse, 0x1, P4 ;  /* 0x00000034060de211 */ /* 0x140fe400020f0c35 */
[C---:B----4-:R-:W-:Y:S02]  /*17a60*/  @!P1 LEA R8, P2, R6.reuse, R49, 0x1 ;  /* 0x0000003106089211 */ /* 0x050fe400078408ff */
        /* <DEDUP_REMOVED lines=10> */
.L_x_131:
        /* <DEDUP_REMOVED lines=19> */
.L_x_133:
        /* <DEDUP_REMOVED lines=12> */
[----:B------:R-:W-:Y:S01]  /*17d00*/  MOV R0, c[0x0][0x4e8] ;  /* 0x00013a0000007a02 */ /* 0x000fe20000000f00 */
[----:B------:R-:W-:Y:S01]  /*17d10*/  IMAD R6, R42, c[0x0][0x490], RZ ;  /* 0x000124002a067a24 */ /* 0x000fe200078e02ff */
[----:B------:R-:W-:Y:S01]  /*17d20*/  MOV R2, R4 ;  /* 0x0000000400027202 */ /* 0x000fe20000000f00 */
[----:B------:R-:W-:Y:S01]  /*17d30*/  IMAD.MOV.U32 R3, RZ, RZ, R5 ;  /* 0x000000ffff037224 */ /* 0x000fe200078e0005 */
[----:B------:R-:W-:Y:S01]  /*17d40*/  ISETP.NE.AND P0, PT, R0, 0x1, PT ;  /* 0x000000010000780c */ /* 0x000fe20003f05270 */
[C---:B------:R-:W-:Y:S01]  /*17d50*/  IMAD R6, R55.reuse, c[0x0][0x494], R6 ;  /* 0x0001250037067a24 */ /* 0x040fe200078e0206 */
[----:B------:R-:W-:Y:S01]  /*17d60*/  MOV R0, R8 ;  /* 0x0000000800007202 */ /* 0x000fe20000000f00 */
[----:B------:R-:W-:-:S05]  /*17d70*/  IMAD.WIDE.U32 R2, R55, c[0x0][0x490], R2 ;  /* 0x0001240037027a25 */ /* 0x000fca00078e0002 */
[----:B------:R-:W-:-:S05]  /*17d80*/  IADD3 R3, R6, R3, RZ ;  /* 0x0000000306037210 */ /* 0x000fca0007ffe0ff */
[----:B------:R-:W-:-:S04]  /*17d90*/  @P0 IMAD.HI.U32 R7, R8, c[0x0][0x4ec], RZ ;  /* 0x00013b0008070a27 */ /* 0x000fc800078e00ff */
[----:B------:R-:W-:Y:S01]  /*17da0*/  IMAD.WIDE.U32 R2, R9, c[0x0][0x498], R2 ;  /* 0x0001260009027a25 */ /* 0x000fe200078e0002 */
[----:B------:R-:W-:-:S03]  /*17db0*/  @P0 SHF.R.U32.HI R0, RZ, c[0x0][0x4f0], R7 ;  /* 0x00013c00ff000a19 */ /* 0x000fc60000011607 */
[----:B------:R-:W-:Y:S01]  /*17dc0*/  IMAD R7, R11, c[0x0][0x498], RZ ;  /* 0x000126000b077a24 */ /* 0x000fe200078e02ff */
[----:B------:R-:W-:Y:S01]  /*17dd0*/  IADD3 R2, P0, R0, R2, RZ ;  /* 0x0000000200027210 */ /* 0x000fe20007f1e0ff */
[----:B------:R-:W-:Y:S02]  /*17de0*/  IMAD.MOV R6, RZ, RZ, -R0 ;  /* 0x000000ffff067224 */ /* 0x000fe400078e0a00 */
[----:B------:R-:W-:Y:S02]  /*17df0*/  IMAD R7, R9, c[0x0][0x49c], R7 ;  /* 0x0001270009077a24 */ /* 0x000fe400078e0207 */
[----:B------:R-:W-:Y:S01]  /*17e00*/  IMAD R6, R6, c[0x0][0x4e8], R8 ;  /* 0x00013a0006067a24 */ /* 0x000fe200078e0208 */
[----:B------:R-:W-:-:S04]  /*17e10*/  SHF.R.S32.HI R8, RZ, 0x1f, R0 ;  /* 0x0000001fff087819 */ /* 0x000fc80000011400 */
[----:B------:R-:W-:Y:S02]  /*17e20*/  SHF.R.S32.HI R0, RZ, 0x1f, R6 ;  /* 0x0000001fff007819 */ /* 0x000fe40000011406 */
[----:B------:R-:W-:-:S03]  /*17e30*/  IADD3.X R3, R8, R3, R7, P0, !PT ;  /* 0x0000000308037210 */ /* 0x000fc600007fe407 */
[----:B------:R-:W-:Y:S02]  /*17e40*/  IMAD R0, R0, c[0x0][0x488], RZ ;  /* 0x0001220000007a24 */ /* 0x000fe400078e02ff */
[----:B------:R-:W-:-:S04]  /*17e50*/  IMAD.WIDE.U32 R2, R6, c[0x0][0x488], R2 ;  /* 0x0001220006027a25 */ /* 0x000fc800078e0002 */
[----:B------:R-:W-:Y:S01]  /*17e60*/  IMAD R0, R6, c[0x0][0x48c], R0 ;  /* 0x0001230006007a24 */ /* 0x000fe200078e0200 */
[----:B------:R-:W-:-:S04]  /*17e70*/  LEA R6, P0, R2, c[0x0][0x450], 0x2 ;  /* 0x0001140002067a11 */ /* 0x000fc800078010ff */
[----:B------:R-:W-:-:S04]  /*17e80*/  IADD3 R0, R3, R0, RZ ;  /* 0x0000000003007210 */ /* 0x000fc80007ffe0ff */
[----:B------:R-:W-:Y:S02]  /*17e90*/  LEA.HI.X R7, R2, c[0x0][0x454], R0, 0x2, P0 ;  /* 0x0001150002077a11 */ /* 0x000fe400000f1400 */
[----:B------:R-:W-:-:S05]  /*17ea0*/  MOV R0, 0xff800000 ;  /* 0xff80000000007802 */ /* 0x000fca0000000f00 */
[----:B------:R1:W-:Y:S02]  /*17eb0*/  STG.E [R6.64], R0 ;  /* 0x0000000006007986 */ /* 0x0003e4000c101904 */
.L_x_135:
[----:B------:R-:W-:Y:S05]  /*17ec0*/  BSYNC B0 ;  /* 0x0000000000007941 */ /* 0x000fea0003800000 */
.L_x_134:
[----:B------:R-:W2:Y:S01]  /*17ed0*/  S2R R12, SR_CTAID.X ;  /* 0x00000000000c7919 */ /* 0x000ea20000002500 */
[----:B-1----:R-:W-:Y:S01]  /*17ee0*/  IMAD R0, R5, c[0x0][0x3a0], RZ ;  /* 0x0000e80005007a24 */ /* 0x002fe200078e02ff */
[----:B------:R-:W-:Y:S01]  /*17ef0*/  SHF.R.S32.HI R5, RZ, 0x1f, R10 ;  /* 0x0000001fff057819 */ /* 0x000fe2000001140a */
[----:B------:R-:W-:-:S03]  /*17f00*/  IMAD.WIDE.U32 R2, R4, c[0x0][0x3a0], RZ ;  /* 0x0000e80004027a25 */ /* 0x000fc600078e00ff */
[----:B------:R-:W-:Y:S01]  /*17f10*/  LEA.HI R5, R5, R10, RZ, 0x3 ;  /* 0x0000000a05057211 */ /* 0x000fe200078f18ff */
[----:B------:R-:W-:Y:S02]  /*17f20*/  IMAD R0, R4, c[0x0][0x3a4], R0 ;  /* 0x0000e90004007a24 */ /* 0x000fe400078e0200 */
[----:B------:R-:W-:Y:S01]  /*17f30*/  IMAD.MOV.U32 R6, RZ, RZ, c[0x0][0x4e8] ;  /* 0x00013a00ff067624 */ /* 0x000fe200078e00ff */
[----:B------:R-:W-:Y:S01]  /*17f40*/  LOP3.LUT R4, R5, 0xfffffff8, RZ, 0xc0, !PT ;  /* 0xfffffff805047812 */ /* 0x000fe200078ec0ff */
[----:B------:R-:W-:Y:S02]  /*17f50*/  IMAD.IADD R3, R3, 0x1, R0 ;  /* 0x0000000103037824 */ /* 0x000fe400078e0200 */
[----:B------:R-:W-:Y:S01]  /*17f60*/  IMAD R0, R42, c[0x0][0x3e8], RZ ;  /* 0x0000fa002a007a24 */ /* 0x000fe200078e02ff */
[----:B------:R-:W-:Y:S01]  /*17f70*/  ISETP.NE.AND P0, PT, R6, 0x1, PT ;  /* 0x000000010600780c */ /* 0x000fe20003f05270 */
[----:B------:R-:W-:Y:S01]  /*17f80*/  IMAD.IADD R8, R10, 0x1, -R4 ;  /* 0x000000010a087824 */ /* 0x000fe200078e0a04 */
[----:B------:R-:W-:Y:S01]  /*17f90*/  SHF.R.S32.HI R10, RZ, 0x3, R5 ;  /* 0x00000003ff0a7819 */ /* 0x000fe20000011405 */
[----:B------:R-:W-:-:S02]  /*17fa0*/  IMAD R0, R55, c[0x0][0x3ec], R0 ;  /* 0x0000fb0037007a24 */ /* 0x000fc400078e0200 */
[----:B------:R-:W-:-:S04]  /*17fb0*/  IMAD.WIDE.U32 R2, R55, c[0x0][0x3e8], R2 ;  /* 0x0000fa0037027a25 */ /* 0x000fc800078e0002 */
[----:B------:R-:W-:Y:S02]  /*17fc0*/  IMAD R4, R8, 0x10, R10 ;  /* 0x0000001008047824 */ /* 0x000fe400078e020a */
[----:B------:R-:W-:Y:S02]  /*17fd0*/  IMAD.IADD R3, R0, 0x1, R3 ;  /* 0x0000000100037824 */ /* 0x000fe400078e0203 */
[----:B--2---:R-:W-:Y:S02]  /*17fe0*/  IMAD R4, R12, 0x80, R4 ;  /* 0x000000800c047824 */ /* 0x004fe400078e0204 */
[----:B------:R-:W-:Y:S02]  /*17ff0*/  IMAD R6, R11, c[0x0][0x3f0], RZ ;  /* 0x0000fc000b067a24 */ /* 0x000fe400078e02ff */
[----:B------:R-:W-:-:S04]  /*18000*/  @P0 IMAD.HI.U32 R5, R4, c[0x0][0x4ec], RZ ;  /* 0x00013b0004050a27 */ /* 0x000fc800078e00ff */
[----:B------:R-:W-:Y:S01]  /*18010*/  IMAD.MOV.U32 R0, RZ, RZ, R4 ;  /* 0x000000ffff007224 */ /* 0x000fe200078e0004 */
[----:B------:R-:W-:Y:S01]  /*18020*/  @P0 SHF.R.U32.HI R0, RZ, c[0x0][0x4f0], R5 ;  /* 0x00013c00ff000a19 */ /* 0x000fe20000011605 */
[C---:B------:R-:W-:Y:S02]  /*18030*/  IMAD R7, R9.reuse, c[0x0][0x3f4], R6 ;  /* 0x0000fd0009077a24 */ /* 0x040fe400078e0206 */
[----:B------:R-:W-:Y:S01]  /*18040*/  IMAD.WIDE.U32 R2, R9, c[0x0][0x3f0], R2 ;  /* 0x0000fc0009027a25 */ /* 0x000fe200078e0002 */
[----:B------:R-:W-:-:S03]  /*18050*/  SHF.R.S32.HI R6, RZ, 0x1f, R0 ;  /* 0x0000001fff067819 */ /* 0x000fc60000011400 */
[----:B------:R-:W-:Y:S02]  /*18060*/  IMAD.MOV R5, RZ, RZ, -R0 ;  /* 0x000000ffff057224 */ /* 0x000fe400078e0a00 */
[----:B------:R-:W-:Y:S02]  /*18070*/  IMAD.IADD R3, R3, 0x1, R7 ;  /* 0x0000000103037824 */ /* 0x000fe400078e0207 */
[----:B------:R-:W-:Y:S02]  /*18080*/  IMAD R5, R5, c[0x0][0x4e8], R4 ;  /* 0x00013a0005057a24 */ /* 0x000fe400078e0204 */
[----:B------:R-:W-:Y:S02]  /*18090*/  IMAD R6, R6, c[0x0][0x3e0], RZ ;  /* 0x0000f80006067a24 */ /* 0x000fe400078e02ff */
[----:B------:R-:W-:Y:S01]  /*180a0*/  IMAD.WIDE.U32 R2, R0, c[0x0][0x3e0], R2 ;  /* 0x0000f80000027a25 */ /* 0x000fe200078e0002 */
[----:B------:R-:W-:-:S03]  /*180b0*/  SHF.R.S32.HI R4, RZ, 0x1f, R5 ;  /* 0x0000001fff047819 */ /* 0x000fc60000011405 */
[----:B------:R-:W-:Y:S02]  /*180c0*/  IMAD R0, R0, c[0x0][0x3e4], R6 ;  /* 0x0000f90000007a24 */ /* 0x000fe400078e0206 */
[----:B-----5:R-:W-:Y:S02]  /*180d0*/  IMAD R19, R19, c[0x0][0x4e8], RZ ;  /* 0x00013a0013137a24 */ /* 0x020fe400078e02ff */
        /* <DEDUP_REMOVED lines=14> */
[----:B------:R-:W-:-:S02]  /*181c0*/  IADD3 R8, R2, 0x10, RZ ;  /* 0x0000001002087810 */ /* 0x000fc40007ffe0ff */
[-C--:B------:R-:W-:Y:S01]  /*181d0*/  ISETP.GE.OR P1, PT, R2, R19.reuse, P0 ;  /* 0x000000130200720c */ /* 0x080fe20000726670 */
[----:B------:R-:W3:Y:S01]  /*181e0*/  SHFL.IDX PT, R9, R3, 0x1, 0x181f ;  /* 0x00381f0003097f89 */ /* 0x000ee200000e0000 */
[-C--:B------:R-:W-:Y:S02]  /*181f0*/  ISETP.GE.OR P5, PT, R8, R19.reuse, P0 ;  /* 0x000000130800720c */ /* 0x080fe400007a6670 */
[C---:B------:R-:W-:Y:S01]  /*18200*/  IADD3 R14, R2.reuse, 0x20, RZ ;  /* 0x00000020020e7810 */ /* 0x040fe20007ffe0ff */
[----:B------:R-:W4:Y:S01]  /*18210*/  SHFL.IDX PT, R8, R4, 0x2, 0x181f ;  /* 0x00581f0004087f89 */ /* 0x000f2200000e0000 */
[----:B------:R-:W-:Y:S02]  /*18220*/  IADD3 R10, R2, 0x40, RZ ;  /* 0x00000040020a7810 */ /* 0x000fe40007ffe0ff */
[----:B------:R-:W-:Y:S01]  /*18230*/  ISETP.GE.OR P4, PT, R14, R19, P0 ;  /* 0x000000130e00720c */ /* 0x000fe20000786670 */
[----:B------:R-:W3:Y:S01]  /*18240*/  SHFL.IDX PT, R12, R3, 0x2, 0x181f ;  /* 0x00581f00030c7f89 */ /* 0x000ee200000e0000 */
[----:B------:R-:W-:-:S02]  /*18250*/  IADD3 R13, R2, 0x30, RZ ;  /* 0x00000030020d7810 */ /* 0x000fc40007ffe0ff */
[-C--:B------:R-:W-:Y:S01]  /*18260*/  ISETP.GE.OR P6, PT, R10, R19.reuse, P0 ;  /* 0x000000130a00720c */ /* 0x080fe200007c6670 */
[----:B------:R-:W3:Y:S01]  /*18270*/  SHFL.IDX PT, R11, R4, 0x3, 0x181f ;  /* 0x00781f00040b7f89 */ /* 0x000ee200000e0000 */
[C---:B-1----:R-:W-:Y:S02]  /*18280*/  @!P1 LEA R6, P2, R0.reuse, R6, 0x1 ;  /* 0x0000000600069211 */ /* 0x042fe400078408ff */
[----:B------:R-:W-:Y:S01]  /*18290*/  ISETP.GE.OR P3, PT, R13, R19, P0 ;  /* 0x000000130d00720c */ /* 0x000fe20000766670 */
[----:B------:R-:W1:Y:S01]  /*182a0*/  SHFL.IDX PT, R14, R3, 0x3, 0x181f ;  /* 0x00781f00030e7f89 */ /* 0x000e6200000e0000 */
[----:B--2---:R-:W-:-:S03]  /*182b0*/  @!P1 LEA.HI.X R7, R0, R7, R20, 0x1, P2 ;  /* 0x0000000700079211 */ /* 0x004fc600010f0c14 */
[----:B------:R-:W2:Y:S04]  /*182c0*/  SHFL.IDX PT, R10, R4, 0x4, 0x181f ;  /* 0x00981f00040a7f89 */ /* 0x000ea800000e0000 */
[----:B------:R1:W-:Y:S04]  /*182d0*/  @!P1 ST.E.128 [R6.64], RZ ;  /* 0x000000ff06009985 */ /* 0x0003e8000c101d04 */
[----:B------:R-:W-:Y:S04]  /*182e0*/  SHFL.IDX PT, R13, R4, 0x5, 0x181f ;  /* 0x00b81f00040d7f89 */ /* 0x000fe800000e0000 */
[----:B------:R-:W-:Y:S04]  /*182f0*/  SHFL.IDX PT, R15, R4, 0x6, 0x181f ;  /* 0x00d81f00040f7f89 */ /* 0x000fe800000e0000 */
[----:B------:R-:W2:Y:S04]  /*18300*/  SHFL.IDX PT, R18, R3, 0x4, 0x181f ;  /* 0x00981f0003127f89 */ /* 0x000ea800000e0000 */
[----:B------:R-:W2:Y:S04]  /*18310*/  SHFL.IDX PT, R17, R3, 0x5, 0x181f ;  /* 0x00b81f0003117f89 */ /* 0x000ea800000e0000 */
[----:B------:R-:W2:Y:S04]  /*18320*/  SHFL.IDX PT, R16, R3, 0x6, 0x181f ;  /* 0x00d81f0003107f89 */ /* 0x000ea800000e0000 */
[----:B------:R-:W2:Y:S01]  /*18330*/  SHFL.IDX PT, R4, R4, 0x7, 0x181f ;  /* 0x00f81f0004047f89 */ /* 0x000ea200000e0000 */
[----:B-1----:R-:W-:-:S02]  /*18340*/  IADD3 R7, R2, 0x50, RZ ;  /* 0x0000005002077810 */ /* 0x002fc40007ffe0ff */
[C---:B------:R-:W-:Y:S01]  /*18350*/  @!P5 LEA R6, P1, R0.reuse, R5, 0x1 ;  /* 0x000000050006d211 */ /* 0x040fe200078208ff */
[----:B------:R-:W1:Y:S01]  /*18360*/  SHFL.IDX PT, R3, R3, 0x7, 0x181f ;  /* 0x00f81f0003037f89 */ /* 0x000e6200000e0000 */
[----:B------:R-:W-:Y:S02]  /*18370*/  ISETP.GE.OR P2, PT, R7, R19, P0 ;  /* 0x000000130700720c */ /* 0x000fe40000746670 */
[C---:B---3--:R-:W-:Y:S02]  /*18380*/  @!P5 LEA.HI.X R7, R0.reuse, R9, R20, 0x1, P1 ;  /* 0x000000090007d211 */ /* 0x048fe400008f0c14 */
[----:B----4-:R-:W-:Y:S02]  /*18390*/  @!P4 LEA R8, P1, R0, R8, 0x1 ;  /* 0x000000080008c211 */ /* 0x010fe400078208ff */
[C---:B------:R-:W-:Y:S01]  /*183a0*/  IADD3 R9, R2.reuse, 0x60, RZ ;  /* 0x0000006002097810 */ /* 0x040fe20007ffe0ff */
[----:B------:R3:W-:Y:S01]  /*183b0*/  @!P5 ST.E.128 [R6.64], RZ ;  /* 0x000000ff0600d985 */ /* 0x0007e2000c101d04 */
[----:B------:R-:W-:-:S09]  /*183c0*/  IADD3 R2, R2, 0x70, RZ ;  /* 0x0000007002027810 */ /* 0x000fd20007ffe0ff */
[----:B------:R-:W-:Y:S02]  /*183d0*/  P2R R5, PR, RZ, 0x2 ;  /* 0x00000002ff057803 */ /* 0x000fe40000000000 */
[-C--:B------:R-:W-:Y:S02]  /*183e0*/  ISETP.GE.OR P1, PT, R9, R19.reuse, P0 ;  /* 0x000000130900720c */ /* 0x080fe40000726670 */
[----:B------:R-:W-:Y:S02]  /*183f0*/  ISETP.NE.AND P5, PT, R5, RZ, PT ;  /* 0x000000ff0500720c */ /* 0x000fe40003fa5270 */
[----:B------:R-:W-:Y:S02]  /*18400*/  ISETP.GE.OR P0, PT, R2, R19, P0 ;  /* 0x000000130200720c */ /* 0x000fe40000706670 */
[----:B------:R-:W-:-:S05]  /*18410*/  @!P4 LEA.HI.X R9, R0, R12, R20, 0x1, P5 ;  /* 0x0000000c0009c211 */ /* 0x000fca00028f0c14 */
[----:B------:R4:W-:Y:S01]  /*18420*/  @!P4 ST.E.128 [R8.64], RZ ;  /* 0x000000ff0800c985 */ /* 0x0009e2000c101d04 */
[----:B---3--:R-:W-:-:S04]  /*18430*/  @!P3 LEA R6, P5, R0, R11, 0x1 ;  /* 0x0000000b0006b211 */ /* 0x008fc800078a08ff */
[C---:B------:R-:W-:Y:S02]  /*18440*/  @!P3 LEA.HI.X R7, R0.reuse, R14, R20, 0x1, P5 ;  /* 0x0000000e0007b211 */ /* 0x040fe400028f0c14 */
[----:B--2---:R-:W-:-:S03]  /*18450*/  @!P6 LEA R10, P5, R0, R10, 0x1 ;  /* 0x0000000a000ae211 */ /* 0x004fc600078a08ff */
[----:B------:R2:W-:Y:S01]  /*18460*/  @!P3 ST.E.128 [R6.64], RZ ;  /* 0x000000ff0600b985 */ /* 0x0005e2000c101d04 */
[----:B------:R-:W-:-:S05]  /*18470*/  @!P6 LEA.HI.X R11, R0, R18, R20, 0x1, P5 ;  /* 0x00000012000be211 */ /* 0x000fca00028f0c14 */
[----:B------:R3:W-:Y:S01]  /*18480*/  @!P6 ST.E.128 [R10.64], RZ ;  /* 0x000000ff0a00e985 */ /* 0x0007e2000c101d04 */
[----:B----4-:R-:W-:-:S04]  /*18490*/  @!P2 LEA R8, P4, R0, R13, 0x1 ;  /* 0x0000000d0008a211 */ /* 0x010fc800078808ff */
[----:B------:R-:W-:-:S05]  /*184a0*/  @!P2 LEA.HI.X R9, R0, R17, R20, 0x1, P4 ;  /* 0x000000110009a211 */ /* 0x000fca00020f0c14 */
[----:B------:R3:W-:Y:S01]  /*184b0*/  @!P2 ST.E.128 [R8.64], RZ ;  /* 0x000000ff0800a985 */ /* 0x0007e2000c101d04 */
[----:B--2---:R-:W-:-:S04]  /*184c0*/  @!P1 LEA R6, P3, R0, R15, 0x1 ;  /* 0x0000000f00069211 */ /* 0x004fc800078608ff */
[----:B------:R-:W-:-:S05]  /*184d0*/  @!P1 LEA.HI.X R7, R0, R16, R20, 0x1, P3 ;  /* 0x0000001000079211 */ /* 0x000fca00018f0c14 */
[----:B------:R3:W-:Y:S01]  /*184e0*/  @!P1 ST.E.128 [R6.64], RZ ;  /* 0x000000ff06009985 */ /* 0x0007e2000c101d04 */
[----:B------:R-:W-:Y:S05]  /*184f0*/  @P0 EXIT ;  /* 0x000000000000094d */ /* 0x000fea0003800000 */
[----:B-1----:R-:W-:-:S04]  /*18500*/  LEA R2, P0, R0, R4, 0x1 ;  /* 0x0000000400027211 */ /* 0x002fc800078008ff */
[----:B------:R-:W-:-:S05]  /*18510*/  LEA.HI.X R3, R0, R3, R20, 0x1, P0 ;  /* 0x0000000300037211 */ /* 0x000fca00000f0c14 */
[----:B------:R-:W-:Y:S01]  /*18520*/  ST.E.128 [R2.64], RZ ;  /* 0x000000ff02007985 */ /* 0x000fe2000c101d04 */
[----:B------:R-:W-:Y:S05]  /*18530*/  EXIT ;  /* 0x000000000000794d */ /* 0x000fea0003800000 */
.L_x_136:
        /* <DEDUP_REMOVED lines=12> */
.L_x_737:


//--------------------- .text._ZN7cutlass13device_kernelIN5flash19enable_sm80_to_sm89INS1_16FlashAttnFwdSm80INS1_25CollectiveMainloopFwdSm80ILi4ELi1ELb0EN4cute5tupleIJNS5_1CILi128EEENS7_ILi96EEENS7_ILi64EEEEEELi64ENS_10bfloat16_tEfNS_4arch4Sm80ELb0ELb1ELb0ELb0ELb0ELb0ELb1ELb0EEENS1_21CollectiveEpilogueFwdINS6_IJS8_SA_S9_EEENS6_IJNS7_ILi1EEESI_SI_EEESC_SE_Li128ELb0ELb1ELb0ELb0EEENS1_19SingleTileSchedulerILb0ELb0ELb1ELi128EEEEEEEEEvNT_6ParamsE --------------------------
	.section	.text._ZN7cutlass13device_kernelIN5flash19enable_sm80_to_sm89INS1_16FlashAttnFwdSm80INS1_25CollectiveMainloopFwdSm80ILi4ELi1ELb0EN4cute5tupleIJNS5_1CILi128EEENS7_ILi96EEENS7_ILi64EEEEEELi64ENS_10bfloat16_tEfNS_4arch4Sm80ELb0ELb1ELb0ELb0ELb0ELb0ELb1ELb0EEENS1_21CollectiveEpilogueFwdINS6_IJS8_SA_S9_EEENS6_IJNS7_ILi1EEESI_SI_EEESC_SE_Li128ELb0ELb1ELb0ELb0EEENS1_19SingleTileSchedulerILb0ELb0ELb1ELi128EEEEEEEEEvNT_6ParamsE,"ax",@progbits
	.sectioninfo	@"SHI_REGISTERS=255"
	.align	128
.text._ZN7cutlass13device_kernelIN5flash19enable_sm80_to_sm89INS1_16FlashAttnFwdSm80INS1_25CollectiveMainloopFwdSm80ILi4ELi1ELb0EN4cute5tupleIJNS5_1CILi128EEENS7_ILi96EEENS7_ILi64EEEEEELi64ENS_10bfloat16_tEfNS_4arch4Sm80ELb0ELb1ELb0ELb0ELb0ELb0ELb1ELb0EEENS1_21CollectiveEpilogueFwdINS6_IJS8_SA_S9_EEENS6_IJNS7_ILi1EEESI_SI_EEESC_SE_Li128ELb0ELb1ELb0ELb0EEENS1_19SingleTileSchedulerILb0ELb0ELb1ELi128EEEEEEEEEvNT_6ParamsE:
        .type           _ZN7cutlass13device_kernelIN5flash19enable_sm80_to_sm89INS1_16FlashAttnFwdSm80INS1_25CollectiveMainloopFwdSm80ILi4ELi1ELb0EN4cute5tupleIJNS5_1CILi128EEENS7_ILi96EEENS7_ILi64EEEEEELi64ENS_10bfloat16_tEfNS_4arch4Sm80ELb0ELb1ELb0ELb0ELb0ELb0ELb1ELb0EEENS1_21CollectiveEpilogueFwdINS6_IJS8_SA_S9_EEENS6_IJNS7_ILi1EEESI_SI_EEESC_SE_Li128ELb0ELb1ELb0ELb0EEENS1_19SingleTileSchedulerILb0ELb0ELb1ELi128EEEEEEEEEvNT_6ParamsE,@function
        .size           _ZN7cutlass13device_kernelIN5flash19enable_sm80_to_sm89INS1_16FlashAttnFwdSm80INS1_25CollectiveMainloopFwdSm80ILi4ELi1ELb0EN4cute5tupleIJNS5_1CILi128EEENS7_ILi96EEENS7_ILi64EEEEEELi64ENS_10bfloat16_tEfNS_4arch4Sm80ELb0ELb1ELb0ELb0ELb0ELb0ELb1ELb0EEENS1_21CollectiveEpilogueFwdINS6_IJS8_SA_S9_EEENS6_IJNS7_ILi1EEESI_SI_EEESC_SE_Li128ELb0ELb1ELb0ELb0EEENS1_19SingleTileSchedulerILb0ELb0ELb1ELi128EEEEEEEEEvNT_6ParamsE,(.L_x_738 - _ZN7cutlass13device_kernelIN5flash19enable_sm80_to_sm89INS1_16FlashAttnFwdSm80INS1_25CollectiveMainloopFwdSm80ILi4ELi1ELb0EN4cute5tupleIJNS5_1CILi128EEENS7_ILi96EEENS7_ILi64EEEEEELi64ENS_10bfloat16_tEfNS_4arch4Sm80ELb0ELb1ELb0ELb0ELb0ELb0ELb1ELb0EEENS1_21CollectiveEpilogueFwdINS6_IJS8_SA_S9_EEENS6_IJNS7_ILi1EEESI_SI_EEESC_SE_Li128ELb0ELb1ELb0ELb0EEENS1_19SingleTileSchedulerILb0ELb0ELb1ELi128EEEEEEEEEvNT_6ParamsE)
        .other          _ZN7cutlass13device_kernelIN5flash19enable_sm80_to_sm89INS1_16FlashAttnFwdSm80INS1_25CollectiveMainloopFwdSm80ILi4ELi1ELb0EN4cute5tupleIJNS5_1CILi128EEENS7_ILi96EEENS7_ILi64EEEEEELi64ENS_10bfloat16_tEfNS_4arch4Sm80ELb0ELb1ELb0ELb0ELb0ELb0ELb1ELb0EEENS1_21CollectiveEpilogueFwdINS6_IJS8_SA_S9_EEENS6_IJNS7_ILi1EEESI_SI_EEESC_SE_Li128ELb0ELb1ELb0ELb0EEENS1_19SingleTileSchedulerILb0ELb0ELb1ELi128EEEEEEEEEvNT_6ParamsE,@"STO_CUDA_ENTRY STV_DEFAULT"
_ZN7cutlass13device_kernelIN5flash19enable_sm80_to_sm89INS1_16FlashAttnFwdSm80INS1_25CollectiveMainloopFwdSm80ILi4ELi1ELb0EN4cute5tupleIJNS5_1CILi128EEENS7_ILi96EEENS7_ILi64EEEEEELi64ENS_10bfloat16_tEfNS_4arch4Sm80ELb0ELb1ELb0ELb0ELb0ELb0ELb1ELb0EEENS1_21CollectiveEpilogueFwdINS6_IJS8_SA_S9_EEENS6_IJNS7_ILi1EEESI_SI_EEESC_SE_Li128ELb0ELb1ELb0ELb0EEENS1_19SingleTileSchedulerILb0ELb0ELb1ELi128EEEEEEEEEvNT_6ParamsE:
[----:B------:R-:W-:-:S03]  /*0000*/  MOV R1, c[0x0][0x28] ;  /* 0x00000a0000017a02 */ /* 0x000fc60000000f00 */
[----:B------:R-:W1:Y:S01]  /*0010*/  S2R R28, SR_CTAID.Z ;  /* 0x00000000001c7919 */ /* 0x000e620000002700 */
[----:B------:R-:W-:Y:S02]  /*0020*/  IADD3 R1, R1, -0x68, RZ ;  /* 0xffffff9801017810 */ /* 0x000fe40007ffe0ff */
[----:B-1----:R-:W-:-:S13]  /*0030*/  ISETP.GE.AND P0, PT, R28, RZ, PT ;  /* 0x000000ff1c00720c */ /* 0x002fda0003f06270 */
[----:B------:R-:W-:Y:S05]  /*0040*/  @!P0 EXIT ;  /* 0x000000000000894d */ /* 0x000fea0003800000 */
[----:B------:R-:W1:Y:S01]  /*0050*/  S2UR UR7, SR_CTAID.X ;  /* 0x00000000000779c3 */ /* 0x000e620000002500 */
[----:B------:R-:W-:Y:S01]  /*0060*/  ULDC UR9, c[0x0][0x2c4] ;  /* 0x0000b10000097ab9 */ /* 0x000fe20000000800 */
[----:B------:R-:W2:Y:S01]  /*0070*/  S2R R202, SR_TID.X ;  /* 0x0000000000ca7919 */ /* 0x000ea20000002100 */
[----:B------:R-:W-:Y:S02]  /*0080*/  UISETP.NE.AND UP2, UPT, UR9, 0x1, UPT ;  /* 0x000000010900788c */ /* 0x000fe4000bf45270 */
[----:B------:R-:W-:Y:S02]  /*0090*/  ULDC.64 UR4, c[0x0][0x2c8] ;  /* 0x0000b20000047ab9 */ /* 0x000fe40000000a00 */
[----:B------:R-:W-:Y:S02]  /*00a0*/  UMOV UR8, 0x1 ;  /* 0x0000000100087882 */ /* 0x000fe40000000000 */
[----:B------:R-:W-:Y:S02]  /*00b0*/  ULDC UR6, c[0x0][0x168] ;  /* 0x00005a0000067ab9 */ /* 0x000fe40000000800 */
[----:B------:R-:W-:-:S02]  /*00c0*/  UIADD3 UR6, UR8, -UR6, URZ ;  /* 0x8000000608067290 */ /* 0x000fc4000fffe03f */
[----:B-1----:R-:W-:-:S04]  /*00d0*/  USHF.L.U32 UR7, UR7, 0x7, URZ ;  /* 0x0000000707077899 */ /* 0x002fc8000800063f */
[----:B------:R-:W-:Y:S02]  /*00e0*/  @UP2 UIADD3 UR12, UR7, 0x7f, URZ ;  /* 0x0000007f070c2890 */ /* 0x000fe4000fffe03f */
[----:B------:R-:W-:Y:S02]  /*00f0*/  UIADD3 UR10, UR7, 0x7f, URZ ;  /* 0x0000007f070a7890 */ /* 0x000fe4000fffe03f */
[----:B------:R-:W-:-:S04]  /*0100*/  UIMAD.WIDE.U32 UR12, UR12, UR4, URZ ;  /* 0x000000040c0c72a5 */ /* 0x000fc8000f8e003f */
[----:B------:R-:W-:-:S03]  /*0110*/  @UP2 USHF.R.U32.HI UR10, URZ, UR5, UR13 ;  /* 0x000000053f0a2299 */ /* 0x000fc6000801160d */
[----:B------:R-:W-:Y:S02]  /*0120*/  ULDC.64 UR4, c[0x0][0x328] ;  /* 0x0000ca0000047ab9 */ /* 0x000fe40000000a00 */
[----:B------:R-:W-:-:S03]  /*0130*/  UISETP.LE.AND UP1, UPT, UR8, UR5, UPT ;  /* 0x000000050800728c */ /* 0x000fc6000bf23270 */
[----:B------:R-:W-:Y:S02]  /*0140*/  ULDC UR5, c[0x0][0x1d0] ;  /* 0x0000740000057ab9 */ /* 0x000fe40000000800 */
[----:B------:R-:W-:Y:S01]  /*0150*/  UIADD3 UR5, UR10, UR5, UR6 ;  /* 0x000000050a057290 */ /* 0x000fe2000fffe006 */
[----:B------:R-:W-:-:S03]  /*0160*/  PLOP3.LUT P0, PT, PT, PT, UP1, 0x40, 0x0 ;  /* 0x000000000000781c */ /* 0x000fc60003f0e818 */
[----:B------:R-:W-:-:S06]  /*0170*/  UIADD3 UR4, UR5, UR4, URZ ;  /* 0x0000000405047290 */ /* 0x000fcc000fffe03f */
[----:B------:R-:W-:-:S04]  /*0180*/  MOV R0, UR4 ;  /* 0x0000000400007c02 */ /* 0x000fc80008000f00 */
[----:B------:R-:W-:Y:S05]  /*0190*/  @P0 BRA `(.L_x_137) ;  /* 0x0000013000000947 */ /* 0x000fea0003800000 */
[----:B--2---:R-:W-:Y:S01]  /*01a0*/  ISETP.LT.AND P0, PT, RZ, UR5, PT ;  /* 0x00000005ff007c0c */ /* 0x004fe2000bf01270 */
[----:B------:R-:W-:-:S12]  /*01b0*/  UIADD3 UR6, UR5, -0x1, URZ ;  /* 0xffffffff05067890 */ /* 0x000fd8000fffe03f */
[----:B------:R-:W-:Y:S05]  /*01c0*/  @P0 BRA `(.L_x_138) ;  /* 0x0000008000000947 */ /* 0x000fea0003800000 */
[----:B------:R-:W-:Y:S02]  /*01d0*/  ULDC UR4, c[0x0][0x32c] ;  /* 0x0000cb0000047ab9 */ /* 0x000fe40000000800 */
[----:B------:R-:W-:Y:S02]  /*01e0*/  UISETP.NE.AND UP0, UPT, UR8, UR4, UPT ;  /* 0x000000040800728c */ /* 0x000fe4000bf05270 */
[----:B------:R-:W-:-:S03]  /*01f0*/  UIADD3 UR6, -UR5, URZ, URZ ;  /* 0x0000003f05067290 */ /* 0x000fc6000fffe13f */
[----:B------:R-:W-:Y:S02]  /*0200*/  ULDC.64 UR4, c[0x0][0x330] ;  /* 0x0000cc0000047ab9 */ /* 0x000fe40000000a00 */
[----:B------:R-:W-:-:S04]  /*0210*/  UIMAD.WIDE.U32 UR10, UR6, UR4, URZ ;  /* 0x00000004060a72a5 */ /* 0x000fc8000f8e003f */
[----:B------:R-:W-:-:S04]  /*0220*/  @UP0 USHF.R.U32.HI UR6, URZ, UR5, UR11 ;  /* 0x000000053f060299 */ /* 0x000fc8000801160b */
[----:B------:R-:W-:Y:S01]  /*0230*/  ULOP3.LUT UR6, URZ, UR6, URZ, 0x33, !UPT ;  /* 0x000000063f067292 */ /* 0x000fe2000f8e333f */
[----:B------:R-:W-:Y:S05]  /*0240*/  BRA `(.L_x_139) ;  /* 0x0000005000007947 */ /* 0x000fea0003800000 */
.L_x_138:
[----:B------:R-:W-:Y:S02]  /*0250*/  ULDC UR4, c[0x0][0x32c] ;  /* 0x0000cb0000047ab9 */ /* 0x000fe40000000800 */
[----:B------:R-:W-:-:S03]  /*0260*/  UISETP.NE.AND UP0, UPT, UR8, UR4, UPT ;  /* 0x000000040800728c */ /* 0x000fc6000bf05270 */
[----:B------:R-:W-:Y:S02]  /*0270*/  ULDC.64 UR4, c[0x0][0x330] ;  /* 0x0000cc0000047ab9 */ /* 0x000fe40000000a00 */
[----:B------:R-:W-:-:S06]  /*0280*/  UIMAD.WIDE.U32 UR10, UR6, UR4, URZ ;  /* 0x00000004060a72a5 */ /* 0x000fcc000f8e003f */
[----:B------:R-:W-:Y:S02]  /*0290*/  @UP0 USHF.R.U32.HI UR6, URZ, UR5, UR11 ;  /* 0x000000053f060299 */ /* 0x000fe4000801160b */
.L_x_139:
[----:B------:R-:W-:Y:S02]  /*02a0*/  ULDC UR4, c[0x0][0x32c] ;  /* 0x0000cb0000047ab9 */ /* 0x000fe40000000800 */
[----:B------:R-:W-:-:S06]  /*02b0*/  UIMAD UR4, UR6, UR4, UR4 ;  /* 0x00000004060472a4 */ /* 0x000fcc000f8e0204 */
[----:B------:R-:W-:-:S03]  /*02c0*/  IMNMX R0, R0, UR4, PT ;  /* 0x0000000400007c17 */ /* 0x000fc6000b800200 */
.L_x_137:
[----:B--2---:R-:W-:Y:S01]  /*02d0*/  UMOV UR8, 0x5f ;  /* 0x0000005f00087882 */ /* 0x004fe20000000000 */
[----:B------:R-:W-:Y:S01]  /*02e0*/  IADD3 R0, R0, 0x5f, RZ ;  /* 0x0000005f00007810 */ /* 0x000fe20007ffe0ff */
[----:B------:R-:W-:Y:S01]  /*02f0*/  ULDC UR6, c[0x0][0x1d0] ;  /* 0x0000740000067ab9 */ /* 0x000fe20000000800 */
[----:B------:R-:W-:Y:S01]  /*0300*/  PLOP3.LUT P0, PT, PT, PT, UP1, 0x40, 0x0 ;  /* 0x000000000000781c */ /* 0x000fe20003f0e818 */
[----:B------:R-:W-:Y:S02]  /*0310*/  UIADD3 UR8, UR8, UR6, URZ ;  /* 0x0000000608087290 */ /* 0x000fe4000fffe03f */
[----:B------:R-:W-:Y:S01]  /*0320*/  ULDC.64 UR4, c[0x0][0x2c8] ;  /* 0x0000b20000047ab9 */ /* 0x000fe20000000a00 */
[----:B------:R-:W-:Y:S01]  /*0330*/  IMAD.HI R0, R0, 0x2aaaaaab, RZ ;  /* 0x2aaaaaab00007827 */ /* 0x000fe200078e02ff */
[----:B------:R-:W-:Y:S02]  /*0340*/  UIMAD.WIDE UR10, UR8, 0x2aaaaaab, URZ ;  /* 0x2aaaaaab080a78a5 */ /* 0x000fe4000f8e023f */
[----:B------:R-:W-:-:S02]  /*0350*/  UIMAD.WIDE.U32 UR12, UR7, UR4, URZ ;  /* 0x00000004070c72a5 */ /* 0x000fc4000f8e003f */
[----:B------:R-:W-:Y:S01]  /*0360*/  ULDC UR8, c[0x0][0x168] ;  /* 0x00005a0000087ab9 */ /* 0x000fe20000000800 */
[----:B------:R-:W-:Y:S01]  /*0370*/  SHF.R.U32.HI R2, RZ, 0x1f, R0 ;  /* 0x0000001fff027819 */ /* 0x000fe20000011600 */
[----:B------:R-:W-:Y:S02]  /*0380*/  UIADD3 UR6, UR6, -UR8, URZ ;  /* 0x8000000806067290 */ /* 0x000fe4000fffe03f */
[----:B------:R-:W-:Y:S01]  /*0390*/  USHF.R.U32.HI UR8, URZ, 0x1f, UR11 ;  /* 0x0000001f3f087899 */ /* 0x000fe2000801160b */
[----:B------:R-:W-:Y:S01]  /*03a0*/  LEA.HI.SX32 R0, R0, R2, 0x1c ;  /* 0x0000000200007211 */ /* 0x000fe200078fe2ff */
[----:B------:R-:W-:Y:S02]  /*03b0*/  UMOV UR4, UR7 ;  /* 0x0000000700047c82 */ /* 0x000fe40008000000 */
[----:B------:R-:W-:Y:S02]  /*03c0*/  @UP2 USHF.R.U32.HI UR4, URZ, UR5, UR13 ;  /* 0x000000053f042299 */ /* 0x000fe4000801160d */
[----:B------:R-:W-:-:S02]  /*03d0*/  ULEA.HI.SX32 UR11, UR11, UR8, 0x1c ;  /* 0x000000080b0b7291 */ /* 0x000fc4000f8fe23f */
[----:B------:R-:W-:Y:S02]  /*03e0*/  UIADD3 UR4, UR6, UR4, URZ ;  /* 0x0000000406047290 */ /* 0x000fe4000fffe03f */
[----:B------:R-:W-:Y:S02]  /*03f0*/  ULDC UR5, c[0x0][0x324] ;  /* 0x0000c90000057ab9 */ /* 0x000fe40000000800 */
[----:B------:R-:W-:Y:S01]  /*0400*/  UIADD3 UR8, UR4, -UR5, URZ ;  /* 0x8000000504087290 */ /* 0x000fe2000fffe03f */
[----:B------:R-:W-:Y:S01]  /*0410*/  IMNMX R244, R0, UR11, PT ;  /* 0x0000000b00f47c17 */ /* 0x000fe2000b800200 */
[----:B------:R-:W-:Y:S05]  /*0420*/  @P0 BRA `(.L_x_140) ;  /* 0x0000015000000947 */ /* 0x000fea0003800000 */
[----:B------:R-:W-:Y:S02]  /*0430*/  UMOV UR10, UR4 ;  /* 0x00000004000a7c82 */ /* 0x000fe40008000000 */
[----:B------:R-:W-:-:S06]  /*0440*/  UISETP.GT.AND UP0, UPT, UR10, -0x1, UPT ;  /* 0xffffffff0a00788c */ /* 0x000fcc000bf04270 */
[----:B------:R-:W-:-:S13]  /*0450*/  PLOP3.LUT P0, PT, PT, PT, UP0, 0x80, 0x0 ;  /* 0x000000000000781c */ /* 0x000fda0003f0f008 */
[----:B------:R-:W-:Y:S05]  /*0460*/  @P0 BRA `(.L_x_141) ;  /* 0x0000008000000947 */ /* 0x000fea0003800000 */
[----:B------:R-:W-:Y:S02]  /*0470*/  ULDC UR4, c[0x0][0x32c] ;  /* 0x0000cb0000047ab9 */ /* 0x000fe40000000800 */
[----:B------:R-:W-:Y:S02]  /*0480*/  UISETP.NE.AND UP0, UPT, UR4, 0x1, UPT ;  /* 0x000000010400788c */ /* 0x000fe4000bf05270 */
[----:B------:R-:W-:Y:S02]  /*0490*/  ULOP3.LUT UR10, URZ, UR10, URZ, 0x33, !UPT ;  /* 0x0000000a3f0a7292 */ /* 0x000fe4000f8e333f */
[----:B------:R-:W-:Y:S02]  /*04a0*/  ULDC.64 UR4, c[0x0][0x330] ;  /* 0x0000cc0000047ab9 */ /* 0x000fe40000000a00 */
[----:B------:R-:W-:-:S05]  /*04b0*/  UIMAD.WIDE.U32 UR12, UR10, UR4, URZ ;  /* 0x000000040a0c72a5 */ /* 0x000fca000f8e003f */
[----:B------:R-:W-:-:S04]  /*04c0*/  @UP0 USHF.R.U32.HI UR10, URZ, UR5, UR13 ;  /* 0x000000053f0a0299 */ /* 0x000fc8000801160d */
[----:B------:R-:W-:Y:S01]  /*04d0*/  ULOP3.LUT UR10, URZ, UR10, URZ, 0x33, !UPT ;  /* 0x0000000a3f0a7292 */ /* 0x000fe2000f8e333f */
[----:B------:R-:W-:Y:S05]  /*04e0*/  BRA `(.L_x_142) ;  /* 0x0000005000007947 */ /* 0x000fea0003800000 */
.L_x_141:
[----:B------:R-:W-:Y:S02]  /*04f0*/  ULDC UR4, c[0x0][0x32c] ;  /* 0x0000cb0000047ab9 */ /* 0x000fe40000000800 */
[----:B------:R-:W-:-:S03]  /*0500*/  UISETP.NE.AND UP0, UPT, UR4, 0x1, UPT ;  /* 0x000000010400788c */ /* 0x000fc6000bf05270 */
[----:B------:R-:W-:Y:S02]  /*0510*/  ULDC.64 UR4, c[0x0][0x330] ;  /* 0x0000cc0000047ab9 */ /* 0x000fe40000000a00 */
[----:B------:R-:W-:-:S06]  /*0520*/  UIMAD.WIDE.U32 UR12, UR10, UR4, URZ ;  /* 0x000000040a0c72a5 */ /* 0x000fcc000f8e003f */
[----:B------:R-:W-:Y:S02]  /*0530*/  @UP0 USHF.R.U32.HI UR10, URZ, UR5, UR13 ;  /* 0x000000053f0a0299 */ /* 0x000fe4000801160d */
.L_x_142:
[----:B------:R-:W-:Y:S02]  /*0540*/  ULDC UR4, c[0x0][0x32c] ;  /* 0x0000cb0000047ab9 */ /* 0x000fe40000000800 */
[----:B------:R-:W-:-:S04]  /*0550*/  UIMAD UR4, UR10, UR4, URZ ;  /* 0x000000040a0472a4 */ /* 0x000fc8000f8e023f */
[----:B------:R-:W-:-:S04]  /*0560*/  UISETP.LT.AND UP0, UPT, UR8, UR4, UPT ;  /* 0x000000040800728c */ /* 0x000fc8000bf01270 */
[----:B------:R-:W-:-:S04]  /*0570*/  USEL UR8, UR8, UR4, !UP0 ;  /* 0x0000000408087287 */ /* 0x000fc8000c000000 */
.L_x_140:
[----:B------:R-:W-:Y:S01]  /*0580*/  UIMAD.WIDE UR4, UR8, 0x2aaaaaab, URZ ;  /* 0x2aaaaaab080478a5 */ /* 0x000fe2000f8e023f */
[----:B------:R-:W-:Y:S01]  /*0590*/  PLOP3.LUT P4, PT, PT, PT, PT, 0x80, 0x0 ;  /* 0x000000000000781c */ /* 0x000fe20003f8f070 */
[----:B------:R-:W-:Y:S01]  /*05a0*/  ULDC.64 UR12, c[0x0][0x118] ;  /* 0x00004600000c7ab9 */ /* 0x000fe20000000a00 */
[----:B------:R-:W-:Y:S01]  /*05b0*/  CS2R R126, SRZ ;  /* 0x00000000007e7805 */ /* 0x000fe2000001ff00 */
[----:B------:R-:W-:Y:S01]  /*05c0*/  USHF.R.U32.HI UR4, URZ, 0x1f, UR5 ;  /* 0x0000001f3f047899 */ /* 0x000fe20008011605 */
[----:B------:R-:W-:Y:S01]  /*05d0*/  CS2R R124, SRZ ;  /* 0x00000000007c7805 */ /* 0x000fe2000001ff00 */
[----:B------:R-:W-:Y:S01]  /*05e0*/  CS2R R170, SRZ ;  /* 0x0000000000aa7805 */ /* 0x000fe2000001ff00 */
[----:B------:R-:W-:Y:S01]  /*05f0*/  CS2R R168, SRZ ;  /* 0x0000000000a87805 */ /* 0x000fe2000001ff00 */
[----:B------:R-:W-:Y:S01]  /*0600*/  ULEA.HI.SX32 UR4, UR5, UR4, 0x1c ;  /* 0x0000000405047291 */ /* 0x000fe2000f8fe23f */
[----:B------:R-:W-:Y:S01]  /*0610*/  CS2R R122, SRZ ;  /* 0x00000000007a7805 */ /* 0x000fe2000001ff00 */
[----:B------:R-:W-:Y:S01]  /*0620*/  CS2R R120, SRZ ;  /* 0x0000000000787805 */ /* 0x000fe2000001ff00 */
[----:B------:R-:W-:Y:S01]  /*0630*/  CS2R R118, SRZ ;  /* 0x0000000000767805 */ /* 0x000fe2000001ff00 */
[----:B------:R-:W-:Y:S01]  /*0640*/  UISETP.LT.AND UP0, UPT, URZ, UR4, UPT ;  /* 0x000000043f00728c */ /* 0x000fe2000bf01270 */
[----:B------:R-:W-:Y:S01]  /*0650*/  CS2R R116, SRZ ;  /* 0x0000000000747805 */ /* 0x000fe2000001ff00 */
[----:B------:R-:W-:Y:S01]  /*0660*/  CS2R R110, SRZ ;  /* 0x00000000006e7805 */ /* 0x000fe2000001ff00 */
[----:B------:R-:W-:Y:S01]  /*0670*/  CS2R R108, SRZ ;  /* 0x00000000006c7805 */ /* 0x000fe2000001ff00 */
[----:B------:R-:W-:Y:S01]  /*0680*/  USEL UR8, URZ, UR4, !UP0 ;  /* 0x000000043f087287 */ /* 0x000fe2000c000000 */
[----:B------:R-:W-:Y:S01]  /*0690*/  CS2R R114, SRZ ;  /* 0x0000000000727805 */ /* 0x000fe2000001ff00 */
[----:B------:R-:W-:Y:S01]  /*06a0*/  CS2R R112, SRZ ;  /* 0x0000000000707805 */ /* 0x000fe2000001ff00 */
[----:B------:R-:W-:Y:S01]  /*06b0*/  CS2R R106, SRZ ;  /* 0x00000000006a7805 */ /* 0x000fe2000001ff00 */
[----:B------:R-:W-:Y:S01]  /*06c0*/  CS2R R104, SRZ ;  /* 0x0000000000687805 */ /* 0x000fe2000001ff00 */
[----:B------:R-:W-:Y:S01]  /*06d0*/  CS2R R166, SRZ ;  /* 0x0000000000a67805 */ /* 0x000fe2000001ff00 */
[----:B------:R-:W-:Y:S01]  /*06e0*/  ISETP.GT.AND P0, PT, R244, UR8, PT ;  /* 0x00000008f4007c0c */ /* 0x000fe2000bf04270 */
[----:B------:R-:W-:Y:S01]  /*06f0*/  CS2R R164, SRZ ;  /* 0x0000000000a47805 */ /* 0x000fe2000001ff00 */
        /* <DEDUP_REMOVED lines=11> */
[----:B------:R-:W-:Y:S01]  /*07b0*/  IMAD.MOV.U32 R23, RZ, RZ, RZ ;  /* 0x000000ffff177224 */ /* 0x000fe200078e00ff */
[----:B------:R-:W-:Y:S01]  /*07c0*/  CS2R R142, SRZ ;  /* 0x00000000008e7805 */ /* 0x000fe2000001ff00 */
[----:B------:R-:W-:Y:S01]  /*07d0*/  IMAD.MOV.U32 R148, RZ, RZ, RZ ;  /* 0x000000ffff947224 */ /* 0x000fe200078e00ff */
[----:B------:R-:W-:Y:S01]  /*07e0*/  CS2R R140, SRZ ;  /* 0x00000000008c7805 */ /* 0x000fe2000001ff00 */
[----:B------:R-:W-:Y:S01]  /*07f0*/  CS2R R138, SRZ ;  /* 0x00000000008a7805 */ /* 0x000fe2000001ff00 */
[----:B------:R-:W-:Y:S01]  /*0800*/  CS2R R136, SRZ ;  /* 0x0000000000887805 */ /* 0x000fe2000001ff00 */
[----:B------:R-:W-:Y:S01]  /*0810*/  CS2R R26, SRZ ;  /* 0x00000000001a7805 */ /* 0x000fe2000001ff00 */
[----:B------:R-:W-:Y:S01]  /*0820*/  CS2R R24, SRZ ;  /* 0x0000000000187805 */ /* 0x000fe2000001ff00 */
[----:B------:R-:W-:Y:S05]  /*0830*/  @!P0 BRA `(.L_x_143) ;  /* 0x000165a000008947 */ /* 0x000fea0003800000 */
[----:B------:R-:W-:-:S04]  /*0840*/  ISETP.NE.U32.AND P0, PT, RZ, c[0x0][0x340], PT ;  /* 0x0000d000ff007a0c */ /* 0x000fc80003f05070 */
[----:B------:R-:W-:Y:S01]  /*0850*/  ISETP.NE.AND.EX P1, PT, RZ, c[0x0][0x344], PT, P0 ;  /* 0x0000d100ff007a0c */ /* 0x000fe20003f25300 */
[----:B------:R-:W1:Y:S01]  /*0860*/  S2R R42, SR_CTAID.Y ;  /* 0x00000000002a7919 */ /* 0x000e620000002600 */
[----:B------:R-:W-:Y:S02]  /*0870*/  SHF.R.S32.HI R201, RZ, 0x1f, R202 ;  /* 0x0000001fffc97819 */ /* 0x000fe400000114ca */
[----:B------:R-:W-:-:S09]  /*0880*/  P2R R17, PR, RZ, 0x2 ;  /* 0x00000002ff117803 */ /* 0x000fd20000000000 */
[----:B------:R-:W-:-:S04]  /*0890*/  @P1 IMAD.MOV.U32 R0, RZ, RZ, 0x4 ;  /* 0x00000004ff001424 */ /* 0x000fc800078e00ff */
[----:B------:R-:W-:-:S05]  /*08a0*/  @P1 IMAD.WIDE R2, R28, R0, c[0x0][0x340] ;  /* 0x0000d0001c021625 */ /* 0x000fca00078e0200 */
[----:B------:R2:W3:Y:S01]  /*08b0*/  @P1 LDG.E R19, [R2.64] ;  /* 0x0000000c02131981 */ /* 0x0004e2000c1e1900 */
[----:B------:R-:W-:Y:S01]  /*08c0*/  PLOP3.LUT P1, PT, PT, PT, UP2, 0x80, 0x0 ;  /* 0x000000000000781c */ /* 0x000fe20003f2f028 */
[----:B------:R-:W-:Y:S01]  /*08d0*/  ULDC UR4, c[0x0][0x168] ;  /* 0x00005a0000047ab9 */ /* 0x000fe20000000800 */
[----:B-1----:R-:W-:Y:S01]  /*08e0*/  SHF.R.S32.HI R43, RZ, 0x1f, R42 ;  /* 0x0000001fff2b7819 */ /* 0x002fe2000001142a */
[----:B------:R-:W-:Y:S01]  /*08f0*/  IMAD.WIDE.U32 R6, R42, c[0x0][0x1b8], RZ ;  /* 0x00006e002a067a25 */ /* 0x000fe200078e00ff */
[----:B------:R-:W-:Y:S01]  /*0900*/  PLOP3.LUT P0, PT, PT, PT, UP2, 0x80, 0x0 ;  /* 0x000000000000781c */ /* 0x000fe20003f0f028 */
[----:B------:R-:W-:Y:S01]  /*0910*/  UIMAD UR4, UR9, UR4, URZ ;  /* 0x00000004090472a4 */ /* 0x000fe2000f8e023f */
[----:B------:R-:W-:Y:S01]  /*0920*/  SHF.R.S32.HI R21, RZ, 0x1f, R28 ;  /* 0x0000001fff157819 */ /* 0x000fe2000001141c */
[----:B------:R-:W-:Y:S01]  /*0930*/  IMAD.MOV.U32 R203, RZ, RZ, c[0x0][0x1e0] ;  /* 0x00007800ffcb7624 */ /* 0x000fe200078e00ff */
[CC--:B------:R-:W-:Y:S01]  /*0940*/  LEA.HI R10, R201.reuse, R202.reuse, RZ, 0x6 ;  /* 0x000000cac90a7211 */ /* 0x0c0fe200078f30ff */
[----:B------:R-:W-:Y:S01]  /*0950*/  IMAD.MOV.U32 R204, RZ, RZ, c[0x0][0x1e4] ;  /* 0x00007900ffcc7624 */ /* 0x000fe200078e00ff */
[----:B------:R-:W-:Y:S01]  /*0960*/  IADD3 R197, R244, -0x1, RZ ;  /* 0xfffffffff4c57810 */ /* 0x000fe20007ffe0ff */
[----:B------:R-:W-:Y:S01]  /*0970*/  UMOV UR9, 0x5 ;  /* 0x0000000500097882 */ /* 0x000fe20000000000 */
[----:B------:R-:W-:-:S02]  /*0980*/  LEA.HI R199, R201, R202, RZ, 0x5 ;  /* 0x000000cac9c77211 */ /* 0x000fc400078f28ff */
[----:B------:R-:W-:Y:S02]  /*0990*/  SHF.R.S32.HI R40, RZ, 0x1f, R197 ;  /* 0x0000001fff287819 */ /* 0x000fe400000114c5 */
[----:B------:R-:W-:Y:S02]  /*09a0*/  SHF.R.S32.HI R198, RZ, 0x5, R199 ;  /* 0x00000005ffc67819 */ /* 0x000fe400000114c7 */
[----:B--2---:R-:W-:-:S04]  /*09b0*/  LEA.HI R2, R201, R202, RZ, 0x3 ;  /* 0x000000cac9027211 */ /* 0x004fc800078f18ff */
[----:B------:R-:W-:Y:S02]  /*09c0*/  LOP3.LUT R0, R2, 0xfffffff8, RZ, 0xc0, !PT ;  /* 0xfffffff802007812 */ /* 0x000fe400078ec0ff */
[----:B------:R-:W-:Y:S01]  /*09d0*/  SHF.R.S32.HI R22, RZ, 0x3, R2 ;  /* 0x00000003ff167819 */ /* 0x000fe20000011402 */
[----:B------:R-:W-:Y:S02]  /*09e0*/  IMAD R2, R43, c[0x0][0x1b8], RZ ;  /* 0x00006e002b027a24 */ /* 0x000fe400078e02ff */
[----:B------:R-:W-:Y:S01]  /*09f0*/  IMAD.IADD R45, R202, 0x1, -R0 ;  /* 0x00000001ca2d7824 */ /* 0x000fe200078e0a00 */
[----:B------:R-:W-:Y:S01]  /*0a00*/  IADD3 R8, R22, UR7, RZ ;  /* 0x0000000716087c10 */ /* 0x000fe2000fffe0ff */
[----:B------:R-:W-:Y:S01]  /*0a10*/  IMAD R2, R42, c[0x0][0x1bc], R2 ;  /* 0x00006f002a027a24 */ /* 0x000fe200078e0202 */
[--C-:B------:R-:W-:Y:S01]  /*0a20*/  SHF.R.S32.HI R41, RZ, 0x1f, R22.reuse ;  /* 0x0000001fff297819 */ /* 0x100fe20000011416 */
[----:B------:R-:W-:Y:S01]  /*0a30*/  IMAD R0, R45, 0x10, R22 ;  /* 0x000000102d007824 */ /* 0x000fe200078e0216 */
[----:B------:R-:W-:Y:S01]  /*0a40*/  IADD3 R18, R8, 0x40, RZ ;  /* 0x0000004008127810 */ /* 0x000fe20007ffe0ff */
[----:B------:R-:W-:-:S02]  /*0a50*/  IMAD.IADD R3, R7, 0x1, R2 ;  /* 0x0000000107037824 */ /* 0x000fc400078e0202 */
[----:B------:R-:W-:Y:S01]  /*0a60*/  IMAD R7, R21, c[0x0][0x1c0], RZ ;  /* 0x0000700015077a24 */ /* 0x000fe200078e02ff */
[----:B------:R-:W-:Y:S01]  /*0a70*/  IADD3 R4, R0, UR7, RZ ;  /* 0x0000000700047c10 */ /* 0x000fe2000fffe0ff */
[----:B------:R-:W-:Y:S02]  /*0a80*/  IMAD.MOV.U32 R2, RZ, RZ, R6 ;  /* 0x000000ffff027224 */ /* 0x000fe400078e0006 */
[----:B------:R-:W-:Y:S02]  /*0a90*/  IMAD R6, R28, c[0x0][0x1c4], R7 ;  /* 0x000071001c067a24 */ /* 0x000fe400078e0207 */
[----:B------:R-:W-:Y:S01]  /*0aa0*/  @P1 IMAD.HI.U32 R5, R4, c[0x0][0x2c8], RZ ;  /* 0x0000b20004051a27 */ /* 0x000fe200078e00ff */
[----:B------:R-:W-:-:S03]  /*0ab0*/  ISETP.GE.AND P1, PT, R8, UR4, PT ;  /* 0x0000000408007c0c */ /* 0x000fc6000bf26270 */
        /* <DEDUP_REMOVED lines=14> */
[----:B------:R-:W-:Y:S02]  /*0ba0*/  ISETP.GE.AND P5, PT, R12, c[0x0][0x198], PT ;  /* 0x000066000c007a0c */ /* 0x000fe40003fa6270 */
[----:B------:R-:W-:Y:S01]  /*0bb0*/  SHF.R.S32.HI R13, RZ, 0x1f, R12 ;  /* 0x0000001fff0d7819 */ /* 0x000fe2000001140c */
[----:B------:R-:W-:-:S02]  /*0bc0*/  IMAD R0, R5, c[0x0][0x1ac], R0 ;  /* 0x00006b0005007a24 */ /* 0x000fc400078e0200 */
[----:B------:R-:W-:Y:S01]  /*0bd0*/  IMAD.WIDE.U32 R4, R5, c[0x0][0x1a8], R2 ;  /* 0x00006a0005047a25 */ /* 0x000fe200078e0002 */
[----:B------:R-:W-:-:S03]  /*0be0*/  IADD3 R3, R8, 0x10, RZ ;  /* 0x0000001008037810 */ /* 0x000fc60007ffe0ff */
[----:B------:R-:W-:Y:S01]  /*0bf0*/  IMAD.IADD R0, R5, 0x1, R0 ;  /* 0x0000000105007824 */ /* 0x000fe200078e0200 */
[----:B------:R-:W-:Y:S02]  /*0c00*/  LEA R2, P0, R4, c[0x0][0x160], 0x1 ;  /* 0x0000580004027a11 */ /* 0x000fe400078008ff */
[----:B------:R-:W-:Y:S02]  /*0c10*/  IADD3 R5, R8, 0x30, RZ ;  /* 0x0000003008057810 */ /* 0x000fe40007ffe0ff */
[----:B------:R-:W-:Y:S01]  /*0c20*/  LEA.HI.X R0, R4, c[0x0][0x164], R0, 0x1, P0 ;  /* 0x0000590004007a11 */ /* 0x000fe200000f0c00 */
[----:B------:R-:W1:Y:S01]  /*0c30*/  SHFL.IDX PT, R6, R2, RZ, 0x181f ;  /* 0x00181fff02067589 */ /* 0x000e6200000e0000 */
[----:B------:R-:W-:Y:S01]  /*0c40*/  IMAD.SHL.U32 R4, R22, 0x40, RZ ;  /* 0x0000004016047824 */ /* 0x000fe200078e00ff */
[----:B------:R-:W-:Y:S02]  /*0c50*/  ISETP.GE.AND P0, PT, R3, UR4, PT ;  /* 0x0000000403007c0c */ /* 0x000fe4000bf06270 */
[----:B------:R-:W2:Y:S01]  /*0c60*/  SHFL.IDX PT, R7, R0, RZ, 0x181f ;  /* 0x00181fff00077589 */ /* 0x000ea200000e0000 */
[----:B------:R-:W-:-:S02]  /*0c70*/  ISETP.GE.AND P3, PT, R5, UR4, PT ;  /* 0x0000000405007c0c */ /* 0x000fc4000bf66270 */
[----:B------:R-:W-:Y:S01]  /*0c80*/  LOP3.LUT R3, R4, 0x1c0, RZ, 0xc0, !PT ;  /* 0x000001c004037812 */ /* 0x000fe200078ec0ff */
[----:B------:R-:W4:Y:S01]  /*0c90*/  SHFL.IDX PT, R9, R2, 0x1, 0x181f ;  /* 0x00381f0002097f89 */ /* 0x000f2200000e0000 */
[----:B------:R-:W-:-:S03]  /*0ca0*/  IADD3 R4, R8, 0x20, RZ ;  /* 0x0000002008047810 */ /* 0x000fc60007ffe0ff */
[----:B------:R-:W5:Y:S01]  /*0cb0*/  SHFL.IDX PT, R15, R0, 0x1, 0x181f ;  /* 0x00381f00000f7f89 */ /* 0x000f6200000e0000 */
[----:B------:R-:W-:Y:S02]  /*0cc0*/  ISETP.GE.AND P2, PT, R4, UR4, PT ;  /* 0x0000000404007c0c */ /* 0x000fe4000bf46270 */
[----:B------:R-:W-:Y:S01]  /*0cd0*/  SHF.R.U32.HI R4, RZ, 0x3, R3 ;  /* 0x00000003ff047819 */ /* 0x000fe20000011603 */
[----:B------:R-:W5:Y:S01]  /*0ce0*/  SHFL.IDX PT, R14, R2, 0x2, 0x181f ;  /* 0x00581f00020e7f89 */ /* 0x000f6200000e0000 */
[----:B------:R-:W-:-:S03]  /*0cf0*/  LOP3.LUT R3, R3, 0x38, R12, 0xf8, !PT ;  /* 0x0000003803037812 */ /* 0x000fc600078ef80c */
[----:B------:R-:W5:Y:S01]  /*0d00*/  SHFL.IDX PT, R16, R0, 0x2, 0x181f ;  /* 0x00581f0000107f89 */ /* 0x000f6200000e0000 */
[----:B------:R-:W-:Y:S01]  /*0d10*/  LOP3.LUT R3, R3, R4, RZ, 0x3c, !PT ;  /* 0x0000000403037212 */ /* 0x000fe200078e3cff */
[----:B------:R-:W-:Y:S01]  /*0d20*/  IMAD.SHL.U32 R4, R10, 0x8, RZ ;  /* 0x000000080a047824 */ /* 0x000fe200078e00ff */
[C---:B-1----:R-:W-:Y:S01]  /*0d30*/  @!P1 LEA R6, P4, R12.reuse, R6, 0x1 ;  /* 0x000000060c069211 */ /* 0x042fe200078808ff */
[----:B------:R-:W1:Y:S03]  /*0d40*/  SHFL.IDX PT, R10, R2, 0x3, 0x181f ;  /* 0x00781f00020a7f89 */ /* 0x000e6600000e0000 */
[----:B------:R-:W-:Y:S02]  /*0d50*/  LOP3.LUT R3, R3, 0xfffffe00, R4, 0xf8, !PT ;  /* 0xfffffe0003037812 */ /* 0x000fe400078ef804 */
[C---:B--2---:R-:W-:Y:S01]  /*0d60*/  @!P1 LEA.HI.X R7, R12.reuse, R7, R13, 0x1, P4 ;  /* 0x000000070c079211 */ /* 0x044fe200020f0c0d */
[----:B------:R-:W2:Y:S01]  /*0d70*/  SHFL.IDX PT, R11, R0, 0x3, 0x181f ;  /* 0x00781f00000b7f89 */ /* 0x000ea200000e0000 */
[----:B----4-:R-:W-:Y:S01]  /*0d80*/  @!P0 LEA R4, P4, R12, R9, 0x1 ;  /* 0x000000090c048211 */ /* 0x010fe200078808ff */
[----:B------:R-:W-:-:S02]  /*0d90*/  IMAD.SHL.U32 R231, R3, 0x2, RZ ;  /* 0x0000000203e77824 */ /* 0x000fc400078e00ff */
[----:B------:R-:W4:Y:S01]  /*0da0*/  SHFL.IDX PT, R9, R2, 0x4, 0x181f ;  /* 0x00981f0002097f89 */ /* 0x000f2200000e0000 */
[----:B------:R-:W-:Y:S02]  /*0db0*/  IADD3 R3, R8, 0x50, RZ ;  /* 0x0000005008037810 */ /* 0x000fe40007ffe0ff */
[----:B-----5:R-:W-:Y:S01]  /*0dc0*/  @!P0 LEA.HI.X R5, R12, R15, R13, 0x1, P4 ;  /* 0x0000000f0c058211 */ /* 0x020fe200020f0c0d */
[----:B------:R5:W-:Y:S01]  /*0dd0*/  @!P1 LDGSTS.E.BYPASS.LTC128B.128 [R231+0x6100], [R6.64], !P5 ;  /* 0x0610000006e79fae */ /* 0x000be2000e901d4c */
[----:B------:R-:W-:Y:S02]  /*0de0*/  ISETP.GE.AND P6, PT, R3, UR4, PT ;  /* 0x0000000403007c0c */ /* 0x000fe4000bfc6270 */
[----:B------:R-:W-:Y:S01]  /*0df0*/  IADD3 R3, R8, 0x60, RZ ;  /* 0x0000006008037810 */ /* 0x000fe20007ffe0ff */
[----:B------:R1:W-:Y:S03]  /*0e00*/  @!P0 LDGSTS.E.BYPASS.LTC128B.128 [R231+0x6900], [R4.64], !P5 ;  /* 0x0690000004e78fae */ /* 0x0003e6000e901d4c */
[----:B------:R-:W-:Y:S01]  /*0e10*/  ISETP.GE.AND P4, PT, R3, UR4, PT ;  /* 0x0000000403007c0c */ /* 0x000fe2000bf86270 */
[----:B------:R-:W-:Y:S04]  /*0e20*/  SHFL.IDX PT, R15, R2, 0x6, 0x181f ;  /* 0x00d81f00020f7f89 */ /* 0x000fe800000e0000 */
[----:B-----5:R-:W-:Y:S01]  /*0e30*/  SHFL.IDX PT, R7, R2, 0x5, 0x181f ;  /* 0x00b81f0002077f89 */ /* 0x020fe200000e0000 */
[----:B------:R-:W-:Y:S01]  /*0e40*/  IMAD R6, R41, c[0x0][0x1e0], RZ ;  /* 0x0000780029067a24 */ /* 0x000fe200078e02ff */
[----:B-1----:R-:W-:-:S03]  /*0e50*/  @!P2 LEA R4, P0, R12, R14, 0x1 ;  /* 0x0000000e0c04a211 */ /* 0x002fc600078008ff */
[----:B------:R-:W-:Y:S01]  /*0e60*/  IMAD R6, R22, c[0x0][0x1e4], R6 ;  /* 0x0000790016067a24 */ /* 0x000fe200078e0206 */
[----:B------:R-:W1:Y:S01]  /*0e70*/  SHFL.IDX PT, R14, R0, 0x4, 0x181f ;  /* 0x00981f00000e7f89 */ /* 0x000e6200000e0000 */
[----:B------:R-:W-:-:S03]  /*0e80*/  @!P2 LEA.HI.X R5, R12, R16, R13, 0x1, P0 ;  /* 0x000000100c05a211 */ /* 0x000fc600000f0c0d */
[----:B------:R-:W5:Y:S04]  /*0e90*/  SHFL.IDX PT, R16, R0, 0x5, 0x181f ;  /* 0x00b81f0000107f89 */ /* 0x000f6800000e0000 */
[----:B------:R1:W-:Y:S01]  /*0ea0*/  @!P2 LDGSTS.E.BYPASS.LTC128B.128 [R231+0x7100], [R4.64], !P5 ;  /* 0x0710000004e7afae */ /* 0x0003e2000e901d4c */
[----:B------:R-:W-:-:S03]  /*0eb0*/  ISETP.NE.AND P2, PT, R17, RZ, PT ;  /* 0x000000ff1100720c */ /* 0x000fc60003f45270 */
[----:B------:R-:W2:Y:S01]  /*0ec0*/  SHFL.IDX PT, R17, R0, 0x6, 0x181f ;  /* 0x00d81f0000117f89 */ /* 0x000ea200000e0000 */
[----:B-1----:R-:W-:-:S03]  /*0ed0*/  @!P3 LEA R4, P0, R12, R10, 0x1 ;  /* 0x0000000a0c04b211 */ /* 0x002fc600078008ff */
[----:B------:R1:W4:Y:S01]  /*0ee0*/  SHFL.IDX PT, R10, R2, 0x7, 0x181f ;  /* 0x00f81f00020a7f89 */ /* 0x00032200000e0000 */
[----:B--2---:R-:W-:-:S03]  /*0ef0*/  @!P3 LEA.HI.X R5, R12, R11, R13, 0x1, P0 ;  /* 0x0000000b0c05b211 */ /* 0x004fc600000f0c0d */
[----:B------:R2:W4:Y:S04]  /*0f00*/  SHFL.IDX PT, R11, R0, 0x7, 0x181f ;  /* 0x00f81f00000b7f89 */ /* 0x00052800000e0000 */
[----:B------:R5:W-:Y:S01]  /*0f10*/  @!P3 LDGSTS.E.BYPASS.LTC128B.128 [R231+0x7900], [R4.64], !P5 ;  /* 0x0790000004e7bfae */ /* 0x000be2000e901d4c */
[----:B------:R-:W-:Y:S02]  /*0f20*/  ISETP.GE.AND P3, PT, R18, UR4, PT ;  /* 0x0000000412007c0c */ /* 0x000fe4000bf66270 */
[----:B------:R-:W-:Y:S01]  /*0f30*/  LEA.HI R18, R201, R202, RZ, 0x4 ;  /* 0x000000cac9127211 */ /* 0x000fe200078f20ff */
[----:B-1----:R-:W-:Y:S01]  /*0f40*/  IMAD.WIDE.U32 R2, R22, c[0x0][0x1e0], R12 ;  /* 0x0000780016027a25 */ /* 0x002fe200078e000c */
[----:B--2---:R-:W-:-:S03]  /*0f50*/  IADD3 R0, R8, 0x70, RZ ;  /* 0x0000007008007810 */ /* 0x004fc60007ffe0ff */
[----:B------:R-:W-:-:S06]  /*0f60*/  IMAD.IADD R3, R3, 0x1, R6 ;  /* 0x0000000103037824 */ /* 0x000fcc00078e0206 */
[----:B----4-:R-:W-:Y:S02]  /*0f70*/  @!P3 LEA R8, P0, R12, R9, 0x1 ;  /* 0x000000090c08b211 */ /* 0x010fe400078008ff */
[----:B------:R-:W-:Y:S01]  /*0f80*/  ISETP.GE.AND P1, PT, R0, UR4, PT ;  /* 0x0000000400007c0c */ /* 0x000fe2000bf26270 */
[----:B------:R-:W-:Y:S01]  /*0f90*/  IMAD R0, R43, c[0x0][0x1e8], RZ ;  /* 0x00007a002b007a24 */ /* 0x000fe200078e02ff */
[----:B------:R-:W-:Y:S01]  /*0fa0*/  @!P3 LEA.HI.X R9, R12, R14, R13, 0x1, P0 ;  /* 0x0000000e0c09b211 */ /* 0x000fe200000f0c0d */
[----:B------:R-:W-:Y:S01]  /*0fb0*/  IMAD.WIDE.U32 R2, R42, c[0x0][0x1e8], R2 ;  /* 0x00007a002a027a25 */ /* 0x000fe200078e0002 */
[----:B------:R-:W-:Y:S01]  /*0fc0*/  @!P6 LEA R6, P0, R12, R7, 0x1 ;  /* 0x000000070c06e211 */ /* 0x000fe200078008ff */
[----:B------:R-:W-:Y:S02]  /*0fd0*/  ULDC.64 UR4, c[0x0][0x208] ;  /* 0x0000820000047ab9 */ /* 0x000fe40000000a00 */
[----:B------:R-:W-:Y:S01]  /*0fe0*/  IMAD R0, R42, c[0x0][0x1ec], R0 ;  /* 0x00007b002a007a24 */ /* 0x000fe200078e0200 */
[C-C-:B-----5:R-:W-:Y:S01]  /*0ff0*/  @!P6 LEA.HI.X R7, R12.reuse, R16, R13.reuse, 0x1, P0 ;  /* 0x000000100c07e211 */ /* 0x160fe200000f0c0d */
[----:B------:R1:W-:Y:S01]  /*1000*/  @!P3 LDGSTS.E.BYPASS.LTC128B.128 [R231+0x8100], [R8.64], !P5 ;  /* 0x0810000008e7bfae */ /* 0x0003e2000e901d4c */
[C---:B------:R-:W-:Y:S01]  /*1010*/  @!P4 LEA R4, P0, R12.reuse, R15, 0x1 ;  /* 0x0000000f0c04c211 */ /* 0x040fe200078008ff */
[----:B------:R-:W-:Y:S01]  /*1020*/  IMAD.IADD R3, R3, 0x1, R0 ;  /* 0x0000000103037824 */ /* 0x000fe200078e0200 */
[----:B------:R-:W-:Y:S01]  /*1030*/  USHF.L.U32 UR10, UR4, 0x5, URZ ;  /* 0x00000005040a7899 */ /* 0x000fe2000800063f */
[----:B------:R-:W-:Y:S01]  /*1040*/  IMAD.MOV.U32 R0, RZ, RZ, 0x60 ;  /* 0x00000060ff007424 */ /* 0x000fe200078e00ff */
[C-C-:B------:R-:W-:Y:S01]  /*1050*/  @!P4 LEA.HI.X R5, R12.reuse, R17, R13.reuse, 0x1, P0 ;  /* 0x000000110c05c211 */ /* 0x140fe200000f0c0d */
[----:B------:R2:W-:Y:S01]  /*1060*/  @!P6 LDGSTS.E.BYPASS.LTC128B.128 [R231+0x8900], [R6.64], !P5 ;  /* 0x0890000006e7efae */ /* 0x0005e2000e901d4c */
[----:B------:R-:W-:Y:S01]  /*1070*/  @!P1 LEA R10, P0, R12, R10, 0x1 ;  /* 0x0000000a0c0a9211 */ /* 0x000fe200078008ff */
[----:B------:R-:W-:Y:S01]  /*1080*/  IMAD R20, R244, -0x60, R0 ;  /* 0xffffffa0f4147824 */ /* 0x000fe200078e0200 */
[C---:B------:R-:W-:Y:S01]  /*1090*/  ISETP.GE.AND P6, PT, R12.reuse, c[0x0][0x1d4], PT ;  /* 0x000075000c007a0c */ /* 0x040fe20003fc6270 */
[----:B------:R4:W-:Y:S01]  /*10a0*/  @!P4 LDGSTS.E.BYPASS.LTC128B.128 [R231+0x9100], [R4.64], !P5 ;  /* 0x0910000004e7cfae */ /* 0x0009e2000e901d4c */
[----:B------:R-:W-:Y:S01]  /*10b0*/  @!P1 LEA.HI.X R11, R12, R11, R13, 0x1, P0 ;  /* 0x0000000b0c0b9211 */ /* 0x000fe200000f0c0d */
[----:B------:R-:W-:Y:S01]  /*10c0*/  IMAD.WIDE.U32 R206, R0, c[0x0][0x1e0], RZ ;  /* 0x0000780000ce7a25 */ /* 0x000fe200078e00ff */
[----:B------:R-:W-:Y:S01]  /*10d0*/  IADD3 R44, R20, c[0x0][0x1d0], -R22 ;  /* 0x00007400142c7a10 */ /* 0x000fe20007ffe816 */
[----:B------:R-:W-:-:S02]  /*10e0*/  USHF.L.U64.HI UR9, UR4, UR9, UR5 ;  /* 0x0000000904097299 */ /* 0x000fc40008010205 */
[----:B------:R5:W-:Y:S01]  /*10f0*/  @!P1 LDGSTS.E.BYPASS.LTC128B.128 [R231+0x9900], [R10.64], !P5 ;  /* 0x099000000ae79fae */ /* 0x000be2000e901d4c */
[C---:B------:R-:W-:Y:S02]  /*1100*/  ISETP.GE.AND P0, PT, R44.reuse, 0x1, PT ;  /* 0x000000012c00780c */ /* 0x040fe40003f06270 */
[C---:B------:R-:W-:Y:S01]  /*1110*/  ISETP.GE.AND P4, PT, R44.reuse, 0x11, PT ;  /* 0x000000112c00780c */ /* 0x040fe20003f86270 */
[----:B------:R-:W0:Y:S04]  /*1120*/  LDGDEPBAR ;  /* 0x00000000000079af */ /* 0x000e280000000000 */
[----:B------:R-:W-:Y:S01]  /*1130*/  BAR.SYNC.DEFER_BLOCKING 0x0 ;  /* 0x0000000000007b1d */ /* 0x000fe20000010000 */
[----:B------:R-:W-:Y:S01]  /*1140*/  ISETP.GE.AND P3, PT, R44, 0x21, PT ;  /* 0x000000212c00780c */ /* 0x000fe20003f66270 */
[----:B-1----:R-:W-:-:S04]  /*1150*/  IMAD.WIDE.U32 R8, R203, 0x20, RZ ;  /* 0x00000020cb087825 */ /* 0x002fc800078e00ff */
[----:B----4-:R-:W-:-:S04]  /*1160*/  IMAD R4, R0, c[0x0][0x1e4], RZ ;  /* 0x0000790000047a24 */ /* 0x010fc800078e02ff */
[----:B------:R-:W-:Y:S02]  /*1170*/  IMAD.IADD R200, R207, 0x1, R4 ;  /* 0x00000001cfc87824 */ /* 0x000fe400078e0204 */
[----:B-----5:R-:W-:Y:S01]  /*1180*/  IMAD.SHL.U32 R10, R204, 0x20, RZ ;  /* 0x00000020cc0a7824 */ /* 0x020fe200078e00ff */
[----:B---3--:R-:W-:Y:S01]  /*1190*/  @P2 SHF.R.S32.HI R15, RZ, 0x1f, R19 ;  /* 0x0000001fff0f2819 */ /* 0x008fe20000011413 */
[----:B------:R-:W-:Y:S02]  /*11a0*/  @!P2 IMAD.MOV.U32 R15, RZ, RZ, R21 ;  /* 0x000000ffff0fa224 */ /* 0x000fe400078e0015 */
[----:B------:R-:W-:Y:S02]  /*11b0*/  @P2 IMAD.MOV.U32 R14, RZ, RZ, R19 ;  /* 0x000000ffff0e2224 */ /* 0x000fe400078e0013 */
[----:B------:R-:W-:Y:S01]  /*11c0*/  @!P2 IMAD.MOV.U32 R14, RZ, RZ, R28 ;  /* 0x000000ffff0ea224 */ /* 0x000fe200078e001c */
[----:B------:R-:W-:Y:S01]  /*11d0*/  ISETP.GE.AND P2, PT, R44, 0x31, PT ;  /* 0x000000312c00780c */ /* 0x000fe20003f46270 */
[----:B------:R-:W-:-:S02]  /*11e0*/  IMAD R0, R15, c[0x0][0x1f0], RZ ;  /* 0x00007c000f007a24 */ /* 0x000fc400078e02ff */
[----:B------:R-:W-:-:S04]  /*11f0*/  IMAD.WIDE.U32 R24, R14, c[0x0][0x1f0], R2 ;  /* 0x00007c000e187a25 */ /* 0x000fc800078e0002 */
[----:B------:R-:W-:Y:S01]  /*1200*/  IMAD R4, R14, c[0x0][0x1f4], R0 ;  /* 0x00007d000e047a24 */ /* 0x000fe200078e0200 */
[----:B------:R-:W-:Y:S01]  /*1210*/  STL.64 [R1+0x38], R24 ;  /* 0x0000381801007387 */ /* 0x000fe20000100a00 */
[----:B------:R-:W-:Y:S02]  /*1220*/  IMAD R0, R200, R197, RZ ;  /* 0x000000c5c8007224 */ /* 0x000fe400078e02ff */
[----:B------:R-:W-:Y:S02]  /*1230*/  IMAD.IADD R209, R25, 0x1, R4 ;  /* 0x0000000119d17824 */ /* 0x000fe400078e0204 */
[----:B------:R-:W-:Y:S02]  /*1240*/  IMAD.MOV.U32 R208, RZ, RZ, R24 ;  /* 0x000000ffffd07224 */ /* 0x000fe400078e0018 */
[-C--:B------:R-:W-:Y:S02]  /*1250*/  IMAD R0, R40, R206.reuse, R0 ;  /* 0x000000ce28007224 */ /* 0x080fe400078e0200 */
[----:B------:R-:W-:Y:S01]  /*1260*/  IMAD.WIDE.U32 R2, R197, R206, R208 ;  /* 0x000000cec5027225 */ /* 0x000fe200078e00d0 */
[----:B------:R-:W-:Y:S03]  /*1270*/  STL.64 [R1+0x28], R208 ;  /* 0x000028d001007387 */ /* 0x000fe60000100a00 */
[----:B------:R-:W-:Y:S01]  /*1280*/  IMAD.IADD R3, R3, 0x1, R0 ;  /* 0x0000000103037824 */ /* 0x000fe200078e0200 */
[----:B------:R-:W-:-:S02]  /*1290*/  @P0 LEA R4, P1, R2, c[0x0][0x1c8], 0x1 ;  /* 0x0000720002040a11 */ /* 0x000fc400078208ff */
[C---:B------:R-:W-:Y:S02]  /*12a0*/  @P4 LEA R0, P5, R203.reuse, R2, 0x4 ;  /* 0x00000002cb004211 */ /* 0x040fe400078a20ff */
[C---:B------:R-:W-:Y:S02]  /*12b0*/  @P0 LEA.HI.X R5, R2.reuse, c[0x0][0x1cc], R3, 0x1, P1 ;  /* 0x0000730002050a11 */ /* 0x040fe400008f0c03 */
[----:B--2---:R-:W-:Y:S02]  /*12c0*/  @P3 IADD3 R6, P1, R2, R8, RZ ;  /* 0x0000000802063210 */ /* 0x004fe40007f3e0ff */
[----:B------:R-:W-:Y:S01]  /*12d0*/  @P4 LEA.HI.X R7, R203, R3, R204, 0x4, P5 ;  /* 0x00000003cb074211 */ /* 0x000fe200028f24cc */
[----:B------:R-:W-:Y:S01]  /*12e0*/  @!PT LDS RZ, [RZ] ;  /* 0x00000000fffff984 */ /* 0x000fe20000000800 */
[----:B------:R-:W-:Y:S01]  /*12f0*/  @!PT LDS RZ, [RZ] ;  /* 0x00000000fffff984 */ /* 0x000fe20000000800 */
[----:B------:R-:W-:Y:S01]  /*1300*/  @!PT LDS RZ, [RZ] ;  /* 0x00000000fffff984 */ /* 0x000fe20000000800 */
[----:B------:R1:W-:Y:S01]  /*1310*/  @P0 LDGSTS.E.BYPASS.LTC128B.128 [R231+0x3100], [R4.64], !P6 ;  /* 0x0310000004e70fae */ /* 0x0003e2000f101d4c */
[----:B------:R-:W-:Y:S02]  /*1320*/  @P4 LEA R16, P5, R0, c[0x0][0x1c8], 0x1 ;  /* 0x0000720000104a11 */ /* 0x000fe400078a08ff */
[----:B------:R-:W-:-:S02]  /*1330*/  @P3 IADD3.X R8, R3, R9, R10, P1, !PT ;  /* 0x0000000903083210 */ /* 0x000fc40000ffe40a */
[----:B------:R-:W-:Y:S02]  /*1340*/  ISETP.GE.AND P1, PT, R44, 0x41, PT ;  /* 0x000000412c00780c */ /* 0x000fe40003f26270 */
[----:B------:R-:W-:Y:S01]  /*1350*/  @P4 LEA.HI.X R17, R0, c[0x0][0x1cc], R7, 0x1, P5 ;  /* 0x0000730000114a11 */ /* 0x000fe200028f0c07 */
[----:B------:R-:W-:Y:S01]  /*1360*/  @P2 IMAD R7, R204, 0x30, RZ ;  /* 0x00000030cc072824 */ /* 0x000fe200078e02ff */
[----:B------:R-:W-:Y:S02]  /*1370*/  @P3 LEA R10, P5, R6, c[0x0][0x1c8], 0x1 ;  /* 0x00007200060a3a11 */ /* 0x000fe400078a08ff */
[----:B------:R-:W-:Y:S01]  /*1380*/  ISETP.GE.AND P0, PT, R44, 0x51, PT ;  /* 0x000000512c00780c */ /* 0x000fe20003f06270 */
[----:B------:R2:W-:Y:S01]  /*1390*/  @P4 LDGSTS.E.BYPASS.LTC128B.128 [R231+0x3900], [R16.64], !P6 ;  /* 0x0390000010e74fae */ /* 0x0005e2000f101d4c */
[----:B------:R-:W-:Y:S02]  /*13a0*/  @P3 LEA.HI.X R11, R6, c[0x0][0x1cc], R8, 0x1, P5 ;  /* 0x00007300060b3a11 */ /* 0x000fe400028f0c08 */
[----:B------:R-:W-:-:S03]  /*13b0*/  LOP3.LUT R0, R18, 0xfffffff0, RZ, 0xc0, !PT ;  /* 0xfffffff012007812 */ /* 0x000fc600078ec0ff */
[----:B------:R3:W-:Y:S02]  /*13c0*/  @P3 LDGSTS.E.BYPASS.LTC128B.128 [R231+0x4100], [R10.64], !P6 ;  /* 0x041000000ae73fae */ /* 0x0007e4000f101d4c */
[----:B------:R-:W-:-:S04]  /*13d0*/  IMAD.IADD R0, R202, 0x1, -R0 ;  /* 0x00000001ca007824 */ /* 0x000fc800078e0a00 */
[----:B------:R-:W-:Y:S01]  /*13e0*/  @P0 IMAD R23, R204, 0x50, RZ ;  /* 0x00000050cc170824 */ /* 0x000fe200078e02ff */
[----:B------:R-:W-:Y:S01]  /*13f0*/  SHF.R.S32.HI R21, RZ, 0x1f, R0 ;  /* 0x0000001fff157819 */ /* 0x000fe20000011400 */
[----:B-1----:R-:W-:-:S03]  /*1400*/  @P2 IMAD.WIDE.U32 R4, R203, 0x30, R2 ;  /* 0x00000030cb042825 */ /* 0x002fc600078e0002 */
[----:B------:R-:W-:Y:S01]  /*1410*/  LEA.HI R21, R21, R0, RZ, 0x3 ;  /* 0x0000000015157211 */ /* 0x000fe200078f18ff */
[----:B------:R-:W-:Y:S01]  /*1420*/  @P2 IMAD.IADD R6, R5, 0x1, R7 ;  /* 0x0000000105062824 */ /* 0x000fe200078e0207 */
[C---:B------:R-:W-:Y:S02]  /*1430*/  @P2 LEA R8, P5, R4.reuse, c[0x0][0x1c8], 0x1 ;  /* 0x0000720004082a11 */ /* 0x040fe400078a08ff */
[----:B------:R-:W-:Y:S02]  /*1440*/  SHF.R.S32.HI R5, RZ, 0x4, R18 ;  /* 0x00000004ff057819 */ /* 0x000fe40000011412 */
[----:B------:R-:W-:Y:S02]  /*1450*/  @P2 LEA.HI.X R9, R4, c[0x0][0x1cc], R6, 0x1, P5 ;  /* 0x0000730004092a11 */ /* 0x000fe400028f0c06 */
[C---:B------:R-:W-:Y:S02]  /*1460*/  @P1 LEA R4, P5, R203.reuse, R2, 0x6 ;  /* 0x00000002cb041211 */ /* 0x040fe400078a30ff */
[----:B------:R-:W-:Y:S01]  /*1470*/  LEA.HI R18, R18, R5, RZ, 0x1 ;  /* 0x0000000512127211 */ /* 0x000fe200078f08ff */
[----:B------:R3:W-:Y:S01]  /*1480*/  @P2 LDGSTS.E.BYPASS.LTC128B.128 [R231+0x4900], [R8.64], !P6 ;  /* 0x0490000008e72fae */ /* 0x0007e2000f101d4c */
[C---:B------:R-:W-:Y:S01]  /*1490*/  @P1 LEA.HI.X R7, R203.reuse, R3, R204, 0x6, P5 ;  /* 0x00000003cb071211 */ /* 0x040fe200028f34cc */
[----:B------:R-:W-:Y:S01]  /*14a0*/  @P0 IMAD.WIDE.U32 R2, R203, 0x50, R2 ;  /* 0x00000050cb020825 */ /* 0x000fe200078e0002 */
[----:B------:R-:W-:-:S02]  /*14b0*/  @P1 LEA R6, P5, R4, c[0x0][0x1c8], 0x1 ;  /* 0x0000720004061a11 */ /* 0x000fc400078a08ff */
[----:B------:R-:W-:Y:S01]  /*14c0*/  LOP3.LUT R18, R18, 0xfffffffe, RZ, 0xc0, !PT ;  /* 0xfffffffe12127812 */ /* 0x000fe200078ec0ff */
[----:B------:R-:W-:Y:S01]  /*14d0*/  @P0 IMAD.IADD R3, R3, 0x1, R23 ;  /* 0x0000000103030824 */ /* 0x000fe200078e0217 */
[----:B------:R-:W-:Y:S02]  /*14e0*/  @P1 LEA.HI.X R7, R4, c[0x0][0x1cc], R7, 0x1, P5 ;  /* 0x0000730004071a11 */ /* 0x000fe400028f0c07 */
[C---:B------:R-:W-:Y:S01]  /*14f0*/  @P0 LEA R4, P5, R2.reuse, c[0x0][0x1c8], 0x1 ;  /* 0x0000720002040a11 */ /* 0x040fe200078a08ff */
[----:B------:R-:W-:Y:S01]  /*1500*/  IMAD.IADD R18, R5, 0x1, -R18 ;  /* 0x0000000105127824 */ /* 0x000fe200078e0a12 */
[----:B------:R-:W-:Y:S01]  /*1510*/  LOP3.LUT R19, R21, 0xfffffff8, RZ, 0xc0, !PT ;  /* 0xfffffff815137812 */ /* 0x000fe200078ec0ff */
[----:B------:R1:W-:Y:S01]  /*1520*/  @P1 LDGSTS.E.BYPASS.LTC128B.128 [R231+0x5100], [R6.64], !P6 ;  /* 0x0510000006e71fae */ /* 0x0003e2000f101d4c */
[----:B------:R-:W-:Y:S01]  /*1530*/  @P0 LEA.HI.X R5, R2, c[0x0][0x1cc], R3, 0x1, P5 ;  /* 0x0000730002050a11 */ /* 0x000fe200028f0c03 */
[----:B------:R-:W-:Y:S02]  /*1540*/  IMAD.SHL.U32 R3, R18, 0x8, RZ ;  /* 0x0000000812037824 */ /* 0x000fe400078e00ff */
[----:B------:R-:W-:-:S02]  /*1550*/  IMAD.IADD R23, R0, 0x1, -R19 ;  /* 0x0000000100177824 */ /* 0x000fc400078e0a13 */
[----:B------:R4:W-:Y:S01]  /*1560*/  @P0 LDGSTS.E.BYPASS.LTC128B.128 [R231+0x5900], [R4.64], !P6 ;  /* 0x0590000004e70fae */ /* 0x0009e2000f101d4c */
[C---:B------:R-:W-:Y:S01]  /*1570*/  IMAD.SHL.U32 R0, R45.reuse, 0x40, RZ ;  /* 0x000000402d007824 */ /* 0x040fe200078e00ff */
[----:B------:R-:W-:Y:S01]  /*1580*/  LOP3.LUT P0, RZ, R45, 0x2, RZ, 0xc0, !PT ;  /* 0x000000022dff7812 */ /* 0x000fe2000780c0ff */
[C---:B------:R-:W-:Y:S01]  /*1590*/  IMAD.SHL.U32 R2, R23.reuse, 0x40, RZ ;  /* 0x0000004017027824 */ /* 0x040fe200078e00ff */
[----:B------:R-:W0:Y:S02]  /*15a0*/  LDGDEPBAR ;  /* 0x00000000000079af */ /* 0x000e240000000000 */
[----:B------:R-:W-:Y:S02]  /*15b0*/  LOP3.LUT R0, R0, 0x1c0, RZ, 0xc0, !PT ;  /* 0x000001c000007812 */ /* 0x000fe400078ec0ff */
[----:B------:R-:W-:Y:S02]  /*15c0*/  LOP3.LUT R2, R2, 0x1c0, RZ, 0xc0, !PT ;  /* 0x000001c002027812 */ /* 0x000fe400078ec0ff */
[----:B------:R-:W-:-:S02]  /*15d0*/  R2P PR, R23, 0x6 ;  /* 0x0000000617007804 */ /* 0x000fc40000000000 */
[----:B------:R-:W-:Y:S02]  /*15e0*/  LOP3.LUT R3, R2, 0x8, R3, 0xf8, !PT ;  /* 0x0000000802037812 */ /* 0x000fe400078ef803 */
[----:B------:R-:W-:Y:S01]  /*15f0*/  SHF.R.U32.HI R2, RZ, 0x3, R2 ;  /* 0x00000003ff027819 */ /* 0x000fe20000011602 */
[----:B----4-:R-:W-:Y:S01]  /*1600*/  IMAD.SHL.U32 R4, R22, 0x8, RZ ;  /* 0x0000000816047824 */ /* 0x010fe200078e00ff */
[----:B------:R-:W-:-:S04]  /*1610*/  DEPBAR.LE SB0, 0x1 ;  /* 0x000080400000791a */ /* 0x000fc80000000000 */
[----:B------:R-:W-:-:S04]  /*1620*/  DEPBAR.LE SB0, 0x0 ;  /* 0x000080000000791a */ /* 0x000fc80000000000 */
[----:B------:R-:W-:Y:S01]  /*1630*/  IMAD.SHL.U32 R5, R21, 0x40, RZ ;  /* 0x0000004015057824 */ /* 0x000fe200078e00ff */
[----:B------:R-:W-:Y:S02]  /*1640*/  LOP3.LUT R4, R0, 0x8, R4, 0xf8, !PT ;  /* 0x0000000800047812 */ /* 0x000fe400078ef804 */
[----:B------:R-:W-:Y:S02]  /*1650*/  SHF.R.U32.HI R0, RZ, 0x3, R0 ;  /* 0x00000003ff007819 */ /* 0x000fe40000011600 */
[----:B------:R-:W-:Y:S02]  /*1660*/  LOP3.LUT R196, R5, 0xfffffe00, RZ, 0xc0, !PT ;  /* 0xfffffe0005c47812 */ /* 0x000fe400078ec0ff */
[----:B------:R-:W-:Y:S02]  /*1670*/  LOP3.LUT R0, R4, R0, RZ, 0x3c, !PT ;  /* 0x0000000004007212 */ /* 0x000fe400078e3cff */
[----:B------:R-:W-:Y:S01]  /*1680*/  LOP3.LUT R21, R3, R2, RZ, 0x3c, !PT ;  /* 0x0000000203157212 */ /* 0x000fe200078e3cff */
[----:B------:R-:W-:-:S02]  /*1690*/  IMAD R2, R198, 0x400, R196 ;  /* 0x00000400c6027824 */ /* 0x000fc400078e02c4 */
[----:B------:R-:W-:Y:S02]  /*16a0*/  IMAD R0, R18, 0x200, R0 ;  /* 0x0000020012007824 */ /* 0x000fe400078e0200 */
[----:B------:R-:W-:Y:S02]  /*16b0*/  IMAD.IADD R2, R21, 0x1, R2 ;  /* 0x0000000115027824 */ /* 0x000fe400078e0202 */
[----:B------:R-:W-:Y:S01]  /*16c0*/  IMAD.SHL.U32 R212, R0, 0x2, RZ ;  /* 0x0000000200d47824 */ /* 0x000fe200078e00ff */
[----:B------:R-:W-:Y:S01]  /*16d0*/  BAR.SYNC.DEFER_BLOCKING 0x0 ;  /* 0x0000000000007b1d */ /* 0x000fe20000010000 */
[----:B------:R-:W-:Y:S02]  /*16e0*/  IMAD.SHL.U32 R219, R2, 0x2, RZ ;  /* 0x0000000202db7824 */ /* 0x000fe400078e00ff */
[----:B------:R-:W-:Y:S01]  /*16f0*/  IMAD R0, R41, c[0x0][0x208], RZ ;  /* 0x0000820029007a24 */ /* 0x000fe200078e02ff */
[----:B------:R-:W-:Y:S01]  /*1700*/  IADD3 R223, R212, 0x3120, RZ ;  /* 0x00003120d4df7810 */ /* 0x000fe20007ffe0ff */
[----:B------:R-:W-:-:S04]  /*1710*/  IMAD.WIDE.U32 R2, R22, c[0x0][0x208], R12 ;  /* 0x0000820016027a25 */ /* 0x000fc800078e000c */
[----:B------:R-:W-:-:S04]  /*1720*/  IMAD R0, R22, c[0x0][0x20c], R0 ;  /* 0x0000830016007a24 */ /* 0x000fc800078e0200 */
[----:B------:R-:W-:Y:S02]  /*1730*/  IMAD.IADD R3, R3, 0x1, R0 ;  /* 0x0000000103037824 */ /* 0x000fe400078e0200 */
[----:B------:R-:W-:-:S04]  /*1740*/  IMAD R0, R43, c[0x0][0x210], RZ ;  /* 0x000084002b007a24 */ /* 0x000fc800078e02ff */
[C---:B------:R-:W-:Y:S01]  /*1750*/  IMAD R0, R42.reuse, c[0x0][0x214], R0 ;  /* 0x000085002a007a24 */ /* 0x040fe200078e0200 */
[----:B---3--:R-:W-:Y:S04]  /*1760*/  LDSM.16.M88.4 R8, [R219+0x6100] ;  /* 0x00610000db08783b */ /* 0x008fe80000000200 */
[----:B-1----:R-:W-:Y:S04]  /*1770*/  LDSM.16.M88.4 R4, [R219+0x8100] ;  /* 0x00810000db04783b */ /* 0x002fe80000000200 */
[----:B------:R-:W1:Y:S04]  /*1780*/  LDSM.16.M88.4 R24, [R212+0x3900] ;  /* 0x00390000d418783b */ /* 0x000e680000000200 */
[----:B--2---:R-:W2:Y:S04]  /*1790*/  LDSM.16.M88.4 R16, [R212+0x4100] ;  /* 0x00410000d410783b */ /* 0x004ea80000000200 */
[----:B------:R-:W3:Y:S04]  /*17a0*/  LDSM.16.M88.4 R28, [R212+0x3100] ;  /* 0x00310000d41c783b */ /* 0x000ee80000000200 */
[----:B------:R-:W4:Y:S04]  /*17b0*/  LDSM.16.M88.4 R32, [R212+0x4900] ;  /* 0x00490000d420783b */ /* 0x000f280000000200 */
[----:B------:R-:W5:Y:S01]  /*17c0*/  LDSM.16.M88.4 R36, [R212+0x5100] ;  /* 0x00510000d424783b */ /* 0x000f620000000200 */
[-C--:B-1----:R-:W-:Y:S08]  /*17d0*/  HMMA.16816.F32.BF16 R176, R8, R24.reuse, RZ ;  /* 0x0000001808b0723c */ /* 0x082ff000000418ff */
[C---:B------:R-:W-:Y:S08]  /*17e0*/  HMMA.16816.F32.BF16 R80, R4.reuse, R24, RZ ;  /* 0x000000180450723c */ /* 0x040ff000000418ff */
[-C--:B------:R-:W-:Y:S08]  /*17f0*/  HMMA.16816.F32.BF16 R96, R4, R26.reuse, RZ ;  /* 0x0000001a0460723c */ /* 0x080ff000000418ff */
[C---:B------:R-:W-:Y:S01]  /*1800*/  HMMA.16816.F32.BF16 R148, R8.reuse, R26, RZ ;  /* 0x0000001a0894723c */ /* 0x040fe200000418ff */
[----:B------:R-:W1:Y:S07]  /*1810*/  LDSM.16.M88.4 R24, [R212+0x5900] ;  /* 0x00590000d418783b */ /* 0x000e6e0000000200 */
[-C--:B--2---:R-:W-:Y:S08]  /*1820*/  HMMA.16816.F32.BF16 R180, R8, R16.reuse, RZ ;  /* 0x0000001008b4723c */ /* 0x084ff000000418ff */
[C---:B------:R-:W-:Y:S07]  /*1830*/  HMMA.16816.F32.BF16 R56, R4.reuse, R16, RZ ;  /* 0x000000100438723c */ /* 0x040fee00000418ff */
[----:B------:R-:W-:Y:S01]  /*1840*/  IMAD.WIDE.U32 R16, R42, c[0x0][0x210], R2 ;  /* 0x000084002a107a25 */ /* 0x000fe200078e0002 */
[----:B------:R-:W-:Y:S01]  /*1850*/  IADD3 R3, R212, 0x3100, RZ ;  /* 0x00003100d4037810 */ /* 0x000fe20007ffe0ff */
[----:B------:R-:W-:Y:S02]  /*1860*/  HMMA.16816.F32.BF16 R92, R4, R18, RZ ;  /* 0x00000012045c723c */ /* 0x000fe400000418ff */
[----:B------:R-:W-:Y:S01]  /*1870*/  IMAD.IADD R17, R17, 0x1, R0 ;  /* 0x0000000111117824 */ /* 0x000fe200078e0200 */
[----:B------:R-:W-:Y:S01]  /*1880*/  @P0 IADD3 R223, R3, -0x20, RZ ;  /* 0xffffffe003df0810 */ /* 0x000fe20007ffe0ff */
[----:B------:R-:W-:-:S02]  /*1890*/  IMAD R0, R15, c[0x0][0x218], RZ ;  /* 0x000086000f007a24 */ /* 0x000fc400078e02ff */
[C---:B------:R-:W-:Y:S01]  /*18a0*/  IMAD.WIDE.U32 R72, R14.reuse, c[0x0][0x218], R16 ;  /* 0x000086000e487a25 */ /* 0x040fe200078e0010 */
[C---:B------:R-:W-:Y:S01]  /*18b0*/  IADD3 R228, R223.reuse, 0x800, RZ ;  /* 0x00000800dfe47810 */ /* 0x040fe20007ffe0ff */
[C---:B------:R-:W-:Y:S01]  /*18c0*/  HMMA.16816.F32.BF16 R140, R8.reuse, R18, RZ ;  /* 0x00000012088c723c */ /* 0x040fe200000418ff */
[----:B------:R-:W-:Y:S01]  /*18d0*/  LDSM.16.M88.4 R68, [R223] ;  /* 0x00000000df44783b */ /* 0x000fe20000000200 */
[----:B------:R-:W-:Y:S01]  /*18e0*/  IMAD R3, R14, c[0x0][0x21c], R0 ;  /* 0x000087000e037a24 */ /* 0x000fe200078e0200 */
[----:B------:R-:W-:Y:S01]  /*18f0*/  IADD3 R227, R223, 0x1000, RZ ;  /* 0x00001000dfe37810 */ /* 0x000fe20007ffe0ff */
[----:B------:R-:W-:Y:S01]  /*1900*/  IMAD R0, R40, c[0x0][0x208], RZ ;  /* 0x0000820028007a24 */ /* 0x000fe200078e02ff */
[----:B------:R-:W-:Y:S01]  /*1910*/  LDSM.16.M88.4 R48, [R223+0x800] ;  /* 0x00080000df30783b */ /* 0x000fe20000000200 */
[----:B------:R-:W-:Y:S01]  /*1920*/  IMAD.WIDE.U32 R14, R197, c[0x0][0x208], RZ ;  /* 0x00008200c50e7a25 */ /* 0x000fe200078e00ff */
[----:B------:R-:W-:Y:S01]  /*1930*/  IADD3 R226, R223, 0x1800, RZ ;  /* 0x00001800dfe27810 */ /* 0x000fe20007ffe0ff */
[C---:B---3--:R-:W-:Y:S01]  /*1940*/  HMMA.16816.F32.BF16 R144, R8.reuse, R28, RZ ;  /* 0x0000001c0890723c */ /* 0x048fe200000418ff */
[----:B------:R-:W-:Y:S01]  /*1950*/  LDSM.16.M88.4 R40, [R223+0x1000] ;  /* 0x00100000df28783b */ /* 0x000fe20000000200 */
[----:B------:R-:W-:Y:S01]  /*1960*/  IMAD R0, R197, c[0x0][0x20c], R0 ;  /* 0x00008300c5007a24 */ /* 0x000fe200078e0200 */
[----:B------:R-:W-:Y:S01]  /*1970*/  IADD3 R225, R223, 0x2000, RZ ;  /* 0x00002000dfe17810 */ /* 0x000fe20007ffe0ff */
[----:B------:R-:W-:Y:S01]  /*1980*/  IMAD.IADD R47, R73, 0x1, R3 ;  /* 0x00000001492f7824 */ /* 0x000fe200078e0203 */
[----:B------:R-:W-:Y:S01]  /*1990*/  STL.64 [R1+0x40], R72 ;  /* 0x0000404801007387 */ /* 0x000fe20000100a00 */
[----:B------:R-:W-:Y:S01]  /*19a0*/  IMAD.IADD R0, R15, 0x1, R0 ;  /* 0x000000010f007824 */ /* 0x000fe200078e0200 */
[----:B------:R-:W-:Y:S01]  /*19b0*/  IADD3 R224, R223, 0x2800, RZ ;  /* 0x00002800dfe07810 */ /* 0x000fe20007ffe0ff */
[----:B------:R-:W-:Y:S01]  /*19c0*/  IMAD.MOV.U32 R46, RZ, RZ, R72 ;  /* 0x000000ffff2e7224 */ /* 0x000fe200078e0048 */
[----:B------:R-:W-:Y:S01]  /*19d0*/  HMMA.16816.F32.BF16 R156, R8, R30, RZ ;  /* 0x0000001e089c723c */ /* 0x000fe200000418ff */
[----:B------:R-:W-:-:S02]  /*19e0*/  IMAD R0, R0, 0x60, RZ ;  /* 0x0000006000007824 */ /* 0x000fc400078e02ff */
[----:B------:R-:W-:Y:S01]  /*19f0*/  IMAD.WIDE.U32 R14, R14, 0x60, R46 ;  /* 0x000000600e0e7825 */ /* 0x000fe200078e002e */
[----:B------:R-:W-:Y:S03]  /*1a00*/  STL.64 [R1+0x30], R46 ;  /* 0x0000302e01007387 */ /* 0x000fe60000100a00 */
[----:B------:R-:W-:Y:S01]  /*1a10*/  IMAD.MOV.U32 R2, RZ, RZ, 0x10 ;  /* 0x00000010ff027424 */ /* 0x000fe200078e00ff */
[----:B------:R-:W-:Y:S01]  /*1a20*/  LEA R22, P0, R14, c[0x0][0x1f8], 0x1 ;  /* 0x00007e000e167a11 */ /* 0x000fe200078008ff */
[----:B------:R-:W-:Y:S01]  /*1a30*/  IMAD.IADD R0, R15, 0x1, R0 ;  /* 0x000000010f007824 */ /* 0x000fe200078e0200 */
[----:B----4-:R-:W-:Y:S01]  /*1a40*/  HMMA.16816.F32.BF16 R132, R8, R32, RZ ;  /* 0x000000200884723c */ /* 0x010fe200000418ff */
[----:B------:R-:W-:Y:S01]  /*1a50*/  IMAD.MOV.U32 R3, RZ, RZ, 0x20 ;  /* 0x00000020ff037424 */ /* 0x000fe200078e00ff */
[----:B------:R-:W-:Y:S02]  /*1a60*/  SEL R2, R2, 0xfffffff0, !P1 ;  /* 0xfffffff002027807 */ /* 0x000fe40004800000 */
[----:B------:R-:W-:-:S02]  /*1a70*/  LEA.HI.X R23, R14, c[0x0][0x1fc], R0, 0x1, P0 ;  /* 0x00007f000e177a11 */ /* 0x000fc400000f0c00 */
[----:B------:R-:W-:Y:S01]  /*1a80*/  ISETP.GE.AND P0, PT, R12, c[0x0][0x1d4], PT ;  /* 0x000075000c007a0c */ /* 0x000fe20003f06270 */
[----:B------:R-:W-:Y:S01]  /*1a90*/  IMAD R222, R2, 0x2, R219 ;  /* 0x0000000202de7824 */ /* 0x000fe200078e02db */
[----:B------:R-:W-:Y:S01]  /*1aa0*/  IADD3 R14, P1, R22, UR10, RZ ;  /* 0x0000000a160e7c10 */ /* 0x000fe2000ff3e0ff */
[C---:B------:R-:W-:Y:S01]  /*1ab0*/  HMMA.16816.F32.BF16 R168, R8.reuse, R34, RZ ;  /* 0x0000002208a8723c */ /* 0x040fe200000418ff */
[C---:B------:R-:W-:Y:S02]  /*1ac0*/  ISETP.LT.OR P4, PT, R44.reuse, 0x1, P0 ;  /* 0x000000012c00780c */ /* 0x040fe40000781670 */
[C---:B------:R-:W-:Y:S01]  /*1ad0*/  ISETP.LT.OR P3, PT, R44.reuse, 0x11, P0 ;  /* 0x000000112c00780c */ /* 0x040fe20000761670 */
[----:B------:R-:W2:Y:S01]  /*1ae0*/  LDSM.16.M88.4 R16, [R222+0x8100] ;  /* 0x00810000de10783b */ /* 0x000ea20000000200 */
[----:B------:R-:W-:Y:S02]  /*1af0*/  IADD3.X R15, R23, UR9, RZ, P1, !PT ;  /* 0x00000009170f7c10 */ /* 0x000fe40008ffe4ff */
[----:B------:R-:W-:Y:S01]  /*1b00*/  ISETP.LT.OR P5, PT, R44, 0x21, P0 ;  /* 0x000000212c00780c */ /* 0x000fe200007a1670 */
[----:B-----5:R-:W-:Y:S01]  /*1b10*/  HMMA.16816.F32.BF16 R128, R8, R36, RZ ;  /* 0x000000240880723c */ /* 0x020fe200000418ff */
[----:B------:R-:W-:-:S02]  /*1b20*/  SEL R3, R3, 0xffffffe0, !P2 ;  /* 0xffffffe003037807 */ /* 0x000fc40005000000 */
[----:B------:R-:W-:Y:S02]  /*1b30*/  P2R R0, PR, RZ, 0x20 ;  /* 0x00000020ff007803 */ /* 0x000fe40000000000 */
[----:B------:R-:W-:Y:S01]  /*1b40*/  ISETP.LT.OR P5, PT, R44, 0x31, P0 ;  /* 0x000000312c00780c */ /* 0x000fe200007a1670 */
[----:B------:R-:W-:Y:S02]  /*1b50*/  IMAD R220, R3, 0x2, R219 ;  /* 0x0000000203dc7824 */ /* 0x000fe400078e02db */
[----:B------:R-:W-:Y:S02]  /*1b60*/  HMMA.16816.F32.BF16 R120, R8, R38, RZ ;  /* 0x000000260878723c */ /* 0x000fe400000418ff */
[----:B------:R-:W-:-:S06]  /*1b70*/  IMAD R221, R2, 0x2, R220 ;  /* 0x0000000202dd7824 */ /* 0x000fcc00078e02dc */
[C---:B-1----:R-:W-:Y:S08]  /*1b80*/  HMMA.16816.F32.BF16 R112, R8.reuse, R24, RZ ;  /* 0x000000180870723c */ /* 0x042ff000000418ff */
[----:B------:R-:W-:Y:S07]  /*1b90*/  HMMA.16816.F32.BF16 R104, R8, R26, RZ ;  /* 0x0000001a0868723c */ /* 0x000fee00000418ff */
[----:B------:R-:W-:Y:S01]  /*1ba0*/  IADD3 R10, P1, R14, UR10, RZ ;  /* 0x0000000a0e0a7c10 */ /* 0x000fe2000ff3e0ff */
[----:B------:R-:W-:Y:S03]  /*1bb0*/  HMMA.16816.F32.BF16 R52, R4, R28, RZ ;  /* 0x0000001c0434723c */ /* 0x000fe600000418ff */
[----:B------:R-:W-:-:S02]  /*1bc0*/  IADD3.X R11, R15, UR9, RZ, P1, !PT ;  /* 0x000000090f0b7c10 */ /* 0x000fc40008ffe4ff */
[----:B------:R-:W-:-:S03]  /*1bd0*/  IADD3 R8, P1, R10, UR10, RZ ;  /* 0x0000000a0a087c10 */ /* 0x000fc6000ff3e0ff */
[----:B------:R-:W-:Y:S01]  /*1be0*/  HMMA.16816.F32.BF16 R88, R4, R30, RZ ;  /* 0x0000001e0458723c */ /* 0x000fe200000418ff */
[----:B------:R-:W-:Y:S01]  /*1bf0*/  LDSM.16.M88.4 R28, [R223+0x2800] ;  /* 0x00280000df1c783b */ /* 0x000fe20000000200 */
[----:B------:R-:W-:Y:S02]  /*1c00*/  IADD3.X R9, R11, UR9, RZ, P1, !PT ;  /* 0x000000090b097c10 */ /* 0x000fe40008ffe4ff */
[----:B------:R-:W-:-:S04]  /*1c10*/  ISETP.LT.OR P1, PT, R44, 0x51, P0 ;  /* 0x000000512c00780c */ /* 0x000fc80000721670 */
[C---:B------:R-:W-:Y:S08]  /*1c20*/  HMMA.16816.F32.BF16 R64, R4.reuse, R32, RZ ;  /* 0x000000200440723c */ /* 0x040ff000000418ff */
[C---:B------:R-:W-:Y:S01]  /*1c30*/  HMMA.16816.F32.BF16 R124, R4.reuse, R34, RZ ;  /* 0x00000022047c723c */ /* 0x040fe200000418ff */
[----:B------:R-:W-:Y:S07]  /*1c40*/  LDSM.16.M88.4 R32, [R223+0x2000] ;  /* 0x00200000df20783b */ /* 0x000fee0000000200 */
[C---:B------:R-:W-:Y:S08]  /*1c50*/  HMMA.16816.F32.BF16 R60, R4.reuse, R36, RZ ;  /* 0x00000024043c723c */ /* 0x040ff000000418ff */
[C---:B------:R-:W-:Y:S01]  /*1c60*/  HMMA.16816.F32.BF16 R116, R4.reuse, R38, RZ ;  /* 0x000000260474723c */ /* 0x040fe200000418ff */
[----:B------:R-:W1:Y:S07]  /*1c70*/  LDSM.16.M88.4 R36, [R223+0x1800] ;  /* 0x00180000df24783b */ /* 0x000e6e0000000200 */
[C---:B------:R-:W-:Y:S08]  /*1c80*/  HMMA.16816.F32.BF16 R76, R4.reuse, R24, RZ ;  /* 0x00000018044c723c */ /* 0x040ff000000418ff */
[----:B------:R-:W-:Y:S01]  /*1c90*/  HMMA.16816.F32.BF16 R108, R4, R26, RZ ;  /* 0x0000001a046c723c */ /* 0x000fe200000418ff */
[----:B------:R-:W3:Y:S04]  /*1ca0*/  LDSM.16.M88.4 R4, [R222+0x6100] ;  /* 0x00610000de04783b */ /* 0x000ee80000000200 */
[----:B------:R-:W-:Y:S01]  /*1cb0*/  @!PT LDS RZ, [RZ] ;  /* 0x00000000fffff984 */ /* 0x000fe20000000800 */
[----:B------:R-:W-:Y:S01]  /*1cc0*/  @!PT LDS RZ, [RZ] ;  /* 0x00000000fffff984 */ /* 0x000fe20000000800 */
[----:B------:R-:W-:Y:S01]  /*1cd0*/  @!PT LDS RZ, [RZ] ;  /* 0x00000000fffff984 */ /* 0x000fe20000000800 */
[----:B------:R4:W-:Y:S01]  /*1ce0*/  LDGSTS.E.BYPASS.LTC128B.128 [R231+0x100], [R22.64], !P4 ;  /* 0x0010000016e77fae */ /* 0x0009e2000e101d4c */
[----:B------:R-:W-:-:S02]  /*1cf0*/  LOP3.LUT P4, RZ, R45, 0x4, RZ, 0xc0, !PT ;  /* 0x000000042dff7812 */ /* 0x000fc4000788c0ff */
[----:B--2---:R-:W-:Y:S01]  /*1d00*/  HMMA.16816.F32.BF16 R100, R16, R68, R52 ;  /* 0x000000441064723c */ /* 0x004fe20000041834 */
[----:B------:R1:W-:Y:S01]  /*1d10*/  LDGSTS.E.BYPASS.LTC128B.128 [R231+0x900], [R14.64], !P3 ;  /* 0x009000000ee77fae */ /* 0x0003e2000d901d4c */
[----:B------:R-:W-:Y:S02]  /*1d20*/  ISETP.LT.OR P3, PT, R44, 0x41, P0 ;  /* 0x000000412c00780c */ /* 0x000fe40000761670 */
[----:B------:R-:W-:Y:S01]  /*1d30*/  ISETP.NE.AND P0, PT, R0, RZ, PT ;  /* 0x000000ff0000720c */ /* 0x000fe20003f05270 */
[----:B------:R-:W-:-:S03]  /*1d40*/  IMAD.MOV.U32 R0, RZ, RZ, 0x40 ;  /* 0x00000040ff007424 */ /* 0x000fc600078e00ff */
[----:B------:R-:W-:Y:S02]  /*1d50*/  HMMA.16816.F32.BF16 R44, R16, R40, R56 ;  /* 0x00000028102c723c */ /* 0x000fe40000041838 */
[----:B------:R-:W-:-:S05]  /*1d60*/  SEL R0, R0, 0xffffffc0, !P4 ;  /* 0xffffffc000007807 */ /* 0x000fca0006000000 */
[----:B------:R-:W-:Y:S01]  /*1d70*/  IMAD.IADD R218, R212, 0x1, R0 ;  /* 0x00000001d4da7824 */ /* 0x000fe200078e0200 */
[----:B------:R-:W-:Y:S01]  /*1d80*/  HMMA.16816.F32.BF16 R96, R16, R50, R96 ;  /* 0x000000321060723c */ /* 0x000fe20000041860 */
[----:B------:R2:W-:Y:S01]  /*1d90*/  LDGSTS.E.BYPASS.LTC128B.128 [R231+0x1100], [R10.64], !P0 ;  /* 0x011000000ae77fae */ /* 0x0005e2000c101d4c */
[----:B------:R-:W-:-:S03]  /*1da0*/  IMAD.IADD R217, R0, 0x1, R223 ;  /* 0x0000000100d97824 */ /* 0x000fc600078e02df */
[----:B------:R5:W-:Y:S03]  /*1db0*/  LDGSTS.E.BYPASS.LTC128B.128 [R231+0x1900], [R8.64], !P5 ;  /* 0x0190000008e77fae */ /* 0x000be6000e901d4c */
[C---:B------:R-:W-:Y:S08]  /*1dc0*/  HMMA.16816.F32.BF16 R92, R16.reuse, R42, R92 ;  /* 0x0000002a105c723c */ /* 0x040ff0000004185c */
[-C--:B-1----:R-:W-:Y:S08]  /*1dd0*/  HMMA.16816.F32.BF16 R12, R16, R36.reuse, R64 ;  /* 0x00000024100c723c */ /* 0x082ff00000041840 */
[----:B---3--:R-:W-:Y:S01]  /*1de0*/  HMMA.16816.F32.BF16 R184, R4, R36, R132 ;  /* 0x0000002404b8723c */ /* 0x008fe20000041884 */
[----:B--2---:R-:W-:-:S04]  /*1df0*/  IADD3 R10, P0, R8, UR10, RZ ;  /* 0x0000000a080a7c10 */ /* 0x004fc8000ff1e0ff */
[----:B------:R-:W-:-:S03]  /*1e00*/  IADD3.X R11, R9, UR9, RZ, P0, !PT ;  /* 0x00000009090b7c10 */ /* 0x000fc600087fe4ff */
[C---:B------:R-:W-:Y:S01]  /*1e10*/  HMMA.16816.F32.BF16 R136, R16.reuse, R30, R108 ;  /* 0x0000001e1088723c */ /* 0x040fe2000004186c */
[----:B-----5:R-:W-:Y:S01]  /*1e20*/  IADD3 R8, P0, R10, UR10, RZ ;  /* 0x0000000a0a087c10 */ /* 0x020fe2000ff1e0ff */
[----:B------:R1:W-:Y:S03]  /*1e30*/  LDGSTS.E.BYPASS.LTC128B.128 [R231+0x2100], [R10.64], !P3 ;  /* 0x021000000ae77fae */ /* 0x0003e6000d901d4c */
[----:B------:R-:W-:Y:S02]  /*1e40*/  IADD3.X R9, R11, UR9, RZ, P0, !PT ;  /* 0x000000090b097c10 */ /* 0x000fe400087fe4ff */
[----:B------:R-:W-:Y:S01]  /*1e50*/  ISETP.GT.AND P0, PT, R197, UR8, PT ;  /* 0x00000008c5007c0c */ /* 0x000fe2000bf04270 */
[----:B------:R-:W-:Y:S02]  /*1e60*/  HMMA.16816.F32.BF16 R88, R16, R70, R88 ;  /* 0x000000461058723c */ /* 0x000fe40000041858 */
[----:B------:R1:W-:Y:S04]  /*1e70*/  LDGSTS.E.BYPASS.LTC128B.128 [R231+0x2900], [R8.64], !P1 ;  /* 0x0290000008e77fae */ /* 0x0003e8000c901d4c */
[----:B------:R-:W-:Y:S02]  /*1e80*/  LDSM.16.M88.4 R24, [R220+0x8100] ;  /* 0x00810000dc18783b */ /* 0x000fe40000000200 */
[----:B------:R-:W-:Y:S02]  /*1e90*/  HMMA.16816.F32.BF16 R144, R4, R68, R144 ;  /* 0x000000440490723c */ /* 0x000fe40000041890 */
[----:B------:R-:W2:Y:S04]  /*1ea0*/  LDSM.16.M88.4 R52, [R218+0x4900] ;  /* 0x00490000da34783b */ /* 0x000ea80000000200 */
[----:B------:R-:W3:Y:S02]  /*1eb0*/  LDSM.16.M88.4 R56, [R218+0x4100] ;  /* 0x00410000da38783b */ /* 0x000ee40000000200 */
[----:B------:R-:W-:Y:S02]  /*1ec0*/  HMMA.16816.F32.BF16 R80, R16, R48, R80 ;  /* 0x000000301050723c */ /* 0x000fe40000041850 */
[----:B------:R-:W5:Y:S04]  /*1ed0*/  LDSM.16.M88.4 R72, [R218+0x5100] ;  /* 0x00510000da48783b */ /* 0x000f680000000200 */
[----:B------:R-:W-:Y:S02]  /*1ee0*/  LDSM.16.M88.4 R84, [R218+0x5900] ;  /* 0x00590000da54783b */ /* 0x000fe40000000200 */
[----:B------:R-:W-:Y:S02]  /*1ef0*/  HMMA.16816.F32.BF16 R68, R4, R70, R156 ;  /* 0x000000460444723c */ /* 0x000fe4000004189c */
[----:B------:R-:W-:Y:S04]  /*1f00*/  LDSM.16.M88.4 R64, [R218+0x3100] ;  /* 0x00310000da40783b */ /* 0x000fe80000000200 */
[----:B------:R-:W0:Y:S02]  /*1f10*/  LDGDEPBAR ;  /* 0x00000000000079af */ /* 0x000e240000000000 */
[C---:B-1----:R-:W-:Y:S02]  /*1f20*/  HMMA.16816.F32.BF16 R8, R16.reuse, R32, R60 ;  /* 0x000000201008723c */ /* 0x042fe4000004183c */
[----:B------:R-:W1:Y:S06]  /*1f30*/  LDSM.16.M88.4 R60, [R218+0x3900] ;  /* 0x00390000da3c783b */ /* 0x000e6c0000000200 */
[----:B------:R-:W-:Y:S08]  /*1f40*/  HMMA.16816.F32.BF16 R76, R16, R28, R76 ;  /* 0x0000001c104c723c */ /* 0x000ff0000004184c */
[----:B------:R-:W-:Y:S08]  /*1f50*/  HMMA.16816.F32.BF16 R176, R4, R48, R176 ;  /* 0x0000003004b0723c */ /* 0x000ff000000418b0 */
[----:B--2---:R-:W-:Y:S01]  /*1f60*/  HMMA.16816.F32.BF16 R132, R24, R52, R12 ;  /* 0x000000341884723c */ /* 0x004fe2000004180c */
[----:B------:R-:W2:Y:S07]  /*1f70*/  LDSM.16.M88.4 R12, [R220+0x6100] ;  /* 0x00610000dc0c783b */ /* 0x000eae0000000200 */
[C---:B------:R-:W-:Y:S08]  /*1f80*/  HMMA.16816.F32.BF16 R180, R4.reuse, R40, R180 ;  /* 0x0000002804b4723c */ /* 0x040ff000000418b4 */
[C---:B------:R-:W-:Y:S08]  /*1f90*/  HMMA.16816.F32.BF16 R48, R4.reuse, R50, R148 ;  /* 0x000000320430723c */ /* 0x040ff00000041894 */
[----:B------:R-:W-:Y:S01]  /*1fa0*/  HMMA.16816.F32.BF16 R140, R4, R42, R140 ;  /* 0x0000002a048c723c */ /* 0x000fe2000004188c */
[----:B------:R-:W-:Y:S07]  /*1fb0*/  LDSM.16.M88.4 R40, [R217+0x800] ;  /* 0x00080000d928783b */ /* 0x000fee0000000200 */
[C---:B------:R-:W-:Y:S08]  /*1fc0*/  HMMA.16816.F32.BF16 R124, R16.reuse, R38, R124 ;  /* 0x00000026107c723c */ /* 0x040ff0000004187c */
[----:B------:R-:W-:Y:S01]  /*1fd0*/  HMMA.16816.F32.BF16 R152, R16, R34, R116 ;  /* 0x000000221098723c */ /* 0x000fe20000041874 */
[----:B------:R-:W-:Y:S07]  /*1fe0*/  LDSM.16.M88.4 R16, [R217+0x2800] ;  /* 0x00280000d910783b */ /* 0x000fee0000000200 */
[C---:B------:R-:W-:Y:S01]  /*1ff0*/  HMMA.16816.F32.BF16 R168, R4.reuse, R38, R168 ;  /* 0x0000002604a8723c */ /* 0x040fe200000418a8 */
[----:B------:R-:W-:Y:S07]  /*2000*/  LDSM.16.M88.4 R36, [R217+0x1000] ;  /* 0x00100000d924783b */ /* 0x000fee0000000200 */
[C---:B------:R-:W-:Y:S08]  /*2010*/  HMMA.16816.F32.BF16 R188, R4.reuse, R32, R128 ;  /* 0x0000002004bc723c */ /* 0x040ff00000041880 */
[C---:B------:R-:W-:Y:S08]  /*2020*/  HMMA.16816.F32.BF16 R192, R4.reuse, R28, R112 ;  /* 0x0000001c04c0723c */ /* 0x040ff00000041870 */
[C---:B------:R-:W-:Y:S01]  /*2030*/  HMMA.16816.F32.BF16 R172, R4.reuse, R34, R120 ;  /* 0x0000002204ac723c */ /* 0x040fe20000041878 */
[----:B------:R-:W-:Y:S07]  /*2040*/  LDSM.16.M88.4 R32, [R217+0x1800] ;  /* 0x00180000d920783b */ /* 0x000fee0000000200 */
[----:B------:R-:W-:Y:S01]  /*2050*/  HMMA.16816.F32.BF16 R164, R4, R30, R104 ;  /* 0x0000001e04a4723c */ /* 0x000fe20000041868 */
[----:B------:R-:W2:Y:S04]  /*2060*/  LDSM.16.M88.4 R4, [R221+0x8100] ;  /* 0x00810000dd04783b */ /* 0x000ea80000000200 */
[----:B------:R-:W-:Y:S03]  /*2070*/  LDSM.16.M88.4 R28, [R217+0x2000] ;  /* 0x00200000d91c783b */ /* 0x000fe60000000200 */
[C---:B---3--:R-:W-:Y:S01]  /*2080*/  HMMA.16816.F32.BF16 R148, R24.reuse, R56, R44 ;  /* 0x000000381894723c */ /* 0x048fe2000004182c */
[----:B------:R-:W-:Y:S07]  /*2090*/  LDSM.16.M88.4 R44, [R217] ;  /* 0x00000000d92c783b */ /* 0x000fee0000000200 */
[----:B-----5:R-:W-:Y:S01]  /*20a0*/  HMMA.16816.F32.BF16 R128, R24, R72, R8 ;  /* 0x000000481880723c */ /* 0x020fe20000041808 */
[----:B------:R-:W3:Y:S01]  /*20b0*/  LDSM.16.M88.4 R8, [R221+0x6100] ;  /* 0x00610000dd08783b */ /* 0x000ee20000000200 */
[----:B------:R-:W-:-:S06]  /*20c0*/  DEPBAR.LE SB0, 0x0 ;  /* 0x000080000000791a */ /* 0x000fcc0000000000 */
[C---:B-1----:R-:W-:Y:S08]  /*20d0*/  HMMA.16816.F32.BF16 R112, R24.reuse, R62, R96 ;  /* 0x0000003e1870723c */ /* 0x042ff00000041860 */
[C---:B------:R-:W-:Y:S08]  /*20e0*/  HMMA.16816.F32.BF16 R108, R24.reuse, R58, R92 ;  /* 0x0000003a186c723c */ /* 0x040ff0000004185c */
[C---:B------:R-:W-:Y:S08]  /*20f0*/  HMMA.16816.F32.BF16 R96, R24.reuse, R86, R136 ;  /* 0x000000561860723c */ /* 0x040ff00000041888 */
[----:B------:R-:W-:Y:S08]  /*2100*/  HMMA.16816.F32.BF16 R116, R24, R66, R88 ;  /* 0x000000421874723c */ /* 0x000ff00000041858 */
[----:B--2---:R-:W-:Y:S08]  /*2110*/  HMMA.16816.F32.BF16 R92, R12, R64, R144 ;  /* 0x000000400c5c723c */ /* 0x004ff00000041890 */
[----:B------:R-:W-:Y:S08]  /*2120*/  HMMA.16816.F32.BF16 R156, R24, R60, R80 ;  /* 0x0000003c189c723c */ /* 0x000ff00000041850 */
[----:B------:R-:W-:Y:S08]  /*2130*/  HMMA.16816.F32.BF16 R88, R12, R66, R68 ;  /* 0x000000420c58723c */ /* 0x000ff00000041844 */
[C---:B------:R-:W-:Y:S08]  /*2140*/  HMMA.16816.F32.BF16 R160, R24.reuse, R64, R100 ;  /* 0x0000004018a0723c */ /* 0x040ff00000041864 */
[----:B------:R-:W-:Y:S08]  /*2150*/  HMMA.16816.F32.BF16 R120, R24, R84, R76 ;  /* 0x000000541878723c */ /* 0x000ff0000004184c */
[C---:B------:R-:W-:Y:S08]  /*2160*/  HMMA.16816.F32.BF16 R80, R12.reuse, R60, R176 ;  /* 0x0000003c0c50723c */ /* 0x040ff000000418b0 */
[C---:B------:R-:W-:Y:S08]  /*2170*/  HMMA.16816.F32.BF16 R76, R12.reuse, R62, R48 ;  /* 0x0000003e0c4c723c */ /* 0x040ff00000041830 */
[C---:B------:R-:W-:Y:S08]  /*2180*/  HMMA.16816.F32.BF16 R68, R12.reuse, R56, R180 ;  /* 0x000000380c44723c */ /* 0x040ff000000418b4 */
[----:B------:R-:W-:Y:S08]  /*2190*/  HMMA.16816.F32.BF16 R64, R12, R58, R140 ;  /* 0x0000003a0c40723c */ /* 0x000ff0000004188c */
        /* <DEDUP_REMOVED lines=8> */
[----:B------:R-:W-:Y:S08]  /*2220*/  HMMA.16816.F32.BF16 R168, R4, R18, R96 ;  /* 0x0000001204a8723c */ /* 0x000ff00000041860 */
[C---:B---3--:R-:W-:Y:S08]  /*2230*/  HMMA.16816.F32.BF16 R96, R8.reuse, R44, R92 ;  /* 0x0000002c0860723c */ /* 0x048ff0000004185c */
[C---:B------:R-:W-:Y:S08]  /*2240*/  HMMA.16816.F32.BF16 R92, R8.reuse, R46, R88 ;  /* 0x0000002e085c723c */ /* 0x040ff00000041858 */
[C---:B------:R-:W-:Y:S08]  /*2250*/  HMMA.16816.F32.BF16 R88, R8.reuse, R40, R80 ;  /* 0x000000280858723c */ /* 0x040ff00000041850 */
[C---:B------:R-:W-:Y:S08]  /*2260*/  HMMA.16816.F32.BF16 R84, R8.reuse, R42, R76 ;  /* 0x0000002a0854723c */ /* 0x040ff0000004184c */
[----:B------:R-:W-:Y:S08]  /*2270*/  HMMA.16816.F32.BF16 R80, R8, R36, R68 ;  /* 0x000000240850723c */ /* 0x000ff00000041844 */
[----:B------:R-:W-:Y:S08]  /*2280*/  HMMA.16816.F32.BF16 R140, R4, R32, R132 ;  /* 0x00000020048c723c */ /* 0x000ff00000041884 */
[C---:B------:R-:W-:Y:S08]  /*2290*/  HMMA.16816.F32.BF16 R68, R8.reuse, R38, R64 ;  /* 0x000000260844723c */ /* 0x040ff00000041840 */
[----:B------:R-:W-:Y:S08]  /*22a0*/  HMMA.16816.F32.BF16 R76, R8, R32, R60 ;  /* 0x00000020084c723c */ /* 0x000ff0000004183c */
        /* <DEDUP_REMOVED lines=14> */
[----:B------:R-:W-:Y:S01]  /*2390*/  HMMA.16816.F32.BF16 R48, R8, R18, R12 ;  /* 0x000000120830723c */ /* 0x000fe2000004180c */
[----:B------:R-:W-:Y:S06]  /*23a0*/  BAR.SYNC.DEFER_BLOCKING 0x0 ;  /* 0x0000000000007b1d */ /* 0x000fec0000010000 */
[----:B------:R-:W-:Y:S05]  /*23b0*/  @!P0 BRA `(.L_x_144) ;  /* 0x000001d000008947 */ /* 0x000fea0003800000 */
[----:B----4-:R-:W-:Y:S01]  /*23c0*/  IADD3 R0, R244, -0x2, RZ ;  /* 0xfffffffef4007810 */ /* 0x010fe20007ffe0ff */
[C---:B------:R-:W-:Y:S01]  /*23d0*/  IMAD.SHL.U32 R15, R203.reuse, 0x20, RZ ;  /* 0x00000020cb0f7824 */ /* 0x040fe200078e00ff */
[----:B------:R-:W-:-:S02]  /*23e0*/  SHF.L.U64.HI R14, R203, 0x5, R204 ;  /* 0x00000005cb0e7819 */ /* 0x000fc400000102cc */
[----:B------:R-:W-:Y:S01]  /*23f0*/  SHF.R.S32.HI R7, RZ, 0x1f, R0 ;  /* 0x0000001fff077819 */ /* 0x000fe20000011400 */
[----:B------:R-:W-:Y:S02]  /*2400*/  IMAD R6, R200, R0, RZ ;  /* 0x00000000c8067224 */ /* 0x000fe400078e02ff */
[----:B------:R-:W-:-:S04]  /*2410*/  IMAD.WIDE.U32 R4, R0, R206, R208 ;  /* 0x000000ce00047225 */ /* 0x000fc800078e00d0 */
[----:B------:R-:W-:Y:S01]  /*2420*/  IMAD R0, R7, R206, R6 ;  /* 0x000000ce07007224 */ /* 0x000fe200078e0206 */
[----:B------:R-:W-:-:S03]  /*2430*/  LEA R12, P0, R4, c[0x0][0x1c8], 0x1 ;  /* 0x00007200040c7a11 */ /* 0x000fc600078008ff */
        /* <DEDUP_REMOVED lines=18> */
[----:B-1----:R-:W-:-:S05]  /*2560*/  IADD3 R12, P0, R4, R15, RZ ;  /* 0x0000000f040c7210 */ /* 0x002fca0007f1e0ff */
[----:B------:R-:W-:-:S05]  /*2570*/  IMAD.X R13, R5, 0x1, R14, P0 ;  /* 0x00000001050d7824 */ /* 0x000fca00000e060e */
[----:B------:R2:W-:Y:S03]  /*2580*/  LDGSTS.E.BYPASS.LTC128B.128 [R231+0x5900], [R12.64], !P6 ;  /* 0x059000000ce77fae */ /* 0x0005e6000f101d4c */
.L_x_144:
[----:B----4-:R-:W-:Y:S01]  /*2590*/  LOP3.LUT R0, R199, 0xffffffe0, RZ, 0xc0, !PT ;  /* 0xffffffe0c7007812 */ /* 0x010fe200078ec0ff */
[----:B------:R-:W-:Y:S01]  /*25a0*/  ULDC UR11, c[0x0][0x324] ;  /* 0x0000c900000b7ab9 */ /* 0x000fe20000000800 */
[----:B--2---:R-:W-:Y:S01]  /*25b0*/  LEA.HI R5, R201, R202, RZ, 0x2 ;  /* 0x000000cac9057211 */ /* 0x004fe200078f10ff */
[----:B------:R-:W-:Y:S01]  /*25c0*/  ULOP3.LUT UR11, URZ, UR11, URZ, 0x33, !UPT ;  /* 0x0000000b3f0b7292 */ /* 0x000fe2000f8e333f */
[----:B------:R-:W-:Y:S01]  /*25d0*/  SHF.R.S32.HI R4, RZ, 0x1f, R198 ;  /* 0x0000001fff047819 */ /* 0x000fe200000114c6 */
[----:B------:R-:W-:Y:S01]  /*25e0*/  IMAD.IADD R0, R202, 0x1, -R0 ;  /* 0x00000001ca007824 */ /* 0x000fe200078e0a00 */
[----:B------:R-:W-:Y:S01]  /*25f0*/  LOP3.LUT R5, R5, 0xfffffffc, RZ, 0xc0, !PT ;  /* 0xfffffffc05057812 */ /* 0x000fe200078ec0ff */
[----:B------:R-:W0:Y:S01]  /*2600*/  LDGDEPBAR ;  /* 0x00000000000079af */ /* 0x000e220000000000 */
[----:B------:R-:W-:Y:S02]  /*2610*/  LEA.HI R4, R4, R198, RZ, 0x2 ;  /* 0x000000c604047211 */ /* 0x000fe400078f10ff */
[----:B------:R-:W-:Y:S01]  /*2620*/  SHF.R.S32.HI R7, RZ, 0x1f, R0 ;  /* 0x0000001fff077819 */ /* 0x000fe20000011400 */
[----:B------:R-:W-:Y:S01]  /*2630*/  IMAD.IADD R5, R202, 0x1, -R5 ;  /* 0x00000001ca057824 */ /* 0x000fe200078e0a05 */
[----:B------:R-:W-:-:S02]  /*2640*/  LOP3.LUT R6, R4, 0xffffffc, RZ, 0xc0, !PT ;  /* 0x0ffffffc04067812 */ /* 0x000fc400078ec0ff */
[----:B------:R-:W-:Y:S02]  /*2650*/  LEA.HI R7, R7, R0, RZ, 0x2 ;  /* 0x0000000007077211 */ /* 0x000fe400078f10ff */
[----:B------:R-:W-:Y:S01]  /*2660*/  LEA.HI R4, R5, R5, RZ, 0x1 ;  /* 0x0000000505047211 */ /* 0x000fe200078f08ff */
[----:B------:R-:W-:Y:S01]  /*2670*/  IMAD.IADD R8, R198, 0x1, -R6 ;  /* 0x00000001c6087824 */ /* 0x000fe200078e0a06 */
[----:B------:R-:W-:Y:S02]  /*2680*/  LEA.HI.SX32 R6, R7, UR7, 0x1e ;  /* 0x0000000707067c11 */ /* 0x000fe4000f8ff2ff */
[----:B------:R-:W-:Y:S01]  /*2690*/  PLOP3.LUT P1, PT, PT, PT, UP2, 0x80, 0x0 ;  /* 0x000000000000781c */ /* 0x000fe20003f2f028 */
[C---:B------:R-:W-:Y:S01]  /*26a0*/  IMAD.SHL.U32 R9, R4.reuse, 0x20, RZ ;  /* 0x0000002004097824 */ /* 0x040fe200078e00ff */
[----:B------:R-:W-:Y:S01]  /*26b0*/  LOP3.LUT R4, R4, 0x1ffffffe, RZ, 0xc0, !PT ;  /* 0x1ffffffe04047812 */ /* 0x000fe200078ec0ff */
[----:B------:R-:W-:Y:S01]  /*26c0*/  IMAD R8, R8, 0x10, R6 ;  /* 0x0000001008087824 */ /* 0x000fe200078e0206 */
[----:B------:R-:W-:-:S02]  /*26d0*/  PLOP3.LUT P0, PT, PT, PT, UP2, 0x80, 0x0 ;  /* 0x000000000000781c */ /* 0x000fc40003f0f028 */
[----:B------:R-:W-:Y:S01]  /*26e0*/  LOP3.LUT R6, R9, 0xffffffc0, RZ, 0xc0, !PT ;  /* 0xffffffc009067812 */ /* 0x000fe200078ec0ff */
[----:B------:R-:W-:-:S04]  /*26f0*/  IMAD.IADD R5, R5, 0x1, -R4 ;  /* 0x0000000105057824 */ /* 0x000fc800078e0a04 */
[----:B------:R-:W-:-:S04]  /*2700*/  IMAD.IADD R4, R6, 0x1, R8 ;  /* 0x0000000106047824 */ /* 0x000fc800078e0208 */
[----:B------:R-:W-:-:S04]  /*2710*/  IMAD R10, R5, 0x8, R4 ;  /* 0x00000008050a7824 */ /* 0x000fc800078e0204 */
[----:B------:R-:W-:Y:S01]  /*2720*/  @P1 IMAD.HI.U32 R4, R10, c[0x0][0x2c8], RZ ;  /* 0x0000b2000a041a27 */ /* 0x000fe200078e00ff */
[----:B------:R1:W-:Y:S03]  /*2730*/  STL [R1+0x20], R10 ;  /* 0x0000200a01007387 */ /* 0x0003e60000100800 */
[----:B------:R-:W-:Y:S01]  /*2740*/  IMAD.MOV.U32 R9, RZ, RZ, R10 ;  /* 0x000000ffff097224 */ /* 0x000fe200078e000a */
[----:B------:R-:W-:Y:S02]  /*2750*/  @P0 SHF.R.U32.HI R9, RZ, c[0x0][0x2cc], R4 ;  /* 0x0000b300ff090a19 */ /* 0x000fe40000011604 */
[----:B------:R-:W-:Y:S02]  /*2760*/  LOP3.LUT R4, R7, 0x7ffffffc, RZ, 0xc0, !PT ;  /* 0x7ffffffc07047812 */ /* 0x000fe400078ec0ff */
[----:B------:R-:W-:Y:S01]  /*2770*/  PLOP3.LUT P0, PT, PT, PT, UP1, 0x40, 0x0 ;  /* 0x000000000000781c */ /* 0x000fe20003f0e818 */
[----:B------:R-:W2:Y:S02]  /*2780*/  SHFL.IDX PT, R6, R9, RZ, 0x1c1f ;  /* 0x001c1fff09067589 */ /* 0x000ea400000e0000 */
[----:B------:R-:W-:Y:S01]  /*2790*/  IMAD.IADD R4, R0, 0x1, -R4 ;  /* 0x0000000100047824 */ /* 0x000fe200078e0a04 */
[----:B------:R-:W-:-:S03]  /*27a0*/  IADD3.X R0, R20, c[0x0][0x1d0], RZ, PT, !PT ;  /* 0x0000740014007a10 */ /* 0x000fc60003ffe4ff */
[----:B------:R-:W-:-:S04]  /*27b0*/  IMAD.SHL.U32 R8, R4, 0x2, RZ ;  /* 0x0000000204087824 */ /* 0x000fc800078e00ff */
[--C-:B------:R-:W-:Y:S01]  /*27c0*/  IMAD.IADD R13, R20, 0x1, -R8.reuse ;  /* 0x00000001140d7824 */ /* 0x100fe200078e0a08 */
[----:B------:R3:W-:Y:S01]  /*27d0*/  STL [R1+0x18], R8 ;  /* 0x0000180801007387 */ /* 0x0007e20000100800 */
[----:B------:R-:W-:Y:S02]  /*27e0*/  IADD3 R0, R0, -c[0x0][0x168], -R8 ;  /* 0x80005a0000007a10 */ /* 0x000fe40007ffe808 */
[----:B------:R-:W-:Y:S02]  /*27f0*/  IADD3 R11, -R8, c[0x0][0x1d0], R20 ;  /* 0x00007400080b7a10 */ /* 0x000fe40007ffe114 */
[C---:B-1----:R-:W-:Y:S02]  /*2800*/  IADD3 R10, R0.reuse, c[0x0][0x328], RZ ;  /* 0x0000ca00000a7a10 */ /* 0x042fe40007ffe0ff */
[----:B------:R-:W-:Y:S01]  /*2810*/  IADD3 R12, R0, UR11, RZ ;  /* 0x0000000b000c7c10 */ /* 0x000fe2000fffe0ff */
[----:B------:R-:W-:Y:S02]  /*2820*/  IMAD.IADD R0, R196, 0x1, R21 ;  /* 0x00000001c4007824 */ /* 0x000fe400078e0215 */
[----:B--2---:R-:W-:-:S02]  /*2830*/  IMAD.IADD R5, R10, 0x1, R6 ;  /* 0x000000010a057824 */ /* 0x004fc400078e0206 */
[----:B------:R-:W-:-:S03]  /*2840*/  IMAD.IADD R4, R12, 0x1, R6 ;  /* 0x000000010c047824 */ /* 0x000fc600078e0206 */
[----:B------:R-:W-:Y:S01]  /*2850*/  IMNMX R5, R5, R11, PT ;  /* 0x0000000b05057217 */ /* 0x000fe20003800200 */
[----:B------:R-:W-:Y:S05]  /*2860*/  @P0 BRA `(.L_x_145) ;  /* 0x0000015000000947 */ /* 0x000fea0003800000 */
[----:B------:R-:W-:Y:S01]  /*2870*/  IADD3 R6, R6, c[0x0][0x1d0], RZ ;  /* 0x0000740006067a10 */ /* 0x000fe20007ffe0ff */
[----:B------:R-:W-:Y:S03]  /*2880*/  BSSY B0, `(.L_x_146) ;  /* 0x000000f000007945 */ /* 0x000fe60003800000 */
[----:B------:R-:W-:-:S04]  /*2890*/  IADD3 R6, R6, -c[0x0][0x168], RZ ;  /* 0x80005a0006067a10 */ /* 0x000fc80007ffe0ff */
[----:B------:R-:W-:-:S13]  /*28a0*/  ISETP.GT.AND P0, PT, R6, -0x1, PT ;  /* 0xffffffff0600780c */ /* 0x000fda0003f04270 */
[----:B------:R-:W-:Y:S05]  /*28b0*/  @P0 BRA `(.L_x_147) ;  /* 0x0000007000000947 */ /* 0x000fea0003800000 */
[----:B------:R-:W-:Y:S01]  /*28c0*/  IMAD.MOV.U32 R7, RZ, RZ, c[0x0][0x32c] ;  /* 0x0000cb00ff077624 */ /* 0x000fe200078e00ff */
[----:B------:R-:W-:-:S04]  /*28d0*/  LOP3.LUT R6, RZ, R6, RZ, 0x33, !PT ;  /* 0x00000006ff067212 */ /* 0x000fc800078e33ff */
[----:B------:R-:W-:-:S13]  /*28e0*/  ISETP.NE.AND P0, PT, R7, 0x1, PT ;  /* 0x000000010700780c */ /* 0x000fda0003f05270 */
[----:B------:R-:W-:-:S05]  /*28f0*/  @P0 IMAD.HI.U32 R7, R6, c[0x0][0x330], RZ ;  /* 0x0000cc0006070a27 */ /* 0x000fca00078e00ff */
[----:B------:R-:W-:-:S04]  /*2900*/  @P0 SHF.R.U32.HI R6, RZ, c[0x0][0x334], R7 ;  /* 0x0000cd00ff060a19 */ /* 0x000fc80000011607 */
[----:B------:R-:W-:Y:S01]  /*2910*/  LOP3.LUT R6, RZ, R6, RZ, 0x33, !PT ;  /* 0x00000006ff067212 */ /* 0x000fe200078e33ff */
[----:B------:R-:W-:Y:S05]  /*2920*/  BRA `(.L_x_148) ;  /* 0x0000004000007947 */ /* 0x000fea0003800000 */
.L_x_147:
[----:B------:R-:W-:-:S04]  /*2930*/  MOV R7, c[0x0][0x32c] ;  /* 0x0000cb0000077a02 */ /* 0x000fc80000000f00 */
[----:B------:R-:W-:-:S13]  /*2940*/  ISETP.NE.AND P0, PT, R7, 0x1, PT ;  /* 0x000000010700780c */ /* 0x000fda0003f05270 */
[----:B------:R-:W-:-:S05]  /*2950*/  @P0 IMAD.HI.U32 R7, R6, c[0x0][0x330], RZ ;  /* 0x0000cc0006070a27 */ /* 0x000fca00078e00ff */
[----:B------:R-:W-:Y:S02]  /*2960*/  @P0 SHF.R.U32.HI R6, RZ, c[0x0][0x334], R7 ;  /* 0x0000cd00ff060a19 */ /* 0x000fe40000011607 */
.L_x_148:
[----:B------:R-:W-:Y:S05]  /*2970*/  BSYNC B0 ;  /* 0x0000000000007941 */ /* 0x000fea0003800000 */
.L_x_146:
[----:B------:R-:W-:-:S05]  /*2980*/  IMAD R6, R6, c[0x0][0x32c], R13 ;  /* 0x0000cb0006067a24 */ /* 0x000fca00078e020d */
[----:B------:R-:W-:Y:S02]  /*2990*/  IADD3 R7, R6, c[0x0][0x32c], RZ ;  /* 0x0000cb0006077a10 */ /* 0x000fe40007ffe0ff */
[----:B------:R-:W-:Y:S02]  /*29a0*/  IMNMX R4, R4, R6, !PT ;  /* 0x0000000604047217 */ /* 0x000fe40007800200 */
[----:B------:R-:W-:Y:S02]  /*29b0*/  IMNMX R5, R5, R7, PT ;  /* 0x0000000705057217 */ /* 0x000fe40003800200 */
.L_x_145:
[----:B---3--:R-:W1:Y:S01]  /*29c0*/  SHFL.IDX PT, R8, R9, 0x1, 0x1c1f ;  /* 0x003c1f0009087f89 */ /* 0x008e6200000e0000 */
[----:B------:R-:W-:Y:S01]  /*29d0*/  PLOP3.LUT P0, PT, PT, PT, UP1, 0x40, 0x0 ;  /* 0x000000000000781c */ /* 0x000fe20003f0e818 */
[--C-:B-1----:R-:W-:Y:S02]  /*29e0*/  IMAD.IADD R7, R10, 0x1, R8.reuse ;  /* 0x000000010a077824 */ /* 0x102fe400078e0208 */
[----:B------:R-:W-:-:S03]  /*29f0*/  IMAD.IADD R6, R12, 0x1, R8 ;  /* 0x000000010c067824 */ /* 0x000fc600078e0208 */
[----:B------:R-:W-:-:S07]  /*2a00*/  IMNMX R7, R7, R11, PT ;  /* 0x0000000b07077217 */ /* 0x000fce0003800200 */
        /* <DEDUP_REMOVED lines=13> */
.L_x_151:
[----:B------:R-:W-:-:S04]  /*2ae0*/  MOV R14, c[0x0][0x32c] ;  /* 0x0000cb00000e7a02 */ /* 0x000fc80000000f00 */
[----:B------:R-:W-:-:S13]  /*2af0*/  ISETP.NE.AND P0, PT, R14, 0x1, PT ;  /* 0x000000010e00780c */ /* 0x000fda0003f05270 */
[----:B------:R-:W-:-:S05]  /*2b00*/  @P0 IMAD.HI.U32 R14, R8, c[0x0][0x330], RZ ;  /* 0x0000cc00080e0a27 */ /* 0x000fca00078e00ff */
[----:B------:R-:W-:Y:S02]  /*2b10*/  @P0 SHF.R.U32.HI R8, RZ, c[0x0][0x334], R14 ;  /* 0x0000cd00ff080a19 */ /* 0x000fe4000001160e */
.L_x_152:
[----:B------:R-:W-:Y:S05]  /*2b20*/  BSYNC B0 ;  /* 0x0000000000007941 */ /* 0x000fea0003800000 */
.L_x_150:
[----:B------:R-:W-:-:S05]  /*2b30*/  IMAD R8, R8, c[0x0][0x32c], R13 ;  /* 0x0000cb0008087a24 */ /* 0x000fca00078e020d */
[----:B------:R-:W-:Y:S02]  /*2b40*/  IADD3 R14, R8, c[0x0][0x32c], RZ ;  /* 0x0000cb00080e7a10 */ /* 0x000fe40007ffe0ff */
[----:B------:R-:W-:Y:S02]  /*2b50*/  IMNMX R6, R6, R8, !PT ;  /* 0x0000000806067217 */ /* 0x000fe40007800200 */
[----:B------:R-:W-:Y:S02]  /*2b60*/  IMNMX R7, R7, R14, PT ;  /* 0x0000000e07077217 */ /* 0x000fe40003800200 */
.L_x_149:
[C---:B------:R-:W-:Y:S01]  /*2b70*/  ISETP.GE.AND P0, PT, R20.reuse, 0x9, PT ;  /* 0x000000091400780c */ /* 0x040fe20003f06270 */
[----:B------:R-:W1:Y:S01]  /*2b80*/  SHFL.IDX PT, R8, R9, 0x2, 0x1c1f ;  /* 0x005c1f0009087f89 */ /* 0x000e6200000e0000 */
[----:B------:R-:W-:Y:S02]  /*2b90*/  ISETP.GE.AND P1, PT, R20, 0x2, PT ;  /* 0x000000021400780c */ /* 0x000fe40003f26270 */
[----:B------:R-:W-:Y:S02]  /*2ba0*/  P2R R31, PR, RZ, 0x1 ;  /* 0x00000001ff1f7803 */ /* 0x000fe40000000000 */
[----:B------:R-:W-:-:S02]  /*2bb0*/  ISETP.GT.AND P0, PT, R4, 0x8, !P0 ;  /* 0x000000080400780c */ /* 0x000fc40004704270 */
[----:B------:R-:W-:Y:S02]  /*2bc0*/  P2R R32, PR, RZ, 0x2 ;  /* 0x00000002ff207803 */ /* 0x000fe40000000000 */
[C---:B------:R-:W-:Y:S02]  /*2bd0*/  ISETP.LT.OR P0, PT, R5.reuse, 0x9, P0 ;  /* 0x000000090500780c */ /* 0x040fe40000701670 */
[----:B------:R-:W-:Y:S02]  /*2be0*/  ISETP.GT.AND P1, PT, R4, 0x1, !P1 ;  /* 0x000000010400780c */ /* 0x000fe40004f24270 */
[----:B------:R-:W-:Y:S02]  /*2bf0*/  ISETP.GE.AND P2, PT, R20, 0x11, PT ;  /* 0x000000111400780c */ /* 0x000fe40003f46270 */
[----:B------:R-:W-:Y:S02]  /*2c00*/  FSEL R40, R92, -INF , !P0 ;  /* 0xff8000005c287808 */ /* 0x000fe40004000000 */
[----:B------:R-:W-:-:S02]  /*2c10*/  ISETP.LT.OR P1, PT, R5, 0x2, P1 ;  /* 0x000000020500780c */ /* 0x000fc40000f21670 */
[----:B------:R-:W-:Y:S02]  /*2c20*/  ISETP.GT.AND P0, PT, R4, 0x10, !P2 ;  /* 0x000000100400780c */ /* 0x000fe40005704270 */
[----:B------:R-:W-:Y:S02]  /*2c30*/  ISETP.GE.AND P3, PT, R20, 0xa, PT ;  /* 0x0000000a1400780c */ /* 0x000fe40003f66270 */
[----:B------:R-:W-:Y:S02]  /*2c40*/  FSEL R39, R97, -INF , !P1 ;  /* 0xff80000061277808 */ /* 0x000fe40004800000 */
[----:B------:R-:W-:Y:S02]  /*2c50*/  P2R R29, PR, RZ, 0x4 ;  /* 0x00000004ff1d7803 */ /* 0x000fe40000000000 */
[----:B------:R-:W-:Y:S02]  /*2c60*/  ISETP.LT.OR P0, PT, R5, 0x11, P0 ;  /* 0x000000110500780c */ /* 0x000fe40000701670 */
[----:B------:R-:W-:-:S02]  /*2c70*/  ISETP.GT.AND P1, PT, R4, 0x9, !P3 ;  /* 0x000000090400780c */ /* 0x000fc40005f24270 */
[----:B------:R-:W-:Y:S02]  /*2c80*/  ISETP.GE.AND P2, PT, R20, 0x12, PT ;  /* 0x000000121400780c */ /* 0x000fe40003f46270 */
[----:B------:R-:W-:Y:S02]  /*2c90*/  FSEL R42, R88, -INF , !P0 ;  /* 0xff800000582a7808 */ /* 0x000fe40004000000 */
[----:B------:R-:W-:Y:S02]  /*2ca0*/  ISETP.LT.OR P1, PT, R5, 0xa, P1 ;  /* 0x0000000a0500780c */ /* 0x000fe40000f21670 */
[----:B------:R-:W-:Y:S02]  /*2cb0*/  ISETP.GT.AND P0, PT, R4, 0x11, !P2 ;  /* 0x000000110400780c */ /* 0x000fe40005704270 */
[----:B------:R-:W-:Y:S02]  /*2cc0*/  FSEL R41, R93, -INF , !P1 ;  /* 0xff8000005d297808 */ /* 0x000fe40004800000 */
[----:B------:R-:W-:-:S02]  /*2cd0*/  ISETP.LT.OR P0, PT, R5, 0x12, P0 ;  /* 0x000000120500780c */ /* 0x000fc40000701670 */
[----:B------:R-:W-:Y:S02]  /*2ce0*/  ISETP.GE.AND P1, PT, R20, 0x19, PT ;  /* 0x000000191400780c */ /* 0x000fe40003f26270 */
[----:B------:R-:W-:Y:S02]  /*2cf0*/  FSEL R43, R89, -INF , !P0 ;  /* 0xff800000592b7808 */ /* 0x000fe40004000000 */
[----:B------:R-:W-:Y:S02]  /*2d00*/  ISETP.GT.AND P0, PT, R4, 0x18, !P1 ;  /* 0x000000180400780c */ /* 0x000fe40004f04270 */
[----:B------:R-:W-:Y:S02]  /*2d10*/  P2R R27, PR, RZ, 0x2 ;  /* 0x00000002ff1b7803 */ /* 0x000fe40000000000 */
[----:B------:R-:W-:Y:S02]  /*2d20*/  ISETP.LT.OR P0, PT, R5, 0x19, P0 ;  /* 0x000000190500780c */ /* 0x000fe40000701670 */
[----:B------:R-:W-:-:S02]  /*2d30*/  ISETP.GE.AND P1, PT, R20, 0x1a, PT ;  /* 0x0000001a1400780c */ /* 0x000fc40003f26270 */
[----:B------:R-:W-:Y:S02]  /*2d40*/  FSEL R44, R84, -INF , !P0 ;  /* 0xff800000542c7808 */ /* 0x000fe40004000000 */
[----:B------:R-:W-:Y:S02]  /*2d50*/  ISETP.GT.AND P0, PT, R4, 0x19, !P1 ;  /* 0x000000190400780c */ /* 0x000fe40004f04270 */
[----:B------:R-:W-:Y:S02]  /*2d60*/  P2R R26, PR, RZ, 0x2 ;  /* 0x00000002ff1a7803 */ /* 0x000fe40000000000 */
[----:B------:R-:W-:Y:S02]  /*2d70*/  ISETP.LT.OR P0, PT, R5, 0x1a, P0 ;  /* 0x0000001a0500780c */ /* 0x000fe40000701670 */
[----:B------:R-:W-:Y:S02]  /*2d80*/  ISETP.GE.AND P1, PT, R20, 0x21, PT ;  /* 0x000000211400780c */ /* 0x000fe40003f26270 */
[----:B------:R-:W-:-:S02]  /*2d90*/  FSEL R46, R85, -INF , !P0 ;  /* 0xff800000552e7808 */ /* 0x000fc40004000000 */
[----:B------:R-:W-:Y:S02]  /*2da0*/  ISETP.GT.AND P0, PT, R4, 0x20, !P1 ;  /* 0x000000200400780c */ /* 0x000fe40004f04270 */
[----:B------:R-:W-:Y:S02]  /*2db0*/  P2R R25, PR, RZ, 0x2 ;  /* 0x00000002ff197803 */ /* 0x000fe40000000000 */
[----:B------:R-:W-:Y:S02]  /*2dc0*/  ISETP.LT.OR P0, PT, R5, 0x21, P0 ;  /* 0x000000210500780c */ /* 0x000fe40000701670 */
[----:B------:R-:W-:Y:S02]  /*2dd0*/  ISETP.GE.AND P1, PT, R20, 0x22, PT ;  /* 0x000000221400780c */ /* 0x000fe40003f26270 */
[----:B------:R-:W-:Y:S02]  /*2de0*/  FSEL R56, R80, -INF , !P0 ;  /* 0xff80000050387808 */ /* 0x000fe40004000000 */
[----:B------:R-:W-:-:S02]  /*2df0*/  ISETP.GT.AND P0, PT, R4, 0x21, !P1 ;  /* 0x000000210400780c */ /* 0x000fc40004f04270 */
[----:B------:R-:W-:Y:S02]  /*2e00*/  P2R R24, PR, RZ, 0x2 ;  /* 0x00000002ff187803 */ /* 0x000fe40000000000 */
[----:B------:R-:W-:Y:S02]  /*2e10*/  ISETP.LT.OR P0, PT, R5, 0x22, P0 ;  /* 0x000000220500780c */ /* 0x000fe40000701670 */
[----:B------:R-:W-:Y:S02]  /*2e20*/  ISETP.GE.AND P1, PT, R20, 0x29, PT ;  /* 0x000000291400780c */ /* 0x000fe40003f26270 */
[----:B------:R-:W-:Y:S02]  /*2e30*/  FSEL R57, R81, -INF , !P0 ;  /* 0xff80000051397808 */ /* 0x000fe40004000000 */
[----:B------:R-:W-:Y:S02]  /*2e40*/  ISETP.GT.AND P0, PT, R4, 0x28, !P1 ;  /* 0x000000280400780c */ /* 0x000fe40004f04270 */
[----:B------:R-:W-:-:S02]  /*2e50*/  P2R R23, PR, RZ, 0x2 ;  /* 0x00000002ff177803 */ /* 0x000fc40000000000 */
[C---:B------:R-:W-:Y:S02]  /*2e60*/  ISETP.LT.OR P0, PT, R5.reuse, 0x29, P0 ;  /* 0x000000290500780c */ /* 0x040fe40000701670 */
[----:B------:R-:W-:Y:S02]  /*2e70*/  ISETP.GE.AND P1, PT, R20, 0x2a, PT ;  /* 0x0000002a1400780c */ /* 0x000fe40003f26270 */
[----:B------:R-:W-:Y:S02]  /*2e80*/  FSEL R58, R68, -INF , !P0 ;  /* 0xff800000443a7808 */ /* 0x000fe40004000000 */
[----:B------:R-:W-:Y:S02]  /*2e90*/  ISETP.GT.AND P0, PT, R4, 0x29, !P1 ;  /* 0x000000290400780c */ /* 0x000fe40004f04270 */
[----:B------:R-:W-:Y:S02]  /*2ea0*/  P2R R22, PR, RZ, 0x2 ;  /* 0x00000002ff167803 */ /* 0x000fe40000000000 */
        /* <DEDUP_REMOVED lines=9> */
[C---:B------:R-:W-:Y:S02]  /*2f40*/  ISETP.GE.AND P5, PT, R20.reuse, 0x39, PT ;  /* 0x000000391400780c */ /* 0x040fe40003fa6270 */
        /* <DEDUP_REMOVED lines=20> */
[----:B------:R-:W-:-:S04]  /*3090*/  ISETP.LT.OR P0, PT, R5, 0x42, P0 ;  /* 0x000000420500780c */ /* 0x000fc80000701670 */
[----:B------:R-:W-:Y:S02]  /*30a0*/  FSEL R197, R65, -INF , !P0 ;  /* 0xff80000041c57808 */ /* 0x000fe40004000000 */
[----:B------:R-:W-:Y:S02]  /*30b0*/  ISETP.GT.AND P0, PT, R4, 0x48, !P1 ;  /* 0x000000480400780c */ /* 0x000fe40004f04270 */
[----:B------:R-:W-:Y:S02]  /*30c0*/  ISETP.GE.AND P1, PT, R20, 0x4a, PT ;  /* 0x0000004a1400780c */ /* 0x000fe40003f26270 */
[----:B------:R-:W-:Y:S02]  /*30d0*/  ISETP.LT.OR P0, PT, R5, 0x49, P0 ;  /* 0x000000490500780c */ /* 0x000fe40000701670 */
[----:B------:R-:W-:Y:S02]  /*30e0*/  P2R R17, PR, RZ, 0x2 ;  /* 0x00000002ff117803 */ /* 0x000fe40000000000 */
[----:B------:R-:W-:-:S02]  /*30f0*/  FSEL R196, R60, -INF , !P0 ;  /* 0xff8000003cc47808 */ /* 0x000fc40004000000 */
[----:B------:R-:W-:Y:S02]  /*3100*/  ISETP.GT.AND P0, PT, R4, 0x49, !P1 ;  /* 0x000000490400780c */ /* 0x000fe40004f04270 */
[----:B------:R-:W-:Y:S02]  /*3110*/  ISETP.GE.AND P1, PT, R20, 0x51, PT ;  /* 0x000000511400780c */ /* 0x000fe40003f26270 */
[----:B------:R-:W-:Y:S02]  /*3120*/  ISETP.LT.OR P0, PT, R5, 0x4a, P0 ;  /* 0x0000004a0500780c */ /* 0x000fe40000701670 */
[----:B------:R-:W-:Y:S02]  /*3130*/  P2R R16, PR, RZ, 0x2 ;  /* 0x00000002ff107803 */ /* 0x000fe40000000000 */
[----:B------:R-:W-:Y:S02]  /*3140*/  FSEL R200, R61, -INF , !P0 ;  /* 0xff8000003dc87808 */ /* 0x000fe40004000000 */
[----:B------:R-:W-:-:S02]  /*3150*/  ISETP.GT.AND P0, PT, R4, 0x50, !P1 ;  /* 0x000000500400780c */ /* 0x000fc40004f04270 */
[----:B------:R-:W-:Y:S02]  /*3160*/  ISETP.GE.AND P1, PT, R20, 0x52, PT ;  /* 0x000000521400780c */ /* 0x000fe40003f26270 */
[----:B------:R-:W-:Y:S02]  /*3170*/  ISETP.LT.OR P0, PT, R5, 0x51, P0 ;  /* 0x000000510500780c */ /* 0x000fe40000701670 */
[----:B------:R-:W-:Y:S02]  /*3180*/  P2R R15, PR, RZ, 0x2 ;  /* 0x00000002ff0f7803 */ /* 0x000fe40000000000 */
[----:B------:R-:W-:Y:S02]  /*3190*/  FSEL R201, R52, -INF , !P0 ;  /* 0xff80000034c97808 */ /* 0x000fe40004000000 */
[----:B------:R-:W-:Y:S02]  /*31a0*/  ISETP.GT.AND P0, PT, R4, 0x51, !P1 ;  /* 0x000000510400780c */ /* 0x000fe40004f04270 */
[----:B------:R-:W-:-:S02]  /*31b0*/  ISETP.GE.AND P1, PT, R20, 0x59, PT ;  /* 0x000000591400780c */ /* 0x000fc40003f26270 */
[----:B------:R-:W-:Y:S02]  /*31c0*/  ISETP.LT.OR P0, PT, R5, 0x52, P0 ;  /* 0x000000520500780c */ /* 0x000fe40000701670 */
[----:B------:R-:W-:Y:S02]  /*31d0*/  P2R R14, PR, RZ, 0x2 ;  /* 0x00000002ff0e7803 */ /* 0x000fe40000000000 */
[----:B------:R-:W-:Y:S02]  /*31e0*/  FSEL R202, R53, -INF , !P0 ;  /* 0xff80000035ca7808 */ /* 0x000fe40004000000 */
[----:B------:R-:W-:Y:S02]  /*31f0*/  ISETP.GT.AND P0, PT, R4, 0x58, !P1 ;  /* 0x000000580400780c */ /* 0x000fe40004f04270 */
[----:B------:R-:W-:Y:S02]  /*3200*/  ISETP.GE.AND P1, PT, R20, 0x1, PT ;  /* 0x000000011400780c */ /* 0x000fe40003f26270 */
[----:B------:R-:W-:-:S04]  /*3210*/  ISETP.LT.OR P0, PT, R5, 0x59, P0 ;  /* 0x000000590500780c */ /* 0x000fc80000701670 */
[----:B------:R-:W-:Y:S02]  /*3220*/  FSEL R230, R48, -INF , !P0 ;  /* 0xff80000030e67808 */ /* 0x000fe40004000000 */
[----:B------:R-:W-:-:S04]  /*3230*/  ISETP.GT.AND P0, PT, R4, RZ, !P1 ;  /* 0x000000ff0400720c */ /* 0x000fc80004f04270 */
[----:B------:R-:W-:-:S04]  /*3240*/  ISETP.LT.OR P0, PT, R5, 0x1, P0 ;  /* 0x000000010500780c */ /* 0x000fc80000701670 */
[----:B------:R-:W-:Y:S02]  /*3250*/  FSEL R37, R96, -INF , !P0 ;  /* 0xff80000060257808 */ /* 0x000fe40004000000 */
[----:B------:R-:W-:-:S04]  /*3260*/  ISETP.GE.AND P0, PT, R20, 0x5a, PT ;  /* 0x0000005a1400780c */ /* 0x000fc80003f06270 */
[----:B------:R-:W-:Y:S02]  /*3270*/  P2R R20, PR, RZ, 0x1 ;  /* 0x00000001ff147803 */ /* 0x000fe40000000000 */
[----:B------:R-:W-:Y:S01]  /*3280*/  ISETP.GT.AND P0, PT, R4, 0x59, !P0 ;  /* 0x000000590400780c */ /* 0x000fe20004704270 */
[----:B-1----:R-:W-:-:S03]  /*3290*/  IMAD.IADD R4, R12, 0x1, R8 ;  /* 0x000000010c047824 */ /* 0x002fc600078e0208 */
[----:B------:R-:W-:Y:S01]  /*32a0*/  ISETP.LT.OR P0, PT, R5, 0x5a, P0 ;  /* 0x0000005a0500780c */ /* 0x000fe20000701670 */
[----:B------:R-:W-:-:S03]  /*32b0*/  IMAD.IADD R5, R10, 0x1, R8 ;  /* 0x000000010a057824 */ /* 0x000fc600078e0208 */
[----:B------:R-:W-:Y:S02]  /*32c0*/  FSEL R233, R49, -INF , !P0 ;  /* 0xff80000031e97808 */ /* 0x000fe40004000000 */
[----:B------:R-:W-:Y:S02]  /*32d0*/  PLOP3.LUT P0, PT, PT, PT, UP1, 0x40, 0x0 ;  /* 0x000000000000781c */ /* 0x000fe40003f0e818 */
[----:B------:R-:W-:-:S11]  /*32e0*/  IMNMX R5, R5, R11, PT ;  /* 0x0000000b05057217 */ /* 0x000fd60003800200 */
        /* <DEDUP_REMOVED lines=13> */
.L_x_155:
[----:B------:R-:W-:-:S04]  /*33c0*/  MOV R33, c[0x0][0x32c] ;  /* 0x0000cb0000217a02 */ /* 0x000fc80000000f00 */
[----:B------:R-:W-:-:S13]  /*33d0*/  ISETP.NE.AND P0, PT, R33, 0x1, PT ;  /* 0x000000012100780c */ /* 0x000fda0003f05270 */
[----:B------:R-:W-:-:S05]  /*33e0*/  @P0 IMAD.HI.U32 R33, R8, c[0x0][0x330], RZ ;  /* 0x0000cc0008210a27 */ /* 0x000fca00078e00ff */
[----:B------:R-:W-:Y:S02]  /*33f0*/  @P0 SHF.R.U32.HI R8, RZ, c[0x0][0x334], R33 ;  /* 0x0000cd00ff080a19 */ /* 0x000fe40000011621 */
.L_x_156:
[----:B------:R-:W-:Y:S05]  /*3400*/  BSYNC B0 ;  /* 0x0000000000007941 */ /* 0x000fea0003800000 */
.L_x_154:
[----:B------:R-:W-:-:S05]  /*3410*/  IMAD R8, R8, c[0x0][0x32c], R13 ;  /* 0x0000cb0008087a24 */ /* 0x000fca00078e020d */
[----:B------:R-:W-:Y:S02]  /*3420*/  IADD3 R33, R8, c[0x0][0x32c], RZ ;  /* 0x0000cb0008217a10 */ /* 0x000fe40007ffe0ff */
[----:B------:R-:W-:Y:S02]  /*3430*/  IMNMX R4, R4, R8, !PT ;  /* 0x0000000804047217 */ /* 0x000fe40007800200 */
[----:B------:R-:W-:Y:S02]  /*3440*/  IMNMX R5, R5, R33, PT ;  /* 0x0000002105057217 */ /* 0x000fe40003800200 */
.L_x_153:
[----:B------:R-:W-:Y:S02]  /*3450*/  ISETP.NE.AND P0, PT, R31, RZ, PT ;  /* 0x000000ff1f00720c */ /* 0x000fe40003f05270 */
[----:B------:R-:W-:Y:S02]  /*3460*/  P2R R33, PR, RZ, 0x20 ;  /* 0x00000020ff217803 */ /* 0x000fe40000000000 */
[----:B------:R-:W-:Y:S02]  /*3470*/  ISETP.GT.AND P0, PT, R6, 0x8, !P0 ;  /* 0x000000080600780c */ /* 0x000fe40004704270 */
[----:B------:R-:W-:-:S02]  /*3480*/  P2R R8, PR, RZ, 0x40 ;  /* 0x00000040ff087803 */ /* 0x000fc40000000000 */
[----:B------:R-:W-:Y:S02]  /*3490*/  ISETP.LT.OR P0, PT, R7, 0x9, P0 ;  /* 0x000000090700780c */ /* 0x000fe40000701670 */
[----:B------:R-:W-:Y:S02]  /*34a0*/  ISETP.NE.AND P6, PT, R20, RZ, PT ;  /* 0x000000ff1400720c */ /* 0x000fe40003fc5270 */
[----:B------:R-:W-:Y:S02]  /*34b0*/  FSEL R36, R94, -INF , !P0 ;  /* 0xff8000005e247808 */ /* 0x000fe40004000000 */
[----:B------:R-:W-:-:S04]  /*34c0*/  ISETP.NE.AND P0, PT, R30, RZ, PT ;  /* 0x000000ff1e00720c */ /* 0x000fc80003f05270 */
[----:B------:R-:W-:-:S04]  /*34d0*/  ISETP.GT.AND P0, PT, R6, 0x9, !P0 ;  /* 0x000000090600780c */ /* 0x000fc80004704270 */
[----:B------:R-:W-:-:S04]  /*34e0*/  ISETP.LT.OR P0, PT, R7, 0xa, P0 ;  /* 0x0000000a0700780c */ /* 0x000fc80000701670 */
        /* <DEDUP_REMOVED lines=41> */
[----:B------:R-:W-:Y:S02]  /*3780*/  ISETP.GT.AND P0, PT, R6, 0x38, !P5 ;  /* 0x000000380600780c */ /* 0x000fe40006f04270 */
[----:B------:R-:W-:Y:S02]  /*3790*/  ISETP.NE.AND P5, PT, R32, RZ, PT ;  /* 0x000000ff2000720c */ /* 0x000fe40003fa5270 */
[----:B------:R-:W-:-:S04]  /*37a0*/  ISETP.LT.OR P0, PT, R7, 0x39, P0 ;  /* 0x000000390700780c */ /* 0x000fc80000701670 */
[----:B------:R-:W-:Y:S02]  /*37b0*/  FSEL R111, R74, -INF , !P0 ;  /* 0xff8000004a6f7808 */ /* 0x000fe40004000000 */
[----:B------:R-:W-:-:S04]  /*37c0*/  ISETP.GT.AND P0, PT, R6, 0x39, !P4 ;  /* 0x000000390600780c */ /* 0x000fc80006704270 */
        /* <DEDUP_REMOVED lines=24> */
[----:B------:R-:W-:-:S04]  /*3950*/  ISETP.GT.AND P0, PT, R6, 0x1, !P5 ;  /* 0x000000010600780c */ /* 0x000fc80006f04270 */
[----:B------:R-:W-:-:S04]  /*3960*/  ISETP.LT.OR P0, PT, R7, 0x2, P0 ;  /* 0x000000020700780c */ /* 0x000fc80000701670 */
[----:B------:R-:W-:Y:S02]  /*3970*/  FSEL R35, R99, -INF , !P0 ;  /* 0xff80000063237808 */ /* 0x000fe40004000000 */
[----:B------:R-:W-:-:S04]  /*3980*/  ISETP.GT.AND P0, PT, R6, RZ, !P1 ;  /* 0x000000ff0600720c */ /* 0x000fc80004f04270 */
[----:B------:R-:W-:-:S04]  /*3990*/  ISETP.LT.OR P0, PT, R7, 0x1, P0 ;  /* 0x000000010700780c */ /* 0x000fc80000701670 */
[----:B------:R-:W-:Y:S02]  /*39a0*/  FSEL R34, R98, -INF , !P0 ;  /* 0xff80000062227808 */ /* 0x000fe40004000000 */
[----:B------:R-:W-:-:S04]  /*39b0*/  ISETP.NE.AND P0, PT, R14, RZ, PT ;  /* 0x000000ff0e00720c */ /* 0x000fc80003f05270 */
[----:B------:R-:W-:-:S04]  /*39c0*/  ISETP.GT.AND P0, PT, R6, 0x58, !P0 ;  /* 0x000000580600780c */ /* 0x000fc80004704270 */
[----:B------:R-:W-:-:S04]  /*39d0*/  ISETP.LT.OR P0, PT, R7, 0x59, P0 ;  /* 0x000000590700780c */ /* 0x000fc80000701670 */
[----:B------:R-:W-:Y:S02]  /*39e0*/  FSEL R210, R50, -INF , !P0 ;  /* 0xff80000032d27808 */ /* 0x000fe40004000000 */
[----:B------:R-:W-:Y:S02]  /*39f0*/  ISETP.GT.AND P0, PT, R6, 0x59, !P6 ;  /* 0x000000590600780c */ /* 0x000fe40007704270 */
[----:B------:R-:W1:Y:S02]  /*3a00*/  SHFL.IDX PT, R6, R9, 0x3, 0x1c1f ;  /* 0x007c1f0009067f89 */ /* 0x000e6400000e0000 */
[----:B------:R-:W-:-:S04]  /*3a10*/  ISETP.LT.OR P0, PT, R7, 0x5a, P0 ;  /* 0x0000005a0700780c */ /* 0x000fc80000701670 */
[----:B------:R-:W-:Y:S02]  /*3a20*/  FSEL R229, R51, -INF , !P0 ;  /* 0xff80000033e57808 */ /* 0x000fe40004000000 */
[----:B------:R-:W-:-:S04]  /*3a30*/  ISETP.GT.AND P0, PT, R4, RZ, !P1 ;  /* 0x000000ff0400720c */ /* 0x000fc80004f04270 */
[----:B------:R-:W-:-:S04]  /*3a40*/  ISETP.LT.OR P0, PT, R5, 0x1, P0 ;  /* 0x000000010500780c */ /* 0x000fc80000701670 */
[----:B------:R-:W-:Y:S02]  /*3a50*/  FSEL R85, R160, -INF , !P0 ;  /* 0xff800000a0557808 */ /* 0x000fe40004000000 */
[----:B------:R-:W-:Y:S02]  /*3a60*/  ISETP.GT.AND P0, PT, R4, 0x1, !P5 ;  /* 0x000000010400780c */ /* 0x000fe40006f04270 */
[----:B------:R-:W-:Y:S02]  /*3a70*/  ISETP.NE.AND P5, PT, R33, RZ, PT ;  /* 0x000000ff2100720c */ /* 0x000fe40003fa5270 */
        /* <DEDUP_REMOVED lines=82> */
[----:B------:R-:W-:Y:S01]  /*3fa0*/  ISETP.GT.AND P0, PT, R4, 0x59, !P6 ;  /* 0x000000590400780c */ /* 0x000fe20007704270 */
[--C-:B-1----:R-:W-:Y:S01]  /*3fb0*/  IMAD.IADD R4, R12, 0x1, R6.reuse ;  /* 0x000000010c047824 */ /* 0x102fe200078e0206 */
[----:B------:R-:W-:Y:S02]  /*3fc0*/  ISETP.NE.AND P6, PT, R8, RZ, PT ;  /* 0x000000ff0800720c */ /* 0x000fe40003fc5270 */
        /* <DEDUP_REMOVED lines=18> */
.L_x_159:
[----:B------:R-:W-:-:S04]  /*40f0*/  MOV R7, c[0x0][0x32c] ;  /* 0x0000cb0000077a02 */ /* 0x000fc80000000f00 */
[----:B------:R-:W-:-:S13]  /*4100*/  ISETP.NE.AND P0, PT, R7, 0x1, PT ;  /* 0x000000010700780c */ /* 0x000fda0003f05270 */
[----:B------:R-:W-:-:S05]  /*4110*/  @P0 IMAD.HI.U32 R7, R6, c[0x0][0x330], RZ ;  /* 0x0000cc0006070a27 */ /* 0x000fca00078e00ff */
[----:B------:R-:W-:Y:S02]  /*4120*/  @P0 SHF.R.U32.HI R6, RZ, c[0x0][0x334], R7 ;  /* 0x0000cd00ff060a19 */ /* 0x000fe40000011607 */
.L_x_160:
[----:B------:R-:W-:Y:S05]  /*4130*/  BSYNC B0 ;  /* 0x0000000000007941 */ /* 0x000fea0003800000 */
.L_x_158:
[----:B------:R-:W-:-:S05]  /*4140*/  IMAD R6, R6, c[0x0][0x32c], R13 ;  /* 0x0000cb0006067a24 */ /* 0x000fca00078e020d */
[----:B------:R-:W-:Y:S02]  /*4150*/  IADD3 R7, R6, c[0x0][0x32c], RZ ;  /* 0x0000cb0006077a10 */ /* 0x000fe40007ffe0ff */
[----:B------:R-:W-:Y:S02]  /*4160*/  IMNMX R4, R4, R6, !PT ;  /* 0x0000000604047217 */ /* 0x000fe40007800200 */
[----:B------:R-:W-:Y:S02]  /*4170*/  IMNMX R5, R5, R7, PT ;  /* 0x0000000705057217 */ /* 0x000fe40003800200 */
.L_x_157:
[----:B------:R-:W-:Y:S01]  /*4180*/  ISETP.NE.AND P0, PT, R31, RZ, PT ;  /* 0x000000ff1f00720c */ /* 0x000fe20003f05270 */
[----:B------:R-:W-:Y:S01]  /*4190*/  IMAD.SHL.U32 R213, R0, 0x2, RZ ;  /* 0x0000000200d57824 */ /* 0x000fe200078e00ff */
[----:B------:R-:W-:Y:S01]  /*41a0*/  FMNMX.FTZ R130, R37, R39, !PT ;  /* 0x0000002725827209 */ /* 0x000fe20007810000 */
[----:B------:R-:W-:Y:S01]  /*41b0*/  STL [R1+0x60], R222 ;  /* 0x000060de01007387 */ /* 0x000fe20000100800 */
[----:B------:R-:W-:Y:S01]  /*41c0*/  ISETP.GT.AND P0, PT, R4, 0x8, !P0 ;  /* 0x000000080400780c */ /* 0x000fe20004704270 */
[--C-:B------:R-:W-:Y:S01]  /*41d0*/  IMAD R214, R3, 0x2, R213.reuse ;  /* 0x0000000203d67824 */ /* 0x100fe200078e02d5 */
[----:B------:R-:W-:Y:S01]  /*41e0*/  FMNMX.FTZ R130, R40, R130, !PT ;  /* 0x0000008228827209 */ /* 0x000fe20007810000 */
[----:B------:R-:W-:Y:S01]  /*41f0*/  STL [R1+0x5c], R221 ;  /* 0x00005cdd01007387 */ /* 0x000fe20000100800 */
[----:B------:R-:W-:Y:S01]  /*4200*/  ISETP.LT.OR P0, PT, R5, 0x9, P0 ;  /* 0x000000090500780c */ /* 0x000fe20000701670 */
[----:B------:R-:W-:Y:S01]  /*4210*/  IMAD R216, R2, 0x2, R213 ;  /* 0x0000000202d87824 */ /* 0x000fe200078e02d5 */
[----:B------:R-:W-:Y:S01]  /*4220*/  FMNMX.FTZ R130, R41, R130, !PT ;  /* 0x0000008229827209 */ /* 0x000fe20007810000 */
[----:B------:R-:W-:Y:S01]  /*4230*/  STL [R1+0x58], R220 ;  /* 0x000058dc01007387 */ /* 0x000fe20000100800 */
[----:B------:R-:W-:Y:S01]  /*4240*/  FSEL R116, R154, -INF , !P0 ;  /* 0xff8000009a747808 */ /* 0x000fe20004000000 */
[----:B------:R-:W-:Y:S01]  /*4250*/  ULDC.64 UR4, c[0x0][0x2c8] ;  /* 0x0000b20000047ab9 */ /* 0x000fe20000000a00 */
[----:B------:R-:W-:Y:S01]  /*4260*/  ISETP.NE.AND P0, PT, R30, RZ, PT ;  /* 0x000000ff1e00720c */ /* 0x000fe20003f05270 */
[----:B------:R-:W-:Y:S01]  /*4270*/  STL [R1+0x54], R219 ;  /* 0x000054db01007387 */ /* 0x000fe20000100800 */
[----:B------:R-:W-:-:S02]  /*4280*/  FMNMX.FTZ R130, R42, R130, !PT ;  /* 0x000000822a827209 */ /* 0x000fc40007810000 */
[----:B------:R-:W-:Y:S01]  /*4290*/  ISETP.GT.AND P0, PT, R4, 0x9, !P0 ;  /* 0x000000090400780c */ /* 0x000fe20004704270 */
[----:B------:R-:W-:Y:S01]  /*42a0*/  STL [R1+0x50], R218 ;  /* 0x000050da01007387 */ /* 0x000fe20000100800 */
[----:B------:R-:W-:Y:S02]  /*42b0*/  FMNMX.FTZ R130, R43, R130, !PT ;  /* 0x000000822b827209 */ /* 0x000fe40007810000 */
[----:B------:R-:W-:Y:S01]  /*42c0*/  ISETP.LT.OR P0, PT, R5, 0xa, P0 ;  /* 0x0000000a0500780c */ /* 0x000fe20000701670 */
[----:B------:R-:W-:Y:S01]  /*42d0*/  STL [R1+0x4c], R217 ;  /* 0x00004cd901007387 */ /* 0x000fe20000100800 */
[----:B------:R-:W-:Y:S02]  /*42e0*/  FMNMX.FTZ R130, R44, R130, !PT ;  /* 0x000000822c827209 */ /* 0x000fe40007810000 */
[----:B------:R-:W-:Y:S01]  /*42f0*/  FSEL R115, R155, -INF , !P0 ;  /* 0xff8000009b737808 */ /* 0x000fe20004000000 */
[----:B------:R-:W-:Y:S01]  /*4300*/  STL [R1+0x48], R212 ;  /* 0x000048d401007387 */ /* 0x000fe20000100800 */
[----:B------:R-:W-:-:S02]  /*4310*/  ISETP.NE.AND P0, PT, R29, RZ, PT ;  /* 0x000000ff1d00720c */ /* 0x000fc40003f05270 */
[----:B------:R-:W-:Y:S01]  /*4320*/  FMNMX.FTZ R130, R46, R130, !PT ;  /* 0x000000822e827209 */ /* 0x000fe20007810000 */
[----:B------:R-:W-:Y:S01]  /*4330*/  LDSM.16.MT88.4 R72, [R213+0x100] ;  /* 0x00010000d548783b */ /* 0x000fe20000004200 */
[----:B------:R-:W-:Y:S02]  /*4340*/  ISETP.GT.AND P0, PT, R4, 0x10, !P0 ;  /* 0x000000100400780c */ /* 0x000fe40004704270 */
[----:B------:R-:W-:Y:S01]  /*4350*/  FMNMX.FTZ R130, R56, R130, !PT ;  /* 0x0000008238827209 */ /* 0x000fe20007810000 */
[----:B------:R-:W-:Y:S01]  /*4360*/  LDSM.16.MT88.4 R76, [R216+0x100] ;  /* 0x00010000d84c783b */ /* 0x000fe20000004200 */
[----:B------:R-:W-:Y:S02]  /*4370*/  ISETP.LT.OR P0, PT, R5, 0x11, P0 ;  /* 0x000000110500780c */ /* 0x000fe40000701670 */
[----:B------:R-:W-:Y:S01]  /*4380*/  FMNMX.FTZ R130, R57, R130, !PT ;  /* 0x0000008239827209 */ /* 0x000fe20007810000 */
[----:B------:R-:W-:Y:S01]  /*4390*/  LDSM.16.MT88.4 R96, [R214+0x100] ;  /* 0x00010000d660783b */ /* 0x000fe20000004200 */
[----:B------:R-:W-:-:S02]  /*43a0*/  FSEL R119, R158, -INF , !P0 ;  /* 0xff8000009e777808 */ /* 0x000fc40004000000 */
[----:B------:R-:W-:Y:S01]  /*43b0*/  ISETP.NE.AND P0, PT, R28, RZ, PT ;  /* 0x000000ff1c00720c */ /* 0x000fe20003f05270 */
[----:B------:R-:W-:Y:S01]  /*43c0*/  LDSM.16.MT88.4 R88, [R216+0x900] ;  /* 0x00090000d858783b */ /* 0x000fe20000004200 */
[----:B------:R-:W-:Y:S02]  /*43d0*/  FMNMX.FTZ R130, R58, R130, !PT ;  /* 0x000000823a827209 */ /* 0x000fe40007810000 */
[----:B------:R-:W-:Y:S01]  /*43e0*/  ISETP.GT.AND P0, PT, R4, 0x11, !P0 ;  /* 0x000000110400780c */ /* 0x000fe20004704270 */
[----:B------:R-:W-:Y:S01]  /*43f0*/  LDSM.16.MT88.4 R80, [R214+0x900] ;  /* 0x00090000d650783b */ /* 0x000fe20000004200 */
[----:B------:R-:W-:Y:S02]  /*4400*/  FMNMX.FTZ R130, R68, R130, !PT ;  /* 0x0000008244827209 */ /* 0x000fe40007810000 */
[----:B------:R-:W-:Y:S01]  /*4410*/  ISETP.LT.OR P0, PT, R5, 0x12, P0 ;  /* 0x000000120500780c */ /* 0x000fe20000701670 */
[----:B------:R-:W-:Y:S01]  /*4420*/  LDSM.16.MT88.4 R64, [R216+0x1100] ;  /* 0x00110000d840783b */ /* 0x000fe20000004200 */
[----:B------:R-:W-:-:S02]  /*4430*/  FMNMX.FTZ R130, R69, R130, !PT ;  /* 0x0000008245827209 */ /* 0x000fc40007810000 */
[----:B------:R-:W-:Y:S02]  /*4440*/  FSEL R124, R159, -INF , !P0 ;  /* 0xff8000009f7c7808 */ /* 0x000fe40004000000 */
[----:B------:R-:W-:Y:S01]  /*4450*/  ISETP.NE.AND P0, PT, R27, RZ, PT ;  /* 0x000000ff1b00720c */ /* 0x000fe20003f05270 */
[----:B------:R-:W-:Y:S01]  /*4460*/  LDSM.16.MT88.4 R156, [R213+0x1900] ;  /* 0x00190000d59c783b */ /* 0x000fe20000004200 */
[----:B------:R-:W-:Y:S02]  /*4470*/  FMNMX.FTZ R130, R112, R130, !PT ;  /* 0x0000008270827209 */ /* 0x000fe40007810000 */
[----:B------:R-:W-:Y:S02]  /*4480*/  ISETP.GT.AND P0, PT, R4, 0x18, !P0 ;  /* 0x000000180400780c */ /* 0x000fe40004704270 */
[----:B------:R-:W-:Y:S02]  /*4490*/  FMNMX.FTZ R130, R117, R130, !PT ;  /* 0x0000008275827209 */ /* 0x000fe40007810000 */
[----:B------:R-:W-:-:S02]  /*44a0*/  FMNMX.FTZ R129, R34, R35, !PT ;  /* 0x0000002322817209 */ /* 0x000fc40007810000 */
[----:B------:R-:W-:Y:S02]  /*44b0*/  P2R R62, PR, RZ, 0x40 ;  /* 0x00000040ff3e7803 */ /* 0x000fe40000000000 */
[----:B------:R-:W-:Y:S02]  /*44c0*/  ISETP.LT.OR P0, PT, R5, 0x19, P0 ;  /* 0x000000190500780c */ /* 0x000fe40000701670 */
[----:B------:R-:W-:Y:S02]  /*44d0*/  ISETP.NE.AND P6, PT, R26, RZ, PT ;  /* 0x000000ff1a00720c */ /* 0x000fe40003fc5270 */
[----:B------:R-:W-:Y:S02]  /*44e0*/  FMNMX.FTZ R130, R120, R130, !PT ;  /* 0x0000008278827209 */ /* 0x000fe40007810000 */
[----:B------:R-:W-:Y:S02]  /*44f0*/  FMNMX.FTZ R129, R36, R129, !PT ;  /* 0x0000008124817209 */ /* 0x000fe40007810000 */
[----:B------:R-:W-:-:S02]  /*4500*/  FSEL R126, R138, -INF , !P0 ;  /* 0xff8000008a7e7808 */ /* 0x000fc40004000000 */
[----:B------:R-:W-:Y:S02]  /*4510*/  ISETP.GT.AND P0, PT, R4, 0x19, !P6 ;  /* 0x000000190400780c */ /* 0x000fe40007704270 */
[----:B------:R-:W-:Y:S02]  /*4520*/  FMNMX.FTZ R130, R193, R130, !PT ;  /* 0x00000082c1827209 */ /* 0x000fe40007810000 */
[----:B------:R-:W-:Y:S02]  /*4530*/  FMNMX.FTZ R129, R38, R129, !PT ;  /* 0x0000008126817209 */ /* 0x000fe40007810000 */
[----:B------:R-:W-:Y:S02]  /*4540*/  ISETP.LT.OR P0, PT, R5, 0x1a, P0 ;  /* 0x0000001a0500780c */ /* 0x000fe40000701670 */
[----:B------:R-:W-:Y:S02]  /*4550*/  FMNMX.FTZ R130, R197, R130, !PT ;  /* 0x00000082c5827209 */ /* 0x000fe40007810000 */
[----:B------:R-:W-:-:S02]  /*4560*/  FMNMX.FTZ R129, R45, R129, !PT ;  /* 0x000000812d817209 */ /* 0x000fc40007810000 */
[----:B------:R-:W-:Y:S02]  /*4570*/  FSEL R137, R139, -INF , !P0 ;  /* 0xff8000008b897808 */ /* 0x000fe40004000000 */
[----:B------:R-:W-:Y:S02]  /*4580*/  FMNMX.FTZ R130, R196, R130, !PT ;  /* 0x00000082c4827209 */ /* 0x000fe40007810000 */
[----:B------:R-:W-:Y:S02]  /*4590*/  ISETP.NE.AND P0, PT, R25, RZ, PT ;  /* 0x000000ff1900720c */ /* 0x000fe40003f05270 */
[----:B------:R-:W-:Y:S02]  /*45a0*/  FMNMX.FTZ R129, R47, R129, !PT ;  /* 0x000000812f817209 */ /* 0x000fe40007810000 */
[----:B------:R-:W-:Y:S02]  /*45b0*/  FMNMX.FTZ R130, R200, R130, !PT ;  /* 0x00000082c8827209 */ /* 0x000fe40007810000 */
[----:B------:R-:W-:-:S02]  /*45c0*/  ISETP.GT.AND P0, PT, R4, 0x20, !P0 ;  /* 0x000000200400780c */ /* 0x000fc40004704270 */
[----:B------:R-:W-:Y:S02]  /*45d0*/  FMNMX.FTZ R129, R48, R129, !PT ;  /* 0x0000008130817209 */ /* 0x000fe40007810000 */
[----:B------:R-:W-:Y:S02]  /*45e0*/  FMNMX.FTZ R130, R201, R130, !PT ;  /* 0x00000082c9827209 */ /* 0x000fe40007810000 */
[----:B------:R-:W-:Y:S02]  /*45f0*/  ISETP.LT.OR P0, PT, R5, 0x21, P0 ;  /* 0x000000210500780c */ /* 0x000fe40000701670 */
[----:B------:R-:W-:Y:S02]  /*4600*/  FMNMX.FTZ R129, R49, R129, !PT ;  /* 0x0000008131817209 */ /* 0x000fe40007810000 */
[----:B------:R-:W-:Y:S02]  /*4610*/  FMNMX.FTZ R130, R202, R130, !PT ;  /* 0x00000082ca827209 */ /* 0x000fe40007810000 */
[----:B------:R-:W-:-:S02]  /*4620*/  FSEL R139, R150, -INF , !P0 ;  /* 0xff800000968b7808 */ /* 0x000fc40004000000 */
[----:B------:R-:W-:Y:S02]  /*4630*/  ISETP.NE.AND P0, PT, R24, RZ, PT ;  /* 0x000000ff1800720c */ /* 0x000fe40003f05270 */
[----:B------:R-:W-:Y:S02]  /*4640*/  FMNMX.FTZ R129, R59, R129, !PT ;  /* 0x000000813b817209 */ /* 0x000fe40007810000 */
[----:B------:R-:W-:Y:S02]  /*4650*/  FMNMX.FTZ R130, R230, R130, !PT ;  /* 0x00000082e6827209 */ /* 0x000fe40007810000 */
[----:B------:R-:W-:Y:S02]  /*4660*/  ISETP.GT.AND P0, PT, R4, 0x21, !P0 ;  /* 0x000000210400780c */ /* 0x000fe40004704270 */
[----:B------:R-:W-:Y:S02]  /*4670*/  FMNMX.FTZ R129, R60, R129, !PT ;  /* 0x000000813c817209 */ /* 0x000fe40007810000 */
[----:B------:R-:W-:-:S02]  /*4680*/  FMNMX.FTZ R130, R233, R130, !PT ;  /* 0x00000082e9827209 */ /* 0x000fc40007810000 */
[----:B------:R-:W-:Y:S02]  /*4690*/  ISETP.LT.OR P0, PT, R5, 0x22, P0 ;  /* 0x000000220500780c */ /* 0x000fe40000701670 */
[----:B------:R-:W-:Y:S01]  /*46a0*/  FMNMX.FTZ R129, R61, R129, !PT ;  /* 0x000000813d817209 */ /* 0x000fe20007810000 */
[----:B------:R-:W1:Y:S01]  /*46b0*/  SHFL.BFLY PT, R6, R130, 0x2, 0x1f ;  /* 0x0c401f0082067f89 */ /* 0x000e6200000e0000 */
[----:B------:R-:W-:Y:S02]  /*46c0*/  FSEL R138, R151, -INF , !P0 ;  /* 0xff800000978a7808 */ /* 0x000fe40004000000 */
[----:B------:R-:W-:Y:S02]  /*46d0*/  FMNMX.FTZ R129, R84, R129, !PT ;  /* 0x0000008154817209 */ /* 0x000fe40007810000 */
[----:B------:R-:W-:Y:S02]  /*46e0*/  ISETP.NE.AND P0, PT, R23, RZ, PT ;  /* 0x000000ff1700720c */ /* 0x000fe40003f05270 */
[----:B------:R-:W-:-:S02]  /*46f0*/  FMNMX.FTZ R129, R86, R129, !PT ;  /* 0x0000008156817209 */ /* 0x000fc40007810000 */
[----:B------:R-:W-:Y:S02]  /*4700*/  ISETP.GT.AND P0, PT, R4, 0x28, !P0 ;  /* 0x000000280400780c */ /* 0x000fe40004704270 */
[----:B------:R-:W-:Y:S02]  /*4710*/  FMNMX.FTZ R129, R110, R129, !PT ;  /* 0x000000816e817209 */ /* 0x000fe40007810000 */
[----:B------:R-:W-:Y:S02]  /*4720*/  ISETP.LT.OR P0, PT, R5, 0x29, P0 ;  /* 0x000000290500780c */ /* 0x000fe40000701670 */
[----:B------:R-:W-:Y:S02]  /*4730*/  FMNMX.FTZ R129, R111, R129, !PT ;  /* 0x000000816f817209 */ /* 0x000fe40007810000 */
[----:B------:R-:W-:Y:S02]  /*4740*/  FSEL R146, R146, -INF , !P0 ;  /* 0xff80000092927808 */ /* 0x000fe40004000000 */
[----:B------:R-:W-:-:S02]  /*4750*/  ISETP.NE.AND P0, PT, R22, RZ, PT ;  /* 0x000000ff1600720c */ /* 0x000fc40003f05270 */
[----:B------:R-:W-:Y:S02]  /*4760*/  FMNMX.FTZ R129, R113, R129, !PT ;  /* 0x0000008171817209 */ /* 0x000fe40007810000 */
[----:B------:R-:W-:Y:S02]  /*4770*/  ISETP.GT.AND P0, PT, R4, 0x29, !P0 ;  /* 0x000000290400780c */ /* 0x000fe40004704270 */
[----:B------:R-:W-:Y:S02]  /*4780*/  FMNMX.FTZ R129, R192, R129, !PT ;  /* 0x00000081c0817209 */ /* 0x000fe40007810000 */
[----:B------:R-:W-:Y:S02]  /*4790*/  ISETP.LT.OR P0, PT, R5, 0x2a, P0 ;  /* 0x0000002a0500780c */ /* 0x000fe40000701670 */
[----:B-1----:R-:W-:Y:S02]  /*47a0*/  FMNMX.FTZ R130, R130, R6, !PT ;  /* 0x0000000682827209 */ /* 0x002fe40007810000 */
[----:B------:R-:W-:-:S02]  /*47b0*/  FMNMX.FTZ R129, R195, R129, !PT ;  /* 0x00000081c3817209 */ /* 0x000fc40007810000 */
[----:B------:R-:W-:Y:S01]  /*47c0*/  FSEL R147, R147, -INF , !P0 ;  /* 0xff80000093937808 */ /* 0x000fe20004000000 */
[----:B------:R-:W1:Y:S01]  /*47d0*/  SHFL.BFLY PT, R6, R130, 0x1, 0x1f ;  /* 0x0c201f0082067f89 */ /* 0x000e6200000e0000 */
[----:B------:R-:W-:Y:S02]  /*47e0*/  ISETP.NE.AND P0, PT, R21, RZ, PT ;  /* 0x000000ff1500720c */ /* 0x000fe40003f05270 */
[----:B------:R-:W-:Y:S02]  /*47f0*/  FMNMX.FTZ R129, R194, R129, !PT ;  /* 0x00000081c2817209 */ /* 0x000fe40007810000 */
[----:B------:R-:W-:Y:S02]  /*4800*/  ISETP.GT.AND P0, PT, R4, 0x30, !P0 ;  /* 0x000000300400780c */ /* 0x000fe40004704270 */
[----:B------:R-:W-:Y:S02]  /*4810*/  FMNMX.FTZ R129, R198, R129, !PT ;  /* 0x00000081c6817209 */ /* 0x000fe40007810000 */
[----:B------:R-:W-:-:S02]  /*4820*/  ISETP.LT.OR P0, PT, R5, 0x31, P0 ;  /* 0x000000310500780c */ /* 0x000fc40000701670 */
[----:B------:R-:W-:Y:S02]  /*4830*/  FMNMX.FTZ R129, R205, R129, !PT ;  /* 0x00000081cd817209 */ /* 0x000fe40007810000 */
[----:B------:R-:W-:Y:S02]  /*4840*/  FSEL R199, R142, -INF , !P0 ;  /* 0xff8000008ec77808 */ /* 0x000fe40004000000 */
[----:B------:R-:W-:Y:S02]  /*4850*/  ISETP.NE.AND P0, PT, R19, RZ, PT ;  /* 0x000000ff1300720c */ /* 0x000fe40003f05270 */
[----:B------:R-:W-:Y:S02]  /*4860*/  FMNMX.FTZ R129, R209, R129, !PT ;  /* 0x00000081d1817209 */ /* 0x000fe40007810000 */
[----:B------:R-:W-:Y:S02]  /*4870*/  ISETP.GT.AND P0, PT, R4, 0x31, !P0 ;  /* 0x000000310400780c */ /* 0x000fe40004704270 */
[----:B------:R-:W-:-:S02]  /*4880*/  FMNMX.FTZ R129, R210, R129, !PT ;  /* 0x00000081d2817209 */ /* 0x000fc40007810000 */
[----:B------:R-:W-:Y:S02]  /*4890*/  ISETP.LT.OR P0, PT, R5, 0x32, P0 ;  /* 0x000000320500780c */ /* 0x000fe40000701670 */
[----:B------:R-:W-:Y:S02]  /*48a0*/  FMNMX.FTZ R129, R229, R129, !PT ;  /* 0x00000081e5817209 */ /* 0x000fe40007810000 */
[----:B------:R-:W-:Y:S02]  /*48b0*/  FSEL R203, R143, -INF , !P0 ;  /* 0xff8000008fcb7808 */ /* 0x000fe40004000000 */
[----:B-1----:R-:W-:Y:S02]  /*48c0*/  FMNMX.FTZ R130, R130, R6, !PT ;  /* 0x0000000682827209 */ /* 0x002fe40007810000 */
[----:B------:R-:W-:Y:S01]  /*48d0*/  ISETP.GT.AND P0, PT, R4, 0x38, !P5 ;  /* 0x000000380400780c */ /* 0x000fe20006f04270 */
[----:B------:R-:W1:Y:S01]  /*48e0*/  SHFL.BFLY PT, R6, R129, 0x2, 0x1f ;  /* 0x0c401f0081067f89 */ /* 0x000e6200000e0000 */
[----:B------:R-:W-:Y:S01]  /*48f0*/  ISETP.NE.AND P6, PT, R32, RZ, PT ;  /* 0x000000ff2000720c */ /* 0x000fe20003fc5270 */
[----:B------:R-:W-:Y:S01]  /*4900*/  FMUL.FTZ R7, R130, c[0x0][0x2d0] ;  /* 0x0000b40082077a20 */ /* 0x000fe20000410000 */
[----:B------:R-:W-:-:S02]  /*4910*/  ISETP.LT.OR P0, PT, R5, 0x39, P0 ;  /* 0x000000390500780c */ /* 0x000fc40000701670 */
[----:B------:R-:W-:Y:S02]  /*4920*/  LEA R215, R2, R214, 0x1 ;  /* 0x000000d602d77211 */ /* 0x000fe400078e08ff */
[----:B------:R-:W-:Y:S02]  /*4930*/  FSEL R204, R134, -INF , !P0 ;  /* 0xff80000086cc7808 */ /* 0x000fe40004000000 */
[----:B------:R-:W-:Y:S01]  /*4940*/  ISETP.GT.AND P0, PT, R4, 0x39, !P4 ;  /* 0x000000390400780c */ /* 0x000fe20006704270 */
[----:B------:R-:W-:Y:S01]  /*4950*/  LDSM.16.MT88.4 R92, [R215+0x100] ;  /* 0x00010000d75c783b */ /* 0x000fe20000004200 */
[----:B------:R-:W-:Y:S02]  /*4960*/  FMNMX.FTZ R2, R85, R109, !PT ;  /* 0x0000006d55027209 */ /* 0x000fe40007810000 */
[----:B------:R-:W-:Y:S01]  /*4970*/  ISETP.LT.OR P0, PT, R5, 0x3a, P0 ;  /* 0x0000003a0500780c */ /* 0x000fe20000701670 */
[----:B------:R-:W-:Y:S01]  /*4980*/  LDSM.16.MT88.4 R100, [R215+0x900] ;  /* 0x00090000d764783b */ /* 0x000fe20000004200 */
[----:B------:R-:W-:-:S02]  /*4990*/  FMNMX.FTZ R2, R114, R2, !PT ;  /* 0x0000000272027209 */ /* 0x000fc40007810000 */
[----:B------:R-:W-:Y:S02]  /*49a0*/  FSEL R206, R135, -INF , !P0 ;  /* 0xff80000087ce7808 */ /* 0x000fe40004000000 */
[----:B------:R-:W-:Y:S02]  /*49b0*/  ISETP.GT.AND P0, PT, R4, 0x40, !P3 ;  /* 0x000000400400780c */ /* 0x000fe40005f04270 */
[----:B------:R-:W-:Y:S02]  /*49c0*/  ISETP.NE.AND P4, PT, R15, RZ, PT ;  /* 0x000000ff0f00720c */ /* 0x000fe40003f85270 */
[----:B------:R-:W-:Y:S02]  /*49d0*/  ISETP.LT.OR P0, PT, R5, 0x41, P0 ;  /* 0x000000410500780c */ /* 0x000fe40000701670 */
[----:B-1----:R-:W-:Y:S02]  /*49e0*/  FMNMX.FTZ R129, R129, R6, !PT ;  /* 0x0000000681817209 */ /* 0x002fe40007810000 */
[----:B------:R-:W-:-:S02]  /*49f0*/  FSEL R234, R106, -INF , !P0 ;  /* 0xff8000006aea7808 */ /* 0x000fc40004000000 */
[----:B------:R-:W-:Y:S01]  /*4a00*/  ISETP.GT.AND P0, PT, R4, 0x41, !P2 ;  /* 0x000000410400780c */ /* 0x000fe20005704270 */
[----:B------:R-:W1:Y:S01]  /*4a10*/  SHFL.BFLY PT, R6, R129, 0x1, 0x1f ;  /* 0x0c201f0081067f89 */ /* 0x000e6200000e0000 */
[----:B------:R-:W-:Y:S02]  /*4a20*/  ISETP.NE.AND P5, PT, R14, RZ, PT ;  /* 0x000000ff0e00720c */ /* 0x000fe40003fa5270 */
[----:B------:R-:W-:Y:S02]  /*4a30*/  ISETP.LT.OR P0, PT, R5, 0x42, P0 ;  /* 0x000000420500780c */ /* 0x000fe40000701670 */
[----:B------:R-:W-:Y:S02]  /*4a40*/  ISETP.NE.AND P3, PT, R18, RZ, PT ;  /* 0x000000ff1200720c */ /* 0x000fe40003f65270 */
[----:B------:R-:W-:Y:S02]  /*4a50*/  FSEL R235, R107, -INF , !P0 ;  /* 0xff8000006beb7808 */ /* 0x000fe40004000000 */
[----:B------:R-:W-:Y:S01]  /*4a60*/  ISETP.GT.AND P0, PT, R4, 0x1, !P6 ;  /* 0x000000010400780c */ /* 0x000fe20007704270 */
[----:B------:R-:W2:Y:S01]  /*4a70*/  LDSM.16.MT88.4 R104, [R213+0x900] ;  /* 0x00090000d568783b */ /* 0x000ea20000004200 */
[----:B------:R-:W-:-:S02]  /*4a80*/  ISETP.NE.AND P6, PT, R20, RZ, PT ;  /* 0x000000ff1400720c */ /* 0x000fc40003fc5270 */
[----:B------:R-:W-:Y:S02]  /*4a90*/  ISETP.LT.OR P0, PT, R5, 0x2, P0 ;  /* 0x000000020500780c */ /* 0x000fe40000701670 */
[----:B------:R-:W-:Y:S02]  /*4aa0*/  ISETP.NE.AND P2, PT, R17, RZ, PT ;  /* 0x000000ff1100720c */ /* 0x000fe40003f45270 */
[----:B------:R-:W-:Y:S02]  /*4ab0*/  FSEL R108, R163, -INF , !P0 ;  /* 0xff800000a36c7808 */ /* 0x000fe40004000000 */
[----:B------:R-:W-:Y:S02]  /*4ac0*/  ISETP.GT.AND P0, PT, R4, RZ, !P1 ;  /* 0x000000ff0400720c */ /* 0x000fe40004f04270 */
[----:B------:R-:W-:Y:S02]  /*4ad0*/  ISETP.NE.AND P1, PT, R16, RZ, PT ;  /* 0x000000ff1000720c */ /* 0x000fe40003f25270 */
[----:B------:R-:W-:-:S02]  /*4ae0*/  ISETP.LT.OR P0, PT, R5, 0x1, P0 ;  /* 0x000000010500780c */ /* 0x000fc40000701670 */
[----:B-1----:R-:W-:Y:S02]  /*4af0*/  FMNMX.FTZ R129, R129, R6, !PT ;  /* 0x0000000681817209 */ /* 0x002fe40007810000 */
[----:B------:R-:W-:Y:S02]  /*4b00*/  FSEL R87, R162, -INF , !P0 ;  /* 0xff800000a2577808 */ /* 0x000fe40004000000 */
[----:B------:R-:W-:Y:S01]  /*4b10*/  FSETP.NEU.FTZ.AND P0, PT, R130, -INF , PT ;  /* 0xff8000008200780b */ /* 0x000fe20003f1d000 */
[----:B------:R-:W-:Y:S01]  /*4b20*/  FMUL.FTZ R6, R129, c[0x0][0x2d0] ;  /* 0x0000b40081067a20 */ /* 0x000fe20000410000 */
[----:B------:R-:W-:Y:S02]  /*4b30*/  FMNMX.FTZ R3, R87, R108, !PT ;  /* 0x0000006c57037209 */ /* 0x000fe40007810000 */
[----:B------:R-:W-:Y:S02]  /*4b40*/  FSEL R7, R7, RZ, P0 ;  /* 0x000000ff07077208 */ /* 0x000fe40000000000 */
[----:B------:R-:W-:-:S02]  /*4b50*/  FSETP.NEU.FTZ.AND P0, PT, R129, -INF , PT ;  /* 0xff8000008100780b */ /* 0x000fc40003f1d000 */
[----:B------:R-:W-:Y:S01]  /*4b60*/  ISETP.GT.AND P3, PT, R4, 0x48, !P3 ;  /* 0x000000480400780c */ /* 0x000fe20005f64270 */
[----:B------:R-:W-:Y:S01]  /*4b70*/  FFMA.FTZ R8, R37, c[0x0][0x2d0], -R7 ;  /* 0x0000b40025087a23 */ /* 0x000fe20000010807 */
[----:B------:R-:W-:Y:S02]  /*4b80*/  FSEL R6, R6, RZ, P0 ;  /* 0x000000ff06067208 */ /* 0x000fe40000000000 */
[C---:B------:R-:W-:Y:S01]  /*4b90*/  ISETP.GT.AND P0, PT, R4.reuse, 0x51, !P4 ;  /* 0x000000510400780c */ /* 0x040fe20006704270 */
[----:B------:R1:W-:Y:S01]  /*4ba0*/  MUFU.EX2 R245, R8 ;  /* 0x0000000800f57308 */ /* 0x0003e20000000800 */
[C---:B------:R-:W-:Y:S01]  /*4bb0*/  ISETP.GT.AND P4, PT, R4.reuse, 0x58, !P5 ;  /* 0x000000580400780c */ /* 0x040fe20006f84270 */
[----:B------:R-:W-:Y:S01]  /*4bc0*/  FFMA.FTZ R0, R35, c[0x0][0x2d0], -R6 ;  /* 0x0000b40023007a23 */ /* 0x000fe20000010806 */
[C---:B------:R-:W-:Y:S02]  /*4bd0*/  ISETP.GT.AND P5, PT, R4.reuse, 0x59, !P6 ;  /* 0x000000590400780c */ /* 0x040fe400077a4270 */
[----:B------:R-:W-:-:S02]  /*4be0*/  ISETP.GT.AND P2, PT, R4, 0x49, !P2 ;  /* 0x000000490400780c */ /* 0x000fc40005744270 */
[----:B------:R-:W-:Y:S01]  /*4bf0*/  ISETP.GT.AND P1, PT, R4, 0x50, !P1 ;  /* 0x000000500400780c */ /* 0x000fe20004f24270 */
[----:B------:R3:W-:Y:S01]  /*4c00*/  MUFU.EX2 R168, R0 ;  /* 0x0000000000a87308 */ /* 0x0007e20000000800 */
[----:B------:R-:W-:Y:S02]  /*4c10*/  P2R R4, PR, RZ, 0x20 ;  /* 0x00000020ff047803 */ /* 0x000fe40000000000 */
[C---:B------:R-:W-:Y:S02]  /*4c20*/  ISETP.LT.OR P5, PT, R5.reuse, 0x4a, P2 ;  /* 0x0000004a0500780c */ /* 0x040fe400017a1670 */
[----:B------:R-:W-:Y:S02]  /*4c30*/  ISETP.LT.OR P2, PT, R5, 0x52, P0 ;  /* 0x000000520500780c */ /* 0x000fe40000741670 */
[----:B------:R-:W-:Y:S01]  /*4c40*/  ISETP.NE.AND P0, PT, R4, RZ, PT ;  /* 0x000000ff0400720c */ /* 0x000fe20003f05270 */
[----:B-1----:R-:W-:Y:S01]  /*4c50*/  FFMA.FTZ R8, R39, c[0x0][0x2d0], -R7 ;  /* 0x0000b40027087a23 */ /* 0x002fe20000010807 */
[----:B------:R-:W-:-:S02]  /*4c60*/  ISETP.LT.OR P6, PT, R5, 0x49, P3 ;  /* 0x000000490500780c */ /* 0x000fc40001fc1670 */
[----:B------:R-:W-:Y:S01]  /*4c70*/  ISETP.LT.OR P3, PT, R5, 0x51, P1 ;  /* 0x000000510500780c */ /* 0x000fe20000f61670 */
[----:B------:R1:W4:Y:S01]  /*4c80*/  MUFU.EX2 R133, R8 ;  /* 0x0000000800857308 */ /* 0x0003220000000800 */
[----:B------:R-:W-:Y:S02]  /*4c90*/  FSEL R187, R166, -INF , !P6 ;  /* 0xff800000a6bb7808 */ /* 0x000fe40007000000 */
[----:B------:R-:W-:Y:S01]  /*4ca0*/  FSEL R186, R167, -INF , !P5 ;  /* 0xff800000a7ba7808 */ /* 0x000fe20006800000 */
[----:B---3--:R-:W-:Y:S01]  /*4cb0*/  FFMA.FTZ R0, R36, c[0x0][0x2d0], -R6 ;  /* 0x0000b40024007a23 */ /* 0x008fe20000010806 */
[----:B------:R-:W-:Y:S02]  /*4cc0*/  FSEL R190, R190, -INF , !P3 ;  /* 0xff800000bebe7808 */ /* 0x000fe40005800000 */
[----:B------:R-:W-:Y:S01]  /*4cd0*/  ISETP.LT.OR P1, PT, R5, 0x59, P4 ;  /* 0x000000590500780c */ /* 0x000fe20002721670 */
[----:B------:R3:W-:Y:S01]  /*4ce0*/  MUFU.EX2 R212, R0 ;  /* 0x0000000000d47308 */ /* 0x0007e20000000800 */
[----:B------:R-:W-:-:S02]  /*4cf0*/  FSEL R189, R191, -INF , !P2 ;  /* 0xff800000bfbd7808 */ /* 0x000fc40005000000 */
[----:B------:R-:W-:Y:S02]  /*4d00*/  ISETP.LT.OR P0, PT, R5, 0x5a, P0 ;  /* 0x0000005a0500780c */ /* 0x000fe40000701670 */
[----:B------:R-:W-:Y:S02]  /*4d10*/  FSEL R191, R170, -INF , !P1 ;  /* 0xff800000aabf7808 */ /* 0x000fe40004800000 */
[----:B------:R-:W-:Y:S01]  /*4d20*/  FSEL R188, R171, -INF , !P0 ;  /* 0xff800000abbc7808 */ /* 0x000fe20004000000 */
[----:B-1----:R-:W-:Y:S01]  /*4d30*/  FFMA.FTZ R8, R40, c[0x0][0x2d0], -R7 ;  /* 0x0000b40028087a23 */ /* 0x002fe20000010807 */
[----:B----4-:R-:W-:Y:S02]  /*4d40*/  F2FP.BF16.PACK_AB R12, R133, R245 ;  /* 0x000000f5850c723e */ /* 0x010fe400000010ff */
[----:B------:R-:W-:Y:S01]  /*4d50*/  ISETP.NE.AND P6, PT, R62, RZ, PT ;  /* 0x000000ff3e00720c */ /* 0x000fe20003fc5270 */
[----:B------:R1:W-:Y:S01]  /*4d60*/  MUFU.EX2 R217, R8 ;  /* 0x0000000800d97308 */ /* 0x0003e20000000800 */
[----:B---3--:R-:W-:-:S07]  /*4d70*/  FFMA.FTZ R0, R38, c[0x0][0x2d0], -R6 ;  /* 0x0000b40026007a23 */ /* 0x008fce0000010806 */
[----:B------:R3:W4:Y:S01]  /*4d80*/  MUFU.EX2 R165, R0 ;  /* 0x0000000000a57308 */ /* 0x0007220000000800 */
[----:B-1----:R-:W-:-:S07]  /*4d90*/  FFMA.FTZ R8, R41, c[0x0][0x2d0], -R7 ;  /* 0x0000b40029087a23 */ /* 0x002fce0000010807 */
[----:B------:R1:W1:Y:S01]  /*4da0*/  MUFU.EX2 R121, R8 ;  /* 0x0000000800797308 */ /* 0x0002620000000800 */
[----:B---3--:R-:W-:Y:S01]  /*4db0*/  FFMA.FTZ R0, R42, c[0x0][0x2d0], -R7 ;  /* 0x0000b4002a007a23 */ /* 0x008fe20000010807 */
[----:B----4-:R-:W-:-:S06]  /*4dc0*/  F2FP.BF16.PACK_AB R15, R165, R212 ;  /* 0x000000d4a50f723e */ /* 0x010fcc00000010ff */
[----:B------:R3:W-:Y:S01]  /*4dd0*/  MUFU.EX2 R142, R0 ;  /* 0x00000000008e7308 */ /* 0x0007e20000000800 */
[----:B-1----:R-:W-:Y:S01]  /*4de0*/  FFMA.FTZ R8, R34, c[0x0][0x2d0], -R6 ;  /* 0x0000b40022087a23 */ /* 0x002fe20000010806 */
[----:B------:R-:W-:-:S06]  /*4df0*/  F2FP.BF16.PACK_AB R14, R121, R217 ;  /* 0x000000d9790e723e */ /* 0x000fcc00000010ff */
[----:B------:R-:W1:Y:S01]  /*4e00*/  MUFU.EX2 R149, R8 ;  /* 0x0000000800957308 */ /* 0x000e620000000800 */
[----:B---3--:R-:W-:-:S07]  /*4e10*/  FFMA.FTZ R0, R43, c[0x0][0x2d0], -R7 ;  /* 0x0000b4002b007a23 */ /* 0x008fce0000010807 */
[----:B------:R3:W4:Y:S01]  /*4e20*/  MUFU.EX2 R143, R0 ;  /* 0x00000000008f7308 */ /* 0x0007220000000800 */
[----:B-1----:R-:W-:-:S07]  /*4e30*/  F2FP.BF16.PACK_AB R13, R168, R149 ;  /* 0x00000095a80d723e */ /* 0x002fce00000010ff */
[----:B------:R-:W-:Y:S01]  /*4e40*/  HMMA.16816.F32.BF16 R16, R12, R72, RZ ;  /* 0x000000480c10723c */ /* 0x000fe200000418ff */
[----:B---3--:R-:W-:Y:S01]  /*4e50*/  FFMA.FTZ R0, R44, c[0x0][0x2d0], -R7 ;  /* 0x0000b4002c007a23 */ /* 0x008fe20000010807 */
[----:B----4-:R-:W-:-:S03]  /*4e60*/  F2FP.BF16.PACK_AB R8, R143, R142 ;  /* 0x0000008e8f08723e */ /* 0x010fc600000010ff */
[----:B------:R1:W-:Y:S03]  /*4e70*/  MUFU.EX2 R220, R0 ;  /* 0x0000000000dc7308 */ /* 0x0003e60000000800 */
[C---:B------:R-:W-:Y:S08]  /*4e80*/  HMMA.16816.F32.BF16 R20, R12.reuse, R76, RZ ;  /* 0x0000004c0c14723c */ /* 0x040ff000000418ff */
[----:B------:R-:W-:Y:S01]  /*4e90*/  HMMA.16816.F32.BF16 R24, R12, R96, RZ ;  /* 0x000000600c18723c */ /* 0x000fe200000418ff */
[----:B-1----:R-:W-:Y:S01]  /*4ea0*/  FMNMX.FTZ R0, R118, R2, !PT ;  /* 0x0000000276007209 */ /* 0x002fe20007810000 */
[----:B------:R-:W-:-:S06]  /*4eb0*/  FFMA.FTZ R2, R46, c[0x0][0x2d0], -R7 ;  /* 0x0000b4002e027a23 */ /* 0x000fcc0000010807 */
[----:B------:R-:W-:Y:S01]  /*4ec0*/  HMMA.16816.F32.BF16 R32, R12, R92, RZ ;  /* 0x0000005c0c20723c */ /* 0x000fe200000418ff */
[----:B------:R-:W-:Y:S01]  /*4ed0*/  FMNMX.FTZ R0, R125, R0, !PT ;  /* 0x000000007d007209 */ /* 0x000fe20007810000 */
[----:B------:R1:W3:Y:S03]  /*4ee0*/  MUFU.EX2 R176, R2 ;  /* 0x0000000200b07308 */ /* 0x0002e60000000800 */
[----:B------:R-:W-:-:S03]  /*4ef0*/  FMNMX.FTZ R0, R127, R0, !PT ;  /* 0x000000007f007209 */ /* 0x000fc60007810000 */
[----:B------:R-:W-:Y:S01]  /*4f00*/  HMMA.16816.F32.BF16 R36, R12, R74, RZ ;  /* 0x0000004a0c24723c */ /* 0x000fe200000418ff */
[----:B------:R-:W-:-:S04]  /*4f10*/  FMNMX.FTZ R0, R131, R0, !PT ;  /* 0x0000000083007209 */ /* 0x000fc80007810000 */
[----:B------:R-:W-:-:S03]  /*4f20*/  FMNMX.FTZ R0, R136, R0, !PT ;  /* 0x0000000088007209 */ /* 0x000fc60007810000 */
[----:B------:R-:W-:Y:S01]  /*4f30*/  HMMA.16816.F32.BF16 R40, R12, R78, RZ ;  /* 0x0000004e0c28723c */ /* 0x000fe200000418ff */
[----:B------:R-:W-:Y:S01]  /*4f40*/  FMNMX.FTZ R0, R161, R0, !PT ;  /* 0x00000000a1007209 */ /* 0x000fe20007810000 */
[----:B-1----:R-:W-:Y:S01]  /*4f50*/  FFMA.FTZ R2, R45, c[0x0][0x2d0], -R6 ;  /* 0x0000b4002d027a23 */ /* 0x002fe20000010806 */
[----:B---3--:R-:W-:Y:S02]  /*4f60*/  F2FP.BF16.PACK_AB R10, R176, R220 ;  /* 0x000000dcb00a723e */ /* 0x008fe400000010ff */
[----:B------:R-:W-:Y:S01]  /*4f70*/  FMNMX.FTZ R0, R160, R0, !PT ;  /* 0x00000000a0007209 */ /* 0x000fe20007810000 */
[----:B------:R1:W-:Y:S03]  /*4f80*/  MUFU.EX2 R169, R2 ;  /* 0x0000000200a97308 */ /* 0x0003e60000000800 */
[----:B------:R-:W-:-:S04]  /*4f90*/  FMNMX.FTZ R0, R144, R0, !PT ;  /* 0x0000000090007209 */ /* 0x000fc80007810000 */
[----:B------:R-:W-:-:S04]  /*4fa0*/  FMNMX.FTZ R0, R145, R0, !PT ;  /* 0x0000000091007209 */ /* 0x000fc80007810000 */
[----:B------:R-:W-:-:S04]  /*4fb0*/  FMNMX.FTZ R0, R207, R0, !PT ;  /* 0x00000000cf007209 */ /* 0x000fc80007810000 */
[----:B------:R-:W-:Y:S01]  /*4fc0*/  FMNMX.FTZ R0, R208, R0, !PT ;  /* 0x00000000d0007209 */ /* 0x000fe20007810000 */
[----:B-1----:R-:W-:Y:S02]  /*4fd0*/  FFMA.FTZ R2, R47, c[0x0][0x2d0], -R6 ;  /* 0x0000b4002f027a23 */ /* 0x002fe40000010806 */
[----:B------:R-:W-:Y:S01]  /*4fe0*/  HMMA.16816.F32.BF16 R44, R12, R94, RZ ;  /* 0x0000005e0c2c723c */ /* 0x000fe200000418ff */
[----:B------:R-:W-:Y:S01]  /*4ff0*/  FMNMX.FTZ R0, R211, R0, !PT ;  /* 0x00000000d3007209 */ /* 0x000fe20007810000 */
[----:B------:R1:W3:Y:S03]  /*5000*/  MUFU.EX2 R123, R2 ;  /* 0x00000002007b7308 */ /* 0x0002e60000000800 */
[----:B------:R-:W-:-:S04]  /*5010*/  FMNMX.FTZ R0, R232, R0, !PT ;  /* 0x00000000e8007209 */ /* 0x000fc80007810000 */
[----:B------:R-:W-:Y:S02]  /*5020*/  FMNMX.FTZ R0, R236, R0, !PT ;  /* 0x00000000ec007209 */ /* 0x000fe40007810000 */
[----:B-1----:R-:W-:Y:S01]  /*5030*/  FMNMX.FTZ R2, R116, R3, !PT ;  /* 0x0000000374027209 */ /* 0x002fe20007810000 */
[----:B------:R-:W-:Y:S01]  /*5040*/  FFMA.FTZ R3, R48, c[0x0][0x2d0], -R6 ;  /* 0x0000b40030037a23 */ /* 0x000fe20000010806 */
[----:B---3--:R-:W-:Y:S02]  /*5050*/  F2FP.BF16.PACK_AB R9, R123, R169 ;  /* 0x000000a97b09723e */ /* 0x008fe400000010ff */
[----:B------:R-:W-:Y:S01]  /*5060*/  FMNMX.FTZ R2, R115, R2, !PT ;  /* 0x0000000273027209 */ /* 0x000fe20007810000 */
[----:B------:R1:W-:Y:S03]  /*5070*/  MUFU.EX2 R148, R3 ;  /* 0x0000000300947308 */ /* 0x0003e60000000800 */
[----:B------:R-:W-:-:S04]  /*5080*/  FMNMX.FTZ R2, R119, R2, !PT ;  /* 0x0000000277027209 */ /* 0x000fc80007810000 */
[----:B------:R-:W-:Y:S01]  /*5090*/  FMNMX.FTZ R2, R124, R2, !PT ;  /* 0x000000027c027209 */ /* 0x000fe20007810000 */
[----:B-1----:R-:W-:Y:S02]  /*50a0*/  FFMA.FTZ R3, R49, c[0x0][0x2d0], -R6 ;  /* 0x0000b40031037a23 */ /* 0x002fe40000010806 */
[----:B------:R-:W-:Y:S02]  /*50b0*/  HMMA.16816.F32.BF16 R48, R12, R98, RZ ;  /* 0x000000620c30723c */ /* 0x000fe400000418ff */
[----:B------:R1:W3:Y:S02]  /*50c0*/  MUFU.EX2 R222, R3 ;  /* 0x0000000300de7308 */ /* 0x0002e40000000800 */
[----:B-1----:R-:W-:Y:S01]  /*50d0*/  FMNMX.FTZ R3, R126, R2, !PT ;  /* 0x000000027e037209 */ /* 0x002fe20007810000 */
[----:B------:R-:W-:Y:S01]  /*50e0*/  FFMA.FTZ R2, R56, c[0x0][0x2d0], -R7 ;  /* 0x0000b40038027a23 */ /* 0x000fe20000010807 */
[----:B---3--:R-:W-:Y:S02]  /*50f0*/  F2FP.BF16.PACK_AB R11, R222, R148 ;  /* 0x00000094de0b723e */ /* 0x008fe400000010ff */
[----:B------:R-:W-:-:S02]  /*5100*/  FMNMX.FTZ R3, R137, R3, !PT ;  /* 0x0000000389037209 */ /* 0x000fc40007810000 */
[----:B------:R1:W-:Y:S02]  /*5110*/  MUFU.EX2 R132, R2 ;  /* 0x0000000200847308 */ /* 0x0003e40000000800 */
[----:B------:R-:W-:Y:S01]  /*5120*/  FMNMX.FTZ R3, R139, R3, !PT ;  /* 0x000000038b037209 */ /* 0x000fe20007810000 */
[----:B--2---:R-:W-:Y:S03]  /*5130*/  HMMA.16816.F32.BF16 R52, R8, R104, R16 ;  /* 0x000000680834723c */ /* 0x004fe60000041810 */
[----:B------:R-:W-:-:S05]  /*5140*/  FMNMX.FTZ R3, R138, R3, !PT ;  /* 0x000000038a037209 */ /* 0x000fca0007810000 */
[----:B------:R-:W-:Y:S01]  /*5150*/  HMMA.16816.F32.BF16 R28, R8, R88, R20 ;  /* 0x00000058081c723c */ /* 0x000fe20000041814 */
[----:B-1----:R-:W-:-:S04]  /*5160*/  FFMA.FTZ R2, R57, c[0x0][0x2d0], -R7 ;  /* 0x0000b40039027a23 */ /* 0x002fc80000010807 */
[----:B------:R1:W2:Y:S03]  /*5170*/  MUFU.EX2 R162, R2 ;  /* 0x0000000200a27308 */ /* 0x0002a60000000800 */
[C---:B------:R-:W-:Y:S08]  /*5180*/  HMMA.16816.F32.BF16 R20, R8.reuse, R80, R24 ;  /* 0x000000500814723c */ /* 0x040ff00000041818 */
[----:B------:R-:W-:Y:S01]  /*5190*/  HMMA.16816.F32.BF16 R12, R8, R100, R32 ;  /* 0x00000064080c723c */ /* 0x000fe20000041820 */
[----:B-1----:R-:W-:Y:S01]  /*51a0*/  FMNMX.FTZ R2, R237, R0, !PT ;  /* 0x00000000ed027209 */ /* 0x002fe20007810000 */
[----:B------:R-:W-:-:S06]  /*51b0*/  FFMA.FTZ R0, R58, c[0x0][0x2d0], -R7 ;  /* 0x0000b4003a007a23 */ /* 0x000fcc0000010807 */
[C---:B------:R-:W-:Y:S01]  /*51c0*/  HMMA.16816.F32.BF16 R16, R8.reuse, R106, R36 ;  /* 0x0000006a0810723c */ /* 0x040fe20000041824 */
[----:B------:R1:W-:Y:S07]  /*51d0*/  MUFU.EX2 R141, R0 ;  /* 0x00000000008d7308 */ /* 0x0003ee0000000800 */
[C---:B------:R-:W-:Y:S08]  /*51e0*/  HMMA.16816.F32.BF16 R36, R8.reuse, R90, R40 ;  /* 0x0000005a0824723c */ /* 0x040ff00000041828 */
[----:B------:R-:W-:Y:S01]  /*51f0*/  HMMA.16816.F32.BF16 R24, R8, R82, R48 ;  /* 0x000000520818723c */ /* 0x000fe20000041830 */
[----:B-1----:R-:W-:-:S02]  /*5200*/  FMNMX.FTZ R0, R238, R2, !PT ;  /* 0x00000002ee007209 */ /* 0x002fc40007810000 */
[----:B------:R-:W-:Y:S01]  /*5210*/  FMNMX.FTZ R2, R146, R3, !PT ;  /* 0x0000000392027209 */ /* 0x000fe20007810000 */
[----:B------:R-:W-:Y:S01]  /*5220*/  FFMA.FTZ R3, R68, c[0x0][0x2d0], -R7 ;  /* 0x0000b40044037a23 */ /* 0x000fe20000010807 */
[----:B------:R-:W-:-:S03]  /*5230*/  FMNMX.FTZ R0, R239, R0, !PT ;  /* 0x00000000ef007209 */ /* 0x000fc60007810000 */
[----:B------:R-:W-:Y:S01]  /*5240*/  HMMA.16816.F32.BF16 R32, R8, R102, R44 ;  /* 0x000000660820723c */ /* 0x000fe2000004182c */
[----:B------:R-:W-:Y:S01]  /*5250*/  FMNMX.FTZ R2, R147, R2, !PT ;  /* 0x0000000293027209 */ /* 0x000fe20007810000 */
[----:B------:R1:W3:Y:S01]  /*5260*/  MUFU.EX2 R164, R3 ;  /* 0x0000000300a47308 */ /* 0x0002e20000000800 */
[----:B------:R-:W-:Y:S02]  /*5270*/  FMNMX.FTZ R0, R240, R0, !PT ;  /* 0x00000000f0007209 */ /* 0x000fe40007810000 */
[----:B------:R-:W-:Y:S02]  /*5280*/  FMNMX.FTZ R2, R199, R2, !PT ;  /* 0x00000002c7027209 */ /* 0x000fe40007810000 */
[----:B------:R-:W-:Y:S02]  /*5290*/  FMNMX.FTZ R0, R241, R0, !PT ;  /* 0x00000000f1007209 */ /* 0x000fe40007810000 */
[----:B------:R-:W-:Y:S02]  /*52a0*/  FMNMX.FTZ R2, R203, R2, !PT ;  /* 0x00000002cb027209 */ /* 0x000fe40007810000 */
[----:B------:R-:W-:-:S02]  /*52b0*/  FMNMX.FTZ R0, R243, R0, !PT ;  /* 0x00000000f3007209 */ /* 0x000fc40007810000 */
[----:B--2---:R-:W-:Y:S02]  /*52c0*/  F2FP.BF16.PACK_AB R8, R162, R132 ;  /* 0x00000084a208723e */ /* 0x004fe400000010ff */
[----:B------:R-:W-:Y:S01]  /*52d0*/  FMNMX.FTZ R0, R242, R0, !PT ;  /* 0x00000000f2007209 */ /* 0x000fe20007810000 */
[----:B-1----:R-:W-:Y:S01]  /*52e0*/  FFMA.FTZ R3, R69, c[0x0][0x2d0], -R7 ;  /* 0x0000b40045037a23 */ /* 0x002fe20000010807 */
[----:B---3--:R-:W-:-:S03]  /*52f0*/  F2FP.BF16.PACK_AB R10, R164, R141 ;  /* 0x0000008da40a723e */ /* 0x008fc600000010ff */
[----:B------:R-:W1:Y:S01]  /*5300*/  SHFL.BFLY PT, R4, R0, 0x2, 0x1f ;  /* 0x0c401f0000047f89 */ /* 0x000e6200000e0000 */
[----:B------:R2:W-:Y:S03]  /*5310*/  MUFU.EX2 R152, R3 ;  /* 0x0000000300987308 */ /* 0x0005e60000000800 */
[----:B------:R-:W-:Y:S01]  /*5320*/  LDSM.16.MT88.4 R68, [R213+0x1100] ;  /* 0x00110000d544783b */ /* 0x000fe20000004200 */
[----:B--2---:R-:W-:Y:S01]  /*5330*/  FMNMX.FTZ R3, R204, R2, !PT ;  /* 0x00000002cc037209 */ /* 0x004fe20007810000 */
[----:B------:R-:W-:Y:S02]  /*5340*/  FFMA.FTZ R2, R59, c[0x0][0x2d0], -R6 ;  /* 0x0000b4003b027a23 */ /* 0x000fe40000010806 */
[----:B------:R-:W-:Y:S01]  /*5350*/  LDSM.16.MT88.4 R56, [R215+0x1100] ;  /* 0x00110000d738783b */ /* 0x000fe20000004200 */
[----:B------:R-:W-:Y:S01]  /*5360*/  FMNMX.FTZ R3, R206, R3, !PT ;  /* 0x00000003ce037209 */ /* 0x000fe20007810000 */
[----:B------:R2:W-:Y:S01]  /*5370*/  MUFU.EX2 R122, R2 ;  /* 0x00000002007a7308 */ /* 0x0005e20000000800 */
[----:B-1----:R-:W-:-:S02]  /*5380*/  FMNMX.FTZ R0, R0, R4, !PT ;  /* 0x0000000400007209 */ /* 0x002fc40007810000 */
[----:B------:R-:W-:-:S03]  /*5390*/  FMNMX.FTZ R3, R234, R3, !PT ;  /* 0x00000003ea037209 */ /* 0x000fc60007810000 */
[----:B------:R-:W-:Y:S01]  /*53a0*/  SHFL.BFLY PT, R5, R0, 0x1, 0x1f ;  /* 0x0c201f0000057f89 */ /* 0x000fe200000e0000 */
[----:B------:R-:W-:-:S04]  /*53b0*/  FMNMX.FTZ R3, R235, R3, !PT ;  /* 0x00000003eb037209 */ /* 0x000fc80007810000 */
[----:B------:R-:W-:-:S04]  /*53c0*/  FMNMX.FTZ R3, R187, R3, !PT ;  /* 0x00000003bb037209 */ /* 0x000fc80007810000 */
[----:B------:R-:W-:Y:S01]  /*53d0*/  FMNMX.FTZ R3, R186, R3, !PT ;  /* 0x00000003ba037209 */ /* 0x000fe20007810000 */
[----:B--2---:R-:W-:-:S03]  /*53e0*/  FFMA.FTZ R2, R60, c[0x0][0x2d0], -R6 ;  /* 0x0000b4003c027a23 */ /* 0x004fc60000010806 */
[----:B------:R-:W-:Y:S01]  /*53f0*/  FMNMX.FTZ R3, R190, R3, !PT ;  /* 0x00000003be037209 */ /* 0x000fe20007810000 */
[----:B------:R1:W2:Y:S03]  /*5400*/  MUFU.EX2 R128, R2 ;  /* 0x0000000200807308 */ /* 0x0002a60000000800 */
[----:B------:R-:W-:-:S04]  /*5410*/  FMNMX.FTZ R3, R189, R3, !PT ;  /* 0x00000003bd037209 */ /* 0x000fc80007810000 */
[----:B------:R-:W-:-:S04]  /*5420*/  FMNMX.FTZ R3, R191, R3, !PT ;  /* 0x00000003bf037209 */ /* 0x000fc80007810000 */
[----:B------:R-:W-:Y:S01]  /*5430*/  FMNMX.FTZ R3, R188, R3, !PT ;  /* 0x00000003bc037209 */ /* 0x000fe20007810000 */
[----:B-1----:R-:W-:-:S04]  /*5440*/  FFMA.FTZ R2, R61, c[0x0][0x2d0], -R6 ;  /* 0x0000b4003d027a23 */ /* 0x002fc80000010806 */
[----:B------:R-:W1:Y:S01]  /*5450*/  SHFL.BFLY PT, R4, R3, 0x2, 0x1f ;  /* 0x0c401f0003047f89 */ /* 0x000e6200000e0000 */
[----:B--2---:R-:W-:Y:S01]  /*5460*/  F2FP.BF16.PACK_AB R9, R128, R122 ;  /* 0x0000007a8009723e */ /* 0x004fe200000010ff */
[----:B------:R2:W-:Y:S02]  /*5470*/  MUFU.EX2 R163, R2 ;  /* 0x0000000200a37308 */ /* 0x0005e40000000800 */
[----:B------:R-:W-:Y:S01]  /*5480*/  LDSM.16.MT88.4 R60, [R214+0x1100] ;  /* 0x00110000d63c783b */ /* 0x000fe20000004200 */
[----:B--2---:R-:W-:-:S05]  /*5490*/  FFMA.FTZ R2, R84, c[0x0][0x2d0], -R6 ;  /* 0x0000b40054027a23 */ /* 0x004fca0000010806 */
[----:B------:R2:W3:Y:S01]  /*54a0*/  MUFU.EX2 R153, R2 ;  /* 0x0000000200997308 */ /* 0x0004e20000000800 */
[----:B-1----:R-:W-:-:S05]  /*54b0*/  FMNMX.FTZ R3, R3, R4, !PT ;  /* 0x0000000403037209 */ /* 0x002fca0007810000 */
[----:B------:R-:W1:Y:S01]  /*54c0*/  SHFL.BFLY PT, R4, R3, 0x1, 0x1f ;  /* 0x0c201f0003047f89 */ /* 0x000e6200000e0000 */
[----:B--2---:R-:W-:Y:S01]  /*54d0*/  FFMA.FTZ R2, R112, c[0x0][0x2d0], -R7 ;  /* 0x0000b40070027a23 */ /* 0x004fe20000010807 */
[----:B---3--:R-:W-:-:S03]  /*54e0*/  F2FP.BF16.PACK_AB R11, R153, R163 ;  /* 0x000000a3990b723e */ /* 0x008fc600000010ff */
[----:B------:R2:W3:Y:S04]  /*54f0*/  MUFU.EX2 R173, R2 ;  /* 0x0000000200ad7308 */ /* 0x0004e80000000800 */
[----:B------:R-:W-:Y:S01]  /*5500*/  HMMA.16816.F32.BF16 R48, R8, R68, R52 ;  /* 0x000000440830723c */ /* 0x000fe20000041834 */
[----:B-1----:R-:W-:-:S06]  /*5510*/  FMNMX.FTZ R3, R3, R4, !PT ;  /* 0x0000000403037209 */ /* 0x002fcc0007810000 */
[----:B------:R-:W-:Y:S01]  /*5520*/  IMAD.MOV.U32 R54, RZ, RZ, R128 ;  /* 0x000000ffff367224 */ /* 0x000fe200078e0080 */
[----:B------:R-:W-:Y:S01]  /*5530*/  FMNMX.FTZ R128, R0, R5, !PT ;  /* 0x0000000500807209 */ /* 0x000fe20007810000 */
[----:B------:R-:W-:Y:S01]  /*5540*/  FFMA.FTZ R0, R111, c[0x0][0x2d0], -R6 ;  /* 0x0000b4006f007a23 */ /* 0x000fe20000010806 */
[C---:B------:R-:W-:Y:S01]  /*5550*/  HMMA.16816.F32.BF16 R40, R8.reuse, R60, R20 ;  /* 0x0000003c0828723c */ /* 0x040fe20000041814 */
[----:B------:R-:W-:Y:S01]  /*5560*/  IMAD.MOV.U32 R5, RZ, RZ, R133 ;  /* 0x000000ffff057224 */ /* 0x000fe200078e0085 */
[----:B------:R-:W-:Y:S01]  /*5570*/  FSETP.NEU.FTZ.AND P0, PT, R128, -INF , PT ;  /* 0xff8000008000780b */ /* 0x000fe20003f1d000 */
[----:B--2---:R-:W-:Y:S01]  /*5580*/  FFMA.FTZ R2, R117, c[0x0][0x2d0], -R7 ;  /* 0x0000b40075027a23 */ /* 0x004fe20000010807 */
[----:B------:R-:W-:Y:S01]  /*5590*/  MOV R111, R132 ;  /* 0x00000084006f7202 */ /* 0x000fe20000000f00 */
[----:B------:R-:W-:Y:S01]  /*55a0*/  IMAD.MOV.U32 R55, RZ, RZ, R123 ;  /* 0x000000ffff377224 */ /* 0x000fe200078e007b */
[----:B------:R-:W1:Y:S01]  /*55b0*/  LDSM.16.MT88.4 R132, [R216+0x1900] ;  /* 0x00190000d884783b */ /* 0x000e620000004200 */
[----:B------:R2:W4:Y:S01]  /*55c0*/  MUFU.EX2 R140, R2 ;  /* 0x00000002008c7308 */ /* 0x0005220000000800 */
[----:B------:R-:W-:Y:S01]  /*55d0*/  HMMA.16816.F32.BF16 R20, R8, R66, R36 ;  /* 0x000000420814723c */ /* 0x000fe20000041824 */
[----:B------:R-:W-:-:S06]  /*55e0*/  MOV R117, R168 ;  /* 0x000000a800757202 */ /* 0x000fcc0000000f00 */
[----:B---3--:R-:W-:Y:S01]  /*55f0*/  IMAD.MOV.U32 R36, RZ, RZ, R173 ;  /* 0x000000ffff247224 */ /* 0x008fe200078e00ad */
[----:B------:R-:W-:Y:S01]  /*5600*/  MOV R38, R122 ;  /* 0x0000007a00267202 */ /* 0x000fe20000000f00 */
[----:B------:R-:W-:Y:S01]  /*5610*/  IMAD.MOV.U32 R37, RZ, RZ, R121 ;  /* 0x000000ffff257224 */ /* 0x000fe200078e0079 */
[C---:B------:R-:W-:Y:S01]  /*5620*/  HMMA.16816.F32.BF16 R44, R8.reuse, R64, R28 ;  /* 0x00000040082c723c */ /* 0x040fe2000004181c */
[----:B--2---:R-:W-:Y:S02]  /*5630*/  FFMA.FTZ R2, R120, c[0x0][0x2d0], -R7 ;  /* 0x0000b40078027a23 */ /* 0x004fe40000010807 */
[----:B----4-:R-:W-:Y:S01]  /*5640*/  IMAD.MOV.U32 R53, RZ, RZ, R140 ;  /* 0x000000ffff357224 */ /* 0x010fe200078e008c */
[----:B------:R-:W-:Y:S01]  /*5650*/  LDSM.16.MT88.4 R120, [R214+0x1900] ;  /* 0x00190000d678783b */ /* 0x000fe20000004200 */
[----:B------:R2:W3:Y:S03]  /*5660*/  MUFU.EX2 R172, R2 ;  /* 0x0000000200ac7308 */ /* 0x0004e60000000800 */
[C---:B------:R-:W-:Y:S05]  /*5670*/  HMMA.16816.F32.BF16 R16, R8.reuse, R70, R16 ;  /* 0x000000460810723c */ /* 0x040fea0000041810 */
[----:B------:R4:W-:Y:S03]  /*5680*/  MUFU.EX2 R140, R0 ;  /* 0x00000000008c7308 */ /* 0x0009e60000000800 */
[----:B------:R-:W-:Y:S01]  /*5690*/  HMMA.16816.F32.BF16 R28, R8, R56, R12 ;  /* 0x00000038081c723c */ /* 0x000fe2000004180c */
[----:B--2---:R-:W-:-:S07]  /*56a0*/  FFMA.FTZ R2, R86, c[0x0][0x2d0], -R6 ;  /* 0x0000b40056027a23 */ /* 0x004fce0000010806 */
[----:B------:R-:W-:Y:S01]  /*56b0*/  HMMA.16816.F32.BF16 R24, R8, R62, R24 ;  /* 0x0000003e0818723c */ /* 0x000fe20000041818 */
[----:B---3--:R-:W-:Y:S01]  /*56c0*/  IMAD.MOV.U32 R39, RZ, RZ, R172 ;  /* 0x000000ffff277224 */ /* 0x008fe200078e00ac */
[----:B------:R2:W-:Y:S01]  /*56d0*/  MUFU.EX2 R112, R2 ;  /* 0x0000000200707308 */ /* 0x0005e20000000800 */
[----:B------:R-:W3:Y:S01]  /*56e0*/  LDSM.16.MT88.4 R172, [R215+0x1900] ;  /* 0x00190000d7ac783b */ /* 0x000ee20000004200 */
[----:B----4-:R-:W-:-:S04]  /*56f0*/  FFMA.FTZ R0, R113, c[0x0][0x2d0], -R6 ;  /* 0x0000b40071007a23 */ /* 0x010fc80000010806 */
[----:B------:R-:W-:Y:S02]  /*5700*/  HMMA.16816.F32.BF16 R12, R8, R58, R32 ;  /* 0x0000003a080c723c */ /* 0x000fe40000041820 */
[----:B------:R-:W4:Y:S05]  /*5710*/  MUFU.EX2 R248, R0 ;  /* 0x0000000000f87308 */ /* 0x000f2a0000000800 */
[----:B------:R-:W-:Y:S02]  /*5720*/  F2FP.BF16.PACK_AB R8, R36, R152 ;  /* 0x000000982408723e */ /* 0x000fe400000010ff */
[----:B------:R-:W-:Y:S01]  /*5730*/  F2FP.BF16.PACK_AB R10, R39, R53 ;  /* 0x00000035270a723e */ /* 0x000fe200000010ff */
[----:B--2---:R-:W-:-:S04]  /*5740*/  FFMA.FTZ R2, R110, c[0x0][0x2d0], -R6 ;  /* 0x0000b4006e027a23 */ /* 0x004fc80000010806 */
[----:B------:R2:W1:Y:S01]  /*5750*/  MUFU.EX2 R84, R2 ;  /* 0x0000000200547308 */ /* 0x0004620000000800 */
[----:B----4-:R-:W-:Y:S01]  /*5760*/  F2FP.BF16.PACK_AB R11, R248, R140 ;  /* 0x0000008cf80b723e */ /* 0x010fe200000010ff */
[----:B--2---:R-:W-:Y:S01]  /*5770*/  FMUL.FTZ R2, R128, c[0x0][0x2d0] ;  /* 0x0000b40080027a20 */ /* 0x004fe20000410000 */
[----:B-1----:R-:W-:-:S04]  /*5780*/  F2FP.BF16.PACK_AB R9, R84, R112 ;  /* 0x000000705409723e */ /* 0x002fc800000010ff */
[----:B------:R-:W-:Y:S02]  /*5790*/  FSEL R2, R2, RZ, P0 ;  /* 0x000000ff02027208 */ /* 0x000fe40000000000 */
[----:B------:R-:W-:Y:S01]  /*57a0*/  FSETP.NEU.FTZ.AND P0, PT, R3, -INF , PT ;  /* 0xff8000000300780b */ /* 0x000fe20003f1d000 */
[----:B------:R-:W-:Y:S02]  /*57b0*/  HMMA.16816.F32.BF16 R180, R8, R156, R48 ;  /* 0x0000009c08b4723c */ /* 0x000fe40000041830 */
[--C-:B------:R-:W-:Y:S02]  /*57c0*/  FFMA.FTZ R0, R85, c[0x0][0x2d0], -R2.reuse ;  /* 0x0000b40055007a23 */ /* 0x100fe40000010802 */
[----:B------:R-:W-:Y:S02]  /*57d0*/  FFMA.FTZ R4, R127, c[0x0][0x2d0], -R2 ;  /* 0x0000b4007f047a23 */ /* 0x000fe40000010802 */
[----:B------:R1:W-:Y:S01]  /*57e0*/  MUFU.EX2 R218, R0 ;  /* 0x0000000000da7308 */ /* 0x0003e20000000800 */
[----:B------:R-:W-:-:S02]  /*57f0*/  IMAD.MOV.U32 R49, RZ, RZ, R149 ;  /* 0x000000ffff317224 */ /* 0x000fc400078e0095 */
[----:B------:R-:W-:Y:S02]  /*5800*/  IMAD.MOV.U32 R48, RZ, RZ, R148 ;  /* 0x000000ffff307224 */ /* 0x000fe400078e0094 */
[C---:B------:R-:W-:Y:S01]  /*5810*/  HMMA.16816.F32.BF16 R148, R8.reuse, R158, R16 ;  /* 0x0000009e0894723c */ /* 0x040fe20000041810 */
[----:B------:R-:W-:Y:S02]  /*5820*/  IMAD.MOV.U32 R51, RZ, RZ, R176 ;  /* 0x000000ffff337224 */ /* 0x000fe400078e00b0 */
[----:B------:R-:W-:Y:S01]  /*5830*/  MUFU.EX2 R221, R4 ;  /* 0x0000000400dd7308 */ /* 0x000fe20000000800 */
[----:B------:R-:W-:Y:S02]  /*5840*/  IMAD.MOV.U32 R50, RZ, RZ, R169 ;  /* 0x000000ffff327224 */ /* 0x000fe400078e00a9 */
[----:B------:R-:W-:Y:S01]  /*5850*/  IMAD.MOV.U32 R127, RZ, RZ, R153 ;  /* 0x000000ffff7f7224 */ /* 0x000fe200078e0099 */
[----:B------:R-:W-:Y:S01]  /*5860*/  MOV R19, R164 ;  /* 0x000000a400137202 */ /* 0x000fe20000000f00 */
[----:B------:R-:W-:Y:S01]  /*5870*/  IMAD.MOV.U32 R18, RZ, RZ, R112 ;  /* 0x000000ffff127224 */ /* 0x000fe200078e0070 */
[----:B------:R-:W-:Y:S01]  /*5880*/  HMMA.16816.F32.BF16 R168, R8, R134, R20 ;  /* 0x0000008608a8723c */ /* 0x000fe20000041814 */
[----:B------:R-:W-:-:S02]  /*5890*/  IMAD.MOV.U32 R17, RZ, RZ, R84 ;  /* 0x000000ffff117224 */ /* 0x000fc400078e0054 */
[----:B-1----:R-:W-:-:S04]  /*58a0*/  FFMA.FTZ R0, R109, c[0x0][0x2d0], -R2 ;  /* 0x0000b4006d007a23 */ /* 0x002fc80000010802 */
[----:B------:R1:W2:Y:S01]  /*58b0*/  MUFU.EX2 R219, R0 ;  /* 0x0000000000db7308 */ /* 0x0002a20000000800 */
[----:B---3--:R-:W-:Y:S01]  /*58c0*/  HMMA.16816.F32.BF16 R176, R8, R172, R28 ;  /* 0x000000ac08b0723c */ /* 0x008fe2000004181c */
[----:B-1----:R-:W-:-:S06]  /*58d0*/  FFMA.FTZ R0, R114, c[0x0][0x2d0], -R2 ;  /* 0x0000b40072007a23 */ /* 0x002fcc0000010802 */
[----:B------:R1:W-:Y:S02]  /*58e0*/  MUFU.EX2 R52, R0 ;  /* 0x0000000000347308 */ /* 0x0003e40000000800 */
[----:B-1----:R-:W-:Y:S02]  /*58f0*/  FFMA.FTZ R0, R118, c[0x0][0x2d0], -R2 ;  /* 0x0000b40076007a23 */ /* 0x002fe40000010802 */
[----:B------:R-:W-:-:S04]  /*5900*/  IMAD.MOV.U32 R118, RZ, RZ, R165 ;  /* 0x000000ffff767224 */ /* 0x000fc800078e00a5 */
[----:B------:R1:W3:Y:S01]  /*5910*/  MUFU.EX2 R109, R0 ;  /* 0x00000000006d7308 */ /* 0x0002e20000000800 */
[----:B------:R-:W-:Y:S01]  /*5920*/  HMMA.16816.F32.BF16 R164, R8, R120, R40 ;  /* 0x0000007808a4723c */ /* 0x000fe20000041828 */
[----:B-1----:R-:W-:Y:S01]  /*5930*/  FFMA.FTZ R0, R125, c[0x0][0x2d0], -R2 ;  /* 0x0000b4007d007a23 */ /* 0x002fe20000010802 */
[----:B------:R-:W-:-:S06]  /*5940*/  MOV R125, R152 ;  /* 0x00000098007d7202 */ /* 0x000fcc0000000f00 */
[----:B------:R-:W-:Y:S01]  /*5950*/  HMMA.16816.F32.BF16 R152, R8, R132, R44 ;  /* 0x000000840898723c */ /* 0x000fe2000004182c */
[----:B------:R1:W-:Y:S02]  /*5960*/  MUFU.EX2 R110, R0 ;  /* 0x00000000006e7308 */ /* 0x0003e40000000800 */
[----:B-1----:R-:W-:-:S05]  /*5970*/  FMUL.FTZ R0, R3, c[0x0][0x2d0] ;  /* 0x0000b40003007a20 */ /* 0x002fca0000410000 */
[----:B------:R-:W-:-:S05]  /*5980*/  FSEL R0, R0, RZ, P0 ;  /* 0x000000ff00007208 */ /* 0x000fca0000000000 */
[--C-:B------:R-:W-:Y:S02]  /*5990*/  FFMA.FTZ R4, R87, c[0x0][0x2d0], -R0.reuse ;  /* 0x0000b40057047a23 */ /* 0x100fe40000010800 */
[----:B------:R-:W-:Y:S02]  /*59a0*/  HMMA.16816.F32.BF16 R84, R8, R174, R12 ;  /* 0x000000ae0854723c */ /* 0x000fe4000004180c */
[----:B------:R1:W-:Y:S02]  /*59b0*/  MUFU.EX2 R185, R4 ;  /* 0x0000000400b97308 */ /* 0x0003e40000000800 */
[----:B-1----:R-:W-:Y:S02]  /*59c0*/  FFMA.FTZ R4, R108, c[0x0][0x2d0], -R0 ;  /* 0x0000b4006c047a23 */ /* 0x002fe40000010800 */
[----:B------:R-:W-:-:S04]  /*59d0*/  IMAD.MOV.U32 R108, RZ, RZ, R18 ;  /* 0x000000ffff6c7224 */ /* 0x000fc800078e0012 */
[----:B------:R1:W4:Y:S02]  /*59e0*/  MUFU.EX2 R184, R4 ;  /* 0x0000000400b87308 */ /* 0x0003240000000800 */
[----:B-1----:R-:W-:Y:S02]  /*59f0*/  FFMA.FTZ R4, R116, c[0x0][0x2d0], -R0 ;  /* 0x0000b40074047a23 */ /* 0x002fe40000010800 */
[----:B------:R-:W-:-:S04]  /*5a00*/  IMAD.MOV.U32 R116, RZ, RZ, R49 ;  /* 0x000000ffff747224 */ /* 0x000fc800078e0031 */
[----:B------:R1:W-:Y:S02]  /*5a10*/  MUFU.EX2 R252, R4 ;  /* 0x0000000400fc7308 */ /* 0x0003e40000000800 */
[----:B-1----:R-:W-:Y:S02]  /*5a20*/  FFMA.FTZ R4, R115, c[0x0][0x2d0], -R0 ;  /* 0x0000b40073047a23 */ /* 0x002fe40000010800 */
[----:B------:R-:W-:Y:S04]  /*5a30*/  HMMA.16816.F32.BF16 R112, R8, R122, R24 ;  /* 0x0000007a0870723c */ /* 0x000fe80000041818 */
[----:B------:R1:W1:Y:S03]  /*5a40*/  MUFU.EX2 R250, R4 ;  /* 0x0000000400fa7308 */ /* 0x0002660000000800 */
[----:B--2---:R-:W-:-:S02]  /*5a50*/  F2FP.BF16.PACK_AB R8, R219, R218 ;  /* 0x000000dadb08723e */ /* 0x004fc400000010ff */
[----:B---3--:R-:W-:Y:S02]  /*5a60*/  F2FP.BF16.PACK_AB R10, R109, R52 ;  /* 0x000000346d0a723e */ /* 0x008fe400000010ff */
[----:B----4-:R-:W-:Y:S01]  /*5a70*/  F2FP.BF16.PACK_AB R9, R184, R185 ;  /* 0x000000b9b809723e */ /* 0x010fe200000010ff */
[----:B-1----:R-:W-:Y:S01]  /*5a80*/  FFMA.FTZ R4, R131, c[0x0][0x2d0], -R2 ;  /* 0x0000b40083047a23 */ /* 0x002fe20000010802 */
[----:B------:R-:W-:-:S03]  /*5a90*/  F2FP.BF16.PACK_AB R11, R250, R252 ;  /* 0x000000fcfa0b723e */ /* 0x000fc600000010ff */
[----:B------:R1:W-:Y:S04]  /*5aa0*/  MUFU.EX2 R251, R4 ;  /* 0x0000000400fb7308 */ /* 0x0003e80000000800 */
[C---:B------:R-:W-:Y:S07]  /*5ab0*/  HMMA.16816.F32.BF16 R24, R8.reuse, R76, RZ ;  /* 0x0000004c0818723c */ /* 0x040fee00000418ff */
[----:B------:R-:W-:Y:S01]  /*5ac0*/  IMAD.MOV.U32 R76, RZ, RZ, R248 ;  /* 0x000000ffff4c7224 */ /* 0x000fe200078e00f8 */
[----:B------:R-:W-:Y:S01]  /*5ad0*/  HMMA.16816.F32.BF16 R32, R8, R72, RZ ;  /* 0x000000480820723c */ /* 0x000fe200000418ff */
[----:B------:R-:W-:-:S02]  /*5ae0*/  IMAD.MOV.U32 R77, RZ, RZ, R38 ;  /* 0x000000ffff4d7224 */ /* 0x000fc400078e0026 */
[----:B-1----:R-:W-:Y:S02]  /*5af0*/  FFMA.FTZ R4, R136, c[0x0][0x2d0], -R2 ;  /* 0x0000b40088047a23 */ /* 0x002fe40000010802 */
[----:B------:R-:W-:Y:S02]  /*5b00*/  IMAD.MOV.U32 R136, RZ, RZ, R19 ;  /* 0x000000ffff887224 */ /* 0x000fe400078e0013 */
[----:B------:R1:W2:Y:S01]  /*5b10*/  MUFU.EX2 R249, R4 ;  /* 0x0000000400f97308 */ /* 0x0002a20000000800 */
[----:B------:R-:W-:Y:S01]  /*5b20*/  HMMA.16816.F32.BF16 R20, R8, R78, RZ ;  /* 0x0000004e0814723c */ /* 0x000fe200000418ff */
[----:B------:R-:W-:-:S06]  /*5b30*/  IMAD.MOV.U32 R73, RZ, RZ, R50 ;  /* 0x000000ffff497224 */ /* 0x000fcc00078e0032 */
[----:B------:R-:W-:Y:S01]  /*5b40*/  MOV R79, R39 ;  /* 0x00000027004f7202 */ /* 0x000fe20000000f00 */
[----:B------:R-:W-:Y:S01]  /*5b50*/  HMMA.16816.F32.BF16 R28, R8, R74, RZ ;  /* 0x0000004a081c723c */ /* 0x000fe200000418ff */
[----:B------:R-:W-:Y:S01]  /*5b60*/  IMAD.MOV.U32 R78, RZ, RZ, R111 ;  /* 0x000000ffff4e7224 */ /* 0x000fe200078e006f */
[----:B------:R-:W-:Y:S01]  /*5b70*/  MOV R111, R141 ;  /* 0x0000008d006f7202 */ /* 0x000fe20000000f00 */
[----:B-1----:R-:W-:-:S04]  /*5b80*/  FFMA.FTZ R4, R119, c[0x0][0x2d0], -R0 ;  /* 0x0000b40077047a23 */ /* 0x002fc80000010800 */
[----:B------:R-:W-:Y:S01]  /*5b90*/  MOV R75, R36 ;  /* 0x00000024004b7202 */ /* 0x000fe20000000f00 */
[----:B------:R-:W-:Y:S01]  /*5ba0*/  IMAD.MOV.U32 R74, RZ, RZ, R17 ;  /* 0x000000ffff4a7224 */ /* 0x000fe200078e0011 */
[----:B------:R-:W-:Y:S01]  /*5bb0*/  HMMA.16816.F32.BF16 R12, R8, R92, RZ ;  /* 0x0000005c080c723c */ /* 0x000fe200000418ff */
[----:B------:R1:W-:Y:S01]  /*5bc0*/  MUFU.EX2 R247, R4 ;  /* 0x0000000400f77308 */ /* 0x0003e20000000800 */
[----:B------:R-:W-:-:S06]  /*5bd0*/  MOV R119, R48 ;  /* 0x0000003000777202 */ /* 0x000fcc0000000f00 */
[C---:B------:R-:W-:Y:S07]  /*5be0*/  HMMA.16816.F32.BF16 R16, R8.reuse, R96, RZ ;  /* 0x000000600810723c */ /* 0x040fee00000418ff */
[----:B------:R-:W-:Y:S01]  /*5bf0*/  IMAD.MOV.U32 R97, RZ, RZ, R52 ;  /* 0x000000ffff617224 */ /* 0x000fe200078e0034 */
[----:B------:R-:W-:Y:S01]  /*5c00*/  HMMA.16816.F32.BF16 R40, R8, R94, RZ ;  /* 0x0000005e0828723c */ /* 0x000fe200000418ff */
[----:B-1----:R-:W-:Y:S02]  /*5c10*/  FFMA.FTZ R4, R124, c[0x0][0x2d0], -R0 ;  /* 0x0000b4007c047a23 */ /* 0x002fe40000010800 */
[----:B------:R-:W-:-:S02]  /*5c20*/  IMAD.MOV.U32 R124, RZ, RZ, R51 ;  /* 0x000000ffff7c7224 */ /* 0x000fc400078e0033 */
[----:B------:R1:W3:Y:S01]  /*5c30*/  MUFU.EX2 R246, R4 ;  /* 0x0000000400f67308 */ /* 0x0002e20000000800 */
[----:B------:R-:W-:Y:S02]  /*5c40*/  IMAD.MOV.U32 R52, RZ, RZ, R142 ;  /* 0x000000ffff347224 */ /* 0x000fe400078e008e */
[----:B-1----:R-:W-:Y:S02]  /*5c50*/  FFMA.FTZ R4, R126, c[0x0][0x2d0], -R0 ;  /* 0x0000b4007e047a23 */ /* 0x002fe40000010800 */
[----:B------:R-:W-:-:S03]  /*5c60*/  IMAD.MOV.U32 R126, RZ, RZ, R37 ;  /* 0x000000ffff7e7224 */ /* 0x000fc600078e0025 */
[----:B------:R1:W-:Y:S01]  /*5c70*/  MUFU.EX2 R248, R4 ;  /* 0x0000000400f87308 */ /* 0x0003e20000000800 */
[----:B------:R-:W-:Y:S07]  /*5c80*/  HMMA.16816.F32.BF16 R36, R8, R98, RZ ;  /* 0x000000620824723c */ /* 0x000fee00000418ff */
[----:B--2---:R-:W-:Y:S02]  /*5c90*/  F2FP.BF16.PACK_AB R10, R249, R251 ;  /* 0x000000fbf90a723e */ /* 0x004fe400000010ff */
[----:B---3--:R-:W-:-:S02]  /*5ca0*/  F2FP.BF16.PACK_AB R9, R246, R247 ;  /* 0x000000f7f609723e */ /* 0x008fc400000010ff */
[----:B------:R-:W-:Y:S01]  /*5cb0*/  MOV R99, R53 ;  /* 0x0000003500637202 */ /* 0x000fe20000000f00 */
[----:B------:R-:W-:Y:S02]  /*5cc0*/  IMAD.MOV.U32 R53, RZ, RZ, R143 ;  /* 0x000000ffff357224 */ /* 0x000fe400078e008f */
[----:B-1----:R-:W-:Y:S02]  /*5cd0*/  FFMA.FTZ R4, R137, c[0x0][0x2d0], -R0 ;  /* 0x0000b40089047a23 */ /* 0x002fe40000010800 */
[----:B------:R-:W-:Y:S02]  /*5ce0*/  IMAD.MOV.U32 R137, RZ, RZ, R110 ;  /* 0x000000ffff897224 */ /* 0x000fe400078e006e */
[----:B------:R1:W2:Y:S01]  /*5cf0*/  MUFU.EX2 R72, R4 ;  /* 0x0000000400487308 */ /* 0x0002a20000000800 */
[----:B------:R-:W-:Y:S02]  /*5d00*/  IMAD.MOV.U32 R110, RZ, RZ, R245 ;  /* 0x000000ffff6e7224 */ /* 0x000fe400078e00f5 */
[----:B------:R-:W-:Y:S01]  /*5d10*/  F2FP.BF16.PACK_AB R8, R221, R137 ;  /* 0x00000089dd08723e */ /* 0x000fe200000010ff */
[----:B-1----:R-:W-:Y:S01]  /*5d20*/  FFMA.FTZ R4, R193, c[0x0][0x2d0], -R7 ;  /* 0x0000b400c1047a23 */ /* 0x002fe20000010807 */
[----:B--2---:R-:W-:-:S03]  /*5d30*/  F2FP.BF16.PACK_AB R11, R72, R248 ;  /* 0x000000f8480b723e */ /* 0x004fc600000010ff */
[----:B------:R1:W-:Y:S04]  /*5d40*/  MUFU.EX2 R245, R4 ;  /* 0x0000000400f57308 */ /* 0x0003e80000000800 */
[C---:B------:R-:W-:Y:S08]  /*5d50*/  HMMA.16816.F32.BF16 R20, R8.reuse, R90, R20 ;  /* 0x0000005a0814723c */ /* 0x040ff00000041814 */
[----:B------:R-:W-:Y:S01]  /*5d60*/  HMMA.16816.F32.BF16 R48, R8, R104, R32 ;  /* 0x000000680830723c */ /* 0x000fe20000041820 */
[----:B-1----:R-:W-:-:S06]  /*5d70*/  FFMA.FTZ R4, R161, c[0x0][0x2d0], -R2 ;  /* 0x0000b400a1047a23 */ /* 0x002fcc0000010802 */
[----:B------:R-:W-:Y:S01]  /*5d80*/  IMAD.MOV.U32 R105, RZ, RZ, R140 ;  /* 0x000000ffff697224 */ /* 0x000fe200078e008c */
[----:B------:R1:W-:Y:S01]  /*5d90*/  MUFU.EX2 R90, R4 ;  /* 0x00000004005a7308 */ /* 0x0003e20000000800 */
[C---:B------:R-:W-:Y:S08]  /*5da0*/  HMMA.16816.F32.BF16 R44, R8.reuse, R88, R24 ;  /* 0x00000058082c723c */ /* 0x040ff00000041818 */
[----:B------:R-:W-:Y:S01]  /*5db0*/  HMMA.16816.F32.BF16 R32, R8, R80, R16 ;  /* 0x000000500820723c */ /* 0x000fe20000041810 */
[----:B-1----:R-:W-:-:S07]  /*5dc0*/  FFMA.FTZ R4, R160, c[0x0][0x2d0], -R2 ;  /* 0x0000b400a0047a23 */ /* 0x002fce0000010802 */
[C---:B------:R-:W-:Y:S01]  /*5dd0*/  HMMA.16816.F32.BF16 R24, R8.reuse, R100, R12 ;  /* 0x000000640818723c */ /* 0x040fe2000004180c */
[----:B------:R1:W2:Y:S07]  /*5de0*/  MUFU.EX2 R92, R4 ;  /* 0x00000004005c7308 */ /* 0x0002ae0000000800 */
[C---:B------:R-:W-:Y:S08]  /*5df0*/  HMMA.16816.F32.BF16 R28, R8.reuse, R106, R28 ;  /* 0x0000006a081c723c */ /* 0x040ff0000004181c */
[----:B------:R-:W-:Y:S01]  /*5e00*/  HMMA.16816.F32.BF16 R16, R8, R82, R36 ;  /* 0x000000520810723c */ /* 0x000fe20000041824 */
[----:B------:R-:W3:Y:S01]  /*5e10*/  LDSM.16.MT88.4 R36, [R213+0x2100] ;  /* 0x00210000d524783b */ /* 0x000ee20000004200 */
[----:B-1----:R-:W-:-:S04]  /*5e20*/  FFMA.FTZ R4, R144, c[0x0][0x2d0], -R2 ;  /* 0x0000b40090047a23 */ /* 0x002fc80000010802 */
[----:B------:R1:W-:Y:S02]  /*5e30*/  MUFU.EX2 R96, R4 ;  /* 0x0000000400607308 */ /* 0x0003e40000000800 */
[----:B------:R-:W-:Y:S07]  /*5e40*/  HMMA.16816.F32.BF16 R12, R8, R102, R40 ;  /* 0x00000066080c723c */ /* 0x000fee0000041828 */
[----:B--2---:R-:W-:Y:S01]  /*5e50*/  F2FP.BF16.PACK_AB R8, R92, R90 ;  /* 0x0000005a5c08723e */ /* 0x004fe200000010ff */
[----:B------:R-:W-:Y:S01]  /*5e60*/  IMAD.MOV.U32 R43, RZ, RZ, R125 ;  /* 0x000000ffff2b7224 */ /* 0x000fe200078e007d */
[----:B------:R-:W-:Y:S01]  /*5e70*/  MOV R125, R110 ;  /* 0x0000006e007d7202 */ /* 0x000fe20000000f00 */
[----:B------:R-:W-:-:S02]  /*5e80*/  IMAD.MOV.U32 R41, RZ, RZ, R52 ;  /* 0x000000ffff297224 */ /* 0x000fc400078e0034 */
[----:B------:R-:W-:Y:S02]  /*5e90*/  IMAD.MOV.U32 R40, RZ, RZ, R53 ;  /* 0x000000ffff287224 */ /* 0x000fe400078e0035 */
[----:B------:R-:W-:Y:S02]  /*5ea0*/  IMAD.MOV.U32 R42, RZ, RZ, R109 ;  /* 0x000000ffff2a7224 */ /* 0x000fe400078e006d */
[----:B-1----:R-:W-:-:S04]  /*5eb0*/  FFMA.FTZ R4, R145, c[0x0][0x2d0], -R2 ;  /* 0x0000b40091047a23 */ /* 0x002fc80000010802 */
        /* <DEDUP_REMOVED lines=13> */
[----:B------:R1:W2:Y:S02]  /*5f90*/  MUFU.EX2 R197, R4 ;  /* 0x0000000400c57308 */ /* 0x0002a40000000800 */
[C---:B------:R-:W-:Y:S07]  /*5fa0*/  HMMA.16816.F32.BF16 R140, R8.reuse, R68, R48 ;  /* 0x00000044088c723c */ /* 0x040fee0000041830 */
[----:B------:R-:W-:Y:S01]  /*5fb0*/  IMAD.MOV.U32 R50, RZ, RZ, R99 ;  /* 0x000000ffff327224 */ /* 0x000fe200078e0063 */
[----:B------:R-:W-:Y:S01]  /*5fc0*/  MOV R49, R97 ;  /* 0x0000006100317202 */ /* 0x000fe20000000f00 */
[----:B------:R-:W-:Y:S01]  /*5fd0*/  HMMA.16816.F32.BF16 R44, R8, R64, R44 ;  /* 0x00000040082c723c */ /* 0x000fe2000004182c */
[----:B------:R-:W-:Y:S01]  /*5fe0*/  IMAD.MOV.U32 R51, RZ, RZ, R105 ;  /* 0x000000ffff337224 */ /* 0x000fe200078e0069 */
[----:B------:R-:W-:Y:S01]  /*5ff0*/  MOV R68, R124 ;  /* 0x0000007c00447202 */ /* 0x000fe20000000f00 */
[----:B-1----:R-:W-:Y:S01]  /*6000*/  FFMA.FTZ R4, R196, c[0x0][0x2d0], -R7 ;  /* 0x0000b400c4047a23 */ /* 0x002fe20000010807 */
[----:B------:R-:W-:Y:S01]  /*6010*/  MOV R196, R76 ;  /* 0x0000004c00c47202 */ /* 0x000fe20000000f00 */
[----:B------:R-:W-:-:S02]  /*6020*/  IMAD.MOV.U32 R124, RZ, RZ, R108 ;  /* 0x000000ffff7c7224 */ /* 0x000fc400078e006c */
[----:B------:R1:W-:Y:S01]  /*6030*/  MUFU.EX2 R131, R4 ;  /* 0x0000000400837308 */ /* 0x0003e20000000800 */
[----:B------:R-:W-:Y:S01]  /*6040*/  MOV R64, R162 ;  /* 0x000000a200407202 */ /* 0x000fe20000000f00 */
[C---:B------:R-:W-:Y:S01]  /*6050*/  HMMA.16816.F32.BF16 R144, R8.reuse, R70, R28 ;  /* 0x000000460890723c */ /* 0x040fe2000004181c */
[----:B------:R-:W-:Y:S01]  /*6060*/  LDSM.16.MT88.4 R28, [R214+0x2100] ;  /* 0x00210000d61c783b */ /* 0x000fe20000004200 */
[----:B------:R-:W-:Y:S02]  /*6070*/  IMAD.MOV.U32 R65, RZ, RZ, R54 ;  /* 0x000000ffff417224 */ /* 0x000fe400078e0036 */
[----:B------:R-:W-:Y:S02]  /*6080*/  IMAD.MOV.U32 R69, RZ, RZ, R73 ;  /* 0x000000ffff457224 */ /* 0x000fe400078e0049 */
[----:B------:R-:W-:Y:S02]  /*6090*/  IMAD.MOV.U32 R48, RZ, RZ, R137 ;  /* 0x000000ffff307224 */ /* 0x000fe400078e0089 */
[----:B------:R-:W-:Y:S01]  /*60a0*/  HMMA.16816.F32.BF16 R104, R8, R60, R32 ;  /* 0x0000003c0868723c */ /* 0x000fe20000041820 */
[----:B------:R-:W4:Y:S01]  /*60b0*/  LDSM.16.MT88.4 R32, [R216+0x2100] ;  /* 0x00210000d820783b */ /* 0x000f220000004200 */
[----:B------:R-:W-:-:S02]  /*60c0*/  IMAD.MOV.U32 R70, RZ, RZ, R77 ;  /* 0x000000ffff467224 */ /* 0x000fc400078e004d */
[----:B------:R-:W-:Y:S02]  /*60d0*/  IMAD.MOV.U32 R71, RZ, RZ, R75 ;  /* 0x000000ffff477224 */ /* 0x000fe400078e004b */
[----:B-1----:R-:W-:Y:S02]  /*60e0*/  FFMA.FTZ R4, R200, c[0x0][0x2d0], -R7 ;  /* 0x0000b400c8047a23 */ /* 0x002fe40000010807 */
[----:B------:R-:W-:Y:S02]  /*60f0*/  IMAD.MOV.U32 R200, RZ, RZ, R79 ;  /* 0x000000ffffc87224 */ /* 0x000fe400078e004f */
[----:B------:R1:W1:Y:S01]  /*6100*/  MUFU.EX2 R193, R4 ;  /* 0x0000000400c17308 */ /* 0x0002620000000800 */
[----:B------:R-:W-:Y:S02]  /*6110*/  IMAD.MOV.U32 R73, RZ, RZ, R136 ;  /* 0x000000ffff497224 */ /* 0x000fe400078e0088 */
[----:B-1----:R-:W-:Y:S02]  /*6120*/  FFMA.FTZ R4, R201, c[0x0][0x2d0], -R7 ;  /* 0x0000b400c9047a23 */ /* 0x002fe40000010807 */
[----:B------:R-:W-:-:S03]  /*6130*/  IMAD.MOV.U32 R201, RZ, RZ, R78 ;  /* 0x000000ffffc97224 */ /* 0x000fc600078e004e */
[----:B------:R1:W-:Y:S02]  /*6140*/  MUFU.EX2 R99, R4 ;  /* 0x0000000400637308 */ /* 0x0003e40000000800 */
[----:B-1----:R-:W-:Y:S02]  /*6150*/  FFMA.FTZ R4, R202, c[0x0][0x2d0], -R7 ;  /* 0x0000b400ca047a23 */ /* 0x002fe40000010807 */
[----:B------:R-:W-:Y:S01]  /*6160*/  IMAD.MOV.U32 R202, RZ, RZ, R126 ;  /* 0x000000ffffca7224 */ /* 0x000fe200078e007e */
[----:B------:R-:W-:-:S03]  /*6170*/  MOV R126, R127 ;  /* 0x0000007f007e7202 */ /* 0x000fc60000000f00 */
[----:B------:R1:W-:Y:S01]  /*6180*/  MUFU.EX2 R97, R4 ;  /* 0x0000000400617308 */ /* 0x0003e20000000800 */
[----:B------:R-:W-:Y:S02]  /*6190*/  IMAD.MOV.U32 R127, RZ, RZ, R111 ;  /* 0x000000ffff7f7224 */ /* 0x000fe400078e006f */
[C---:B------:R-:W-:Y:S01]  /*61a0*/  HMMA.16816.F32.BF16 R108, R8.reuse, R62, R16 ;  /* 0x0000003e086c723c */ /* 0x040fe20000041810 */
[----:B------:R-:W-:Y:S01]  /*61b0*/  LDSM.16.MT88.4 R16, [R213+0x2900] ;  /* 0x00290000d510783b */ /* 0x000fe20000004200 */
[----:B-1----:R-:W-:Y:S02]  /*61c0*/  FFMA.FTZ R4, R192, c[0x0][0x2d0], -R6 ;  /* 0x0000b400c0047a23 */ /* 0x002fe40000010806 */
[----:B------:R-:W-:Y:S02]  /*61d0*/  IMAD.MOV.U32 R192, RZ, RZ, R163 ;  /* 0x000000ffffc07224 */ /* 0x000fe400078e00a3 */
[----:B------:R1:W-:Y:S02]  /*61e0*/  MUFU.EX2 R89, R4 ;  /* 0x0000000400597308 */ /* 0x0003e40000000800 */
[C---:B------:R-:W-:Y:S01]  /*61f0*/  HMMA.16816.F32.BF16 R160, R8.reuse, R66, R20 ;  /* 0x0000004208a0723c */ /* 0x040fe20000041814 */
[----:B------:R-:W3:Y:S06]  /*6200*/  LDSM.16.MT88.4 R20, [R215+0x2100] ;  /* 0x00210000d714783b */ /* 0x000eec0000004200 */
[----:B------:R-:W-:Y:S01]  /*6210*/  IMAD.MOV.U32 R67, RZ, RZ, R55 ;  /* 0x000000ffff437224 */ /* 0x000fe200078e0037 */
[----:B------:R-:W-:Y:S01]  /*6220*/  MOV R66, R70 ;  /* 0x0000004600427202 */ /* 0x000fe20000000f00 */
[----:B------:R-:W-:Y:S01]  /*6230*/  HMMA.16816.F32.BF16 R52, R8, R56, R24 ;  /* 0x000000380834723c */ /* 0x000fe20000041818 */
[----:B------:R-:W3:Y:S01]  /*6240*/  LDSM.16.MT88.4 R24, [R216+0x2900] ;  /* 0x00290000d818783b */ /* 0x000ee20000004200 */
[----:B------:R-:W-:-:S03]  /*6250*/  IMAD.MOV.U32 R70, RZ, RZ, R222 ;  /* 0x000000ffff467224 */ /* 0x000fc600078e00de */
[----:B------:R3:W5:Y:S01]  /*6260*/  LDL.LU R222, [R1+0x60] ;  /* 0x0000600001de7983 */ /* 0x0007620000300800 */
[----:B-1----:R-:W-:Y:S02]  /*6270*/  FFMA.FTZ R4, R195, c[0x0][0x2d0], -R6 ;  /* 0x0000b400c3047a23 */ /* 0x002fe40000010806 */
[----:B------:R-:W-:Y:S01]  /*6280*/  HMMA.16816.F32.BF16 R56, R8, R58, R12 ;  /* 0x0000003a0838723c */ /* 0x000fe2000004180c */
[----:B------:R-:W-:Y:S01]  /*6290*/  IMAD.MOV.U32 R195, RZ, RZ, R202 ;  /* 0x000000ffffc37224 */ /* 0x000fe200078e00ca */
[----:B------:R1:W1:Y:S01]  /*62a0*/  MUFU.EX2 R88, R4 ;  /* 0x0000000400587308 */ /* 0x0002620000000800 */
[----:B------:R-:W-:-:S04]  /*62b0*/  MOV R202, R50 ;  /* 0x0000003200ca7202 */ /* 0x000fc80000000f00 */
[----:B--2---:R-:W-:Y:S02]  /*62c0*/  F2FP.BF16.PACK_AB R8, R197, R245 ;  /* 0x000000f5c508723e */ /* 0x004fe400000010ff */
[----:B------:R-:W-:Y:S01]  /*62d0*/  F2FP.BF16.PACK_AB R10, R193, R131 ;  /* 0x00000083c10a723e */ /* 0x000fe200000010ff */
[----:B-1----:R-:W-:Y:S01]  /*62e0*/  FFMA.FTZ R4, R194, c[0x0][0x2d0], -R6 ;  /* 0x0000b400c2047a23 */ /* 0x002fe20000010806 */
[----:B------:R-:W-:-:S03]  /*62f0*/  F2FP.BF16.PACK_AB R9, R88, R89 ;  /* 0x000000595809723e */ /* 0x000fc600000010ff */
[----:B------:R1:W-:Y:S02]  /*6300*/  MUFU.EX2 R83, R4 ;  /* 0x0000000400537308 */ /* 0x0003e40000000800 */
[----:B-1----:R-:W-:-:S06]  /*6310*/  FFMA.FTZ R4, R198, c[0x0][0x2d0], -R6 ;  /* 0x0000b400c6047a23 */ /* 0x002fcc0000010806 */
[----:B------:R1:W2:Y:S02]  /*6320*/  MUFU.EX2 R81, R4 ;  /* 0x0000000400517308 */ /* 0x0002a40000000800 */
[----:B-1----:R-:W-:Y:S01]  /*6330*/  FFMA.FTZ R4, R230, c[0x0][0x2d0], -R7 ;  /* 0x0000b400e6047a23 */ /* 0x002fe20000010807 */
[----:B--2---:R-:W-:Y:S01]  /*6340*/  F2FP.BF16.PACK_AB R11, R81, R83 ;  /* 0x00000053510b723e */ /* 0x004fe200000010ff */
[----:B------:R-:W-:-:S04]  /*6350*/  IMAD.MOV.U32 R50, RZ, RZ, R43 ;  /* 0x000000ffff327224 */ /* 0x000fc800078e002b */
[----:B------:R1:W-:Y:S01]  /*6360*/  MUFU.EX2 R82, R4 ;  /* 0x0000000400527308 */ /* 0x0003e20000000800 */
[----:B------:R-:W-:Y:S01]  /*6370*/  FFMA.FTZ R7, R233, c[0x0][0x2d0], -R7 ;  /* 0x0000b400e9077a23 */ /* 0x000fe20000010807 */
[----:B---3--:R-:W-:Y:S01]  /*6380*/  HMMA.16816.F32.BF16 R136, R8, R36, R180 ;  /* 0x000000240888723c */ /* 0x008fe200000418b4 */
[----:B------:R-:W-:Y:S01]  /*6390*/  IMAD.MOV.U32 R43, RZ, RZ, R118 ;  /* 0x000000ffff2b7224 */ /* 0x000fe200078e0076 */
[----:B------:R-:W-:-:S04]  /*63a0*/  MOV R198, R50 ;  /* 0x0000003200c67202 */ /* 0x000fc80000000f00 */
[----:B------:R-:W-:Y:S01]  /*63b0*/  MUFU.EX2 R80, R7 ;  /* 0x0000000700507308 */ /* 0x000fe20000000800 */
[----:B------:R-:W-:Y:S01]  /*63c0*/  IMAD.MOV.U32 R182, RZ, RZ, R65 ;  /* 0x000000ffffb67224 */ /* 0x000fe200078e0041 */
[C---:B------:R-:W-:Y:S01]  /*63d0*/  HMMA.16816.F32.BF16 R148, R8.reuse, R38, R148 ;  /* 0x000000260894723c */ /* 0x040fe20000041894 */
[----:B------:R-:W-:Y:S02]  /*63e0*/  IMAD.MOV.U32 R65, RZ, RZ, R74 ;  /* 0x000000ffff417224 */ /* 0x000fe400078e004a */
[----:B------:R-:W-:Y:S02]  /*63f0*/  IMAD.MOV.U32 R181, RZ, RZ, R64 ;  /* 0x000000ffffb57224 */ /* 0x000fe400078e0040 */
[----:B-1----:R-:W-:Y:S01]  /*6400*/  FFMA.FTZ R4, R205, c[0x0][0x2d0], -R6 ;  /* 0x0000b400cd047a23 */ /* 0x002fe20000010806 */
[----:B------:R-:W-:Y:S01]  /*6410*/  MOV R205, R192 ;  /* 0x000000c000cd7202 */ /* 0x000fe20000000f00 */
[----:B------:R-:W-:Y:S01]  /*6420*/  IMAD.MOV.U32 R192, RZ, RZ, R48 ;  /* 0x000000ffffc07224 */ /* 0x000fe200078e0030 */
[----:B----4-:R-:W-:Y:S01]  /*6430*/  HMMA.16816.F32.BF16 R152, R8, R32, R152 ;  /* 0x000000200898723c */ /* 0x010fe20000041898 */
[----:B------:R1:W-:Y:S01]  /*6440*/  MUFU.EX2 R79, R4 ;  /* 0x00000004004f7308 */ /* 0x0003e20000000800 */
[----:B------:R-:W-:-:S06]  /*6450*/  IMAD.MOV.U32 R64, RZ, RZ, R49 ;  /* 0x000000ffff407224 */ /* 0x000fcc00078e0031 */
[C---:B------:R-:W-:Y:S08]  /*6460*/  HMMA.16816.F32.BF16 R100, R8.reuse, R34, R168 ;  /* 0x000000220864723c */ /* 0x040ff000000418a8 */
[----:B------:R-:W-:Y:S01]  /*6470*/  HMMA.16816.F32.BF16 R164, R8, R28, R164 ;  /* 0x0000001c08a4723c */ /* 0x000fe200000418a4 */
[----:B-1----:R-:W-:-:S04]  /*6480*/  FFMA.FTZ R4, R209, c[0x0][0x2d0], -R6 ;  /* 0x0000b400d1047a23 */ /* 0x002fc80000010806 */
[----:B------:R1:W2:Y:S02]  /*6490*/  MUFU.EX2 R78, R4 ;  /* 0x00000004004e7308 */ /* 0x0002a40000000800 */
[----:B-1----:R-:W-:Y:S02]  /*64a0*/  FFMA.FTZ R4, R210, c[0x0][0x2d0], -R6 ;  /* 0x0000b400d2047a23 */ /* 0x002fe40000010806 */
[----:B------:R-:W-:-:S04]  /*64b0*/  IMAD.MOV.U32 R48, RZ, RZ, R41 ;  /* 0x000000ffff307224 */ /* 0x000fc800078e0029 */
[----:B------:R1:W-:Y:S01]  /*64c0*/  MUFU.EX2 R77, R4 ;  /* 0x00000004004d7308 */ /* 0x0003e20000000800 */
[----:B------:R-:W-:Y:S02]  /*64d0*/  IMAD.MOV.U32 R41, RZ, RZ, R73 ;  /* 0x000000ffff297224 */ /* 0x000fe400078e0049 */
[----:B------:R-:W-:Y:S01]  /*64e0*/  IMAD.MOV.U32 R49, RZ, RZ, R42 ;  /* 0x000000ffff317224 */ /* 0x000fe200078e002a */
[----:B------:R-:W-:Y:S01]  /*64f0*/  HMMA.16816.F32.BF16 R112, R8, R30, R112 ;  /* 0x0000001e0870723c */ /* 0x000fe20000041870 */
[----:B------:R-:W-:Y:S02]  /*6500*/  FFMA.FTZ R6, R229, c[0x0][0x2d0], -R6 ;  /* 0x0000b400e5067a23 */ /* 0x000fe40000010806 */
[--C-:B-1----:R-:W-:Y:S01]  /*6510*/  FFMA.FTZ R4, R207, c[0x0][0x2d0], -R2.reuse ;  /* 0x0000b400cf047a23 */ /* 0x102fe20000010802 */
[----:B------:R-:W-:Y:S01]  /*6520*/  MOV R233, R41 ;  /* 0x0000002900e97202 */ /* 0x000fe20000000f00 */
[----:B------:R-:W-:Y:S01]  /*6530*/  IMAD.MOV.U32 R42, RZ, RZ, R119 ;  /* 0x000000ffff2a7224 */ /* 0x000fe200078e0077 */
[----:B------:R-:W1:Y:S08]  /*6540*/  MUFU.EX2 R76, R6 ;  /* 0x00000006004c7308 */ /* 0x000e700000000800 */
[----:B------:R3:W-:Y:S02]  /*6550*/  MUFU.EX2 R75, R4 ;  /* 0x00000004004b7308 */ /* 0x0007e40000000800 */
[----:B---3--:R-:W-:-:S02]  /*6560*/  FFMA.FTZ R4, R208, c[0x0][0x2d0], -R2 ;  /* 0x0000b400d0047a23 */ /* 0x008fc40000010802 */
[----:B------:R-:W-:-:S04]  /*6570*/  IMAD.MOV.U32 R208, RZ, RZ, R67 ;  /* 0x000000ffffd07224 */ /* 0x000fc800078e0043 */
[----:B------:R3:W4:Y:S01]  /*6580*/  MUFU.EX2 R74, R4 ;  /* 0x00000004004a7308 */ /* 0x0007220000000800 */
[----:B------:R-:W-:Y:S02]  /*6590*/  IMAD.MOV.U32 R67, RZ, RZ, R201 ;  /* 0x000000ffff437224 */ /* 0x000fe400078e00c9 */
[----:B------:R-:W-:Y:S01]  /*65a0*/  IMAD.MOV.U32 R201, RZ, RZ, R51 ;  /* 0x000000ffffc97224 */ /* 0x000fe200078e0033 */
[----:B------:R-:W-:Y:S01]  /*65b0*/  MOV R51, R126 ;  /* 0x0000007e00337202 */ /* 0x000fe20000000f00 */
[----:B------:R-:W-:Y:S02]  /*65c0*/  IMAD.MOV.U32 R126, RZ, RZ, R117 ;  /* 0x000000ffff7e7224 */ /* 0x000fe400078e0075 */
[----:B---3--:R-:W-:Y:S01]  /*65d0*/  FFMA.FTZ R4, R211, c[0x0][0x2d0], -R2 ;  /* 0x0000b400d3047a23 */ /* 0x008fe20000010802 */
[----:B------:R-:W-:Y:S01]  /*65e0*/  MOV R211, R40 ;  /* 0x0000002800d37202 */ /* 0x000fe20000000f00 */
[----:B------:R-:W-:Y:S01]  /*65f0*/  IMAD.MOV.U32 R40, RZ, RZ, R124 ;  /* 0x000000ffff287224 */ /* 0x000fe200078e007c */
[----:B------:R-:W-:Y:S01]  /*6600*/  MOV R124, R116 ;  /* 0x00000074007c7202 */ /* 0x000fe20000000f00 */
[----:B------:R3:W-:Y:S01]  /*6610*/  MUFU.EX2 R73, R4 ;  /* 0x0000000400497308 */ /* 0x0007e20000000800 */
[----:B------:R-:W-:Y:S01]  /*6620*/  HMMA.16816.F32.BF16 R116, R8, R20, R176 ;  /* 0x000000140874723c */ /* 0x000fe200000418b0 */
[----:B------:R-:W-:-:S02]  /*6630*/  IMAD.MOV.U32 R230, RZ, RZ, R51 ;  /* 0x000000ffffe67224 */ /* 0x000fc400078e0033 */
[----:B------:R-:W-:-:S04]  /*6640*/  IMAD.MOV.U32 R194, RZ, RZ, R40 ;  /* 0x000000ffffc27224 */ /* 0x000fc800078e0028 */
[----:B------:R-:W-:Y:S01]  /*6650*/  MOV R179, R195 ;  /* 0x000000c300b37202 */ /* 0x000fe20000000f00 */
[----:B------:R-:W-:Y:S01]  /*6660*/  IMAD.MOV.U32 R195, RZ, RZ, R71 ;  /* 0x000000ffffc37224 */ /* 0x000fe200078e0047 */
[----:B------:R-:W-:Y:S01]  /*6670*/  HMMA.16816.F32.BF16 R8, R8, R22, R84 ;  /* 0x000000160808723c */ /* 0x000fe20000041854 */
[----:B---3--:R-:W-:Y:S02]  /*6680*/  FFMA.FTZ R4, R232, c[0x0][0x2d0], -R2 ;  /* 0x0000b400e8047a23 */ /* 0x008fe40000010802 */
[----:B------:R-:W-:Y:S02]  /*6690*/  IMAD.MOV.U32 R232, RZ, RZ, R48 ;  /* 0x000000ffffe87224 */ /* 0x000fe400078e0030 */
[----:B------:R3:W1:Y:S01]  /*66a0*/  MUFU.EX2 R71, R4 ;  /* 0x0000000400477308 */ /* 0x0006620000000800 */
[----:B------:R-:W-:Y:S02]  /*66b0*/  IMAD.MOV.U32 R207, RZ, RZ, R42 ;  /* 0x000000ffffcf7224 */ /* 0x000fe400078e002a */
[----:B------:R-:W-:-:S02]  /*66c0*/  IMAD.MOV.U32 R87, RZ, RZ, R43 ;  /* 0x000000ffff577224 */ /* 0x000fc400078e002b */
[----:B------:R-:W4:Y:S01]  /*66d0*/  LDSM.16.MT88.4 R40, [R214+0x2900] ;  /* 0x00290000d628783b */ /* 0x000f220000004200 */
[----:B---3--:R-:W-:Y:S02]  /*66e0*/  FFMA.FTZ R4, R199, c[0x0][0x2d0], -R0 ;  /* 0x0000b400c7047a23 */ /* 0x008fe40000010800 */
[----:B------:R-:W-:Y:S02]  /*66f0*/  IMAD.MOV.U32 R199, RZ, RZ, R49 ;  /* 0x000000ffffc77224 */ /* 0x000fe400078e0031 */
[----:B------:R-:W3:Y:S01]  /*6700*/  LDSM.16.MT88.4 R48, [R215+0x2900] ;  /* 0x00290000d730783b */ /* 0x000ee20000004200 */
[----:B------:R-:W-:Y:S02]  /*6710*/  F2FP.BF16.PACK_AB R168, R97, R99 ;  /* 0x0000006361a8723e */ /* 0x000fe400000010ff */
[----:B--2---:R-:W-:Y:S02]  /*6720*/  F2FP.BF16.PACK_AB R169, R78, R79 ;  /* 0x0000004f4ea9723e */ /* 0x004fe400000010ff */
[----:B------:R-:W-:-:S02]  /*6730*/  F2FP.BF16.PACK_AB R170, R80, R82 ;  /* 0x0000005250aa723e */ /* 0x000fc400000010ff */
[----:B-1----:R-:W-:Y:S02]  /*6740*/  F2FP.BF16.PACK_AB R171, R76, R77 ;  /* 0x0000004d4cab723e */ /* 0x002fe400000010ff */
[----:B------:R-:W-:Y:S02]  /*6750*/  MOV R176, R69 ;  /* 0x0000004500b07202 */ /* 0x000fe40000000f00 */
[----:B------:R1:W-:Y:S01]  /*6760*/  MUFU.EX2 R69, R4 ;  /* 0x0000000400457308 */ /* 0x0003e20000000800 */
[----:B------:R-:W-:Y:S02]  /*6770*/  MOV R210, R70 ;  /* 0x0000004600d27202 */ /* 0x000fe40000000f00 */
[C---:B------:R-:W-:Y:S08]  /*6780*/  HMMA.16816.F32.BF16 R136, R168.reuse, R16, R136 ;  /* 0x00000010a888723c */ /* 0x040ff00000041888 */
[----:B------:R-:W-:Y:S01]  /*6790*/  HMMA.16816.F32.BF16 R148, R168, R18, R148 ;  /* 0x00000012a894723c */ /* 0x000fe20000041894 */
[----:B-1----:R-:W-:-:S07]  /*67a0*/  FFMA.FTZ R4, R203, c[0x0][0x2d0], -R0 ;  /* 0x0000b400cb047a23 */ /* 0x002fce0000010800 */
[C---:B------:R-:W-:Y:S01]  /*67b0*/  HMMA.16816.F32.BF16 R152, R168.reuse, R24, R152 ;  /* 0x00000018a898723c */ /* 0x040fe20000041898 */
[----:B------:R1:W2:Y:S07]  /*67c0*/  MUFU.EX2 R70, R4 ;  /* 0x0000000400467308 */ /* 0x0002ae0000000800 */
[C---:B------:R-:W-:Y:S08]  /*67d0*/  HMMA.16816.F32.BF16 R100, R168.reuse, R26, R100 ;  /* 0x0000001aa864723c */ /* 0x040ff00000041864 */
[----:B----4-:R-:W-:Y:S01]  /*67e0*/  HMMA.16816.F32.BF16 R164, R168, R40, R164 ;  /* 0x00000028a8a4723c */ /* 0x010fe200000418a4 */
[----:B-1----:R-:W-:-:S07]  /*67f0*/  FFMA.FTZ R4, R204, c[0x0][0x2d0], -R0 ;  /* 0x0000b400cc047a23 */ /* 0x002fce0000010800 */
[C---:B------:R-:W-:Y:S01]  /*6800*/  HMMA.16816.F32.BF16 R112, R168.reuse, R42, R112 ;  /* 0x0000002aa870723c */ /* 0x040fe20000041870 */
[----:B------:R1:W-:Y:S07]  /*6810*/  MUFU.EX2 R61, R4 ;  /* 0x00000004003d7308 */ /* 0x0003ee0000000800 */
[C---:B---3--:R-:W-:Y:S08]  /*6820*/  HMMA.16816.F32.BF16 R116, R168.reuse, R48, R116 ;  /* 0x00000030a874723c */ /* 0x048ff00000041874 */
[----:B------:R-:W-:Y:S01]  /*6830*/  HMMA.16816.F32.BF16 R168, R168, R50, R8 ;  /* 0x00000032a8a8723c */ /* 0x000fe20000041808 */
[----:B-1----:R-:W-:-:S06]  /*6840*/  FFMA.FTZ R4, R206, c[0x0][0x2d0], -R0 ;  /* 0x0000b400ce047a23 */ /* 0x002fcc0000010800 */
[----:B------:R-:W-:-:S04]  /*6850*/  FFMA.FTZ R8, R236, c[0x0][0x2d0], -R2 ;  /* 0x0000b400ec087a23 */ /* 0x000fc80000010802 */
[----:B------:R1:W-:Y:S01]  /*6860*/  MUFU.EX2 R62, R8 ;  /* 0x00000008003e7308 */ /* 0x0003e20000000800 */
[----:B------:R-:W-:Y:S01]  /*6870*/  MOV R178, R192 ;  /* 0x000000c000b27202 */ /* 0x000fe20000000f00 */
[----:B------:R-:W-:-:S06]  /*6880*/  IMAD.MOV.U32 R192, RZ, RZ, R65 ;  /* 0x000000ffffc07224 */ /* 0x000fcc00078e0041 */
[----:B------:R-:W3:Y:S01]  /*6890*/  MUFU.EX2 R60, R4 ;  /* 0x00000004003c7308 */ /* 0x000ee20000000800 */
[----:B-1----:R-:W-:-:S07]  /*68a0*/  FFMA.FTZ R8, R237, c[0x0][0x2d0], -R2 ;  /* 0x0000b400ed087a23 */ /* 0x002fce0000010802 */
[----:B------:R1:W4:Y:S01]  /*68b0*/  MUFU.EX2 R63, R8 ;  /* 0x00000008003f7308 */ /* 0x0003220000000800 */
[----:B------:R-:W-:Y:S02]  /*68c0*/  IMAD.MOV.U32 R180, RZ, RZ, R66 ;  /* 0x000000ffffb47224 */ /* 0x000fe400078e0042 */
[----:B------:R-:W-:Y:S02]  /*68d0*/  IMAD.MOV.U32 R209, RZ, RZ, R67 ;  /* 0x000000ffffd17224 */ /* 0x000fe400078e0043 */
[----:B-1----:R-:W-:-:S04]  /*68e0*/  FFMA.FTZ R8, R238, c[0x0][0x2d0], -R2 ;  /* 0x0000b400ee087a23 */ /* 0x002fc80000010802 */
[----:B------:R1:W-:Y:S01]  /*68f0*/  MUFU.EX2 R65, R8 ;  /* 0x0000000800417308 */ /* 0x0003e20000000800 */
[----:B------:R-:W-:Y:S01]  /*6900*/  IMAD.MOV.U32 R203, RZ, RZ, R5 ;  /* 0x000000ffffcb7224 */ /* 0x000fe200078e0005 */
[----:B------:R-:W-:Y:S02]  /*6910*/  F2FP.BF16.PACK_AB R4, R74, R75 ;  /* 0x0000004b4a04723e */ /* 0x000fe400000010ff */
[----:B------:R-:W-:Y:S02]  /*6920*/  F2FP.BF16.PACK_AB R6, R71, R73 ;  /* 0x000000494706723e */ /* 0x000fe400000010ff */
[----:B--2---:R-:W-:Y:S01]  /*6930*/  F2FP.BF16.PACK_AB R5, R70, R69 ;  /* 0x000000454605723e */ /* 0x004fe200000010ff */
[----:B-1----:R-:W-:-:S04]  /*6940*/  FFMA.FTZ R8, R239, c[0x0][0x2d0], -R2 ;  /* 0x0000b400ef087a23 */ /* 0x002fc80000010802 */
[----:B------:R1:W2:Y:S01]  /*6950*/  MUFU.EX2 R66, R8 ;  /* 0x0000000800427308 */ /* 0x0002a20000000800 */
[----:B---3--:R-:W-:Y:S01]  /*6960*/  F2FP.BF16.PACK_AB R7, R60, R61 ;  /* 0x0000003d3c07723e */ /* 0x008fe200000010ff */
[----:B------:R-:W-:Y:S02]  /*6970*/  IMAD.MOV.U32 R229, RZ, RZ, R68 ;  /* 0x000000ffffe57224 */ /* 0x000fe400078e0044 */
[----:B-1----:R-:W-:-:S04]  /*6980*/  FFMA.FTZ R8, R240, c[0x0][0x2d0], -R2 ;  /* 0x0000b400f0087a23 */ /* 0x002fc80000010802 */
[----:B------:R1:W-:Y:S01]  /*6990*/  MUFU.EX2 R67, R8 ;  /* 0x0000000800437308 */ /* 0x0003e20000000800 */
[C---:B------:R-:W-:Y:S08]  /*69a0*/  HMMA.16816.F32.BF16 R140, R4.reuse, R156, R140 ;  /* 0x0000009c048c723c */ /* 0x040ff0000004188c */
[----:B------:R-:W-:Y:S01]  /*69b0*/  HMMA.16816.F32.BF16 R144, R4, R158, R144 ;  /* 0x0000009e0490723c */ /* 0x000fe20000041890 */
[----:B-1----:R-:W-:-:S04]  /*69c0*/  FFMA.FTZ R8, R241, c[0x0][0x2d0], -R2 ;  /* 0x0000b400f1087a23 */ /* 0x002fc80000010802 */
[----:B------:R1:W-:Y:S03]  /*69d0*/  MUFU.EX2 R68, R8 ;  /* 0x0000000800447308 */ /* 0x0003e60000000800 */
[----:B------:R-:W-:Y:S01]  /*69e0*/  HMMA.16816.F32.BF16 R156, R4, R132, R44 ;  /* 0x00000084049c723c */ /* 0x000fe2000004182c */
[----:B------:R-:W-:Y:S02]  /*69f0*/  IMAD.MOV.U32 R177, RZ, RZ, R64 ;  /* 0x000000ffffb17224 */ /* 0x000fe400078e0040 */
[----:B-1----:R-:W-:-:S04]  /*6a00*/  FFMA.FTZ R8, R234, c[0x0][0x2d0], -R0 ;  /* 0x0000b400ea087a23 */ /* 0x002fc80000010800 */
[----:B------:R1:W-:Y:S02]  /*6a10*/  MUFU.EX2 R44, R8 ;  /* 0x00000008002c7308 */ /* 0x0003e40000000800 */
[----:B-1----:R-:W-:-:S06]  /*6a20*/  FFMA.FTZ R8, R235, c[0x0][0x2d0], -R0 ;  /* 0x0000b400eb087a23 */ /* 0x002fcc0000010800 */
[----:B------:R1:W3:Y:S02]  /*6a30*/  MUFU.EX2 R45, R8 ;  /* 0x00000008002d7308 */ /* 0x0002e40000000800 */
[----:B-1----:R-:W-:-:S06]  /*6a40*/  FFMA.FTZ R8, R187, c[0x0][0x2d0], -R0 ;  /* 0x0000b400bb087a23 */ /* 0x002fcc0000010800 */
[----:B------:R1:W-:Y:S02]  /*6a50*/  MUFU.EX2 R64, R8 ;  /* 0x0000000800407308 */ /* 0x0003e40000000800 */
[----:B-1----:R-:W-:-:S06]  /*6a60*/  FFMA.FTZ R8, R186, c[0x0][0x2d0], -R0 ;  /* 0x0000b400ba087a23 */ /* 0x002fcc0000010800 */
[----:B------:R1:W1:Y:S01]  /*6a70*/  MUFU.EX2 R47, R8 ;  /* 0x00000008002f7308 */ /* 0x0002620000000800 */
[C---:B------:R-:W-:Y:S08]  /*6a80*/  HMMA.16816.F32.BF16 R12, R4.reuse, R172, R52 ;  /* 0x000000ac040c723c */ /* 0x040ff00000041834 */
[----:B------:R-:W-:Y:S01]  /*6a90*/  HMMA.16816.F32.BF16 R160, R4, R134, R160 ;  /* 0x0000008604a0723c */ /* 0x000fe200000418a0 */
[----:B-1----:R-:W-:-:S02]  /*6aa0*/  FFMA.FTZ R8, R243, c[0x0][0x2d0], -R2 ;  /* 0x0000b400f3087a23 */ /* 0x002fc40000010802 */
[----:B------:R-:W-:-:S05]  /*6ab0*/  FFMA.FTZ R2, R242, c[0x0][0x2d0], -R2 ;  /* 0x0000b400f2027a23 */ /* 0x000fca0000010802 */
[C---:B------:R-:W-:Y:S01]  /*6ac0*/  HMMA.16816.F32.BF16 R104, R4.reuse, R120, R104 ;  /* 0x000000780468723c */ /* 0x040fe20000041868 */
[----:B------:R1:W-:Y:S07]  /*6ad0*/  MUFU.EX2 R53, R8 ;  /* 0x0000000800357308 */ /* 0x0003ee0000000800 */
[C---:B------:R-:W-:Y:S01]  /*6ae0*/  HMMA.16816.F32.BF16 R108, R4.reuse, R122, R108 ;  /* 0x0000007a046c723c */ /* 0x040fe2000004186c */
[----:B------:R2:W-:Y:S07]  /*6af0*/  MUFU.EX2 R52, R2 ;  /* 0x0000000200347308 */ /* 0x0005ee0000000800 */
[----:B-1----:R-:W-:Y:S07]  /*6b00*/  HMMA.16816.F32.BF16 R8, R4, R174, R56 ;  /* 0x000000ae0408723c */ /* 0x002fee0000041838 */
[----:B----4-:R-:W-:Y:S01]  /*6b10*/  F2FP.BF16.PACK_AB R4, R63, R62 ;  /* 0x0000003e3f04723e */ /* 0x010fe200000010ff */
[----:B--2---:R-:W-:Y:S01]  /*6b20*/  FFMA.FTZ R2, R190, c[0x0][0x2d0], -R0 ;  /* 0x0000b400be027a23 */ /* 0x004fe20000010800 */
[----:B------:R-:W-:-:S02]  /*6b30*/  F2FP.BF16.PACK_AB R6, R66, R65 ;  /* 0x000000414206723e */ /* 0x000fc400000010ff */
[----:B---3--:R-:W-:Y:S02]  /*6b40*/  F2FP.BF16.PACK_AB R5, R45, R44 ;  /* 0x0000002c2d05723e */ /* 0x008fe400000010ff */
[----:B------:R-:W-:Y:S01]  /*6b50*/  F2FP.BF16.PACK_AB R7, R47, R64 ;  /* 0x000000402f07723e */ /* 0x000fe200000010ff */
[----:B------:R1:W2:Y:S01]  /*6b60*/  MUFU.EX2 R46, R2 ;  /* 0x00000002002e7308 */ /* 0x0002a20000000800 */
[----:B------:R-:W-:-:S05]  /*6b70*/  MOV R84, R125 ;  /* 0x0000007d00547202 */ /* 0x000fca0000000f00 */
[----:B------:R-:W-:Y:S01]  /*6b80*/  HMMA.16816.F32.BF16 R140, R4, R36, R140 ;  /* 0x00000024048c723c */ /* 0x000fe2000004188c */
[----:B------:R-:W-:Y:S01]  /*6b90*/  MOV R86, R126 ;  /* 0x0000007e00567202 */ /* 0x000fe20000000f00 */
[----:B------:R-:W-:Y:S02]  /*6ba0*/  IMAD.MOV.U32 R85, RZ, RZ, R124 ;  /* 0x000000ffff557224 */ /* 0x000fe400078e007c */
[----:B-1----:R-:W-:-:S04]  /*6bb0*/  FFMA.FTZ R2, R189, c[0x0][0x2d0], -R0 ;  /* 0x0000b400bd027a23 */ /* 0x002fc80000010800 */
[----:B------:R1:W3:Y:S01]  /*6bc0*/  MUFU.EX2 R37, R2 ;  /* 0x0000000200257308 */ /* 0x0002e20000000800 */
[----:B------:R-:W-:Y:S01]  /*6bd0*/  HMMA.16816.F32.BF16 R156, R4, R32, R156 ;  /* 0x00000020049c723c */ /* 0x000fe2000004189c */
[--C-:B-1----:R-:W-:Y:S02]  /*6be0*/  FFMA.FTZ R2, R191, c[0x0][0x2d0], -R0.reuse ;  /* 0x0000b400bf027a23 */ /* 0x102fe40000010800 */
[----:B------:R-:W-:-:S04]  /*6bf0*/  FFMA.FTZ R0, R188, c[0x0][0x2d0], -R0 ;  /* 0x0000b400bc007a23 */ /* 0x000fc80000010800 */
[----:B------:R1:W4:Y:S01]  /*6c00*/  MUFU.EX2 R36, R2 ;  /* 0x0000000200247308 */ /* 0x0003220000000800 */
[----:B------:R-:W-:Y:S07]  /*6c10*/  HMMA.16816.F32.BF16 R144, R4, R38, R144 ;  /* 0x000000260490723c */ /* 0x000fee0000041890 */
[----:B------:R2:W2:Y:S01]  /*6c20*/  MUFU.EX2 R32, R0 ;  /* 0x0000000000207308 */ /* 0x0004a20000000800 */
[----:B-1----:R-:W-:Y:S01]  /*6c30*/  FADD.FTZ R2, R84, R203 ;  /* 0x000000cb54027221 */ /* 0x002fe20000010000 */
[----:B------:R-:W-:Y:S01]  /*6c40*/  MOV R203, R86 ;  /* 0x0000005600cb7202 */ /* 0x000fe20000000f00 */
[----:B------:R-:W-:Y:S01]  /*6c50*/  IMAD.MOV.U32 R84, RZ, RZ, R85 ;  /* 0x000000ffff547224 */ /* 0x000fe200078e0055 */
[----:B------:R-:W-:Y:S01]  /*6c60*/  MOV R86, R179 ;  /* 0x000000b300567202 */ /* 0x000fe20000000f00 */
[----:B------:R-:W-:-:S02]  /*6c70*/  FADD.FTZ R2, R217, R2 ;  /* 0x00000002d9027221 */ /* 0x000fc40000010000 */
[----:B--2---:R-:W-:Y:S01]  /*6c80*/  FADD.FTZ R0, R84, R203 ;  /* 0x000000cb54007221 */ /* 0x004fe20000010000 */
[----:B------:R-:W-:Y:S03]  /*6c90*/  HMMA.16816.F32.BF16 R160, R4, R34, R160 ;  /* 0x0000002204a0723c */ /* 0x000fe600000418a0 */
[----:B------:R-:W-:Y:S02]  /*6ca0*/  FADD.FTZ R0, R212, R0 ;  /* 0x00000000d4007221 */ /* 0x000fe40000010000 */
[----:B------:R-:W-:-:S03]  /*6cb0*/  IMAD.MOV.U32 R85, RZ, RZ, R177 ;  /* 0x000000ffff557224 */ /* 0x000fc600078e00b1 */
[----:B------:R-:W-:Y:S01]  /*6cc0*/  HMMA.16816.F32.BF16 R104, R4, R28, R104 ;  /* 0x0000001c0468723c */ /* 0x000fe20000041868 */
[----:B------:R-:W-:Y:S02]  /*6cd0*/  FADD.FTZ R2, R86, R2 ;  /* 0x0000000256027221 */ /* 0x000fe40000010000 */
[----:B------:R-:W-:-:S05]  /*6ce0*/  FADD.FTZ R0, R87, R0 ;  /* 0x0000000057007221 */ /* 0x000fca0000010000 */
[----:B------:R-:W-:Y:S01]  /*6cf0*/  HMMA.16816.F32.BF16 R108, R4, R30, R108 ;  /* 0x0000001e046c723c */ /* 0x000fe2000004186c */
[----:B------:R-:W-:-:S07]  /*6d00*/  IMAD.MOV.U32 R177, RZ, RZ, R178 ;  /* 0x000000ffffb17224 */ /* 0x000fce00078e00b2 */
[----:B------:R-:W-:Y:S01]  /*6d10*/  HMMA.16816.F32.BF16 R12, R4, R20, R12 ;  /* 0x00000014040c723c */ /* 0x000fe2000004180c */
[----:B------:R-:W-:-:S07]  /*6d20*/  IMAD.MOV.U32 R178, RZ, RZ, R211 ;  /* 0x000000ffffb27224 */ /* 0x000fce00078e00d3 */
[----:B------:R-:W-:Y:S01]  /*6d30*/  HMMA.16816.F32.BF16 R8, R4, R22, R8 ;  /* 0x000000160408723c */ /* 0x000fe20000041808 */
[----:B------:R-:W-:-:S06]  /*6d40*/  FADD.FTZ R2, R232, R2 ;  /* 0x00000002e8027221 */ /* 0x000fcc0000010000 */
[----:B------:R-:W-:Y:S02]  /*6d50*/  FADD.FTZ R6, R218, R219 ;  /* 0x000000dbda067221 */ /* 0x000fe40000010000 */
[----:B------:R-:W-:Y:S02]  /*6d60*/  FADD.FTZ R5, R176, R0 ;  /* 0x00000000b0057221 */ /* 0x000fe40000010000 */
[----:B------:R-:W-:Y:S02]  /*6d70*/  FADD.FTZ R6, R85, R6 ;  /* 0x0000000655067221 */ /* 0x000fe40000010000 */
[----:B------:R-:W-:Y:S02]  /*6d80*/  FADD.FTZ R0, R185, R184 ;  /* 0x000000b8b9007221 */ /* 0x000fe40000010000 */
[----:B------:R-:W-:Y:S02]  /*6d90*/  FADD.FTZ R6, R199, R6 ;  /* 0x00000006c7067221 */ /* 0x000fe40000010000 */
[----:B------:R-:W-:-:S02]  /*6da0*/  IMAD.MOV.U32 R179, RZ, RZ, R208 ;  /* 0x000000ffffb37224 */ /* 0x000fc400078e00d0 */
[----:B------:R-:W-:Y:S01]  /*6db0*/  FADD.FTZ R4, R178, R2 ;  /* 0x00000002b2047221 */ /* 0x000fe20000010000 */
[----:B------:R-:W-:Y:S01]  /*6dc0*/  MOV R211, R221 ;  /* 0x000000dd00d37202 */ /* 0x000fe20000000f00 */
[----:B------:R-:W-:Y:S01]  /*6dd0*/  FADD.FTZ R2, R252, R0 ;  /* 0x00000000fc027221 */ /* 0x000fe20000010000 */
[----:B------:R1:W5:Y:S01]  /*6de0*/  LDL.LU R221, [R1+0x5c] ;  /* 0x00005c0001dd7983 */ /* 0x0003620000300800 */
[----:B------:R-:W-:Y:S02]  /*6df0*/  FADD.FTZ R6, R177, R6 ;  /* 0x00000006b1067221 */ /* 0x000fe40000010000 */
[----:B------:R-:W-:Y:S02]  /*6e00*/  FADD.FTZ R0, R179, R5 ;  /* 0x00000005b3007221 */ /* 0x000fe40000010000 */
[----:B------:R-:W-:Y:S02]  /*6e10*/  FADD.FTZ R2, R250, R2 ;  /* 0x00000002fa027221 */ /* 0x000fe40000010000 */
[----:B------:R-:W-:-:S02]  /*6e20*/  IMAD.MOV.U32 R208, RZ, RZ, R220 ;  /* 0x000000ffffd07224 */ /* 0x000fc400078e00dc */
[----:B------:R-:W-:Y:S01]  /*6e30*/  FADD.FTZ R6, R211, R6 ;  /* 0x00000006d3067221 */ /* 0x000fe20000010000 */
[----:B------:R1:W5:Y:S01]  /*6e40*/  LDL.LU R220, [R1+0x58] ;  /* 0x0000580001dc7983 */ /* 0x0003620000300800 */
[----:B------:R-:W-:Y:S02]  /*6e50*/  FADD.FTZ R5, R207, R0 ;  /* 0x00000000cf057221 */ /* 0x000fe40000010000 */
[----:B------:R-:W-:Y:S01]  /*6e60*/  FADD.FTZ R2, R247, R2 ;  /* 0x00000002f7027221 */ /* 0x000fe20000010000 */
[----:B------:R1:W5:Y:S01]  /*6e70*/  LDL.LU R219, [R1+0x54] ;  /* 0x0000540001db7983 */ /* 0x0003620000300800 */
[----:B------:R-:W-:Y:S02]  /*6e80*/  FADD.FTZ R7, R208, R4 ;  /* 0x00000004d0077221 */ /* 0x000fe40000010000 */
[----:B------:R-:W-:Y:S01]  /*6e90*/  FADD.FTZ R4, R251, R6 ;  /* 0x00000006fb047221 */ /* 0x000fe20000010000 */
[----:B------:R1:W5:Y:S01]  /*6ea0*/  LDL.LU R218, [R1+0x50] ;  /* 0x0000500001da7983 */ /* 0x0003620000300800 */
[----:B------:R-:W-:-:S02]  /*6eb0*/  FADD.FTZ R6, R210, R5 ;  /* 0x00000005d2067221 */ /* 0x000fc40000010000 */
[----:B------:R-:W-:Y:S01]  /*6ec0*/  FADD.FTZ R2, R246, R2 ;  /* 0x00000002f6027221 */ /* 0x000fe20000010000 */
[----:B------:R1:W5:Y:S01]  /*6ed0*/  LDL.LU R217, [R1+0x4c] ;  /* 0x00004c0001d97983 */ /* 0x0003620000300800 */
[----:B------:R-:W-:Y:S02]  /*6ee0*/  FADD.FTZ R0, R229, R7 ;  /* 0x00000007e5007221 */ /* 0x000fe40000010000 */
[----:B------:R-:W-:Y:S01]  /*6ef0*/  FADD.FTZ R7, R249, R4 ;  /* 0x00000004f9077221 */ /* 0x000fe20000010000 */
[----:B------:R1:W5:Y:S01]  /*6f00*/  LDL.LU R212, [R1+0x48] ;  /* 0x0000480001d47983 */ /* 0x0003620000300800 */
[----:B------:R-:W-:Y:S02]  /*6f10*/  FADD.FTZ R4, R180, R6 ;  /* 0x00000006b4047221 */ /* 0x000fe40000010000 */
[----:B------:R-:W-:Y:S02]  /*6f20*/  FADD.FTZ R2, R248, R2 ;  /* 0x00000002f8027221 */ /* 0x000fe40000010000 */
[----:B------:R-:W-:-:S02]  /*6f30*/  FADD.FTZ R5, R209, R0 ;  /* 0x00000000d1057221 */ /* 0x000fc40000010000 */
[----:B------:R-:W-:Y:S02]  /*6f40*/  FADD.FTZ R0, R90, R7 ;  /* 0x000000075a007221 */ /* 0x000fe40000010000 */
[----:B------:R-:W-:Y:S02]  /*6f50*/  FADD.FTZ R7, R182, R4 ;  /* 0x00000004b6077221 */ /* 0x000fe40000010000 */
[----:B------:R-:W-:Y:S02]  /*6f60*/  FADD.FTZ R4, R72, R2 ;  /* 0x0000000248047221 */ /* 0x000fe40000010000 */
[----:B------:R-:W-:Y:S02]  /*6f70*/  IMAD.MOV.U32 R183, RZ, RZ, R127 ;  /* 0x000000ffffb77224 */ /* 0x000fe400078e007f */
        /* <DEDUP_REMOVED lines=51> */
[----:B---3--:R-:W-:Y:S02]  /*72b0*/  FADD.FTZ R0, R37, R0 ;  /* 0x0000000025007221 */ /* 0x008fe40000010000 */
[----:B------:R-:W-:Y:S02]  /*72c0*/  FADD.FTZ R5, R82, R4 ;  /* 0x0000000452057221 */ /* 0x000fe40000010000 */
[----:B------:R-:W-:Y:S02]  /*72d0*/  FADD.FTZ R4, R77, R7 ;  /* 0x000000074d047221 */ /* 0x000fe40000010000 */
[----:B------:R-:W-:Y:S02]  /*72e0*/  FADD.FTZ R2, R53, R6 ;  /* 0x0000000635027221 */ /* 0x000fe40000010000 */
[----:B----4-:R-:W-:-:S02]  /*72f0*/  FADD.FTZ R0, R36, R0 ;  /* 0x0000000024007221 */ /* 0x010fc40000010000 */
[----:B------:R-:W-:Y:S02]  /*7300*/  FADD.FTZ R5, R80, R5 ;  /* 0x0000000550057221 */ /* 0x000fe40000010000 */
[----:B------:R-:W-:Y:S02]  /*7310*/  FADD.FTZ R4, R76, R4 ;  /* 0x000000044c047221 */ /* 0x000fe40000010000 */
[----:B------:R-:W-:Y:S02]  /*7320*/  FADD.FTZ R2, R52, R2 ;  /* 0x0000000234027221 */ /* 0x000fe40000010000 */
[----:B------:R-:W-:Y:S01]  /*7330*/  FADD.FTZ R0, R32, R0 ;  /* 0x0000000020007221 */ /* 0x000fe20000010000 */
[----:B------:R1:W-:Y:S04]  /*7340*/  STL [R1+0x8], R5 ;  /* 0x0000080501007387 */ /* 0x0003e80000100800 */
[----:B------:R1:W-:Y:S04]  /*7350*/  STL [R1+0xc], R4 ;  /* 0x00000c0401007387 */ /* 0x0003e80000100800 */
[----:B------:R1:W-:Y:S04]  /*7360*/  STL [R1+0x10], R2 ;  /* 0x0000100201007387 */ /* 0x0003e80000100800 */
[----:B------:R1:W-:Y:S01]  /*7370*/  STL [R1+0x14], R0 ;  /* 0x0000140001007387 */ /* 0x0003e20000100800 */
[----:B------:R-:W-:Y:S01]  /*7380*/  UIMAD.WIDE.U32 UR14, UR7, UR4, URZ ;  /* 0x00000004070e72a5 */ /* 0x000fe2000f8e003f */
[----:B------:R-:W-:-:S02]  /*7390*/  PLOP3.LUT P0, PT, PT, PT, UP1, 0x40, 0x0 ;  /* 0x000000000000781c */ /* 0x000fc40003f0e818 */
[----:B------:R-:W-:Y:S01]  /*73a0*/  F2FP.BF16.PACK_AB R124, R68, R67 ;  /* 0x00000043447c723e */ /* 0x000fe200000010ff */
[----:B------:R-:W-:Y:S01]  /*73b0*/  @UP2 USHF.R.U32.HI UR7, URZ, UR5, UR15 ;  /* 0x000000053f072299 */ /* 0x000fe2000801160f */
[----:B------:R-:W-:Y:S02]  /*73c0*/  F2FP.BF16.PACK_AB R126, R52, R53 ;  /* 0x00000035347e723e */ /* 0x000fe400000010ff */
[----:B------:R-:W-:Y:S02]  /*73d0*/  F2FP.BF16.PACK_AB R125, R37, R46 ;  /* 0x0000002e257d723e */ /* 0x000fe400000010ff */
[----:B------:R-:W-:Y:S01]  /*73e0*/  F2FP.BF16.PACK_AB R127, R32, R36 ;  /* 0x00000024207f723e */ /* 0x000fe200000010ff */
[----:B------:R-:W-:-:S03]  /*73f0*/  UIADD3 UR4, UR6, UR7, URZ ;  /* 0x0000000706047290 */ /* 0x000fc6000fffe03f */
[----:B------:R-:W-:Y:S02]  /*7400*/  ULDC UR7, c[0x0][0x328] ;  /* 0x0000ca0000077ab9 */ /* 0x000fe40000000800 */
[----:B------:R-:W-:Y:S01]  /*7410*/  UIADD3 UR7, UR4, UR7, URZ ;  /* 0x0000000704077290 */ /* 0x000fe2000fffe03f */
[----:B------:R-:W-:Y:S01]  /*7420*/  HMMA.16816.F32.BF16 R140, R124, R16, R140 ;  /* 0x000000107c8c723c */ /* 0x000fe2000004188c */
[----:B------:R-:W-:-:S07]  /*7430*/  IADD3 R229, R244, -0x2, RZ ;  /* 0xfffffffef4e57810 */ /* 0x000fce0007ffe0ff */
[C---:B------:R-:W-:Y:S08]  /*7440*/  HMMA.16816.F32.BF16 R144, R124.reuse, R18, R144 ;  /* 0x000000127c90723c */ /* 0x040ff00000041890 */
[C---:B------:R-:W-:Y:S08]  /*7450*/  HMMA.16816.F32.BF16 R156, R124.reuse, R24, R156 ;  /* 0x000000187c9c723c */ /* 0x040ff0000004189c */
[C---:B------:R-:W-:Y:S08]  /*7460*/  HMMA.16816.F32.BF16 R160, R124.reuse, R26, R160 ;  /* 0x0000001a7ca0723c */ /* 0x040ff000000418a0 */
[C---:B------:R-:W-:Y:S08]  /*7470*/  HMMA.16816.F32.BF16 R104, R124.reuse, R40, R104 ;  /* 0x000000287c68723c */ /* 0x040ff00000041868 */
[C---:B------:R-:W-:Y:S08]  /*7480*/  HMMA.16816.F32.BF16 R108, R124.reuse, R42, R108 ;  /* 0x0000002a7c6c723c */ /* 0x040ff0000004186c */
[C---:B------:R-:W-:Y:S08]  /*7490*/  HMMA.16816.F32.BF16 R120, R124.reuse, R48, R12 ;  /* 0x000000307c78723c */ /* 0x040ff0000004180c */
[----:B------:R-:W-:Y:S01]  /*74a0*/  HMMA.16816.F32.BF16 R124, R124, R50, R8 ;  /* 0x000000327c7c723c */ /* 0x000fe20000041808 */
[----:B------:R-:W-:Y:S07]  /*74b0*/  @P0 BRA `(.L_x_161) ;  /* 0x0000015000000947 */ /* 0x000fee0003800000 */
[----:B-1----:R-:W-:Y:S01]  /*74c0*/  ISETP.LT.AND P0, PT, RZ, UR4, PT ;  /* 0x00000004ff007c0c */ /* 0x002fe2000bf01270 */
[----:B------:R-:W-:-:S02]  /*74d0*/  UIADD3 UR14, UR4, -0x1, URZ ;  /* 0xffffffff040e7890 */ /* 0x000fc4000fffe03f */
[----:B------:R-:W-:-:S10]  /*74e0*/  ULDC UR6, c[0x0][0x32c] ;  /* 0x0000cb0000067ab9 */ /* 0x000fd40000000800 */
[----:B------:R-:W-:Y:S05]  /*74f0*/  @P0 BRA `(.L_x_162) ;  /* 0x0000008000000947 */ /* 0x000fea0003800000 */
[----:B------:R-:W-:Y:S02]  /*7500*/  UISETP.NE.AND UP0, UPT, UR6, 0x1, UPT ;  /* 0x000000010600788c */ /* 0x000fe4000bf05270 */
[----:B------:R-:W-:-:S03]  /*7510*/  UIADD3 UR14, -UR4, URZ, URZ ;  /* 0x0000003f040e7290 */ /* 0x000fc6000fffe13f */
[----:B------:R-:W-:Y:S02]  /*7520*/  ULDC.64 UR4, c[0x0][0x330] ;  /* 0x0000cc0000047ab9 */ /* 0x000fe40000000a00 */
[----:B------:R-:W-:-:S07]  /*7530*/  UIMAD.WIDE.U32 UR16, UR14, UR4, URZ ;  /* 0x000000040e1072a5 */ /* 0x000fce000f8e003f */
[----:B------:R-:W-:Y:S02]  /*7540*/  @UP0 UMOV UR15, UR17 ;  /* 0x00000011000f0c82 */ /* 0x000fe40008000000 */
[----:B------:R-:W-:-:S04]  /*7550*/  @UP0 USHF.R.U32.HI UR14, URZ, UR5, UR15 ;  /* 0x000000053f0e0299 */ /* 0x000fc8000801160f */
[----:B------:R-:W-:Y:S01]  /*7560*/  ULOP3.LUT UR14, URZ, UR14, URZ, 0x33, !UPT ;  /* 0x0000000e3f0e7292 */ /* 0x000fe2000f8e333f */
[----:B------:R-:W-:Y:S05]  /*7570*/  BRA `(.L_x_163) ;  /* 0x0000005000007947 */ /* 0x000fea0003800000 */
.L_x_162:
[----:B------:R-:W-:Y:S02]  /*7580*/  UISETP.NE.AND UP0, UPT, UR6, 0x1, UPT ;  /* 0x000000010600788c */ /* 0x000fe4000bf05270 */
[----:B------:R-:W-:Y:S02]  /*7590*/  ULDC.64 UR4, c[0x0][0x330] ;  /* 0x0000cc0000047ab9 */ /* 0x000fe40000000a00 */
[----:B------:R-:W-:-:S07]  /*75a0*/  UIMAD.WIDE.U32 UR16, UR14, UR4, URZ ;  /* 0x000000040e1072a5 */ /* 0x000fce000f8e003f */
[----:B------:R-:W-:Y:S02]  /*75b0*/  @UP0 UMOV UR15, UR17 ;  /* 0x00000011000f0c82 */ /* 0x000fe40008000000 */
[----:B------:R-:W-:Y:S02]  /*75c0*/  @UP0 USHF.R.U32.HI UR14, URZ, UR5, UR15 ;  /* 0x000000053f0e0299 */ /* 0x000fe4000801160f */
.L_x_163:
[----:B------:R-:W-:Y:S02]  /*75d0*/  ULDC UR4, c[0x0][0x32c] ;  /* 0x0000cb0000047ab9 */ /* 0x000fe40000000800 */
[----:B------:R-:W-:-:S04]  /*75e0*/  UIMAD UR4, UR14, UR6, UR4 ;  /* 0x000000060e0472a4 */ /* 0x000fc8000f8e0204 */
[----:B------:R-:W-:-:S04]  /*75f0*/  UISETP.LT.AND UP0, UPT, UR7, UR4, UPT ;  /* 0x000000040700728c */ /* 0x000fc8000bf01270 */
[----:B------:R-:W-:-:S04]  /*7600*/  USEL UR7, UR7, UR4, UP0 ;  /* 0x0000000407077287 */ /* 0x000fc80008000000 */
.L_x_161:
[----:B-1----:R-:W-:-:S04]  /*7610*/  UIMAD.WIDE UR4, UR7, 0x2aaaaaab, URZ ;  /* 0x2aaaaaab070478a5 */ /* 0x002fc8000f8e023f */
[----:B------:R-:W-:-:S04]  /*7620*/  USHF.R.U32.HI UR4, URZ, 0x1f, UR5 ;  /* 0x0000001f3f047899 */ /* 0x000fc80008011605 */
[----:B------:R-:W-:-:S04]  /*7630*/  ULEA.HI.SX32 UR4, UR5, UR4, 0x1c ;  /* 0x0000000405047291 */ /* 0x000fc8000f8fe23f */
[----:B------:R-:W-:-:S04]  /*7640*/  UISETP.LT.AND UP0, UPT, UR8, UR4, UPT ;  /* 0x000000040800728c */ /* 0x000fc8000bf01270 */
[----:B------:R-:W-:-:S06]  /*7650*/  USEL UR4, UR8, UR4, !UP0 ;  /* 0x0000000408047287 */ /* 0x000fcc000c000000 */
[----:B------:R-:W-:-:S13]  /*7660*/  ISETP.GE.AND P0, PT, R229, UR4, PT ;  /* 0x00000004e5007c0c */ /* 0x000fda000bf06270 */
[----:B------:R-:W-:Y:S05]  /*7670*/  @!P0 BRA `(.L_x_164) ;  /* 0x00005c1000008947 */ /* 0x000fea0003800000 */
[----:B------:R-:W2:Y:S01]  /*7680*/  LDL R0, [R1+0x20] ;  /* 0x0000200001007983 */ /* 0x000ea20000100800 */
[----:B------:R-:W-:Y:S01]  /*7690*/  PLOP3.LUT P1, PT, PT, PT, UP2, 0x80, 0x0 ;  /* 0x000000000000781c */ /* 0x000fe20003f2f028 */
[----:B------:R-:W-:Y:S01]  /*76a0*/  IMAD.MOV.U32 R132, RZ, RZ, R129 ;  /* 0x000000ffff847224 */ /* 0x000fe200078e0081 */
[----:B------:R-:W-:Y:S01]  /*76b0*/  PLOP3.LUT P0, PT, PT, PT, UP2, 0x80, 0x0 ;  /* 0x000000000000781c */ /* 0x000fe20003f0f028 */
[----:B------:R-:W-:Y:S01]  /*76c0*/  IMAD.MOV.U32 R131, RZ, RZ, R130 ;  /* 0x000000ffff837224 */ /* 0x000fe200078e0082 */
[----:B------:R-:W-:Y:S01]  /*76d0*/  MOV R134, R3 ;  /* 0x0000000300867202 */ /* 0x000fe20000000f00 */
[----:B------:R-:W-:-:S08]  /*76e0*/  IMAD.MOV.U32 R133, RZ, RZ, R128 ;  /* 0x000000ffff857224 */ /* 0x000fd000078e0080 */
[----:B--2---:R-:W-:-:S05]  /*76f0*/  @P1 IMAD.HI.U32 R0, R0, c[0x0][0x2c8], RZ ;  /* 0x0000b20000001a27 */ /* 0x004fca00078e00ff */
[----:B------:R-:W-:-:S05]  /*7700*/  @P0 SHF.R.U32.HI R0, RZ, c[0x0][0x2cc], R0 ;  /* 0x0000b300ff000a19 */ /* 0x000fca0000011600 */
[----:B------:R1:W-:Y:S02]  /*7710*/  @P0 STL [R1+0x1c], R0 ;  /* 0x00001c0001000387 */ /* 0x0003e40000100800 */
.L_x_181:
[----:B------:R-:W-:Y:S04]  /*7720*/  DEPBAR.LE SB0, 0x0 ;  /* 0x000080000000791a */ /* 0x000fe80000000000 */
[----:B------:R-:W-:Y:S01]  /*7730*/  BAR.SYNC.DEFER_BLOCKING 0x0 ;  /* 0x0000000000007b1d */ /* 0x000fe20000010000 */
[C---:B------:R-:W-:Y:S01]  /*7740*/  ISETP.LT.AND P0, PT, R229.reuse, UR8, PT ;  /* 0x00000008e5007c0c */ /* 0x040fe2000bf01270 */
[----:B------:R-:W-:Y:S11]  /*7750*/  IMAD.MOV.U32 R230, RZ, RZ, c[0x0][0x1e0] ;  /* 0x00007800ffe67624 */ /* 0x000ff600078e00ff */
[----:B------:R-:W-:Y:S01]  /*7760*/  @!UPT UIADD3 URZ, URZ, URZ, URZ ;  /* 0x0000003f3f3ff290 */ /* 0x000fe2000fffe03f */
[----:B-1----:R-:W-:Y:S01]  /*7770*/  @!P0 SHF.R.S32.HI R0, RZ, 0x1f, R229 ;  /* 0x0000001fff008819 */ /* 0x002fe200000114e5 */
[C---:B------:R-:W-:Y:S04]  /*7780*/  @!P0 IMAD.WIDE.U32 R2, R229.reuse, c[0x0][0x208], RZ ;  /* 0x00008200e5028a25 */ /* 0x040fe800078e00ff */
[----:B------:R-:W-:Y:S04]  /*7790*/  @!P0 IMAD R0, R0, c[0x0][0x208], RZ ;  /* 0x0000820000008a24 */ /* 0x000fe800078e02ff */
[----:B------:R-:W-:Y:S01]  /*77a0*/  @!P0 IMAD R0, R229, c[0x0][0x20c], R0 ;  /* 0x00008300e5008a24 */ /* 0x000fe200078e0200 */
[----:B-----5:R-:W-:Y:S03]  /*77b0*/  LDSM.16.M88.4 R96, [R219+0x6100] ;  /* 0x00610000db60783b */ /* 0x020fe60000000200 */
[----:B------:R-:W-:Y:S03]  /*77c0*/  @!P0 IMAD.IADD R0, R3, 0x1, R0 ;  /* 0x0000000103008824 */ /* 0x000fe600078e0200 */
[----:B------:R-:W1:Y:S01]  /*77d0*/  LDSM.16.M88.4 R16, [R212+0x3100] ;  /* 0x00310000d410783b */ /* 0x000e620000000200 */
[----:B------:R-:W-:Y:S05]  /*77e0*/  @!P0 IMAD R0, R0, 0x60, RZ ;  /* 0x0000006000008824 */ /* 0x000fea00078e02ff */
[----:B------:R-:W2:Y:S06]  /*77f0*/  LDSM.16.M88.4 R92, [R219+0x8100] ;  /* 0x00810000db5c783b */ /* 0x000eac0000000200 */
[----:B------:R-:W3:Y:S06]  /*7800*/  LDL.64 R192, [R1+0x30] ;  /* 0x0000300001c07983 */ /* 0x000eec0000100a00 */
[----:B------:R-:W3:Y:S06]  /*7810*/  LDL.64 R128, [R1+0x40] ;  /* 0x0000400001807983 */ /* 0x000eec0000100a00 */
[----:B------:R-:W4:Y:S06]  /*7820*/  LDSM.16.M88.4 R32, [R212+0x3900] ;  /* 0x00390000d420783b */ /* 0x000f2c0000000200 */
[----:B------:R-:W3:Y:S06]  /*7830*/  LDL.64 R234, [R1+0x28] ;  /* 0x0000280001ea7983 */ /* 0x000eec0000100a00 */
[----:B------:R-:W4:Y:S01]  /*7840*/  LDSM.16.M88.4 R48, [R212+0x4100] ;  /* 0x00410000d430783b */ /* 0x000f220000000200 */
[-C--:B-1----:R-:W-:Y:S05]  /*7850*/  HMMA.16816.F32.BF16 R4, R96, R16.reuse, RZ ;  /* 0x000000106004723c */ /* 0x082fea00000418ff */
[----:B------:R-:W3:Y:S03]  /*7860*/  LDL.64 R232, [R1+0x38] ;  /* 0x0000380001e87983 */ /* 0x000ee60000100a00 */
[C---:B--2---:R-:W-:Y:S03]  /*7870*/  HMMA.16816.F32.BF16 R8, R92.reuse, R16, RZ ;  /* 0x000000105c08723c */ /* 0x044fe600000418ff */
[----:B------:R-:W1:Y:S06]  /*7880*/  LDSM.16.M88.4 R64, [R212+0x4900] ;  /* 0x00490000d440783b */ /* 0x000e6c0000000200 */
[----:B------:R-:W2:Y:S01]  /*7890*/  LDL R135, [R1+0x1c] ;  /* 0x00001c0001877983 */ /* 0x000ea20000100800 */
[-C--:B------:R-:W-:Y:S05]  /*78a0*/  HMMA.16816.F32.BF16 R12, R92, R18.reuse, RZ ;  /* 0x000000125c0c723c */ /* 0x080fea00000418ff */
[----:B------:R-:W1:Y:S03]  /*78b0*/  LDSM.16.M88.4 R80, [R212+0x5100] ;  /* 0x00510000d450783b */ /* 0x000e660000000200 */
[C---:B------:R-:W-:Y:S03]  /*78c0*/  HMMA.16816.F32.BF16 R16, R96.reuse, R18, RZ ;  /* 0x000000126010723c */ /* 0x040fe600000418ff */
[----:B------:R-:W1:Y:S05]  /*78d0*/  LDSM.16.M88.4 R172, [R212+0x5900] ;  /* 0x00590000d4ac783b */ /* 0x000e6a0000000200 */
[-C--:B----4-:R-:W-:Y:S01]  /*78e0*/  HMMA.16816.F32.BF16 R20, R96, R32.reuse, RZ ;  /* 0x000000206014723c */ /* 0x090fe200000418ff */
[----:B------:R-:W-:Y:S06]  /*78f0*/  LDSM.16.M88.4 R176, [R222+0x6100] ;  /* 0x00610000deb0783b */ /* 0x000fec0000000200 */
[----:B------:R-:W4:Y:S01]  /*7900*/  LDSM.16.M88.4 R180, [R223] ;  /* 0x00000000dfb4783b */ /* 0x000f220000000200 */
[C---:B------:R-:W-:Y:S05]  /*7910*/  HMMA.16816.F32.BF16 R24, R92.reuse, R32, RZ ;  /* 0x000000205c18723c */ /* 0x040fea00000418ff */
[----:B------:R-:W1:Y:S03]  /*7920*/  LDSM.16.M88.4 R184, [R222+0x8100] ;  /* 0x00810000deb8783b */ /* 0x000e660000000200 */
[-C--:B------:R-:W-:Y:S03]  /*7930*/  HMMA.16816.F32.BF16 R28, R92, R34.reuse, RZ ;  /* 0x000000225c1c723c */ /* 0x080fe600000418ff */
[----:B------:R-:W1:Y:S05]  /*7940*/  LDSM.16.M88.4 R188, [R228] ;  /* 0x00000000e4bc783b */ /* 0x000e6a0000000200 */
[C---:B------:R-:W-:Y:S08]  /*7950*/  HMMA.16816.F32.BF16 R32, R96.reuse, R34, RZ ;  /* 0x000000226020723c */ /* 0x040ff000000418ff */
[-C--:B------:R-:W-:Y:S08]  /*7960*/  HMMA.16816.F32.BF16 R36, R96, R48.reuse, RZ ;  /* 0x000000306024723c */ /* 0x080ff000000418ff */
[C---:B------:R-:W-:Y:S08]  /*7970*/  HMMA.16816.F32.BF16 R40, R92.reuse, R48, RZ ;  /* 0x000000305c28723c */ /* 0x040ff000000418ff */
[-C--:B------:R-:W-:Y:S08]  /*7980*/  HMMA.16816.F32.BF16 R44, R92, R50.reuse, RZ ;  /* 0x000000325c2c723c */ /* 0x080ff000000418ff */
[C---:B------:R-:W-:Y:S08]  /*7990*/  HMMA.16816.F32.BF16 R48, R96.reuse, R50, RZ ;  /* 0x000000326030723c */ /* 0x040ff000000418ff */
[-C--:B-1----:R-:W-:Y:S08]  /*79a0*/  HMMA.16816.F32.BF16 R52, R96, R64.reuse, RZ ;  /* 0x000000406034723c */ /* 0x082ff000000418ff */
[C---:B------:R-:W-:Y:S08]  /*79b0*/  HMMA.16816.F32.BF16 R56, R92.reuse, R64, RZ ;  /* 0x000000405c38723c */ /* 0x040ff000000418ff */
[-C--:B------:R-:W-:Y:S08]  /*79c0*/  HMMA.16816.F32.BF16 R60, R92, R66.reuse, RZ ;  /* 0x000000425c3c723c */ /* 0x080ff000000418ff */
        /* <DEDUP_REMOVED lines=8> */
[----:B------:R-:W-:Y:S01]  /*7a50*/  HMMA.16816.F32.BF16 R96, R96, R174, RZ ;  /* 0x000000ae6060723c */ /* 0x000fe200000418ff */
[----:B------:R-:W1:Y:S07]  /*7a60*/  LDSM.16.M88.4 R172, [R227] ;  /* 0x00000000e3ac783b */ /* 0x000e6e0000000200 */
[-C--:B----4-:R-:W-:Y:S08]  /*7a70*/  HMMA.16816.F32.BF16 R4, R176, R180.reuse, R4 ;  /* 0x000000b4b004723c */ /* 0x090ff00000041804 */
[C---:B------:R-:W-:Y:S08]  /*7a80*/  HMMA.16816.F32.BF16 R8, R184.reuse, R180, R8 ;  /* 0x000000b4b808723c */ /* 0x040ff00000041808 */
[-C--:B------:R-:W-:Y:S08]  /*7a90*/  HMMA.16816.F32.BF16 R12, R184, R182.reuse, R12 ;  /* 0x000000b6b80c723c */ /* 0x080ff0000004180c */
[C---:B------:R-:W-:Y:S01]  /*7aa0*/  HMMA.16816.F32.BF16 R16, R176.reuse, R182, R16 ;  /* 0x000000b6b010723c */ /* 0x040fe20000041810 */
[----:B------:R-:W4:Y:S07]  /*7ab0*/  LDSM.16.M88.4 R180, [R226] ;  /* 0x00000000e2b4783b */ /* 0x000f2e0000000200 */
[-C--:B------:R-:W-:Y:S08]  /*7ac0*/  HMMA.16816.F32.BF16 R20, R176, R188.reuse, R20 ;  /* 0x000000bcb014723c */ /* 0x080ff00000041814 */
[C---:B------:R-:W-:Y:S08]  /*7ad0*/  HMMA.16816.F32.BF16 R24, R184.reuse, R188, R24 ;  /* 0x000000bcb818723c */ /* 0x040ff00000041818 */
[-C--:B------:R-:W-:Y:S08]  /*7ae0*/  HMMA.16816.F32.BF16 R28, R184, R190.reuse, R28 ;  /* 0x000000beb81c723c */ /* 0x080ff0000004181c */
[C---:B------:R-:W-:Y:S01]  /*7af0*/  HMMA.16816.F32.BF16 R32, R176.reuse, R190, R32 ;  /* 0x000000beb020723c */ /* 0x040fe20000041820 */
[----:B------:R-:W2:Y:S07]  /*7b00*/  LDSM.16.M88.4 R188, [R225] ;  /* 0x00000000e1bc783b */ /* 0x000eae0000000200 */
[-C--:B-1----:R-:W-:Y:S08]  /*7b10*/  HMMA.16816.F32.BF16 R36, R176, R172.reuse, R36 ;  /* 0x000000acb024723c */ /* 0x082ff00000041824 */
[C---:B------:R-:W-:Y:S08]  /*7b20*/  HMMA.16816.F32.BF16 R40, R184.reuse, R172, R40 ;  /* 0x000000acb828723c */ /* 0x040ff00000041828 */
[-C--:B------:R-:W-:Y:S04]  /*7b30*/  HMMA.16816.F32.BF16 R44, R184, R174.reuse, R44 ;  /* 0x000000aeb82c723c */ /* 0x080fe8000004182c */
[----:B---3--:R-:W-:Y:S04]  /*7b40*/  @!P0 IMAD.MOV.U32 R129, RZ, RZ, R193 ;  /* 0x000000ffff818224 */ /* 0x008fe800078e00c1 */
[C---:B------:R-:W-:Y:S01]  /*7b50*/  HMMA.16816.F32.BF16 R48, R176.reuse, R174, R48 ;  /* 0x000000aeb030723c */ /* 0x040fe20000041830 */
[----:B------:R-:W1:Y:S03]  /*7b60*/  LDSM.16.M88.4 R192, [R224] ;  /* 0x00000000e0c0783b */ /* 0x000e660000000200 */
[----:B------:R-:W-:Y:S04]  /*7b70*/  @!P0 IMAD.WIDE.U32 R128, R2, 0x60, R128 ;  /* 0x0000006002808825 */ /* 0x000fe800078e0080 */
[-C--:B----4-:R-:W-:Y:S04]  /*7b80*/  HMMA.16816.F32.BF16 R52, R176, R180.reuse, R52 ;  /* 0x000000b4b034723c */ /* 0x090fe80000041834 */
[----:B------:R-:W-:Y:S01]  /*7b90*/  @!P0 IMAD.IADD R0, R129, 0x1, R0 ;  /* 0x0000000181008824 */ /* 0x000fe200078e0200 */
[C---:B------:R-:W-:Y:S03]  /*7ba0*/  @!P0 LEA R2, P1, R128.reuse, c[0x0][0x1f8], 0x1 ;  /* 0x00007e0080028a11 */ /* 0x040fe600078208ff */
[C---:B------:R-:W-:Y:S04]  /*7bb0*/  HMMA.16816.F32.BF16 R56, R184.reuse, R180, R56 ;  /* 0x000000b4b838723c */ /* 0x040fe80000041838 */
[----:B------:R-:W-:Y:S02]  /*7bc0*/  @!P0 LEA.HI.X R3, R128, c[0x0][0x1fc], R0, 0x1, P1 ;  /* 0x00007f0080038a11 */ /* 0x000fe400008f0c00 */
[----:B------:R-:W-:Y:S02]  /*7bd0*/  @!P0 IADD3 R198, P2, R2, UR10, RZ ;  /* 0x0000000a02c68c10 */ /* 0x000fe4000ff5e0ff */
[-C--:B------:R-:W-:Y:S01]  /*7be0*/  HMMA.16816.F32.BF16 R60, R184, R182.reuse, R60 ;  /* 0x000000b6b83c723c */ /* 0x080fe2000004183c */
[----:B------:R-:W-:Y:S01]  /*7bf0*/  @!PT LDS RZ, [RZ] ;  /* 0x00000000fffff984 */ /* 0x000fe20000000800 */
[----:B------:R-:W-:Y:S01]  /*7c00*/  @!PT LDS RZ, [RZ] ;  /* 0x00000000fffff984 */ /* 0x000fe20000000800 */
[----:B------:R-:W-:Y:S01]  /*7c10*/  @!PT LDS RZ, [RZ] ;  /* 0x00000000fffff984 */ /* 0x000fe20000000800 */
[----:B------:R3:W-:Y:S03]  /*7c20*/  @!P0 LDGSTS.E.BYPASS.LTC128B.128 [R231+0x100], [R2.64], !P6 ;  /* 0x0010000002e78fae */ /* 0x0007e6000f101d4c */
[----:B------:R-:W-:Y:S02]  /*7c30*/  @!P0 IADD3.X R199, R3, UR9, RZ, P2, !PT ;  /* 0x0000000903c78c10 */ /* 0x000fe400097fe4ff */
[----:B------:R-:W-:Y:S02]  /*7c40*/  @!P0 IADD3 R196, P1, R198, UR10, RZ ;  /* 0x0000000ac6c48c10 */ /* 0x000fe4000ff3e0ff */
[C---:B------:R-:W-:Y:S01]  /*7c50*/  HMMA.16816.F32.BF16 R64, R176.reuse, R182, R64 ;  /* 0x000000b6b040723c */ /* 0x040fe20000041840 */
[----:B------:R4:W-:Y:S03]  /*7c60*/  @!P0 LDGSTS.E.BYPASS.LTC128B.128 [R231+0x900], [R198.64], !P6 ;  /* 0x00900000c6e78fae */ /* 0x0009e6000f101d4c */
[----:B------:R-:W-:Y:S02]  /*7c70*/  @!P0 IADD3.X R197, R199, UR9, RZ, P1, !PT ;  /* 0x00000009c7c58c10 */ /* 0x000fe40008ffe4ff */
[----:B------:R-:W-:Y:S02]  /*7c80*/  @!P0 IADD3 R128, P3, R196, UR10, RZ ;  /* 0x0000000ac4808c10 */ /* 0x000fe4000ff7e0ff */
[-C--:B--2---:R-:W-:Y:S01]  /*7c90*/  HMMA.16816.F32.BF16 R68, R176, R188.reuse, R68 ;  /* 0x000000bcb044723c */ /* 0x084fe20000041844 */
[----:B------:R4:W-:Y:S03]  /*7ca0*/  @!P0 LDGSTS.E.BYPASS.LTC128B.128 [R231+0x1100], [R196.64], !P6 ;  /* 0x01100000c4e78fae */ /* 0x0009e6000f101d4c */
[----:B------:R-:W-:Y:S02]  /*7cb0*/  @!P0 IADD3.X R129, R197, UR9, RZ, P3, !PT ;  /* 0x00000009c5818c10 */ /* 0x000fe40009ffe4ff */
[----:B------:R-:W-:Y:S02]  /*7cc0*/  PLOP3.LUT P3, PT, PT, PT, UP2, 0x80, 0x0 ;  /* 0x000000000000781c */ /* 0x000fe40003f6f028 */
[C---:B------:R-:W-:Y:S01]  /*7cd0*/  HMMA.16816.F32.BF16 R72, R184.reuse, R188, R72 ;  /* 0x000000bcb848723c */ /* 0x040fe20000041848 */
[----:B------:R2:W-:Y:S03]  /*7ce0*/  @!P0 LDGSTS.E.BYPASS.LTC128B.128 [R231+0x1900], [R128.64], !P6 ;  /* 0x0190000080e78fae */ /* 0x0005e6000f101d4c */
[----:B---3--:R-:W-:Y:S04]  /*7cf0*/  @!P0 IADD3 R2, P2, R128, UR10, RZ ;  /* 0x0000000a80028c10 */ /* 0x008fe8000ff5e0ff */
[-C--:B------:R-:W-:Y:S04]  /*7d00*/  HMMA.16816.F32.BF16 R76, R184, R190.reuse, R76 ;  /* 0x000000beb84c723c */ /* 0x080fe8000004184c */
[----:B------:R-:W-:Y:S02]  /*7d10*/  @!P0 IADD3.X R3, R129, UR9, RZ, P2, !PT ;  /* 0x0000000981038c10 */ /* 0x000fe400097fe4ff */
[----:B------:R-:W-:Y:S02]  /*7d20*/  @!P0 IADD3 R172, P1, R2, UR10, RZ ;  /* 0x0000000a02ac8c10 */ /* 0x000fe4000ff3e0ff */
[C---:B------:R-:W-:Y:S01]  /*7d30*/  HMMA.16816.F32.BF16 R80, R176.reuse, R190, R80 ;  /* 0x000000beb050723c */ /* 0x040fe20000041850 */
[----:B------:R3:W-:Y:S03]  /*7d40*/  @!P0 LDGSTS.E.BYPASS.LTC128B.128 [R231+0x2100], [R2.64], !P6 ;  /* 0x0210000002e78fae */ /* 0x0007e6000f101d4c */
[----:B------:R-:W-:Y:S04]  /*7d50*/  @!P0 IADD3.X R173, R3, UR9, RZ, P1, !PT ;  /* 0x0000000903ad8c10 */ /* 0x000fe80008ffe4ff */
[-C--:B-1----:R-:W-:Y:S01]  /*7d60*/  HMMA.16816.F32.BF16 R84, R176, R192.reuse, R84 ;  /* 0x000000c0b054723c */ /* 0x082fe20000041854 */
[----:B------:R1:W-:Y:S02]  /*7d70*/  @!P0 LDGSTS.E.BYPASS.LTC128B.128 [R231+0x2900], [R172.64], !P6 ;  /* 0x02900000ace78fae */ /* 0x0003e4000f101d4c */
[C---:B------:R-:W-:Y:S04]  /*7d80*/  ISETP.GT.AND P0, PT, R229.reuse, UR8, PT ;  /* 0x00000008e5007c0c */ /* 0x040fe8000bf04270 */
[----:B----4-:R-:W-:Y:S01]  /*7d90*/  LDSM.16.M88.4 R196, [R220+0x6100] ;  /* 0x00610000dcc4783b */ /* 0x010fe20000000200 */
[C---:B------:R-:W-:Y:S05]  /*7da0*/  HMMA.16816.F32.BF16 R88, R184.reuse, R192, R88 ;  /* 0x000000c0b858723c */ /* 0x040fea0000041858 */
[----:B------:R-:W4:Y:S03]  /*7db0*/  LDSM.16.M88.4 R200, [R218+0x3100] ;  /* 0x00310000dac8783b */ /* 0x000f260000000200 */
[-C--:B------:R-:W-:Y:S03]  /*7dc0*/  HMMA.16816.F32.BF16 R92, R184, R194.reuse, R92 ;  /* 0x000000c2b85c723c */ /* 0x080fe6000004185c */
[----:B------:R-:W4:Y:S01]  /*7dd0*/  LDSM.16.M88.4 R204, [R220+0x8100] ;  /* 0x00810000dccc783b */ /* 0x000f220000000200 */
[----:B------:R-:W-:Y:S01]  /*7de0*/  @P0 IMAD.SHL.U32 R130, R230, 0x20, RZ ;  /* 0x00000020e6820824 */ /* 0x000fe200078e00ff */
[----:B------:R-:W-:Y:S01]  /*7df0*/  @P0 IADD3 R0, R229, -0x1, RZ ;  /* 0xffffffffe5000810 */ /* 0x000fe20007ffe0ff */
[----:B---3--:R-:W-:Y:S02]  /*7e00*/  @P0 IMAD.MOV.U32 R3, RZ, RZ, R235 ;  /* 0x000000ffff030224 */ /* 0x008fe400078e00eb */
[----:B------:R-:W-:Y:S01]  /*7e10*/  HMMA.16816.F32.BF16 R96, R176, R194, R96 ;  /* 0x000000c2b060723c */ /* 0x000fe20000041860 */
[----:B------:R-:W0:Y:S03]  /*7e20*/  LDGDEPBAR ;  /* 0x00000000000079af */ /* 0x000e260000000000 */
[----:B--2---:R-:W-:Y:S01]  /*7e30*/  @P0 IMAD.WIDE.U32 R128, R0, c[0x0][0x1e0], RZ ;  /* 0x0000780000800a25 */ /* 0x004fe200078e00ff */
[----:B------:R-:W-:Y:S02]  /*7e40*/  @P0 SHF.R.S32.HI R2, RZ, 0x1f, R0 ;  /* 0x0000001fff020819 */ /* 0x000fe40000011400 */
[----:B-1----:R-:W1:Y:S05]  /*7e50*/  LDSM.16.M88.4 R172, [R218+0x3900] ;  /* 0x00390000daac783b */ /* 0x002e6a0000000200 */
[----:B------:R-:W-:Y:S01]  /*7e60*/  @P0 IMAD R2, R2, c[0x0][0x1e0], RZ ;  /* 0x0000780002020a24 */ /* 0x000fe200078e02ff */
[----:B------:R-:W2:Y:S03]  /*7e70*/  LDSM.16.M88.4 R180, [R218+0x4100] ;  /* 0x00410000dab4783b */ /* 0x000ea60000000200 */
[----:B------:R-:W-:Y:S03]  /*7e80*/  @P0 IMAD R2, R0, c[0x0][0x1e4], R2 ;  /* 0x0000790000020a24 */ /* 0x000fe600078e0202 */
[----:B------:R-:W3:Y:S01]  /*7e90*/  LDSM.16.M88.4 R184, [R218+0x4900] ;  /* 0x00490000dab8783b */ /* 0x000ee20000000200 */
[----:B------:R-:W-:Y:S02]  /*7ea0*/  @P0 IMAD.IADD R0, R129, 0x1, R2 ;  /* 0x0000000181000824 */ /* 0x000fe400078e0202 */
[----:B------:R-:W-:Y:S02]  /*7eb0*/  @P0 IMAD.MOV.U32 R2, RZ, RZ, R232 ;  /* 0x000000ffff020224 */ /* 0x000fe400078e00e8 */
[----:B------:R-:W-:Y:S01]  /*7ec0*/  @P0 IMAD R0, R0, 0x60, RZ ;  /* 0x0000006000000824 */ /* 0x000fe200078e02ff */
[----:B------:R-:W2:Y:S01]  /*7ed0*/  LDSM.16.M88.4 R176, [R218+0x5100] ;  /* 0x00510000dab0783b */ /* 0x000ea20000000200 */
[----:B------:R-:W-:Y:S01]  /*7ee0*/  @P0 IMAD.WIDE.U32 R2, R128, 0x60, R2 ;  /* 0x0000006080020825 */ /* 0x000fe200078e0002 */
[-C--:B----4-:R-:W-:Y:S03]  /*7ef0*/  HMMA.16816.F32.BF16 R4, R196, R200.reuse, R4 ;  /* 0x000000c8c404723c */ /* 0x090fe60000041804 */
[----:B------:R-:W-:Y:S01]  /*7f00*/  IMAD.MOV.U32 R232, RZ, RZ, c[0x0][0x1e4] ;  /* 0x00007900ffe87624 */ /* 0x000fe200078e00ff */
[----:B------:R-:W-:Y:S01]  /*7f10*/  LDSM.16.M88.4 R188, [R221+0x6100] ;  /* 0x00610000ddbc783b */ /* 0x000fe20000000200 */
[C---:B------:R-:W-:Y:S01]  /*7f20*/  @P0 LEA R128, P1, R2.reuse, c[0x0][0x1c8], 0x1 ;  /* 0x0000720002800a11 */ /* 0x040fe200078208ff */
[----:B------:R-:W-:Y:S02]  /*7f30*/  @P0 IMAD.IADD R0, R3, 0x1, R0 ;  /* 0x0000000103000824 */ /* 0x000fe400078e0200 */
[C---:B------:R-:W-:Y:S02]  /*7f40*/  HMMA.16816.F32.BF16 R8, R204.reuse, R200, R8 ;  /* 0x000000c8cc08723c */ /* 0x040fe40000041808 */
[----:B------:R-:W-:Y:S02]  /*7f50*/  LDSM.16.M88.4 R192, [R217] ;  /* 0x00000000d9c0783b */ /* 0x000fe40000000200 */
[----:B------:R-:W-:Y:S02]  /*7f60*/  @P0 LEA.HI.X R129, R2, c[0x0][0x1cc], R0, 0x1, P1 ;  /* 0x0000730002810a11 */ /* 0x000fe400008f0c00 */
[-C--:B------:R-:W-:Y:S02]  /*7f70*/  @P0 IADD3 R2, P1, R128, R130.reuse, RZ ;  /* 0x0000008280020210 */ /* 0x080fe40007f3e0ff */
[----:B------:R-:W-:Y:S01]  /*7f80*/  LDSM.16.M88.4 R208, [R217+0x1000] ;  /* 0x00100000d9d0783b */ /* 0x000fe20000000200 */
[-C--:B------:R-:W-:Y:S03]  /*7f90*/  HMMA.16816.F32.BF16 R12, R204, R202.reuse, R12 ;  /* 0x000000cacc0c723c */ /* 0x080fe6000004180c */
[----:B------:R-:W-:Y:S05]  /*7fa0*/  @P0 SHF.L.U64.HI R0, R230, 0x5, R232 ;  /* 0x00000005e6000819 */ /* 0x000fea00000102e8 */
[C---:B------:R-:W-:Y:S01]  /*7fb0*/  HMMA.16816.F32.BF16 R16, R196.reuse, R202, R16 ;  /* 0x000000cac410723c */ /* 0x040fe20000041810 */
[----:B------:R-:W-:Y:S03]  /*7fc0*/  LDSM.16.M88.4 R200, [R221+0x8100] ;  /* 0x00810000ddc8783b */ /* 0x000fe60000000200 */
[--C-:B------:R-:W-:Y:S04]  /*7fd0*/  @P0 IMAD.X R3, R129, 0x1, R0.reuse, P1 ;  /* 0x0000000181030824 */ /* 0x100fe800008e0600 */
[-C--:B-1----:R-:W-:Y:S08]  /*7fe0*/  HMMA.16816.F32.BF16 R20, R196, R172.reuse, R20 ;  /* 0x000000acc414723c */ /* 0x082ff00000041814 */
[C---:B------:R-:W-:Y:S08]  /*7ff0*/  HMMA.16816.F32.BF16 R24, R204.reuse, R172, R24 ;  /* 0x000000accc18723c */ /* 0x040ff00000041818 */
[-C--:B------:R-:W-:Y:S08]  /*8000*/  HMMA.16816.F32.BF16 R28, R204, R174.reuse, R28 ;  /* 0x000000aecc1c723c */ /* 0x080ff0000004181c */
[C---:B------:R-:W-:Y:S01]  /*8010*/  HMMA.16816.F32.BF16 R32, R196.reuse, R174, R32 ;  /* 0x000000aec420723c */ /* 0x040fe20000041820 */
[----:B------:R-:W1:Y:S07]  /*8020*/  LDSM.16.M88.4 R172, [R218+0x5900] ;  /* 0x00590000daac783b */ /* 0x000e6e0000000200 */
[-C--:B--2---:R-:W-:Y:S08]  /*8030*/  HMMA.16816.F32.BF16 R36, R196, R180.reuse, R36 ;  /* 0x000000b4c424723c */ /* 0x084ff00000041824 */
[C---:B------:R-:W-:Y:S08]  /*8040*/  HMMA.16816.F32.BF16 R40, R204.reuse, R180, R40 ;  /* 0x000000b4cc28723c */ /* 0x040ff00000041828 */
[-C--:B------:R-:W-:Y:S08]  /*8050*/  HMMA.16816.F32.BF16 R44, R204, R182.reuse, R44 ;  /* 0x000000b6cc2c723c */ /* 0x080ff0000004182c */
[C---:B------:R-:W-:Y:S01]  /*8060*/  HMMA.16816.F32.BF16 R48, R196.reuse, R182, R48 ;  /* 0x000000b6c430723c */ /* 0x040fe20000041830 */
[----:B------:R-:W2:Y:S07]  /*8070*/  LDSM.16.M88.4 R180, [R217+0x800] ;  /* 0x00080000d9b4783b */ /* 0x000eae0000000200 */
[-C--:B---3--:R-:W-:Y:S08]  /*8080*/  HMMA.16816.F32.BF16 R52, R196, R184.reuse, R52 ;  /* 0x000000b8c434723c */ /* 0x088ff00000041834 */
        /* <DEDUP_REMOVED lines=8> */
[----:B------:R-:W-:Y:S07]  /*8110*/  LDSM.16.M88.4 R176, [R217+0x2800] ;  /* 0x00280000d9b0783b */ /* 0x000fee0000000200 */
[-C--:B-1----:R-:W-:Y:S08]  /*8120*/  HMMA.16816.F32.BF16 R84, R196, R172.reuse, R84 ;  /* 0x000000acc454723c */ /* 0x082ff00000041854 */
[C---:B------:R-:W-:Y:S08]  /*8130*/  HMMA.16816.F32.BF16 R88, R204.reuse, R172, R88 ;  /* 0x000000accc58723c */ /* 0x040ff00000041858 */
[-C--:B------:R-:W-:Y:S08]  /*8140*/  HMMA.16816.F32.BF16 R92, R204, R174.reuse, R92 ;  /* 0x000000aecc5c723c */ /* 0x080ff0000004185c */
[----:B------:R-:W-:Y:S01]  /*8150*/  HMMA.16816.F32.BF16 R96, R196, R174, R96 ;  /* 0x000000aec460723c */ /* 0x000fe20000041860 */
[----:B------:R-:W1:Y:S01]  /*8160*/  LDSM.16.M88.4 R172, [R217+0x2000] ;  /* 0x00200000d9ac783b */ /* 0x000e620000000200 */
[----:B------:R-:W-:Y:S05]  /*8170*/  DEPBAR.LE SB0, 0x0 ;  /* 0x000080000000791a */ /* 0x000fea0000000000 */
[----:B------:R-:W-:Y:S01]  /*8180*/  BAR.SYNC.DEFER_BLOCKING 0x0 ;  /* 0x0000000000007b1d */ /* 0x000fe20000010000 */
[-C--:B------:R-:W-:Y:S08]  /*8190*/  HMMA.16816.F32.BF16 R4, R188, R192.reuse, R4 ;  /* 0x000000c0bc04723c */ /* 0x080ff00000041804 */
[C---:B------:R-:W-:Y:S08]  /*81a0*/  HMMA.16816.F32.BF16 R8, R200.reuse, R192, R8 ;  /* 0x000000c0c808723c */ /* 0x040ff00000041808 */
[-C--:B------:R-:W-:Y:S08]  /*81b0*/  HMMA.16816.F32.BF16 R12, R200, R194.reuse, R12 ;  /* 0x000000c2c80c723c */ /* 0x080ff0000004180c */
[C---:B------:R-:W-:Y:S08]  /*81c0*/  HMMA.16816.F32.BF16 R16, R188.reuse, R194, R16 ;  /* 0x000000c2bc10723c */ /* 0x040ff00000041810 */
[-C--:B--2---:R-:W-:Y:S08]  /*81d0*/  HMMA.16816.F32.BF16 R20, R188, R180.reuse, R20 ;  /* 0x000000b4bc14723c */ /* 0x084ff00000041814 */
[C---:B------:R-:W-:Y:S07]  /*81e0*/  HMMA.16816.F32.BF16 R24, R200.reuse, R180, R24 ;  /* 0x000000b4c818723c */ /* 0x040fee0000041818 */
[-C--:B------:R-:W-:Y:S01]  /*81f0*/  @P0 IADD3 R180, P2, R2, R130.reuse, RZ ;  /* 0x0000008202b40210 */ /* 0x080fe20007f5e0ff */
[-C--:B------:R-:W-:Y:S04]  /*8200*/  HMMA.16816.F32.BF16 R28, R200, R182.reuse, R28 ;  /* 0x000000b6c81c723c */ /* 0x080fe8000004181c */
[--C-:B------:R-:W-:Y:S04]  /*8210*/  @P0 IMAD.X R181, R3, 0x1, R0.reuse, P2 ;  /* 0x0000000103b50824 */ /* 0x100fe800010e0600 */
[C---:B------:R-:W-:Y:S01]  /*8220*/  HMMA.16816.F32.BF16 R32, R188.reuse, R182, R32 ;  /* 0x000000b6bc20723c */ /* 0x040fe20000041820 */
[----:B------:R-:W2:Y:S06]  /*8230*/  LDL R183, [R1+0x18] ;  /* 0x0000180001b77983 */ /* 0x000eac0000100800 */
[----:B------:R-:W-:Y:S01]  /*8240*/  @!PT LDS RZ, [RZ] ;  /* 0x00000000fffff984 */ /* 0x000fe20000000800 */
[----:B------:R-:W-:Y:S01]  /*8250*/  @!PT LDS RZ, [RZ] ;  /* 0x00000000fffff984 */ /* 0x000fe20000000800 */
[----:B------:R-:W-:Y:S01]  /*8260*/  @!PT LDS RZ, [RZ] ;  /* 0x00000000fffff984 */ /* 0x000fe20000000800 */
[----:B------:R4:W-:Y:S01]  /*8270*/  @P0 LDGSTS.E.BYPASS.LTC128B.128 [R231+0x3100], [R128.64], !P6 ;  /* 0x0310000080e70fae */ /* 0x0009e2000f101d4c */
[-C--:B------:R-:W-:Y:S05]  /*8280*/  HMMA.16816.F32.BF16 R36, R188, R208.reuse, R36 ;  /* 0x000000d0bc24723c */ /* 0x080fea0000041824 */
[----:B------:R1:W-:Y:S03]  /*8290*/  @P0 LDGSTS.E.BYPASS.LTC128B.128 [R231+0x3900], [R2.64], !P6 ;  /* 0x0390000002e70fae */ /* 0x0003e6000f101d4c */
[C---:B------:R-:W-:Y:S03]  /*82a0*/  HMMA.16816.F32.BF16 R40, R200.reuse, R208, R40 ;  /* 0x000000d0c828723c */ /* 0x040fe60000041828 */
[----:B------:R2:W-:Y:S05]  /*82b0*/  @P0 LDGSTS.E.BYPASS.LTC128B.128 [R231+0x4100], [R180.64], !P6 ;  /* 0x04100000b4e70fae */ /* 0x0005ea000f101d4c */
[-C--:B------:R-:W-:Y:S08]  /*82c0*/  HMMA.16816.F32.BF16 R44, R200, R210.reuse, R44 ;  /* 0x000000d2c82c723c */ /* 0x080ff0000004182c */
[C---:B------:R-:W-:Y:S08]  /*82d0*/  HMMA.16816.F32.BF16 R48, R188.reuse, R210, R48 ;  /* 0x000000d2bc30723c */ /* 0x040ff00000041830 */
[-C--:B---3--:R-:W-:Y:S04]  /*82e0*/  HMMA.16816.F32.BF16 R52, R188, R184.reuse, R52 ;  /* 0x000000b8bc34723c */ /* 0x088fe80000041834 */
[----:B-1----:R-:W-:Y:S04]  /*82f0*/  IMAD R2, R229, -0x60, RZ ;  /* 0xffffffa0e5027824 */ /* 0x002fe800078e02ff */
[C---:B------:R-:W-:Y:S08]  /*8300*/  HMMA.16816.F32.BF16 R56, R200.reuse, R184, R56 ;  /* 0x000000b8c838723c */ /* 0x040ff00000041838 */
[-C--:B------:R-:W-:Y:S08]  /*8310*/  HMMA.16816.F32.BF16 R60, R200, R186.reuse, R60 ;  /* 0x000000bac83c723c */ /* 0x080ff0000004183c */
[C---:B------:R-:W-:Y:S08]  /*8320*/  HMMA.16816.F32.BF16 R64, R188.reuse, R186, R64 ;  /* 0x000000babc40723c */ /* 0x040ff00000041840 */
[-C--:B------:R-:W-:Y:S08]  /*8330*/  HMMA.16816.F32.BF16 R68, R188, R172.reuse, R68 ;  /* 0x000000acbc44723c */ /* 0x080ff00000041844 */
[C---:B------:R-:W-:Y:S01]  /*8340*/  HMMA.16816.F32.BF16 R72, R200.reuse, R172, R72 ;  /* 0x000000acc848723c */ /* 0x040fe20000041848 */
[----:B------:R1:W3:Y:S07]  /*8350*/  LDL R173, [R1+0x20] ;  /* 0x0000200001ad7983 */ /* 0x0002ee0000100800 */
[-C--:B------:R-:W-:Y:S08]  /*8360*/  HMMA.16816.F32.BF16 R76, R200, R174.reuse, R76 ;  /* 0x000000aec84c723c */ /* 0x080ff0000004184c */
[C---:B------:R-:W-:Y:S07]  /*8370*/  HMMA.16816.F32.BF16 R80, R188.reuse, R174, R80 ;  /* 0x000000aebc50723c */ /* 0x040fee0000041850 */
[-C--:B------:R-:W-:Y:S01]  /*8380*/  @P0 IADD3 R174, P1, R180, R130.reuse, RZ ;  /* 0x00000082b4ae0210 */ /* 0x080fe20007f3e0ff */
[-C--:B------:R-:W-:Y:S04]  /*8390*/  HMMA.16816.F32.BF16 R84, R188, R176.reuse, R84 ;  /* 0x000000b0bc54723c */ /* 0x080fe80000041854 */
[--C-:B------:R-:W-:Y:S01]  /*83a0*/  @P0 IMAD.X R175, R181, 0x1, R0.reuse, P1 ;  /* 0x00000001b5af0824 */ /* 0x100fe200008e0600 */
[-C--:B----4-:R-:W-:Y:S03]  /*83b0*/  @P0 IADD3 R128, P2, R174, R130.reuse, RZ ;  /* 0x00000082ae800210 */ /* 0x090fe60007f5e0ff */
[C---:B------:R-:W-:Y:S01]  /*83c0*/  HMMA.16816.F32.BF16 R88, R200.reuse, R176, R88 ;  /* 0x000000b0c858723c */ /* 0x040fe20000041858 */
[----:B------:R4:W-:Y:S03]  /*83d0*/  @P0 LDGSTS.E.BYPASS.LTC128B.128 [R231+0x4900], [R174.64], !P6 ;  /* 0x04900000aee70fae */ /* 0x0009e6000f101d4c */
[--C-:B------:R-:W-:Y:S03]  /*83e0*/  @P0 IMAD.X R129, R175, 0x1, R0.reuse, P2 ;  /* 0x00000001af810824 */ /* 0x100fe600010e0600 */
[----:B------:R-:W-:Y:S01]  /*83f0*/  @P0 IADD3 R176, P1, R128, R130, RZ ;  /* 0x0000008280b00210 */ /* 0x000fe20007f3e0ff */
[-C--:B------:R-:W-:Y:S01]  /*8400*/  HMMA.16816.F32.BF16 R92, R200, R178.reuse, R92 ;  /* 0x000000b2c85c723c */ /* 0x080fe2000004185c */
[----:B------:R1:W-:Y:S03]  /*8410*/  @P0 LDGSTS.E.BYPASS.LTC128B.128 [R231+0x5100], [R128.64], !P6 ;  /* 0x0510000080e70fae */ /* 0x0003e6000f101d4c */
[----:B------:R-:W-:Y:S04]  /*8420*/  @P0 IMAD.X R177, R129, 0x1, R0, P1 ;  /* 0x0000000181b10824 */ /* 0x000fe800008e0600 */
[----:B------:R-:W-:Y:S01]  /*8430*/  HMMA.16816.F32.BF16 R96, R188, R178, R96 ;  /* 0x000000b2bc60723c */ /* 0x000fe20000041860 */
[----:B------:R1:W-:Y:S01]  /*8440*/  @P0 LDGSTS.E.BYPASS.LTC128B.128 [R231+0x5900], [R176.64], !P6 ;  /* 0x05900000b0e70fae */ /* 0x0003e2000f101d4c */
[----:B------:R-:W-:Y:S05]  /*8450*/  PLOP3.LUT P0, PT, PT, PT, UP1, 0x40, 0x0 ;  /* 0x000000000000781c */ /* 0x000fea0003f0e818 */
[----:B------:R-:W0:Y:S01]  /*8460*/  LDGDEPBAR ;  /* 0x00000000000079af */ /* 0x000e220000000000 */
[----:B--2---:R-:W-:Y:S04]  /*8470*/  IADD3 R182, -R183, 0x1, R2 ;  /* 0x00000001b7b67810 */ /* 0x004fe80007ffe102 */
[----:B-1----:R-:W-:Y:S04]  /*8480*/  IADD3 R176, R182, c[0x0][0x1d0], RZ ;  /* 0x00007400b6b07a10 */ /* 0x002fe80007ffe0ff */
[----:B------:R-:W-:Y:S04]  /*8490*/  IADD3 R176, R176, -c[0x0][0x168], RZ ;  /* 0x80005a00b0b07a10 */ /* 0x000fe80007ffe0ff */
[C---:B----4-:R-:W-:Y:S02]  /*84a0*/  IADD3 R174, R176.reuse, c[0x0][0x328], RZ ;  /* 0x0000ca00b0ae7a10 */ /* 0x050fe40007ffe0ff */
[----:B------:R-:W-:Y:S01]  /*84b0*/  IADD3 R175, R176, UR11, RZ ;  /* 0x0000000bb0af7c10 */ /* 0x000fe2000fffe0ff */
[----:B---3--:R-:W-:Y:S05]  /*84c0*/  @P3 IMAD.MOV.U32 R173, RZ, RZ, R135 ;  /* 0x000000ffffad3224 */ /* 0x008fea00078e0087 */
[----:B------:R-:W1:Y:S02]  /*84d0*/  SHFL.IDX PT, R3, R173, RZ, 0x1c1f ;  /* 0x001c1fffad037589 */ /* 0x000e6400000e0000 */
[----:B-1----:R-:W-:Y:S02]  /*84e0*/  IMAD.IADD R135, R174, 0x1, R3 ;  /* 0x00000001ae877824 */ /* 0x002fe400078e0203 */
[----:B------:R-:W-:Y:S01]  /*84f0*/  IMAD.IADD R0, R3, 0x1, R175 ;  /* 0x0000000103007824 */ /* 0x000fe200078e02af */
[----:B------:R-:W-:-:S05]  /*8500*/  @P0 BRA `(.L_x_165) ;  /* 0x0000019000000947 */ /* 0x000fca0003800000 */
[----:B------:R-:W-:Y:S01]  /*8510*/  IADD3 R3, R3, c[0x0][0x1d0], RZ ;  /* 0x0000740003037a10 */ /* 0x000fe20007ffe0ff */
[----:B------:R-:W-:Y:S03]  /*8520*/  BSSY B0, `(.L_x_166) ;  /* 0x0000012000007945 */ /* 0x000fe60003800000 */
[----:B------:R-:W-:Y:S04]  /*8530*/  IADD3 R3, R3, -c[0x0][0x168], RZ ;  /* 0x80005a0003037a10 */ /* 0x000fe80007ffe0ff */
[----:B------:R-:W-:Y:S11]  /*8540*/  ISETP.GT.AND P0, PT, R3, -0x1, PT ;  /* 0xffffffff0300780c */ /* 0x000ff60003f04270 */
[----:B------:R-:W-:Y:S02]  /*8550*/  @!UPT UIADD3 URZ, URZ, URZ, URZ ;  /* 0x0000003f3f3ff290 */ /* 0x000fe4000fffe03f */
[----:B------:R-:W-:-:S05]  /*8560*/  @P0 BRA `(.L_x_167) ;  /* 0x0000008000000947 */ /* 0x000fca0003800000 */
[----:B------:R-:W-:Y:S01]  /*8570*/  LOP3.LUT R3, RZ, R3, RZ, 0x33, !PT ;  /* 0x00000003ff037212 */ /* 0x000fe200078e33ff */
[----:B------:R-:W-:Y:S05]  /*8580*/  IMAD.MOV.U32 R128, RZ, RZ, c[0x0][0x32c] ;  /* 0x0000cb00ff807624 */ /* 0x000fea00078e00ff */
[----:B------:R-:W-:Y:S11]  /*8590*/  ISETP.NE.AND P0, PT, R128, 0x1, PT ;  /* 0x000000018000780c */ /* 0x000ff60003f05270 */
[----:B------:R-:W-:Y:S02]  /*85a0*/  @!UPT UIADD3 URZ, URZ, URZ, URZ ;  /* 0x0000003f3f3ff290 */ /* 0x000fe4000fffe03f */
[----:B------:R-:W-:Y:S05]  /*85b0*/  @P0 IMAD.HI.U32 R128, R3, c[0x0][0x330], RZ ;  /* 0x0000cc0003800a27 */ /* 0x000fea00078e00ff */
[----:B------:R-:W-:Y:S04]  /*85c0*/  @P0 SHF.R.U32.HI R3, RZ, c[0x0][0x334], R128 ;  /* 0x0000cd00ff030a19 */ /* 0x000fe80000011680 */
[----:B------:R-:W-:Y:S01]  /*85d0*/  LOP3.LUT R3, RZ, R3, RZ, 0x33, !PT ;  /* 0x00000003ff037212 */ /* 0x000fe200078e33ff */
[----:B------:R-:W-:-:S05]  /*85e0*/  BRA `(.L_x_168) ;  /* 0x0000005000007947 */ /* 0x000fca0003800000 */
.L_x_167:
[----:B------:R-:W-:Y:S04]  /*85f0*/  MOV R128, c[0x0][0x32c] ;  /* 0x0000cb0000807a02 */ /* 0x000fe80000000f00 */
[----:B------:R-:W-:Y:S11]  /*8600*/  ISETP.NE.AND P0, PT, R128, 0x1, PT ;  /* 0x000000018000780c */ /* 0x000ff60003f05270 */
[----:B------:R-:W-:Y:S02]  /*8610*/  @!UPT UIADD3 URZ, URZ, URZ, URZ ;  /* 0x0000003f3f3ff290 */ /* 0x000fe4000fffe03f */
[----:B------:R-:W-:Y:S05]  /*8620*/  @P0 IMAD.HI.U32 R128, R3, c[0x0][0x330], RZ ;  /* 0x0000cc0003800a27 */ /* 0x000fea00078e00ff */
[----:B------:R-:W-:Y:S02]  /*8630*/  @P0 SHF.R.U32.HI R3, RZ, c[0x0][0x334], R128 ;  /* 0x0000cd00ff030a19 */ /* 0x000fe40000011680 */
.L_x_168:
[----:B------:R-:W-:Y:S05]  /*8640*/  BSYNC B0 ;  /* 0x0000000000007941 */ /* 0x000fea0003800000 */
.L_x_166:
[----:B------:R-:W-:Y:S04]  /*8650*/  IMAD.IADD R128, R2, 0x1, -R183 ;  /* 0x0000000102807824 */ /* 0x000fe800078e0ab7 */
[----:B------:R-:W-:Y:S05]  /*8660*/  IMAD R3, R3, c[0x0][0x32c], R128 ;  /* 0x0000cb0003037a24 */ /* 0x000fea00078e0280 */
[----:B------:R-:W-:Y:S02]  /*8670*/  IADD3 R128, R3, c[0x0][0x32c], RZ ;  /* 0x0000cb0003807a10 */ /* 0x000fe40007ffe0ff */
[----:B------:R-:W-:Y:S02]  /*8680*/  IMNMX R0, R0, R3, !PT ;  /* 0x0000000300007217 */ /* 0x000fe40007800200 */
[----:B------:R-:W-:Y:S02]  /*8690*/  IMNMX R135, R135, R128, PT ;  /* 0x0000008087877217 */ /* 0x000fe40003800200 */
.L_x_165:
[----:B------:R-:W-:Y:S01]  /*86a0*/  PLOP3.LUT P0, PT, PT, PT, UP1, 0x40, 0x0 ;  /* 0x000000000000781c */ /* 0x000fe20003f0e818 */
[----:B------:R-:W1:Y:S02]  /*86b0*/  SHFL.IDX PT, R3, R173, 0x1, 0x1c1f ;  /* 0x003c1f00ad037f89 */ /* 0x000e6400000e0000 */
[----:B-1----:R-:W-:Y:S01]  /*86c0*/  IADD3 R128, R175, R3, RZ ;  /* 0x00000003af807210 */ /* 0x002fe20007ffe0ff */
[----:B------:R-:W-:Y:S09]  /*86d0*/  IMAD.IADD R130, R174, 0x1, R3 ;  /* 0x00000001ae827824 */ /* 0x000ff200078e0203 */
        /* <DEDUP_REMOVED lines=15> */
.L_x_171:
[----:B------:R-:W-:Y:S04]  /*87d0*/  MOV R129, c[0x0][0x32c] ;  /* 0x0000cb0000817a02 */ /* 0x000fe80000000f00 */
[----:B------:R-:W-:Y:S11]  /*87e0*/  ISETP.NE.AND P0, PT, R129, 0x1, PT ;  /* 0x000000018100780c */ /* 0x000ff60003f05270 */
[----:B------:R-:W-:Y:S02]  /*87f0*/  @!UPT UIADD3 URZ, URZ, URZ, URZ ;  /* 0x0000003f3f3ff290 */ /* 0x000fe4000fffe03f */
[----:B------:R-:W-:Y:S05]  /*8800*/  @P0 IMAD.HI.U32 R129, R3, c[0x0][0x330], RZ ;  /* 0x0000cc0003810a27 */ /* 0x000fea00078e00ff */
[----:B------:R-:W-:Y:S02]  /*8810*/  @P0 SHF.R.U32.HI R3, RZ, c[0x0][0x334], R129 ;  /* 0x0000cd00ff030a19 */ /* 0x000fe40000011681 */
.L_x_172:
[----:B------:R-:W-:Y:S05]  /*8820*/  BSYNC B0 ;  /* 0x0000000000007941 */ /* 0x000fea0003800000 */
.L_x_170:
[----:B------:R-:W-:Y:S04]  /*8830*/  IMAD.IADD R129, R2, 0x1, -R183 ;  /* 0x0000000102817824 */ /* 0x000fe800078e0ab7 */
[----:B------:R-:W-:Y:S05]  /*8840*/  IMAD R3, R3, c[0x0][0x32c], R129 ;  /* 0x0000cb0003037a24 */ /* 0x000fea00078e0281 */
[----:B------:R-:W-:Y:S02]  /*8850*/  IADD3 R129, R3, c[0x0][0x32c], RZ ;  /* 0x0000cb0003817a10 */ /* 0x000fe40007ffe0ff */
[----:B------:R-:W-:Y:S02]  /*8860*/  IMNMX R128, R128, R3, !PT ;  /* 0x0000000380807217 */ /* 0x000fe40007800200 */
[----:B------:R-:W-:Y:S02]  /*8870*/  IMNMX R130, R130, R129, PT ;  /* 0x0000008182827217 */ /* 0x000fe40003800200 */
.L_x_169:
        /* <DEDUP_REMOVED lines=19> */
.L_x_175:
[----:B------:R-:W-:Y:S04]  /*89b0*/  MOV R177, c[0x0][0x32c] ;  /* 0x0000cb0000b17a02 */ /* 0x000fe80000000f00 */
[----:B------:R-:W-:Y:S11]  /*89c0*/  ISETP.NE.AND P0, PT, R177, 0x1, PT ;  /* 0x00000001b100780c */ /* 0x000ff60003f05270 */
[----:B------:R-:W-:Y:S02]  /*89d0*/  @!UPT UIADD3 URZ, URZ, URZ, URZ ;  /* 0x0000003f3f3ff290 */ /* 0x000fe4000fffe03f */
[----:B------:R-:W-:Y:S05]  /*89e0*/  @P0 IMAD.HI.U32 R177, R172, c[0x0][0x330], RZ ;  /* 0x0000cc00acb10a27 */ /* 0x000fea00078e00ff */
[----:B------:R-:W-:Y:S02]  /*89f0*/  @P0 SHF.R.U32.HI R172, RZ, c[0x0][0x334], R177 ;  /* 0x0000cd00ffac0a19 */ /* 0x000fe400000116b1 */
.L_x_176:
[----:B------:R-:W-:Y:S05]  /*8a00*/  BSYNC B0 ;  /* 0x0000000000007941 */ /* 0x000fea0003800000 */
.L_x_174:
[----:B------:R-:W-:Y:S04]  /*8a10*/  IMAD.IADD R177, R2, 0x1, -R183 ;  /* 0x0000000102b17824 */ /* 0x000fe800078e0ab7 */
[----:B------:R-:W-:Y:S05]  /*8a20*/  IMAD R172, R172, c[0x0][0x32c], R177 ;  /* 0x0000cb00acac7a24 */ /* 0x000fea00078e02b1 */
[----:B------:R-:W-:Y:S02]  /*8a30*/  IADD3 R177, R172, c[0x0][0x32c], RZ ;  /* 0x0000cb00acb17a10 */ /* 0x000fe40007ffe0ff */
[----:B------:R-:W-:Y:S02]  /*8a40*/  IMNMX R3, R3, R172, !PT ;  /* 0x000000ac03037217 */ /* 0x000fe40007800200 */
[----:B------:R-:W-:Y:S02]  /*8a50*/  IMNMX R129, R129, R177, PT ;  /* 0x000000b181817217 */ /* 0x000fe40003800200 */
.L_x_173:
[C---:B------:R-:W-:Y:S02]  /*8a60*/  ISETP.GE.AND P1, PT, R2.reuse, 0x9, PT ;  /* 0x000000090200780c */ /* 0x040fe40003f26270 */
[----:B------:R-:W-:Y:S02]  /*8a70*/  ISETP.GE.AND P3, PT, R2, 0xa, PT ;  /* 0x0000000a0200780c */ /* 0x000fe40003f66270 */
[C---:B------:R-:W-:Y:S02]  /*8a80*/  ISETP.GT.AND P0, PT, R0.reuse, 0x8, !P1 ;  /* 0x000000080000780c */ /* 0x040fe40004f04270 */
[----:B------:R-:W-:Y:S02]  /*8a90*/  P2R R180, PR, RZ, 0x8 ;  /* 0x00000008ffb47803 */ /* 0x000fe40000000000 */
[----:B------:R-:W-:Y:S02]  /*8aa0*/  ISETP.LT.OR P0, PT, R135, 0x9, P0 ;  /* 0x000000098700780c */ /* 0x000fe40000701670 */
[----:B------:R-:W-:Y:S02]  /*8ab0*/  ISETP.GT.AND P2, PT, R0, 0x9, !P3 ;  /* 0x000000090000780c */ /* 0x000fe40005f44270 */
[----:B------:R-:W-:Y:S02]  /*8ac0*/  FSEL R184, R16, -INF , !P0 ;  /* 0xff80000010b87808 */ /* 0x000fe40004000000 */
[----:B------:R-:W-:Y:S02]  /*8ad0*/  ISETP.GT.AND P0, PT, R128, 0x9, !P3 ;  /* 0x000000098000780c */ /* 0x000fe40005f04270 */
[----:B------:R-:W-:Y:S02]  /*8ae0*/  ISETP.GE.AND P3, PT, R2, 0x12, PT ;  /* 0x000000120200780c */ /* 0x000fe40003f66270 */
[----:B------:R-:W-:Y:S02]  /*8af0*/  ISETP.LT.OR P0, PT, R130, 0xa, P0 ;  /* 0x0000000a8200780c */ /* 0x000fe40000701670 */
[----:B------:R-:W-:Y:S02]  /*8b00*/  P2R R178, PR, RZ, 0x8 ;  /* 0x00000008ffb27803 */ /* 0x000fe40000000000 */
[----:B------:R-:W-:Y:S02]  /*8b10*/  FSEL R187, R19, -INF , !P0 ;  /* 0xff80000013bb7808 */ /* 0x000fe40004000000 */
[----:B------:R-:W-:Y:S02]  /*8b20*/  ISETP.GT.AND P0, PT, R0, 0x11, !P3 ;  /* 0x000000110000780c */ /* 0x000fe40005f04270 */
[C---:B------:R-:W-:Y:S02]  /*8b30*/  ISETP.LT.OR P2, PT, R135.reuse, 0xa, P2 ;  /* 0x0000000a8700780c */ /* 0x040fe40001741670 */
[----:B------:R-:W-:Y:S02]  /*8b40*/  ISETP.LT.OR P0, PT, R135, 0x12, P0 ;  /* 0x000000128700780c */ /* 0x000fe40000701670 */
[----:B------:R-:W-:Y:S02]  /*8b50*/  FSEL R185, R17, -INF , !P2 ;  /* 0xff80000011b97808 */ /* 0x000fe40005000000 */
[----:B------:R-:W-:Y:S02]  /*8b60*/  FSEL R190, R21, -INF , !P0 ;  /* 0xff80000015be7808 */ /* 0x000fe40004000000 */
[----:B------:R-:W-:Y:S02]  /*8b70*/  ISETP.GT.AND P0, PT, R128, 0x11, !P3 ;  /* 0x000000118000780c */ /* 0x000fe40005f04270 */
[----:B------:R-:W-:Y:S02]  /*8b80*/  ISETP.GE.AND P3, PT, R2, 0x19, PT ;  /* 0x000000190200780c */ /* 0x000fe40003f66270 */
[----:B------:R-:W-:Y:S02]  /*8b90*/  ISETP.LT.OR P0, PT, R130, 0x12, P0 ;  /* 0x000000128200780c */ /* 0x000fe40000701670 */
[----:B------:R-:W-:Y:S02]  /*8ba0*/  ISETP.GE.AND P2, PT, R2, 0x1a, PT ;  /* 0x0000001a0200780c */ /* 0x000fe40003f46270 */
[----:B------:R-:W-:Y:S02]  /*8bb0*/  FSEL R191, R23, -INF , !P0 ;  /* 0xff80000017bf7808 */ /* 0x000fe40004000000 */
[----:B------:R-:W-:Y:S02]  /*8bc0*/  ISETP.GT.AND P0, PT, R0, 0x18, !P3 ;  /* 0x000000180000780c */ /* 0x000fe40005f04270 */
[----:B------:R-:W-:Y:S02]  /*8bd0*/  P2R R181, PR, RZ, 0x2 ;  /* 0x00000002ffb57803 */ /* 0x000fe40000000000 */
[C---:B------:R-:W-:Y:S02]  /*8be0*/  ISETP.LT.OR P0, PT, R135.reuse, 0x19, P0 ;  /* 0x000000198700780c */ /* 0x040fe40000701670 */
[----:B------:R-:W-:Y:S02]  /*8bf0*/  ISETP.GT.AND P1, PT, R128, 0x8, !P1 ;  /* 0x000000088000780c */ /* 0x000fe40004f24270 */
[----:B------:R-:W-:Y:S02]  /*8c00*/  FSEL R192, R32, -INF , !P0 ;  /* 0xff80000020c07808 */ /* 0x000fe40004000000 */
[----:B------:R-:W-:Y:S02]  /*8c10*/  ISETP.GT.AND P0, PT, R0, 0x19, !P2 ;  /* 0x000000190000780c */ /* 0x000fe40005704270 */
[----:B------:R-:W-:Y:S02]  /*8c20*/  ISETP.GE.AND P4, PT, R2, 0x11, PT ;  /* 0x000000110200780c */ /* 0x000fe40003f86270 */
[----:B------:R-:W-:Y:S02]  /*8c30*/  ISETP.LT.OR P0, PT, R135, 0x1a, P0 ;  /* 0x0000001a8700780c */ /* 0x000fe40000701670 */
[----:B------:R-:W-:Y:S02]  /*8c40*/  ISETP.LT.OR P1, PT, R130, 0x9, P1 ;  /* 0x000000098200780c */ /* 0x000fe40000f21670 */
[----:B------:R-:W-:Y:S02]  /*8c50*/  FSEL R193, R33, -INF , !P0 ;  /* 0xff80000021c17808 */ /* 0x000fe40004000000 */
[----:B------:R-:W-:Y:S02]  /*8c60*/  ISETP.GT.AND P0, PT, R128, 0x18, !P3 ;  /* 0x000000188000780c */ /* 0x000fe40005f04270 */
[----:B------:R-:W-:Y:S02]  /*8c70*/  FSEL R186, R18, -INF , !P1 ;  /* 0xff80000012ba7808 */ /* 0x000fe40004800000 */
[----:B------:R-:W-:Y:S02]  /*8c80*/  ISETP.GT.AND P1, PT, R0, 0x10, !P4 ;  /* 0x000000100000780c */ /* 0x000fe40006724270 */
[----:B------:R-:W-:Y:S02]  /*8c90*/  ISETP.LT.OR P0, PT, R130, 0x19, P0 ;  /* 0x000000198200780c */ /* 0x000fe40000701670 */
[----:B------:R-:W-:Y:S02]  /*8ca0*/  ISETP.LT.OR P1, PT, R135, 0x11, P1 ;  /* 0x000000118700780c */ /* 0x000fe40000f21670 */
[----:B------:R-:W-:Y:S02]  /*8cb0*/  FSEL R194, R34, -INF , !P0 ;  /* 0xff80000022c27808 */ /* 0x000fe40004000000 */
[----:B------:R-:W-:Y:S02]  /*8cc0*/  ISETP.GT.AND P0, PT, R128, 0x19, !P2 ;  /* 0x000000198000780c */ /* 0x000fe40005704270 */
[----:B------:R-:W-:Y:S02]  /*8cd0*/  FSEL R188, R20, -INF , !P1 ;  /* 0xff80000014bc7808 */ /* 0x000fe40004800000 */
[----:B------:R-:W-:Y:S02]  /*8ce0*/  ISETP.GT.AND P1, PT, R128, 0x10, !P4 ;  /* 0x000000108000780c */ /* 0x000fe40006724270 */
[----:B------:R-:W-:Y:S02]  /*8cf0*/  P2R R172, PR, RZ, 0x4 ;  /* 0x00000004ffac7803 */ /* 0x000fe40000000000 */
[----:B------:R-:W-:Y:S02]  /*8d00*/  ISETP.LT.OR P0, PT, R130, 0x1a, P0 ;  /* 0x0000001a8200780c */ /* 0x000fe40000701670 */
[----:B------:R-:W-:Y:S02]  /*8d10*/  ISETP.GE.AND P2, PT, R2, 0x21, PT ;  /* 0x000000210200780c */ /* 0x000fe40003f46270 */
[----:B------:R-:W-:Y:S02]  /*8d20*/  ISETP.LT.OR P1, PT, R130, 0x11, P1 ;  /* 0x000000118200780c */ /* 0x000fe40000f21670 */
[----:B------:R-:W-:Y:S02]  /*8d30*/  FSEL R195, R35, -INF , !P0 ;  /* 0xff80000023c37808 */ /* 0x000fe40004000000 */
[----:B------:R-:W-:Y:S02]  /*8d40*/  ISETP.GT.AND P0, PT, R0, 0x20, !P2 ;  /* 0x000000200000780c */ /* 0x000fe40005704270 */
[----:B------:R-:W-:Y:S02]  /*8d50*/  FSEL R189, R22, -INF , !P1 ;  /* 0xff80000016bd7808 */ /* 0x000fe40004800000 */
[C---:B------:R-:W-:Y:S02]  /*8d60*/  ISETP.LT.OR P0, PT, R135.reuse, 0x21, P0 ;  /* 0x000000218700780c */ /* 0x040fe40000701670 */
[----:B------:R-:W-:Y:S02]  /*8d70*/  ISETP.GE.AND P1, PT, R2, 0x22, PT ;  /* 0x000000220200780c */ /* 0x000fe40003f26270 */
[----:B------:R-:W-:Y:S02]  /*8d80*/  FSEL R196, R36, -INF , !P0 ;  /* 0xff80000024c47808 */ /* 0x000fe40004000000 */
[----:B------:R-:W-:Y:S02]  /*8d90*/  ISETP.GT.AND P0, PT, R0, 0x21, !P1 ;  /* 0x000000210000780c */ /* 0x000fe40004f04270 */
[----:B------:R-:W-:Y:S02]  /*8da0*/  P2R R35, PR, RZ, 0x4 ;  /* 0x00000004ff237803 */ /* 0x000fe40000000000 */
[----:B------:R-:W-:Y:S02]  /*8db0*/  ISETP.LT.OR P0, PT, R135, 0x22, P0 ;  /* 0x000000228700780c */ /* 0x000fe40000701670 */
[----:B------:R-:W-:Y:S02]  /*8dc0*/  P2R R34, PR, RZ, 0x2 ;  /* 0x00000002ff227803 */ /* 0x000fe40000000000 */
[----:B------:R-:W-:Y:S02]  /*8dd0*/  FSEL R197, R37, -INF , !P0 ;  /* 0xff80000025c57808 */ /* 0x000fe40004000000 */
[----:B------:R-:W-:Y:S02]  /*8de0*/  ISETP.GT.AND P0, PT, R128, 0x20, !P2 ;  /* 0x000000208000780c */ /* 0x000fe40005704270 */
[----:B------:R-:W-:Y:S02]  /*8df0*/  ISETP.GE.AND P2, PT, R2, 0x29, PT ;  /* 0x000000290200780c */ /* 0x000fe40003f46270 */
        /* <DEDUP_REMOVED lines=9> */
[----:B------:R-:W-:Y:S02]  /*8e90*/  P2R R177, PR, RZ, 0x8 ;  /* 0x00000008ffb17803 */ /* 0x000fe40000000000 */
[C---:B------:R-:W-:Y:S02]  /*8ea0*/  ISETP.LT.OR P0, PT, R135.reuse, 0x29, P0 ;  /* 0x000000298700780c */ /* 0x040fe40000701670 */
[----:B------:R-:W-:Y:S02]  /*8eb0*/  ISETP.GE.AND P3, PT, R2, 0x51, PT ;  /* 0x000000510200780c */ /* 0x000fe40003f66270 */
[----:B------:R-:W-:Y:S02]  /*8ec0*/  FSEL R203, R48, -INF , !P0 ;  /* 0xff80000030cb7808 */ /* 0x000fe40004000000 */
[----:B------:R-:W-:Y:S02]  /*8ed0*/  ISETP.GT.AND P0, PT, R0, 0x29, !P1 ;  /* 0x000000290000780c */ /* 0x000fe40004f04270 */
[----:B------:R-:W-:Y:S02]  /*8ee0*/  P2R R179, PR, RZ, 0x10 ;  /* 0x00000010ffb37803 */ /* 0x000fe40000000000 */
[----:B------:R-:W-:Y:S02]  /*8ef0*/  ISETP.LT.OR P0, PT, R135, 0x2a, P0 ;  /* 0x0000002a8700780c */ /* 0x000fe40000701670 */
[----:B------:R-:W-:Y:S02]  /*8f00*/  ISETP.GE.AND P4, PT, R2, 0x52, PT ;  /* 0x000000520200780c */ /* 0x000fe40003f86270 */
        /* <DEDUP_REMOVED lines=13> */
[C---:B------:R-:W-:Y:S02]  /*8fe0*/  ISETP.LT.OR P0, PT, R135.reuse, 0x31, P0 ;  /* 0x000000318700780c */ /* 0x040fe40000701670 */
        /* <DEDUP_REMOVED lines=17> */
[----:B------:R-:W-:Y:S04]  /*9100*/  ISETP.GT.AND P0, PT, R0, 0x38, !P2 ;  /* 0x000000380000780c */ /* 0x000fe80005704270 */
[C---:B------:R-:W-:Y:S04]  /*9110*/  ISETP.LT.OR P0, PT, R135.reuse, 0x39, P0 ;  /* 0x000000398700780c */ /* 0x040fe80000701670 */
[----:B------:R-:W-:Y:S02]  /*9120*/  FSEL R234, R64, -INF , !P0 ;  /* 0xff80000040ea7808 */ /* 0x000fe40004000000 */
[----:B------:R-:W-:Y:S04]  /*9130*/  ISETP.GT.AND P0, PT, R0, 0x39, !P1 ;  /* 0x000000390000780c */ /* 0x000fe80004f04270 */
[----:B------:R-:W-:Y:S04]  /*9140*/  ISETP.LT.OR P0, PT, R135, 0x3a, P0 ;  /* 0x0000003a8700780c */ /* 0x000fe80000701670 */
        /* <DEDUP_REMOVED lines=35> */
[----:B------:R-:W-:Y:S04]  /*9380*/  ISETP.LT.OR P0, PT, R130, 0x49, P0 ;  /* 0x000000498200780c */ /* 0x000fe80000701670 */
[----:B------:R-:W-:Y:S02]  /*9390*/  FSEL R248, R82, -INF , !P0 ;  /* 0xff80000052f87808 */ /* 0x000fe40004000000 */
[----:B------:R-:W-:Y:S02]  /*93a0*/  ISETP.GT.AND P0, PT, R128, 0x49, !P1 ;  /* 0x000000498000780c */ /* 0x000fe40004f04270 */
[----:B------:R-:W-:Y:S02]  /*93b0*/  ISETP.GE.AND P1, PT, R2, 0x1, PT ;  /* 0x000000010200780c */ /* 0x000fe40003f26270 */
[----:B------:R-:W-:Y:S04]  /*93c0*/  ISETP.LT.OR P0, PT, R130, 0x4a, P0 ;  /* 0x0000004a8200780c */ /* 0x000fe80000701670 */
[----:B------:R-:W-:Y:S02]  /*93d0*/  FSEL R249, R83, -INF , !P0 ;  /* 0xff80000053f97808 */ /* 0x000fe40004000000 */
[----:B------:R-:W-:Y:S04]  /*93e0*/  ISETP.GT.AND P0, PT, R0, 0x50, !P3 ;  /* 0x000000500000780c */ /* 0x000fe80005f04270 */
[C---:B------:R-:W-:Y:S04]  /*93f0*/  ISETP.LT.OR P0, PT, R135.reuse, 0x51, P0 ;  /* 0x000000518700780c */ /* 0x040fe80000701670 */
[----:B------:R-:W-:Y:S02]  /*9400*/  FSEL R250, R84, -INF , !P0 ;  /* 0xff80000054fa7808 */ /* 0x000fe40004000000 */
[----:B------:R-:W-:Y:S04]  /*9410*/  ISETP.GT.AND P0, PT, R0, 0x51, !P4 ;  /* 0x000000510000780c */ /* 0x000fe80006704270 */
[----:B------:R-:W-:Y:S04]  /*9420*/  ISETP.LT.OR P0, PT, R135, 0x52, P0 ;  /* 0x000000528700780c */ /* 0x000fe80000701670 */
[----:B------:R-:W-:Y:S02]  /*9430*/  FSEL R251, R85, -INF , !P0 ;  /* 0xff80000055fb7808 */ /* 0x000fe40004000000 */
[----:B------:R-:W-:Y:S04]  /*9440*/  ISETP.GT.AND P0, PT, R128, 0x50, !P3 ;  /* 0x000000508000780c */ /* 0x000fe80005f04270 */
[----:B------:R-:W-:Y:S04]  /*9450*/  ISETP.LT.OR P0, PT, R130, 0x51, P0 ;  /* 0x000000518200780c */ /* 0x000fe80000701670 */
[----:B------:R-:W-:Y:S02]  /*9460*/  FSEL R252, R86, -INF , !P0 ;  /* 0xff80000056fc7808 */ /* 0x000fe40004000000 */
[----:B------:R-:W-:Y:S04]  /*9470*/  ISETP.GT.AND P0, PT, R128, 0x51, !P4 ;  /* 0x000000518000780c */ /* 0x000fe80006704270 */
[----:B------:R-:W-:Y:S04]  /*9480*/  ISETP.LT.OR P0, PT, R130, 0x52, P0 ;  /* 0x000000528200780c */ /* 0x000fe80000701670 */
[----:B------:R-:W-:Y:S02]  /*9490*/  FSEL R87, R87, -INF , !P0 ;  /* 0xff80000057577808 */ /* 0x000fe40004000000 */
[C---:B------:R-:W-:Y:S04]  /*94a0*/  ISETP.GT.AND P0, PT, R0.reuse, 0x1, !P2 ;  /* 0x000000010000780c */ /* 0x040fe80005704270 */
[----:B------:R-:W-:Y:S04]  /*94b0*/  ISETP.LT.OR P0, PT, R135, 0x2, P0 ;  /* 0x000000028700780c */ /* 0x000fe80000701670 */
[----:B------:R-:W-:Y:S02]  /*94c0*/  FSEL R37, R5, -INF , !P0 ;  /* 0xff80000005257808 */ /* 0x000fe40004000000 */
[----:B------:R-:W-:Y:S04]  /*94d0*/  ISETP.GT.AND P0, PT, R0, RZ, !P1 ;  /* 0x000000ff0000720c */ /* 0x000fe80004f04270 */
[----:B------:R-:W-:Y:S04]  /*94e0*/  ISETP.LT.OR P0, PT, R135, 0x1, P0 ;  /* 0x000000018700780c */ /* 0x000fe80000701670 */
[----:B------:R-:W-:Y:S02]  /*94f0*/  FSEL R36, R4, -INF , !P0 ;  /* 0xff80000004247808 */ /* 0x000fe40004000000 */
[----:B------:R-:W-:Y:S04]  /*9500*/  ISETP.GT.AND P0, PT, R128, 0x1, !P2 ;  /* 0x000000018000780c */ /* 0x000fe80005704270 */
[----:B------:R-:W-:Y:S04]  /*9510*/  ISETP.LT.OR P0, PT, R130, 0x2, P0 ;  /* 0x000000028200780c */ /* 0x000fe80000701670 */
[----:B------:R-:W-:Y:S02]  /*9520*/  FSEL R39, R7, -INF , !P0 ;  /* 0xff80000007277808 */ /* 0x000fe40004000000 */
[----:B------:R-:W-:Y:S04]  /*9530*/  ISETP.GT.AND P0, PT, R128, RZ, !P1 ;  /* 0x000000ff8000720c */ /* 0x000fe80004f04270 */
        /* <DEDUP_REMOVED lines=17> */
[----:B------:R-:W-:Y:S04]  /*9650*/  ISETP.NE.AND P0, PT, R181, RZ, PT ;  /* 0x000000ffb500720c */ /* 0x000fe80003f05270 */
        /* <DEDUP_REMOVED lines=83> */
[----:B------:R-:W-:Y:S02]  /*9b90*/  ISETP.GT.AND P0, PT, R3, 0x59, !P6 ;  /* 0x000000590300780c */ /* 0x000fe40007704270 */
[----:B------:R-:W1:Y:S01]  /*9ba0*/  SHFL.IDX PT, R3, R173, 0x3, 0x1c1f ;  /* 0x007c1f00ad037f89 */ /* 0x000e6200000e0000 */
[----:B------:R-:W-:Y:S02]  /*9bb0*/  ISETP.NE.AND P6, PT, R183, RZ, PT ;  /* 0x000000ffb700720c */ /* 0x000fe40003fc5270 */
[----:B------:R-:W-:Y:S04]  /*9bc0*/  ISETP.LT.OR P0, PT, R129, 0x5a, P0 ;  /* 0x0000005a8100780c */ /* 0x000fe80000701670 */
[----:B------:R-:W-:Y:S02]  /*9bd0*/  FSEL R183, R93, -INF , !P0 ;  /* 0xff8000005db77808 */ /* 0x000fe40004000000 */
[----:B------:R-:W-:Y:S01]  /*9be0*/  PLOP3.LUT P0, PT, PT, PT, UP1, 0x40, 0x0 ;  /* 0x000000000000781c */ /* 0x000fe20003f0e818 */
[--C-:B-1----:R-:W-:Y:S02]  /*9bf0*/  IMAD.IADD R2, R174, 0x1, R3.reuse ;  /* 0x00000001ae027824 */ /* 0x102fe400078e0203 */
[----:B------:R-:W-:Y:S10]  /*9c00*/  IMAD.IADD R0, R175, 0x1, R3 ;  /* 0x00000001af007824 */ /* 0x000ff400078e0203 */
        /* <DEDUP_REMOVED lines=15> */
.L_x_179:
[----:B------:R-:W-:Y:S04]  /*9d00*/  MOV R2, c[0x0][0x32c] ;  /* 0x0000cb0000027a02 */ /* 0x000fe80000000f00 */
[----:B------:R-:W-:Y:S11]  /*9d10*/  ISETP.NE.AND P0, PT, R2, 0x1, PT ;  /* 0x000000010200780c */ /* 0x000ff60003f05270 */
[----:B------:R-:W-:Y:S02]  /*9d20*/  @!UPT UIADD3 URZ, URZ, URZ, URZ ;  /* 0x0000003f3f3ff290 */ /* 0x000fe4000fffe03f */
[----:B------:R-:W-:Y:S05]  /*9d30*/  @P0 IMAD.HI.U32 R2, R0, c[0x0][0x330], RZ ;  /* 0x0000cc0000020a27 */ /* 0x000fea00078e00ff */
[----:B------:R-:W-:Y:S02]  /*9d40*/  @P0 SHF.R.U32.HI R0, RZ, c[0x0][0x334], R2 ;  /* 0x0000cd00ff000a19 */ /* 0x000fe40000011602 */
.L_x_180:
[----:B------:R-:W-:Y:S05]  /*9d50*/  BSYNC B0 ;  /* 0x0000000000007941 */ /* 0x000fea0003800000 */
.L_x_178:
[----:B------:R-:W-:Y:S02]  /*9d60*/  IADD3 R2, R182, -0x1, RZ ;  /* 0xffffffffb6027810 */ /* 0x000fe40007ffe0ff */
[C-C-:B------:R-:W-:Y:S02]  /*9d70*/  IADD3 R4, R3.reuse, UR11, R176.reuse ;  /* 0x0000000b03047c10 */ /* 0x140fe4000fffe0b0 */
[----:B------:R-:W-:Y:S01]  /*9d80*/  IADD3 R3, R3, c[0x0][0x328], R176 ;  /* 0x0000ca0003037a10 */ /* 0x000fe20007ffe0b0 */
[----:B------:R-:W-:Y:S05]  /*9d90*/  IMAD R0, R0, c[0x0][0x32c], R2 ;  /* 0x0000cb0000007a24 */ /* 0x000fea00078e0202 */
[----:B------:R-:W-:Y:S02]  /*9da0*/  IADD3 R2, R0, c[0x0][0x32c], RZ ;  /* 0x0000cb0000027a10 */ /* 0x000fe40007ffe0ff */
[----:B------:R-:W-:Y:S02]  /*9db0*/  IMNMX R0, R4, R0, !PT ;  /* 0x0000000004007217 */ /* 0x000fe40007800200 */
[----:B------:R-:W-:Y:S02]  /*9dc0*/  IMNMX R2, R3, R2, PT ;  /* 0x0000000203027217 */ /* 0x000fe40003800200 */
.L_x_177:
[----:B------:R-:W-:Y:S02]  /*9dd0*/  ISETP.GT.AND P0, PT, R0, RZ, !P1 ;  /* 0x000000ff0000720c */ /* 0x000fe40004f04270 */
[----:B------:R-:W-:Y:S02]  /*9de0*/  FMNMX.FTZ R130, R36, R131, !PT ;  /* 0x0000008324827209 */ /* 0x000fe40007810000 */
[----:B------:R-:W-:Y:S02]  /*9df0*/  ISETP.LT.OR P0, PT, R2, 0x1, P0 ;  /* 0x000000010200780c */ /* 0x000fe40000701670 */
[----:B------:R-:W-:Y:S02]  /*9e00*/  FMNMX.FTZ R130, R37, R130, !PT ;  /* 0x0000008225827209 */ /* 0x000fe40007810000 */
[----:B------:R-:W-:Y:S02]  /*9e10*/  FSEL R10, R10, -INF , !P0 ;  /* 0xff8000000a0a7808 */ /* 0x000fe40004000000 */
[----:B------:R-:W-:Y:S02]  /*9e20*/  ISETP.GT.AND P0, PT, R0, 0x1, !P2 ;  /* 0x000000010000780c */ /* 0x000fe40005704270 */
[----:B------:R-:W-:Y:S02]  /*9e30*/  FMNMX.FTZ R130, R184, R130, !PT ;  /* 0x00000082b8827209 */ /* 0x000fe40007810000 */
[----:B------:R-:W-:Y:S02]  /*9e40*/  ISETP.LT.OR P0, PT, R2, 0x2, P0 ;  /* 0x000000020200780c */ /* 0x000fe40000701670 */
[----:B------:R-:W-:Y:S02]  /*9e50*/  ISETP.NE.AND P2, PT, R178, RZ, PT ;  /* 0x000000ffb200720c */ /* 0x000fe40003f45270 */
[----:B------:R-:W-:Y:S02]  /*9e60*/  FSEL R11, R11, -INF , !P0 ;  /* 0xff8000000b0b7808 */ /* 0x000fe40004000000 */
[----:B------:R-:W-:Y:S02]  /*9e70*/  ISETP.NE.AND P0, PT, R181, RZ, PT ;  /* 0x000000ffb500720c */ /* 0x000fe40003f05270 */
[----:B------:R-:W-:Y:S02]  /*9e80*/  FMNMX.FTZ R130, R185, R130, !PT ;  /* 0x00000082b9827209 */ /* 0x000fe40007810000 */
        /* <DEDUP_REMOVED lines=10> */
[----:B------:R-:W-:Y:S02]  /*9f30*/  FMNMX.FTZ R130, R193, R130, !PT ;  /* 0x00000082c1827209 */ /* 0x000fe40007810000 */
        /* <DEDUP_REMOVED lines=43> */
[----:B------:R-:W-:Y:S02]  /*a1f0*/  FMNMX.FTZ R130, R245, R130, !PT ;  /* 0x00000082f5827209 */ /* 0x000fe40007810000 */
[----:B------:R-:W-:Y:S02]  /*a200*/  ISETP.LT.OR P0, PT, R2, 0x29, P0 ;  /* 0x000000290200780c */ /* 0x000fe40000701670 */
[----:B------:R-:W-:Y:S02]  /*a210*/  FMNMX.FTZ R3, R198, R3, !PT ;  /* 0x00000003c6037209 */ /* 0x000fe40007810000 */
[----:B------:R-:W-:Y:S02]  /*a220*/  FMNMX.FTZ R130, R247, R130, !PT ;  /* 0x00000082f7827209 */ /* 0x000fe40007810000 */
[----:B------:R-:W-:Y:S02]  /*a230*/  FSEL R98, R46, -INF , !P0 ;  /* 0xff8000002e627808 */ /* 0x000fe40004000000 */
[----:B------:R-:W-:Y:S02]  /*a240*/  ISETP.NE.AND P0, PT, R32, RZ, PT ;  /* 0x000000ff2000720c */ /* 0x000fe40003f05270 */
[----:B------:R-:W-:Y:S02]  /*a250*/  FMNMX.FTZ R130, R250, R130, !PT ;  /* 0x00000082fa827209 */ /* 0x000fe40007810000 */
[----:B------:R-:W-:Y:S02]  /*a260*/  FMNMX.FTZ R3, R202, R3, !PT ;  /* 0x00000003ca037209 */ /* 0x000fe40007810000 */
[----:B------:R-:W-:Y:S02]  /*a270*/  ISETP.GT.AND P0, PT, R0, 0x29, !P0 ;  /* 0x000000290000780c */ /* 0x000fe40004704270 */
[----:B------:R-:W-:Y:S02]  /*a280*/  FMNMX.FTZ R130, R251, R130, !PT ;  /* 0x00000082fb827209 */ /* 0x000fe40007810000 */
[----:B------:R-:W-:Y:S02]  /*a290*/  FMNMX.FTZ R3, R205, R3, !PT ;  /* 0x00000003cd037209 */ /* 0x000fe40007810000 */
[----:B------:R-:W-:Y:S02]  /*a2a0*/  FMNMX.FTZ R4, R8, R133, !PT ;  /* 0x0000008508047209 */ /* 0x000fe40007810000 */
[----:B------:R-:W-:Y:S02]  /*a2b0*/  FMNMX.FTZ R130, R80, R130, !PT ;  /* 0x0000008250827209 */ /* 0x000fe40007810000 */
[----:B------:R-:W-:Y:S02]  /*a2c0*/  ISETP.LT.OR P0, PT, R2, 0x2a, P0 ;  /* 0x0000002a0200780c */ /* 0x000fe40000701670 */
[----:B------:R-:W-:Y:S02]  /*a2d0*/  FMNMX.FTZ R3, R206, R3, !PT ;  /* 0x00000003ce037209 */ /* 0x000fe40007810000 */
[----:B------:R-:W-:Y:S02]  /*a2e0*/  FMNMX.FTZ R4, R9, R4, !PT ;  /* 0x0000000409047209 */ /* 0x000fe40007810000 */
[----:B------:R-:W-:Y:S02]  /*a2f0*/  FMNMX.FTZ R130, R82, R130, !PT ;  /* 0x0000008252827209 */ /* 0x000fe40007810000 */
[----:B------:R-:W-:Y:S02]  /*a300*/  FSEL R99, R47, -INF , !P0 ;  /* 0xff8000002f637808 */ /* 0x000fe40004000000 */
[----:B------:R-:W-:Y:S01]  /*a310*/  ISETP.NE.AND P0, PT, R23, RZ, PT ;  /* 0x000000ff1700720c */ /* 0x000fe20003f05270 */
[----:B------:R-:W1:Y:S01]  /*a320*/  SHFL.BFLY PT, R5, R130, 0x2, 0x1f ;  /* 0x0c401f0082057f89 */ /* 0x000e6200000e0000 */
[----:B------:R-:W-:Y:S02]  /*a330*/  FMNMX.FTZ R3, R210, R3, !PT ;  /* 0x00000003d2037209 */ /* 0x000fe40007810000 */
        /* <DEDUP_REMOVED lines=24> */
[----:B-1----:R-:W-:Y:S02]  /*a4c0*/  FMNMX.FTZ R130, R130, R5, !PT ;  /* 0x0000000582827209 */ /* 0x002fe40007810000 */
[----:B------:R-:W-:Y:S02]  /*a4d0*/  ISETP.LT.OR P0, PT, R2, 0x39, P0 ;  /* 0x000000390200780c */ /* 0x000fe40000701670 */
[----:B------:R-:W-:Y:S01]  /*a4e0*/  FMNMX.FTZ R3, R252, R3, !PT ;  /* 0x00000003fc037209 */ /* 0x000fe20007810000 */
[----:B------:R-:W1:Y:S01]  /*a4f0*/  SHFL.BFLY PT, R6, R130, 0x1, 0x1f ;  /* 0x0c201f0082067f89 */ /* 0x000e6200000e0000 */
[----:B------:R-:W-:Y:S02]  /*a500*/  FMNMX.FTZ R4, R200, R4, !PT ;  /* 0x00000004c8047209 */ /* 0x000fe40007810000 */
[----:B------:R-:W-:Y:S02]  /*a510*/  FMNMX.FTZ R3, R87, R3, !PT ;  /* 0x0000000357037209 */ /* 0x000fe40007810000 */
[----:B------:R-:W-:Y:S02]  /*a520*/  FSEL R174, R62, -INF , !P0 ;  /* 0xff8000003eae7808 */ /* 0x000fe40004000000 */
[----:B------:R-:W-:Y:S02]  /*a530*/  MOV R62, R53 ;  /* 0x00000035003e7202 */ /* 0x000fe40000000f00 */
[----:B------:R-:W-:Y:S02]  /*a540*/  ISETP.NE.AND P0, PT, R20, RZ, PT ;  /* 0x000000ff1400720c */ /* 0x000fe40003f05270 */
[----:B------:R-:W-:Y:S02]  /*a550*/  FMNMX.FTZ R4, R201, R4, !PT ;  /* 0x00000004c9047209 */ /* 0x000fe40007810000 */
[----:B------:R-:W-:Y:S02]  /*a560*/  ISETP.GT.AND P0, PT, R0, 0x39, !P0 ;  /* 0x000000390000780c */ /* 0x000fe40004704270 */
[----:B------:R-:W-:Y:S02]  /*a570*/  FMNMX.FTZ R3, R62, R3, !PT ;  /* 0x000000033e037209 */ /* 0x000fe40007810000 */
[----:B------:R-:W-:Y:S02]  /*a580*/  FMNMX.FTZ R4, R209, R4, !PT ;  /* 0x00000004d1047209 */ /* 0x000fe40007810000 */
[----:B------:R-:W-:Y:S02]  /*a590*/  FMNMX.FTZ R3, R85, R3, !PT ;  /* 0x0000000355037209 */ /* 0x000fe40007810000 */
[----:B------:R-:W-:Y:S02]  /*a5a0*/  ISETP.NE.AND P2, PT, R19, RZ, PT ;  /* 0x000000ff1300720c */ /* 0x000fe40003f45270 */
[----:B------:R-:W-:Y:S01]  /*a5b0*/  ISETP.LT.OR P0, PT, R2, 0x3a, P0 ;  /* 0x0000003a0200780c */ /* 0x000fe20000701670 */
[----:B------:R-:W2:Y:S01]  /*a5c0*/  SHFL.BFLY PT, R129, R3, 0x2, 0x1f ;  /* 0x0c401f0003817f89 */ /* 0x000ea200000e0000 */
[----:B------:R-:W-:Y:S02]  /*a5d0*/  FMNMX.FTZ R4, R211, R4, !PT ;  /* 0x00000004d3047209 */ /* 0x000fe40007810000 */
[----:B------:R-:W-:Y:S02]  /*a5e0*/  FSEL R175, R63, -INF , !P0 ;  /* 0xff8000003faf7808 */ /* 0x000fe40004000000 */
[----:B------:R-:W-:Y:S02]  /*a5f0*/  ISETP.GT.AND P0, PT, R0, 0x40, !P2 ;  /* 0x000000400000780c */ /* 0x000fe40005704270 */
[----:B------:R-:W-:Y:S02]  /*a600*/  FMNMX.FTZ R4, R230, R4, !PT ;  /* 0x00000004e6047209 */ /* 0x000fe40007810000 */
[----:B------:R-:W-:Y:S02]  /*a610*/  ISETP.NE.AND P1, PT, R18, RZ, PT ;  /* 0x000000ff1200720c */ /* 0x000fe40003f25270 */
[----:B------:R-:W-:Y:S02]  /*a620*/  ISETP.LT.OR P0, PT, R2, 0x41, P0 ;  /* 0x000000410200780c */ /* 0x000fe40000701670 */
[----:B------:R-:W-:Y:S02]  /*a630*/  FMNMX.FTZ R4, R233, R4, !PT ;  /* 0x00000004e9047209 */ /* 0x000fe40007810000 */
[----:B------:R-:W-:Y:S02]  /*a640*/  FSEL R181, R74, -INF , !P0 ;  /* 0xff8000004ab57808 */ /* 0x000fe40004000000 */
[----:B------:R-:W-:Y:S02]  /*a650*/  ISETP.GT.AND P0, PT, R0, 0x41, !P1 ;  /* 0x000000410000780c */ /* 0x000fe40004f04270 */
[----:B------:R-:W-:Y:S02]  /*a660*/  FMNMX.FTZ R4, R241, R4, !PT ;  /* 0x00000004f1047209 */ /* 0x000fe40007810000 */
[----:B-1----:R-:W-:Y:S02]  /*a670*/  FMNMX.FTZ R130, R130, R6, !PT ;  /* 0x0000000682827209 */ /* 0x002fe40007810000 */
[----:B------:R-:W-:Y:S02]  /*a680*/  ISETP.NE.AND P2, PT, R17, RZ, PT ;  /* 0x000000ff1100720c */ /* 0x000fe40003f45270 */
[----:B------:R-:W-:Y:S01]  /*a690*/  ISETP.LT.OR P0, PT, R2, 0x42, P0 ;  /* 0x000000420200780c */ /* 0x000fe20000701670 */
[----:B------:R-:W-:Y:S01]  /*a6a0*/  FMUL.FTZ R71, R130, c[0x0][0x2d0] ;  /* 0x0000b40082477a20 */ /* 0x000fe20000410000 */
[----:B------:R-:W-:Y:S02]  /*a6b0*/  FMNMX.FTZ R5, R10, R134, !PT ;  /* 0x000000860a057209 */ /* 0x000fe40007810000 */
[----:B------:R-:W-:Y:S02]  /*a6c0*/  FMNMX.FTZ R4, R242, R4, !PT ;  /* 0x00000004f2047209 */ /* 0x000fe40007810000 */
[----:B------:R-:W-:Y:S02]  /*a6d0*/  FSEL R182, R75, -INF , !P0 ;  /* 0xff8000004bb67808 */ /* 0x000fe40004000000 */
[----:B------:R-:W-:Y:S02]  /*a6e0*/  ISETP.GT.AND P0, PT, R0, 0x48, !P2 ;  /* 0x000000480000780c */ /* 0x000fe40005704270 */
[----:B------:R-:W-:Y:S02]  /*a6f0*/  FSETP.NEU.FTZ.AND P2, PT, R130, -INF , PT ;  /* 0xff8000008200780b */ /* 0x000fe40003f5d000 */
[----:B------:R-:W-:Y:S02]  /*a700*/  FMNMX.FTZ R4, R244, R4, !PT ;  /* 0x00000004f4047209 */ /* 0x000fe40007810000 */
[----:B------:R-:W-:Y:S02]  /*a710*/  FMNMX.FTZ R5, R11, R5, !PT ;  /* 0x000000050b057209 */ /* 0x000fe40007810000 */
[----:B------:R-:W-:Y:S02]  /*a720*/  FSEL R71, R71, RZ, P2 ;  /* 0x000000ff47477208 */ /* 0x000fe40001000000 */
[----:B------:R-:W-:Y:S02]  /*a730*/  FMNMX.FTZ R4, R246, R4, !PT ;  /* 0x00000004f6047209 */ /* 0x000fe40007810000 */
[----:B------:R-:W-:Y:S02]  /*a740*/  FMNMX.FTZ R5, R14, R5, !PT ;  /* 0x000000050e057209 */ /* 0x000fe40007810000 */
[----:B--2---:R-:W-:Y:S02]  /*a750*/  FMNMX.FTZ R129, R3, R129, !PT ;  /* 0x0000008103817209 */ /* 0x004fe40007810000 */
[----:B------:R-:W-:Y:S01]  /*a760*/  FMNMX.FTZ R3, R88, R4, !PT ;  /* 0x0000000458037209 */ /* 0x000fe20007810000 */
[--C-:B------:R-:W-:Y:S01]  /*a770*/  FFMA.FTZ R4, R36, c[0x0][0x2d0], -R71.reuse ;  /* 0x0000b40024047a23 */ /* 0x100fe20000010847 */
[----:B------:R-:W-:Y:S01]  /*a780*/  FMNMX.FTZ R5, R15, R5, !PT ;  /* 0x000000050f057209 */ /* 0x000fe20007810000 */
[----:B------:R-:W1:Y:S01]  /*a790*/  SHFL.BFLY PT, R6, R129, 0x1, 0x1f ;  /* 0x0c201f0081067f89 */ /* 0x000e6200000e0000 */
[----:B------:R-:W-:Y:S01]  /*a7a0*/  FMNMX.FTZ R3, R89, R3, !PT ;  /* 0x0000000359037209 */ /* 0x000fe20007810000 */
[----:B------:R2:W-:Y:S01]  /*a7b0*/  MUFU.EX2 R63, R4 ;  /* 0x00000004003f7308 */ /* 0x0005e20000000800 */
[----:B------:R-:W-:Y:S02]  /*a7c0*/  FMNMX.FTZ R5, R56, R5, !PT ;  /* 0x0000000538057209 */ /* 0x000fe40007810000 */
[----:B------:R-:W-:Y:S02]  /*a7d0*/  FMNMX.FTZ R3, R81, R3, !PT ;  /* 0x0000000351037209 */ /* 0x000fe40007810000 */
[----:B------:R-:W-:Y:S02]  /*a7e0*/  FMNMX.FTZ R5, R57, R5, !PT ;  /* 0x0000000539057209 */ /* 0x000fe40007810000 */
[----:B------:R-:W-:Y:S02]  /*a7f0*/  FMNMX.FTZ R3, R183, R3, !PT ;  /* 0x00000003b7037209 */ /* 0x000fe40007810000 */
[----:B------:R-:W-:Y:S02]  /*a800*/  FMNMX.FTZ R5, R60, R5, !PT ;  /* 0x000000053c057209 */ /* 0x000fe40007810000 */
[----:B------:R-:W-:Y:S01]  /*a810*/  ISETP.LT.OR P0, PT, R2, 0x49, P0 ;  /* 0x000000490200780c */ /* 0x000fe20000701670 */
[----:B------:R-:W3:Y:S01]  /*a820*/  SHFL.BFLY PT, R7, R3, 0x2, 0x1f ;  /* 0x0c401f0003077f89 */ /* 0x000ee200000e0000 */
[----:B------:R-:W-:Y:S02]  /*a830*/  FMNMX.FTZ R5, R84, R5, !PT ;  /* 0x0000000554057209 */ /* 0x000fe40007810000 */
[----:B------:R-:W-:Y:S01]  /*a840*/  ISETP.NE.AND P1, PT, R16, RZ, PT ;  /* 0x000000ff1000720c */ /* 0x000fe20003f25270 */
[--C-:B------:R-:W-:Y:S01]  /*a850*/  FFMA.FTZ R16, R192, c[0x0][0x2d0], -R71.reuse ;  /* 0x0000b400c0107a23 */ /* 0x100fe20000010847 */
[----:B------:R-:W-:Y:S02]  /*a860*/  FMNMX.FTZ R5, R96, R5, !PT ;  /* 0x0000000560057209 */ /* 0x000fe40007810000 */
[----:B------:R-:W-:Y:S01]  /*a870*/  FSEL R177, R78, -INF , !P0 ;  /* 0xff8000004eb17808 */ /* 0x000fe20004000000 */
[----:B------:R-:W-:Y:S01]  /*a880*/  MUFU.EX2 R34, R16 ;  /* 0x0000001000227308 */ /* 0x000fe20000000800 */
[----:B------:R-:W-:Y:S02]  /*a890*/  FMNMX.FTZ R5, R97, R5, !PT ;  /* 0x0000000561057209 */ /* 0x000fe40007810000 */
[----:B-1----:R-:W-:Y:S02]  /*a8a0*/  FMNMX.FTZ R129, R129, R6, !PT ;  /* 0x0000000681817209 */ /* 0x002fe40007810000 */
[----:B--2---:R-:W-:Y:S01]  /*a8b0*/  FMNMX.FTZ R4, R98, R5, !PT ;  /* 0x0000000562047209 */ /* 0x004fe20007810000 */
[--C-:B------:R-:W-:Y:S01]  /*a8c0*/  FFMA.FTZ R5, R37, c[0x0][0x2d0], -R71.reuse ;  /* 0x0000b40025057a23 */ /* 0x100fe20000010847 */
[C---:B------:R-:W-:Y:S01]  /*a8d0*/  ISETP.GT.AND P0, PT, R0.reuse, 0x49, !P1 ;  /* 0x000000490000780c */ /* 0x040fe20004f04270 */
[----:B------:R-:W-:Y:S01]  /*a8e0*/  FMUL.FTZ R92, R129, c[0x0][0x2d0] ;  /* 0x0000b400815c7a20 */ /* 0x000fe20000410000 */
[----:B------:R-:W-:Y:S01]  /*a8f0*/  ISETP.GT.AND P3, PT, R0, 0x50, !P3 ;  /* 0x000000500000780c */ /* 0x000fe20005f64270 */
[----:B------:R1:W-:Y:S01]  /*a900*/  MUFU.EX2 R24, R5 ;  /* 0x0000000500187308 */ /* 0x0003e20000000800 */
[----:B------:R-:W-:Y:S02]  /*a910*/  FMNMX.FTZ R4, R99, R4, !PT ;  /* 0x0000000463047209 */ /* 0x000fe40007810000 */
[----:B------:R-:W-:Y:S02]  /*a920*/  FSETP.NEU.FTZ.AND P1, PT, R129, -INF , PT ;  /* 0xff8000008100780b */ /* 0x000fe40003f3d000 */
[----:B------:R-:W-:Y:S02]  /*a930*/  ISETP.LT.OR P0, PT, R2, 0x4a, P0 ;  /* 0x0000004a0200780c */ /* 0x000fe40000701670 */
[----:B---3--:R-:W-:Y:S02]  /*a940*/  FMNMX.FTZ R3, R3, R7, !PT ;  /* 0x0000000703037209 */ /* 0x008fe40007810000 */
[----:B------:R-:W-:Y:S02]  /*a950*/  FSEL R92, R92, RZ, P1 ;  /* 0x000000ff5c5c7208 */ /* 0x000fe40000800000 */
[----:B------:R-:W-:Y:S01]  /*a960*/  FSEL R176, R79, -INF , !P0 ;  /* 0xff8000004fb07808 */ /* 0x000fe20004000000 */
[----:B------:R-:W2:Y:S01]  /*a970*/  SHFL.BFLY PT, R128, R3, 0x1, 0x1f ;  /* 0x0c201f0003807f89 */ /* 0x000ea200000e0000 */
[----:B------:R-:W-:Y:S01]  /*a980*/  ISETP.GT.AND P0, PT, R0, 0x51, !P4 ;  /* 0x000000510000780c */ /* 0x000fe20006704270 */
[--C-:B------:R-:W-:Y:S01]  /*a990*/  FFMA.FTZ R28, R195, c[0x0][0x2d0], -R92.reuse ;  /* 0x0000b400c31c7a23 */ /* 0x100fe2000001085c */
[----:B------:R-:W-:Y:S02]  /*a9a0*/  ISETP.NE.AND P4, PT, R52, RZ, PT ;  /* 0x000000ff3400720c */ /* 0x000fe40003f85270 */
[----:B------:R-:W-:Y:S02]  /*a9b0*/  ISETP.LT.OR P0, PT, R2, 0x52, P0 ;  /* 0x000000520200780c */ /* 0x000fe40000701670 */
[----:B------:R-:W-:Y:S01]  /*a9c0*/  ISETP.GT.AND P4, PT, R0, 0x59, !P4 ;  /* 0x000000590000780c */ /* 0x000fe20006784270 */
[----:B------:R-:W-:Y:S01]  /*a9d0*/  LDSM.16.MT88.4 R52, [R214+0x100] ;  /* 0x00010000d634783b */ /* 0x000fe20000004200 */
[----:B------:R-:W-:Y:S02]  /*a9e0*/  FSEL R179, R91, -INF , !P0 ;  /* 0xff8000005bb37808 */ /* 0x000fe40004000000 */
[----:B------:R-:W-:Y:S02]  /*a9f0*/  ISETP.LT.OR P0, PT, R2, 0x5a, P4 ;  /* 0x0000005a0200780c */ /* 0x000fe40002701670 */
[----:B-1----:R-:W-:Y:S01]  /*aa00*/  FMNMX.FTZ R5, R172, R4, !PT ;  /* 0x00000004ac057209 */ /* 0x002fe20007810000 */
[----:B------:R-:W-:Y:S01]  /*aa10*/  FFMA.FTZ R4, R184, c[0x0][0x2d0], -R71 ;  /* 0x0000b400b8047a23 */ /* 0x000fe20000010847 */
[----:B------:R-:W-:Y:S01]  /*aa20*/  FSEL R70, R95, -INF , !P0 ;  /* 0xff8000005f467808 */ /* 0x000fe20004000000 */
[----:B------:R-:W-:Y:S01]  /*aa30*/  LDSM.16.MT88.4 R76, [R215+0x100] ;  /* 0x00010000d74c783b */ /* 0x000fe20000004200 */
[----:B------:R-:W-:Y:S01]  /*aa40*/  MUFU.EX2 R95, R28 ;  /* 0x0000001c005f7308 */ /* 0x000fe20000000800 */
[----:B------:R-:W-:Y:S02]  /*aa50*/  FMNMX.FTZ R5, R173, R5, !PT ;  /* 0x00000005ad057209 */ /* 0x000fe40007810000 */
[----:B------:R-:W-:Y:S01]  /*aa60*/  ISETP.GT.AND P5, PT, R0, 0x58, !P5 ;  /* 0x000000580000780c */ /* 0x000fe20006fa4270 */
[--C-:B------:R-:W-:Y:S01]  /*aa70*/  FFMA.FTZ R0, R39, c[0x0][0x2d0], -R92.reuse ;  /* 0x0000b40027007a23 */ /* 0x100fe2000001085c */
[----:B------:R-:W-:Y:S02]  /*aa80*/  ISETP.LT.OR P3, PT, R2, 0x51, P3 ;  /* 0x000000510200780c */ /* 0x000fe40001f61670 */
[----:B--2---:R-:W-:Y:S01]  /*aa90*/  FMNMX.FTZ R128, R3, R128, !PT ;  /* 0x0000008003807209 */ /* 0x004fe20007810000 */
[--C-:B------:R-:W-:Y:S01]  /*aaa0*/  FFMA.FTZ R3, R187, c[0x0][0x2d0], -R92.reuse ;  /* 0x0000b400bb037a23 */ /* 0x100fe2000001085c */
[----:B------:R-:W-:Y:S01]  /*aab0*/  MOV R187, R82 ;  /* 0x0000005200bb7202 */ /* 0x000fe20000000f00 */
[----:B------:R1:W-:Y:S01]  /*aac0*/  MUFU.EX2 R86, R4 ;  /* 0x0000000400567308 */ /* 0x0003e20000000800 */
[----:B------:R-:W-:Y:S01]  /*aad0*/  FSEL R178, R90, -INF , !P3 ;  /* 0xff8000005ab27808 */ /* 0x000fe20005800000 */
[C---:B------:R-:W-:Y:S01]  /*aae0*/  FMUL.FTZ R93, R128.reuse, c[0x0][0x2d0] ;  /* 0x0000b400805d7a20 */ /* 0x040fe20000410000 */
[----:B------:R-:W-:Y:S02]  /*aaf0*/  FSETP.NEU.FTZ.AND P0, PT, R128, -INF , PT ;  /* 0xff8000008000780b */ /* 0x000fe40003f1d000 */
[----:B------:R-:W-:Y:S01]  /*ab00*/  ISETP.LT.OR P3, PT, R2, 0x59, P5 ;  /* 0x000000590200780c */ /* 0x000fe20002f61670 */
[--C-:B------:R-:W-:Y:S01]  /*ab10*/  FFMA.FTZ R2, R186, c[0x0][0x2d0], -R92.reuse ;  /* 0x0000b400ba027a23 */ /* 0x100fe2000001085c */
[----:B------:R-:W-:Y:S01]  /*ab20*/  FSEL R93, R93, RZ, P0 ;  /* 0x000000ff5d5d7208 */ /* 0x000fe20000000000 */
[----:B------:R-:W-:Y:S01]  /*ab30*/  IMAD.MOV.U32 R186, RZ, RZ, R81 ;  /* 0x000000ffffba7224 */ /* 0x000fe200078e0051 */
[----:B------:R-:W-:Y:S01]  /*ab40*/  FSEL R180, R94, -INF , !P3 ;  /* 0xff8000005eb47808 */ /* 0x000fe20005800000 */
[----:B------:R2:W3:Y:S01]  /*ab50*/  MUFU.EX2 R19, R3 ;  /* 0x0000000300137308 */ /* 0x0004e20000000800 */
[----:B------:R-:W-:Y:S01]  /*ab60*/  FMNMX.FTZ R5, R174, R5, !PT ;  /* 0x00000005ae057209 */ /* 0x000fe20007810000 */
[----:B------:R-:W-:Y:S02]  /*ab70*/  FFMA.FTZ R32, R48, c[0x0][0x2d0], -R93 ;  /* 0x0000b40030207a23 */ /* 0x000fe4000001085d */
[----:B------:R-:W-:Y:S01]  /*ab80*/  FFMA.FTZ R48, R196, c[0x0][0x2d0], -R71 ;  /* 0x0000b400c4307a23 */ /* 0x000fe20000010847 */
[----:B------:R-:W-:Y:S01]  /*ab90*/  FMNMX.FTZ R5, R175, R5, !PT ;  /* 0x00000005af057209 */ /* 0x000fe20007810000 */
[--C-:B------:R-:W-:Y:S02]  /*aba0*/  FFMA.FTZ R40, R50, c[0x0][0x2d0], -R93.reuse ;  /* 0x0000b40032287a23 */ /* 0x100fe4000001085d */
[----:B------:R-:W-:Y:S01]  /*abb0*/  FFMA.FTZ R44, R51, c[0x0][0x2d0], -R93 ;  /* 0x0000b400332c7a23 */ /* 0x000fe2000001085d */
[----:B------:R-:W-:Y:S01]  /*abc0*/  FMNMX.FTZ R5, R181, R5, !PT ;  /* 0x00000005b5057209 */ /* 0x000fe20007810000 */
[----:B------:R-:W-:Y:S03]  /*abd0*/  MUFU.EX2 R21, R0 ;  /* 0x0000000000157308 */ /* 0x000fe60000000800 */
[----:B------:R-:W-:Y:S01]  /*abe0*/  FMNMX.FTZ R5, R182, R5, !PT ;  /* 0x00000005b6057209 */ /* 0x000fe20007810000 */
[----:B-1----:R-:W-:Y:S06]  /*abf0*/  FFMA.FTZ R4, R185, c[0x0][0x2d0], -R71 ;  /* 0x0000b400b9047a23 */ /* 0x002fec0000010847 */
[----:B------:R1:W4:Y:S01]  /*ac00*/  MUFU.EX2 R83, R4 ;  /* 0x0000000400537308 */ /* 0x0003220000000800 */
[--C-:B--2---:R-:W-:Y:S02]  /*ac10*/  FFMA.FTZ R3, R8, c[0x0][0x2d0], -R93.reuse ;  /* 0x0000b40008037a23 */ /* 0x104fe4000001085d */
[--C-:B------:R-:W-:Y:S01]  /*ac20*/  FFMA.FTZ R8, R189, c[0x0][0x2d0], -R92.reuse ;  /* 0x0000b400bd087a23 */ /* 0x100fe2000001085c */
[----:B---3--:R-:W-:Y:S06]  /*ac30*/  MOV R189, R19 ;  /* 0x0000001300bd7202 */ /* 0x008fec0000000f00 */
[----:B------:R2:W-:Y:S10]  /*ac40*/  MUFU.EX2 R185, R3 ;  /* 0x0000000300b97308 */ /* 0x0005f40000000800 */
[----:B------:R-:W-:Y:S01]  /*ac50*/  MUFU.EX2 R25, R2 ;  /* 0x0000000200197308 */ /* 0x000fe20000000800 */
[--C-:B-1----:R-:W-:Y:S01]  /*ac60*/  FFMA.FTZ R4, R38, c[0x0][0x2d0], -R92.reuse ;  /* 0x0000b40026047a23 */ /* 0x102fe2000001085c */
[----:B----4-:R-:W-:Y:S01]  /*ac70*/  F2FP.BF16.PACK_AB R74, R83, R86 ;  /* 0x00000056534a723e */ /* 0x010fe200000010ff */
[----:B------:R-:W-:Y:S07]  /*ac80*/  LDSM.16.MT88.4 R36, [R216+0x100] ;  /* 0x00010000d824783b */ /* 0x000fee0000004200 */
[----:B------:R1:W3:Y:S01]  /*ac90*/  MUFU.EX2 R184, R4 ;  /* 0x0000000400b87308 */ /* 0x0002e20000000800 */
[--C-:B--2---:R-:W-:Y:S09]  /*aca0*/  FFMA.FTZ R3, R9, c[0x0][0x2d0], -R93.reuse ;  /* 0x0000b40009037a23 */ /* 0x104ff2000001085d */
[----:B------:R2:W4:Y:S10]  /*acb0*/  MUFU.EX2 R59, R3 ;  /* 0x00000003003b7308 */ /* 0x0005340000000800 */
[----:B------:R-:W-:Y:S01]  /*acc0*/  MUFU.EX2 R33, R8 ;  /* 0x0000000800217308 */ /* 0x000fe20000000800 */
[----:B-1----:R-:W-:Y:S02]  /*acd0*/  FMNMX.FTZ R4, R177, R5, !PT ;  /* 0x00000005b1047209 */ /* 0x002fe40007810000 */
[----:B---3--:R-:W-:Y:S02]  /*ace0*/  MOV R192, R184 ;  /* 0x000000b800c07202 */ /* 0x008fe40000000f00 */
[----:B------:R-:W-:Y:S04]  /*acf0*/  FMNMX.FTZ R4, R176, R4, !PT ;  /* 0x00000004b0047209 */ /* 0x000fe80007810000 */
[----:B------:R-:W-:Y:S01]  /*ad00*/  FMNMX.FTZ R4, R178, R4, !PT ;  /* 0x00000004b2047209 */ /* 0x000fe20007810000 */
[--C-:B--2---:R-:W-:Y:S01]  /*ad10*/  FFMA.FTZ R3, R12, c[0x0][0x2d0], -R93.reuse ;  /* 0x0000b4000c037a23 */ /* 0x104fe2000001085d */
[----:B----4-:R-:W-:Y:S01]  /*ad20*/  F2FP.BF16.PACK_AB R64, R59, R185 ;  /* 0x000000b93b40723e */ /* 0x010fe200000010ff */
[----:B------:R-:W-:Y:S01]  /*ad30*/  FFMA.FTZ R12, R191, c[0x0][0x2d0], -R92 ;  /* 0x0000b400bf0c7a23 */ /* 0x000fe2000001085c */
[----:B------:R-:W-:Y:S01]  /*ad40*/  FMNMX.FTZ R0, R179, R4, !PT ;  /* 0x00000004b3007209 */ /* 0x000fe20007810000 */
[----:B------:R1:W-:Y:S01]  /*ad50*/  MUFU.EX2 R61, R3 ;  /* 0x00000003003d7308 */ /* 0x0003e20000000800 */
[----:B------:R-:W-:Y:S02]  /*ad60*/  FFMA.FTZ R4, R13, c[0x0][0x2d0], -R93 ;  /* 0x0000b4000d047a23 */ /* 0x000fe4000001085d */
[----:B------:R-:W-:Y:S01]  /*ad70*/  FMNMX.FTZ R0, R180, R0, !PT ;  /* 0x00000000b4007209 */ /* 0x000fe20007810000 */
[----:B------:R-:W-:Y:S02]  /*ad80*/  IMAD.MOV.U32 R191, RZ, RZ, R185 ;  /* 0x000000ffffbf7224 */ /* 0x000fe400078e00b9 */
[----:B------:R-:W-:Y:S01]  /*ad90*/  IMAD.MOV.U32 R185, RZ, RZ, R89 ;  /* 0x000000ffffb97224 */ /* 0x000fe200078e0059 */
[----:B------:R-:W-:Y:S03]  /*ada0*/  FMNMX.FTZ R0, R70, R0, !PT ;  /* 0x0000000046007209 */ /* 0x000fe60007810000 */
[----:B------:R2:W-:Y:S02]  /*adb0*/  MUFU.EX2 R18, R4 ;  /* 0x0000000400127308 */ /* 0x0005e40000000800 */
[----:B------:R-:W1:Y:S02]  /*adc0*/  SHFL.BFLY PT, R2, R0, 0x2, 0x1f ;  /* 0x0c401f0000027f89 */ /* 0x000e6400000e0000 */
[----:B-1----:R-:W-:Y:S01]  /*add0*/  FMNMX.FTZ R3, R0, R2, !PT ;  /* 0x0000000200037209 */ /* 0x002fe20007810000 */
[----:B------:R-:W-:Y:S01]  /*ade0*/  FFMA.FTZ R2, R188, c[0x0][0x2d0], -R71 ;  /* 0x0000b400bc027a23 */ /* 0x000fe20000010847 */
[----:B------:R-:W-:Y:S01]  /*adf0*/  FSEL R0, R130, RZ, P2 ;  /* 0x000000ff82007208 */ /* 0x000fe20001000000 */
[----:B------:R-:W-:Y:S03]  /*ae00*/  IMAD.MOV.U32 R188, RZ, RZ, R21 ;  /* 0x000000ffffbc7224 */ /* 0x000fe600078e0015 */
[----:B------:R1:W-:Y:S01]  /*ae10*/  MUFU.EX2 R31, R2 ;  /* 0x00000002001f7308 */ /* 0x0003e20000000800 */
[----:B--2---:R-:W2:Y:S01]  /*ae20*/  SHFL.BFLY PT, R4, R3, 0x1, 0x1f ;  /* 0x0c201f0003047f89 */ /* 0x004ea200000e0000 */
[----:B------:R-:W-:Y:S01]  /*ae30*/  FADD.FTZ R0, -R0, R131 ;  /* 0x0000008300007221 */ /* 0x000fe20000010100 */
[----:B------:R-:W-:Y:S02]  /*ae40*/  F2FP.BF16.PACK_AB R73, R188, R184 ;  /* 0x000000b8bc49723e */ /* 0x000fe400000010ff */
[----:B------:R-:W-:Y:S01]  /*ae50*/  MOV R184, R87 ;  /* 0x0000005700b87202 */ /* 0x000fe20000000f00 */
[----:B------:R-:W-:Y:S03]  /*ae60*/  FMUL.FTZ R0, R0, c[0x0][0x2d0] ;  /* 0x0000b40000007a20 */ /* 0x000fe60000410000 */
[----:B------:R-:W3:Y:S01]  /*ae70*/  LDSM.16.MT88.4 R20, [R213+0x100] ;  /* 0x00010000d514783b */ /* 0x000ee20000004200 */
[----:B------:R4:W5:Y:S01]  /*ae80*/  MUFU.EX2 R69, R0 ;  /* 0x0000000000457308 */ /* 0x0009620000000800 */
[----:B-1----:R-:W-:Y:S02]  /*ae90*/  FSEL R2, R129, RZ, P1 ;  /* 0x000000ff81027208 */ /* 0x002fe40000800000 */
[----:B--2---:R-:W-:Y:S03]  /*aea0*/  FMNMX.FTZ R3, R3, R4, !PT ;  /* 0x0000000403037209 */ /* 0x004fe60007810000 */
[----:B------:R-:W-:Y:S02]  /*aeb0*/  FADD.FTZ R2, -R2, R132 ;  /* 0x0000008402027221 */ /* 0x000fe40000010100 */
[----:B------:R-:W-:Y:S02]  /*aec0*/  FMUL.FTZ R94, R3, c[0x0][0x2d0] ;  /* 0x0000b400035e7a20 */ /* 0x000fe40000410000 */
[----:B------:R-:W-:Y:S01]  /*aed0*/  FMUL.FTZ R2, R2, c[0x0][0x2d0] ;  /* 0x0000b40002027a20 */ /* 0x000fe20000410000 */
[----:B----4-:R-:W-:Y:S01]  /*aee0*/  FSEL R0, R128, RZ, P0 ;  /* 0x000000ff80007208 */ /* 0x010fe20000000000 */
[----:B-----5:R-:W-:Y:S01]  /*aef0*/  FMUL.FTZ R17, R69, R149 ;  /* 0x0000009545117220 */ /* 0x020fe20000410000 */
[----:B------:R-:W-:Y:S01]  /*af00*/  MOV R149, R192 ;  /* 0x000000c000957202 */ /* 0x000fe20000000f00 */
[----:B------:R-:W1:Y:S01]  /*af10*/  MUFU.EX2 R68, R2 ;  /* 0x0000000200447308 */ /* 0x000e620000000800 */
[----:B------:R-:W-:Y:S01]  /*af20*/  FSETP.NEU.FTZ.AND P0, PT, R3, -INF , PT ;  /* 0xff8000000300780b */ /* 0x000fe20003f1d000 */
[----:B------:R-:W-:Y:S02]  /*af30*/  FADD.FTZ R0, -R0, R133 ;  /* 0x0000008500007221 */ /* 0x000fe40000010100 */
[----:B------:R-:W-:Y:S01]  /*af40*/  FMUL.FTZ R16, R69, R148 ;  /* 0x0000009445107220 */ /* 0x000fe20000410000 */
[----:B------:R-:W-:Y:S01]  /*af50*/  FSEL R94, R94, RZ, P0 ;  /* 0x000000ff5e5e7208 */ /* 0x000fe20000000000 */
[----:B------:R-:W-:Y:S01]  /*af60*/  FMUL.FTZ R0, R0, c[0x0][0x2d0] ;  /* 0x0000b40000007a20 */ /* 0x000fe20000410000 */
[----:B------:R-:W-:Y:S01]  /*af70*/  MOV R148, R88 ;  /* 0x0000005800947202 */ /* 0x000fe20000000f00 */
[----:B------:R-:W-:Y:S02]  /*af80*/  FFMA.FTZ R88, R202, c[0x0][0x2d0], -R92 ;  /* 0x0000b400ca587a23 */ /* 0x000fe4000001085c */
[----:B------:R2:W4:Y:S01]  /*af90*/  MUFU.EX2 R2, R0 ;  /* 0x0000000000027308 */ /* 0x0005220000000800 */
[--C-:B------:R-:W-:Y:S09]  /*afa0*/  FFMA.FTZ R4, R14, c[0x0][0x2d0], -R94.reuse ;  /* 0x0000b4000e047a23 */ /* 0x100ff2000001085e */
[----:B------:R5:W-:Y:S01]  /*afb0*/  MUFU.EX2 R5, R4 ;  /* 0x0000000400057308 */ /* 0x000be20000000800 */
[C---:B-1----:R-:W-:Y:S02]  /*afc0*/  FMUL.FTZ R6, R68.reuse, R138 ;  /* 0x0000008a44067220 */ /* 0x042fe40000410000 */
[C---:B------:R-:W-:Y:S01]  /*afd0*/  FMUL.FTZ R7, R68.reuse, R139 ;  /* 0x0000008b44077220 */ /* 0x040fe20000410000 */
[----:B------:R-:W-:Y:S01]  /*afe0*/  MOV R139, R18 ;  /* 0x00000012008b7202 */ /* 0x000fe20000000f00 */
[C---:B------:R-:W-:Y:S05]  /*aff0*/  FMUL.FTZ R18, R68.reuse, R150 ;  /* 0x0000009644127220 */ /* 0x040fea0000410000 */
[----:B------:R1:W-:Y:S01]  /*b000*/  MUFU.EX2 R138, R12 ;  /* 0x0000000c008a7308 */ /* 0x0003e20000000800 */
[----:B------:R-:W-:Y:S01]  /*b010*/  F2FP.BF16.PACK_AB R66, R139, R61 ;  /* 0x0000003d8b42723e */ /* 0x000fe200000010ff */
[----:B------:R-:W-:Y:S02]  /*b020*/  FMUL.FTZ R19, R68, R151 ;  /* 0x0000009744137220 */ /* 0x000fe40000410000 */
[--C-:B--2---:R-:W-:Y:S02]  /*b030*/  FFMA.FTZ R0, R10, c[0x0][0x2d0], -R94.reuse ;  /* 0x0000b4000a007a23 */ /* 0x104fe4000001085e */
[----:B------:R-:W-:Y:S02]  /*b040*/  IMAD.MOV.U32 R150, RZ, RZ, R191 ;  /* 0x000000ffff967224 */ /* 0x000fe400078e00bf */
[C---:B----4-:R-:W-:Y:S02]  /*b050*/  FMUL.FTZ R8, R2.reuse, R140 ;  /* 0x0000008c02087220 */ /* 0x050fe40000410000 */
[----:B------:R2:W-:Y:S01]  /*b060*/  MUFU.EX2 R131, R0 ;  /* 0x0000000000837308 */ /* 0x0005e20000000800 */
[C---:B------:R-:W-:Y:S02]  /*b070*/  FMUL.FTZ R9, R2.reuse, R141 ;  /* 0x0000008d02097220 */ /* 0x040fe40000410000 */
[C---:B------:R-:W-:Y:S01]  /*b080*/  FMUL.FTZ R13, R2.reuse, R145 ;  /* 0x00000091020d7220 */ /* 0x040fe20000410000 */
[----:B------:R-:W-:Y:S01]  /*b090*/  MOV R145, R86 ;  /* 0x0000005600917202 */ /* 0x000fe20000000f00 */
[--C-:B-----5:R-:W-:Y:S02]  /*b0a0*/  FFMA.FTZ R4, R15, c[0x0][0x2d0], -R94.reuse ;  /* 0x0000b4000f047a23 */ /* 0x120fe4000001085e */
[----:B------:R-:W-:Y:S02]  /*b0b0*/  IMAD.MOV.U32 R140, RZ, RZ, R83 ;  /* 0x000000ffff8c7224 */ /* 0x000fe400078e0053 */
[C---:B------:R-:W-:Y:S01]  /*b0c0*/  FMUL.FTZ R41, R2.reuse, R105 ;  /* 0x0000006902297220 */ /* 0x040fe20000410000 */
[----:B------:R4:W-:Y:S01]  /*b0d0*/  MUFU.EX2 R58, R4 ;  /* 0x00000004003a7308 */ /* 0x0009e20000000800 */
[C---:B------:R-:W-:Y:S02]  /*b0e0*/  FMUL.FTZ R28, R2.reuse, R160 ;  /* 0x000000a0021c7220 */ /* 0x040fe40000410000 */
[C---:B------:R-:W-:Y:S02]  /*b0f0*/  FMUL.FTZ R29, R2.reuse, R161 ;  /* 0x000000a1021d7220 */ /* 0x040fe40000410000 */
[----:B-1----:R-:W-:Y:S02]  /*b100*/  FMUL.FTZ R12, R2, R144 ;  /* 0x00000090020c7220 */ /* 0x002fe40000410000 */
[----:B------:R-:W-:Y:S02]  /*b110*/  FMUL.FTZ R35, R68, R103 ;  /* 0x0000006744237220 */ /* 0x000fe40000410000 */
[----:B------:R-:W-:Y:S01]  /*b120*/  FMUL.FTZ R45, R2, R109 ;  /* 0x0000006d022d7220 */ /* 0x000fe20000410000 */
[----:B------:R1:W-:Y:S01]  /*b130*/  MUFU.EX2 R133, R44 ;  /* 0x0000002c00857308 */ /* 0x0003e20000000800 */
[C---:B------:R-:W-:Y:S01]  /*b140*/  FMUL.FTZ R50, R68.reuse, R114 ;  /* 0x0000007244327220 */ /* 0x040fe20000410000 */
[----:B------:R-:W-:Y:S01]  /*b150*/  MOV R114, R95 ;  /* 0x0000005f00727202 */ /* 0x000fe20000000f00 */
[----:B------:R-:W-:Y:S01]  /*b160*/  FMUL.FTZ R51, R68, R115 ;  /* 0x0000007344337220 */ /* 0x000fe20000410000 */
[----:B------:R-:W-:Y:S01]  /*b170*/  MOV R95, R80 ;  /* 0x00000050005f7202 */ /* 0x000fe20000000f00 */
[----:B--2---:R-:W-:Y:S01]  /*b180*/  FFMA.FTZ R0, R11, c[0x0][0x2d0], -R94 ;  /* 0x0000b4000b007a23 */ /* 0x004fe2000001085e */
[----:B------:R-:W2:Y:S01]  /*b190*/  LDSM.16.MT88.4 R80, [R213+0x900] ;  /* 0x00090000d550783b */ /* 0x000ea20000004200 */
[----:B------:R-:W-:Y:S03]  /*b1a0*/  IMAD.MOV.U32 R144, RZ, RZ, R63 ;  /* 0x000000ffff907224 */ /* 0x000fe600078e003f */
[----:B------:R5:W3:Y:S01]  /*b1b0*/  MUFU.EX2 R132, R0 ;  /* 0x0000000000847308 */ /* 0x000ae20000000800 */
[----:B----4-:R-:W-:Y:S02]  /*b1c0*/  FFMA.FTZ R4, R190, c[0x0][0x2d0], -R71 ;  /* 0x0000b400be047a23 */ /* 0x010fe40000010847 */
[----:B------:R-:W-:Y:S02]  /*b1d0*/  IMAD.MOV.U32 R190, RZ, RZ, R24 ;  /* 0x000000ffffbe7224 */ /* 0x000fe400078e0018 */
[----:B------:R-:W-:Y:S05]  /*b1e0*/  FFMA.FTZ R24, R194, c[0x0][0x2d0], -R92 ;  /* 0x0000b400c2187a23 */ /* 0x000fea000001085c */
[----:B------:R4:W2:Y:S01]  /*b1f0*/  MUFU.EX2 R90, R4 ;  /* 0x00000004005a7308 */ /* 0x0008a20000000800 */
[----:B------:R-:W-:Y:S02]  /*b200*/  F2FP.BF16.PACK_AB R72, R190, R63 ;  /* 0x0000003fbe48723e */ /* 0x000fe400000010ff */
[----:B------:R-:W-:Y:S01]  /*b210*/  MOV R151, R190 ;  /* 0x000000be00977202 */ /* 0x000fe20000000f00 */
[----:B-1----:R-:W-:Y:S06]  /*b220*/  FMUL.FTZ R44, R2, R108 ;  /* 0x0000006c022c7220 */ /* 0x002fec0000410000 */
[----:B------:R-:W1:Y:S01]  /*b230*/  MUFU.EX2 R30, R24 ;  /* 0x00000018001e7308 */ /* 0x000e620000000800 */
[----:B-----5:R-:W-:Y:S02]  /*b240*/  FSEL R0, R3, RZ, P0 ;  /* 0x000000ff03007208 */ /* 0x020fe40000000000 */
[----:B---3--:R-:W-:Y:S02]  /*b250*/  F2FP.BF16.PACK_AB R65, R132, R131 ;  /* 0x000000838441723e */ /* 0x008fe400000010ff */
[C---:B------:R-:W-:Y:S01]  /*b260*/  ISETP.GT.AND P0, PT, R229.reuse, UR4, PT ;  /* 0x00000004e5007c0c */ /* 0x040fe2000bf04270 */
[----:B------:R-:W-:Y:S01]  /*b270*/  FADD.FTZ R0, -R0, R134 ;  /* 0x0000008600007221 */ /* 0x000fe20000010100 */
[----:B------:R-:W-:Y:S01]  /*b280*/  MOV R134, R25 ;  /* 0x0000001900867202 */ /* 0x000fe20000000f00 */
[----:B------:R-:W-:Y:S01]  /*b290*/  FMUL.FTZ R25, R2, R157 ;  /* 0x0000009d02197220 */ /* 0x000fe20000410000 */
[----:B------:R-:W-:Y:S01]  /*b2a0*/  IADD3 R229, R229, -0x1, RZ ;  /* 0xffffffffe5e57810 */ /* 0x000fe20007ffe0ff */
[----:B------:R-:W-:Y:S01]  /*b2b0*/  FMUL.FTZ R0, R0, c[0x0][0x2d0] ;  /* 0x0000b40000007a20 */ /* 0x000fe20000410000 */
[----:B------:R-:W-:Y:S01]  /*b2c0*/  F2FP.BF16.PACK_AB R75, R189, R134 ;  /* 0x00000086bd4b723e */ /* 0x000fe200000010ff */
[C---:B----4-:R-:W-:Y:S02]  /*b2d0*/  FMUL.FTZ R4, R69.reuse, R136 ;  /* 0x0000008845047220 */ /* 0x050fe40000410000 */
[----:B------:R-:W-:Y:S02]  /*b2e0*/  IMAD.MOV.U32 R136, RZ, RZ, R5 ;  /* 0x000000ffff887224 */ /* 0x000fe400078e0005 */
[----:B------:R-:W3:Y:S01]  /*b2f0*/  MUFU.EX2 R0, R0 ;  /* 0x0000000000007308 */ /* 0x000ee20000000800 */
[C---:B------:R-:W-:Y:S01]  /*b300*/  FMUL.FTZ R5, R69.reuse, R137 ;  /* 0x0000008945057220 */ /* 0x040fe20000410000 */
[----:B--2---:R-:W-:Y:S01]  /*b310*/  MOV R137, R90 ;  /* 0x0000005a00897202 */ /* 0x004fe20000000f00 */
[----:B------:R-:W-:Y:S01]  /*b320*/  IMAD.MOV.U32 R157, RZ, RZ, R33 ;  /* 0x000000ffff9d7224 */ /* 0x000fe200078e0021 */
[----:B------:R-:W-:Y:S01]  /*b330*/  F2FP.BF16.PACK_AB R67, R58, R136 ;  /* 0x000000883a43723e */ /* 0x000fe200000010ff */
[----:B-1----:R-:W-:Y:S02]  /*b340*/  IMAD.MOV.U32 R161, RZ, RZ, R30 ;  /* 0x000000ffffa17224 */ /* 0x002fe400078e001e */
[----:B------:R-:W-:Y:S01]  /*b350*/  FMUL.FTZ R24, R2, R156 ;  /* 0x0000009c02187220 */ /* 0x000fe20000410000 */
[-C--:B------:R-:W-:Y:S01]  /*b360*/  HMMA.16816.F32.BF16 R4, R72, R20.reuse, R4 ;  /* 0x000000144804723c */ /* 0x080fe20000041804 */
[----:B------:R-:W-:Y:S01]  /*b370*/  FMUL.FTZ R33, R69, R101 ;  /* 0x0000006545217220 */ /* 0x000fe20000410000 */
[----:B------:R1:W-:Y:S01]  /*b380*/  MUFU.EX2 R156, R32 ;  /* 0x00000020009c7308 */ /* 0x0003e20000000800 */
[C---:B---3--:R-:W-:Y:S01]  /*b390*/  FMUL.FTZ R10, R0.reuse, R142 ;  /* 0x0000008e000a7220 */ /* 0x048fe20000410000 */
[----:B------:R-:W-:Y:S01]  /*b3a0*/  MOV R142, R58 ;  /* 0x0000003a008e7202 */ /* 0x000fe20000000f00 */
[----:B------:R-:W-:Y:S02]  /*b3b0*/  FMUL.FTZ R11, R0, R143 ;  /* 0x0000008f000b7220 */ /* 0x000fe40000410000 */
[--C-:B------:R-:W-:Y:S02]  /*b3c0*/  FFMA.FTZ R58, R57, c[0x0][0x2d0], -R94.reuse ;  /* 0x0000b400393a7a23 */ /* 0x100fe4000001085e */
[----:B------:R-:W-:Y:S03]  /*b3d0*/  IMAD.MOV.U32 R143, RZ, RZ, R61 ;  /* 0x000000ffff8f7224 */ /* 0x000fe600078e003d */
[----:B------:R-:W-:Y:S01]  /*b3e0*/  FMUL.FTZ R61, R2, R125 ;  /* 0x0000007d023d7220 */ /* 0x000fe20000410000 */
[C---:B------:R-:W-:Y:S01]  /*b3f0*/  HMMA.16816.F32.BF16 R8, R64.reuse, R20, R8 ;  /* 0x000000144008723c */ /* 0x040fe20000041808 */
[C---:B------:R-:W-:Y:S01]  /*b400*/  FMUL.FTZ R14, R0.reuse, R146 ;  /* 0x00000092000e7220 */ /* 0x040fe20000410000 */
[----:B------:R-:W2:Y:S01]  /*b410*/  LDL.LU R125, [R1+0x8] ;  /* 0x00000800017d7983 */ /* 0x000ea20000300800 */
[----:B------:R-:W-:Y:S01]  /*b420*/  FMUL.FTZ R15, R0, R147 ;  /* 0x00000093000f7220 */ /* 0x000fe20000410000 */
[----:B------:R-:W-:Y:S01]  /*b430*/  MOV R147, R62 ;  /* 0x0000003e00937202 */ /* 0x000fe20000000f00 */
[----:B-1----:R-:W-:Y:S02]  /*b440*/  FMUL.FTZ R32, R69, R100 ;  /* 0x0000006445207220 */ /* 0x002fe40000410000 */
[----:B------:R-:W-:Y:S02]  /*b450*/  FFMA.FTZ R20, R193, c[0x0][0x2d0], -R71 ;  /* 0x0000b400c1147a23 */ /* 0x000fe40000010847 */
[----:B------:R-:W-:Y:S01]  /*b460*/  FFMA.FTZ R62, R60, c[0x0][0x2d0], -R94 ;  /* 0x0000b4003c3e7a23 */ /* 0x000fe2000001085e */
[-C--:B------:R-:W-:Y:S01]  /*b470*/  HMMA.16816.F32.BF16 R12, R64, R22.reuse, R12 ;  /* 0x00000016400c723c */ /* 0x080fe2000004180c */
[----:B------:R1:W3:Y:S01]  /*b480*/  MUFU.EX2 R91, R20 ;  /* 0x00000014005b7308 */ /* 0x0002e20000000800 */
[----:B------:R-:W-:Y:S02]  /*b490*/  FMUL.FTZ R60, R2, R124 ;  /* 0x0000007c023c7220 */ /* 0x000fe40000410000 */
[----:B------:R-:W4:Y:S01]  /*b4a0*/  LDL.LU R124, [R1+0xc] ;  /* 0x00000c00017c7983 */ /* 0x000f220000300800 */
[C---:B------:R-:W-:Y:S02]  /*b4b0*/  FMUL.FTZ R21, R69.reuse, R153 ;  /* 0x0000009945157220 */ /* 0x040fe40000410000 */
[C---:B------:R-:W-:Y:S01]  /*b4c0*/  FMUL.FTZ R26, R0.reuse, R158 ;  /* 0x0000009e001a7220 */ /* 0x040fe20000410000 */
[C---:B------:R-:W-:Y:S01]  /*b4d0*/  HMMA.16816.F32.BF16 R16, R72.reuse, R22, R16 ;  /* 0x000000164810723c */ /* 0x040fe20000041810 */
[C---:B------:R-:W-:Y:S02]  /*b4e0*/  FMUL.FTZ R27, R0.reuse, R159 ;  /* 0x0000009f001b7220 */ /* 0x040fe40000410000 */
[----:B------:R5:W-:Y:S01]  /*b4f0*/  MUFU.EX2 R153, R48 ;  /* 0x0000003000997308 */ /* 0x000be20000000800 */
[C---:B------:R-:W-:Y:S01]  /*b500*/  FMUL.FTZ R30, R0.reuse, R162 ;  /* 0x000000a2001e7220 */ /* 0x040fe20000410000 */
[----:B------:R-:W-:Y:S01]  /*b510*/  MOV R158, R31 ;  /* 0x0000001f009e7202 */ /* 0x000fe20000000f00 */
[----:B------:R-:W-:Y:S01]  /*b520*/  FMUL.FTZ R31, R0, R163 ;  /* 0x000000a3001f7220 */ /* 0x000fe20000410000 */
[----:B------:R-:W-:Y:S01]  /*b530*/  MOV R162, R34 ;  /* 0x0000002200a27202 */ /* 0x000fe20000000f00 */
[C---:B------:R-:W-:Y:S01]  /*b540*/  FMUL.FTZ R22, R68.reuse, R154 ;  /* 0x0000009a44167220 */ /* 0x040fe20000410000 */
[----:B------:R-:W-:Y:S03]  /*b550*/  MOV R163, R148 ;  /* 0x0000009400a37202 */ /* 0x000fe60000000f00 */
[C---:B------:R-:W-:Y:S01]  /*b560*/  FMUL.FTZ R23, R68.reuse, R155 ;  /* 0x0000009b44177220 */ /* 0x040fe20000410000 */
[----:B------:R5:W-:Y:S01]  /*b570*/  MUFU.EX2 R154, R40 ;  /* 0x00000028009a7308 */ /* 0x000be20000000800 */
[----:B------:R-:W-:Y:S02]  /*b580*/  FMUL.FTZ R34, R68, R102 ;  /* 0x0000006644227220 */ /* 0x000fe40000410000 */
[C---:B------:R-:W-:Y:S02]  /*b590*/  FMUL.FTZ R42, R0.reuse, R106 ;  /* 0x0000006a002a7220 */ /* 0x040fe40000410000 */
[C---:B-1----:R-:W-:Y:S02]  /*b5a0*/  FMUL.FTZ R20, R69.reuse, R152 ;  /* 0x0000009845147220 */ /* 0x042fe40000410000 */
[----:B---3--:R-:W-:Y:S02]  /*b5b0*/  IMAD.MOV.U32 R115, RZ, RZ, R91 ;  /* 0x000000ffff737224 */ /* 0x008fe400078e005b */
[----:B------:R-:W-:Y:S01]  /*b5c0*/  IMAD.MOV.U32 R148, RZ, RZ, R144 ;  /* 0x000000ffff947224 */ /* 0x000fe200078e0090 */
[----:B------:R-:W-:Y:S01]  /*b5d0*/  MOV R144, R143 ;  /* 0x0000008f00907202 */ /* 0x000fe20000000f00 */
[----:B------:R-:W-:Y:S01]  /*b5e0*/  IMAD.MOV.U32 R152, RZ, RZ, R188 ;  /* 0x000000ffff987224 */ /* 0x000fe200078e00bc */
[-C--:B------:R-:W-:Y:S01]  /*b5f0*/  HMMA.16816.F32.BF16 R20, R72, R36.reuse, R20 ;  /* 0x000000244814723c */ /* 0x080fe20000041814 */
[C---:B------:R-:W-:Y:S02]  /*b600*/  FMUL.FTZ R43, R0.reuse, R107 ;  /* 0x0000006b002b7220 */ /* 0x040fe40000410000 */
[----:B-----5:R-:W-:Y:S02]  /*b610*/  FMUL.FTZ R48, R69, R112 ;  /* 0x0000007045307220 */ /* 0x020fe40000410000 */
[----:B------:R1:W-:Y:S01]  /*b620*/  MUFU.EX2 R112, R58 ;  /* 0x0000003a00707308 */ /* 0x0003e20000000800 */
[C---:B------:R-:W-:Y:S02]  /*b630*/  FMUL.FTZ R46, R0.reuse, R110 ;  /* 0x0000006e002e7220 */ /* 0x040fe40000410000 */
[C---:B------:R-:W-:Y:S01]  /*b640*/  HMMA.16816.F32.BF16 R24, R64.reuse, R36, R24 ;  /* 0x000000244018723c */ /* 0x040fe20000041818 */
[----:B------:R-:W-:Y:S03]  /*b650*/  FMUL.FTZ R47, R0, R111 ;  /* 0x0000006f002f7220 */ /* 0x000fe60000410000 */
[C---:B------:R-:W-:Y:S02]  /*b660*/  FMUL.FTZ R40, R2.reuse, R104 ;  /* 0x0000006802287220 */ /* 0x040fe40000410000 */
[----:B------:R-:W-:Y:S01]  /*b670*/  FMUL.FTZ R57, R2, R121 ;  /* 0x0000007902397220 */ /* 0x000fe20000410000 */
[----:B------:R3:W-:Y:S01]  /*b680*/  MUFU.EX2 R104, R62 ;  /* 0x0000003e00687308 */ /* 0x0007e20000000800 */
[-C--:B------:R-:W-:Y:S01]  /*b690*/  HMMA.16816.F32.BF16 R28, R64, R38.reuse, R28 ;  /* 0x00000026401c723c */ /* 0x080fe2000004181c */
[----:B------:R-:W-:Y:S03]  /*b6a0*/  FFMA.FTZ R36, R49, c[0x0][0x2d0], -R93 ;  /* 0x0000b40031247a23 */ /* 0x000fe6000001085d */
[C---:B------:R-:W-:Y:S02]  /*b6b0*/  FMUL.FTZ R37, R69.reuse, R165 ;  /* 0x000000a545257220 */ /* 0x040fe40000410000 */
[C---:B------:R-:W-:Y:S02]  /*b6c0*/  FMUL.FTZ R49, R69.reuse, R113 ;  /* 0x0000007145317220 */ /* 0x040fe40000410000 */
[C---:B------:R-:W-:Y:S01]  /*b6d0*/  HMMA.16816.F32.BF16 R32, R72.reuse, R38, R32 ;  /* 0x000000264820723c */ /* 0x040fe20000041820 */
[----:B------:R5:W-:Y:S03]  /*b6e0*/  MUFU.EX2 R160, R36 ;  /* 0x0000002400a07308 */ /* 0x000be60000000800 */
[----:B------:R-:W-:Y:S02]  /*b6f0*/  IMAD.MOV.U32 R146, RZ, RZ, R59 ;  /* 0x000000ffff927224 */ /* 0x000fe400078e003b */
[----:B-1----:R-:W-:Y:S02]  /*b700*/  FMUL.FTZ R58, R0, R122 ;  /* 0x0000007a003a7220 */ /* 0x002fe40000410000 */
[C---:B------:R-:W-:Y:S03]  /*b710*/  FMUL.FTZ R38, R68.reuse, R166 ;  /* 0x000000a644267220 */ /* 0x040fe60000410000 */
[----:B------:R1:W-:Y:S01]  /*b720*/  MUFU.EX2 R166, R88 ;  /* 0x0000005800a67308 */ /* 0x0003e20000000800 */
[----:B------:R-:W-:Y:S02]  /*b730*/  FMUL.FTZ R39, R68, R167 ;  /* 0x000000a744277220 */ /* 0x000fe40000410000 */
[C---:B------:R-:W-:Y:S02]  /*b740*/  FMUL.FTZ R59, R0.reuse, R123 ;  /* 0x0000007b003b7220 */ /* 0x040fe40000410000 */
[C---:B---3--:R-:W-:Y:S02]  /*b750*/  FMUL.FTZ R62, R0.reuse, R126 ;  /* 0x0000007e003e7220 */ /* 0x048fe40000410000 */
[----:B------:R-:W-:Y:S02]  /*b760*/  FMUL.FTZ R63, R0, R127 ;  /* 0x0000007f003f7220 */ /* 0x000fe40000410000 */
[----:B------:R-:W-:Y:S02]  /*b770*/  IMAD.MOV.U32 R113, RZ, RZ, R133 ;  /* 0x000000ffff717224 */ /* 0x000fe400078e0085 */
[----:B------:R-:W-:Y:S02]  /*b780*/  IMAD.MOV.U32 R133, RZ, RZ, R85 ;  /* 0x000000ffff857224 */ /* 0x000fe400078e0055 */
[----:B------:R-:W-:Y:S01]  /*b790*/  IMAD.MOV.U32 R143, RZ, RZ, R142 ;  /* 0x000000ffff8f7224 */ /* 0x000fe200078e008e */
[----:B------:R-:W-:Y:S01]  /*b7a0*/  MOV R142, R140 ;  /* 0x0000008c008e7202 */ /* 0x000fe20000000f00 */
[C---:B-----5:R-:W-:Y:S02]  /*b7b0*/  FMUL.FTZ R36, R69.reuse, R164 ;  /* 0x000000a445247220 */ /* 0x060fe40000410000 */
[----:B------:R-:W-:Y:S02]  /*b7c0*/  IMAD.MOV.U32 R140, RZ, RZ, R189 ;  /* 0x000000ffff8c7224 */ /* 0x000fe400078e00bd */
[----:B------:R-:W-:Y:S02]  /*b7d0*/  IMAD.MOV.U32 R155, RZ, RZ, R186 ;  /* 0x000000ffff9b7224 */ /* 0x000fe400078e00ba */
[----:B------:R-:W-:Y:S01]  /*b7e0*/  IMAD.MOV.U32 R159, RZ, RZ, R185 ;  /* 0x000000ffff9f7224 */ /* 0x000fe200078e00b9 */
[-C--:B------:R-:W-:Y:S01]  /*b7f0*/  HMMA.16816.F32.BF16 R36, R72, R52.reuse, R36 ;  /* 0x000000344824723c */ /* 0x080fe20000041824 */
[----:B-1----:R-:W-:Y:S07]  /*b800*/  LDSM.16.MT88.4 R88, [R214+0x900] ;  /* 0x00090000d658783b */ /* 0x002fee0000004200 */
[C---:B------:R-:W-:Y:S07]  /*b810*/  HMMA.16816.F32.BF16 R40, R64.reuse, R52, R40 ;  /* 0x000000344028723c */ /* 0x040fee0000041828 */
[--C-:B------:R-:W-:Y:S01]  /*b820*/  FFMA.FTZ R52, R56, c[0x0][0x2d0], -R94.reuse ;  /* 0x0000b40038347a23 */ /* 0x100fe2000001085e */
[-C--:B------:R-:W-:Y:S01]  /*b830*/  HMMA.16816.F32.BF16 R44, R64, R54.reuse, R44 ;  /* 0x00000036402c723c */ /* 0x080fe2000004182c */
[----:B------:R-:W-:Y:S02]  /*b840*/  FMUL.FTZ R56, R2, R120 ;  /* 0x0000007802387220 */ /* 0x000fe40000410000 */
[----:B------:R1:W3:Y:S01]  /*b850*/  MUFU.EX2 R100, R52 ;  /* 0x0000003400647308 */ /* 0x0002e20000000800 */
[C---:B------:R-:W-:Y:S04]  /*b860*/  FMUL.FTZ R53, R69.reuse, R117 ;  /* 0x0000007545357220 */ /* 0x040fe80000410000 */
[C---:B------:R-:W-:Y:S07]  /*b870*/  HMMA.16816.F32.BF16 R48, R72.reuse, R54, R48 ;  /* 0x000000364830723c */ /* 0x040fee0000041830 */
[C---:B------:R-:W-:Y:S02]  /*b880*/  FMUL.FTZ R54, R68.reuse, R118 ;  /* 0x0000007644367220 */ /* 0x040fe40000410000 */
[----:B------:R-:W-:Y:S03]  /*b890*/  FMUL.FTZ R55, R68, R119 ;  /* 0x0000007744377220 */ /* 0x000fe60000410000 */
[C---:B-1----:R-:W-:Y:S07]  /*b8a0*/  FMUL.FTZ R52, R69.reuse, R116 ;  /* 0x0000007445347220 */ /* 0x042fee0000410000 */
[-C--:B------:R-:W-:Y:S08]  /*b8b0*/  HMMA.16816.F32.BF16 R52, R72, R76.reuse, R52 ;  /* 0x0000004c4834723c */ /* 0x080ff00000041834 */
[C---:B------:R-:W-:Y:S07]  /*b8c0*/  HMMA.16816.F32.BF16 R56, R64.reuse, R76, R56 ;  /* 0x0000004c4038723c */ /* 0x040fee0000041838 */
[----:B------:R-:W-:Y:S01]  /*b8d0*/  FFMA.FTZ R76, R84, c[0x0][0x2d0], -R94 ;  /* 0x0000b400544c7a23 */ /* 0x000fe2000001085e */
[-C--:B------:R-:W-:Y:S01]  /*b8e0*/  HMMA.16816.F32.BF16 R60, R64, R78.reuse, R60 ;  /* 0x0000004e403c723c */ /* 0x080fe2000004183c */
[----:B---3--:R-:W-:Y:S01]  /*b8f0*/  F2FP.BF16.PACK_AB R77, R112, R100 ;  /* 0x00000064704d723e */ /* 0x008fe200000010ff */
[----:B------:R-:W1:Y:S01]  /*b900*/  LDSM.16.MT88.4 R84, [R216+0x900] ;  /* 0x00090000d854783b */ /* 0x000e620000004200 */
[----:B------:R3:W5:Y:S04]  /*b910*/  MUFU.EX2 R141, R76 ;  /* 0x0000004c008d7308 */ /* 0x0007680000000800 */
[C---:B------:R-:W-:Y:S02]  /*b920*/  FMUL.FTZ R64, R69.reuse, R168 ;  /* 0x000000a845407220 */ /* 0x040fe40000410000 */
[----:B------:R-:W-:Y:S03]  /*b930*/  FMUL.FTZ R65, R69, R169 ;  /* 0x000000a945417220 */ /* 0x000fe60000410000 */
[C---:B------:R-:W-:Y:S02]  /*b940*/  FMUL.FTZ R66, R68.reuse, R170 ;  /* 0x000000aa44427220 */ /* 0x040fe40000410000 */
[----:B------:R-:W-:Y:S07]  /*b950*/  FMUL.FTZ R67, R68, R171 ;  /* 0x000000ab44437220 */ /* 0x000fee0000410000 */
[----:B------:R-:W-:Y:S01]  /*b960*/  HMMA.16816.F32.BF16 R64, R72, R78, R64 ;  /* 0x0000004e4840723c */ /* 0x000fe20000041840 */
[--C-:B---3--:R-:W-:Y:S06]  /*b970*/  FFMA.FTZ R76, R197, c[0x0][0x2d0], -R71.reuse ;  /* 0x0000b400c54c7a23 */ /* 0x108fec0000010847 */
[----:B------:R-:W-:Y:S02]  /*b980*/  F2FP.BF16.PACK_AB R74, R115, R162 ;  /* 0x000000a2734a723e */ /* 0x000fe400000010ff */
[----:B------:R-:W-:Y:S01]  /*b990*/  F2FP.BF16.PACK_AB R75, R114, R161 ;  /* 0x000000a1724b723e */ /* 0x000fe200000010ff */
[----:B------:R3:W-:Y:S02]  /*b9a0*/  MUFU.EX2 R101, R76 ;  /* 0x0000004c00657308 */ /* 0x0007e40000000800 */
[----:B------:R-:W-:Y:S02]  /*b9b0*/  F2FP.BF16.PACK_AB R72, R137, R158 ;  /* 0x0000009e8948723e */ /* 0x000fe400000010ff */
[----:B------:R-:W-:Y:S02]  /*b9c0*/  F2FP.BF16.PACK_AB R73, R138, R157 ;  /* 0x0000009d8a49723e */ /* 0x000fe400000010ff */
[----:B------:R-:W-:Y:S02]  /*b9d0*/  F2FP.BF16.PACK_AB R78, R113, R154 ;  /* 0x0000009a714e723e */ /* 0x000fe400000010ff */
[----:B-----5:R-:W-:Y:S03]  /*b9e0*/  F2FP.BF16.PACK_AB R79, R141, R104 ;  /* 0x000000688d4f723e */ /* 0x020fe600000010ff */
[-C--:B------:R-:W-:Y:S01]  /*b9f0*/  HMMA.16816.F32.BF16 R4, R72, R80.reuse, R4 ;  /* 0x000000504804723c */ /* 0x080fe20000041804 */
[--C-:B---3--:R-:W-:Y:S04]  /*ba00*/  FFMA.FTZ R76, R198, c[0x0][0x2d0], -R92.reuse ;  /* 0x0000b400c64c7a23 */ /* 0x108fe8000001085c */
[----:B------:R3:W-:Y:S02]  /*ba10*/  MUFU.EX2 R167, R76 ;  /* 0x0000004c00a77308 */ /* 0x0007e40000000800 */
[----:B---3--:R-:W-:Y:S07]  /*ba20*/  F2FP.BF16.PACK_AB R76, R160, R156 ;  /* 0x0000009ca04c723e */ /* 0x008fee00000010ff */
[C---:B------:R-:W-:Y:S07]  /*ba30*/  HMMA.16816.F32.BF16 R8, R76.reuse, R80, R8 ;  /* 0x000000504c08723c */ /* 0x040fee0000041808 */
[--C-:B------:R-:W-:Y:S01]  /*ba40*/  FFMA.FTZ R80, R203, c[0x0][0x2d0], -R71.reuse ;  /* 0x0000b400cb507a23 */ /* 0x100fe20000010847 */
[-C--:B------:R-:W-:Y:S03]  /*ba50*/  HMMA.16816.F32.BF16 R12, R76, R82.reuse, R12 ;  /* 0x000000524c0c723c */ /* 0x080fe6000004180c */
[----:B------:R3:W-:Y:S05]  /*ba60*/  MUFU.EX2 R102, R80 ;  /* 0x0000005000667308 */ /* 0x0007ea0000000800 */
[C---:B------:R-:W-:Y:S08]  /*ba70*/  HMMA.16816.F32.BF16 R16, R72.reuse, R82, R16 ;  /* 0x000000524810723c */ /* 0x040ff00000041810 */
[-C--:B-1----:R-:W-:Y:S08]  /*ba80*/  HMMA.16816.F32.BF16 R20, R72, R84.reuse, R20 ;  /* 0x000000544814723c */ /* 0x082ff00000041814 */
[C---:B------:R-:W-:Y:S01]  /*ba90*/  HMMA.16816.F32.BF16 R24, R76.reuse, R84, R24 ;  /* 0x000000544c18723c */ /* 0x040fe20000041818 */
[----:B---3--:R-:W-:Y:S06]  /*baa0*/  FFMA.FTZ R80, R204, c[0x0][0x2d0], -R71 ;  /* 0x0000b400cc507a23 */ /* 0x008fec0000010847 */
[--C-:B------:R-:W-:Y:S01]  /*bab0*/  FFMA.FTZ R84, R199, c[0x0][0x2d0], -R93.reuse ;  /* 0x0000b400c7547a23 */ /* 0x100fe2000001085d */
[-C--:B------:R-:W-:Y:S01]  /*bac0*/  HMMA.16816.F32.BF16 R28, R76, R86.reuse, R28 ;  /* 0x000000564c1c723c */ /* 0x080fe2000004181c */
[----:B------:R1:W3:Y:S07]  /*bad0*/  MUFU.EX2 R103, R80 ;  /* 0x0000005000677308 */ /* 0x0002ee0000000800 */
[C---:B------:R-:W-:Y:S03]  /*bae0*/  HMMA.16816.F32.BF16 R32, R72.reuse, R86, R32 ;  /* 0x000000564820723c */ /* 0x040fe60000041820 */
[----:B------:R5:W-:Y:S05]  /*baf0*/  MUFU.EX2 R164, R84 ;  /* 0x0000005400a47308 */ /* 0x000bea0000000800 */
[-C--:B------:R-:W-:Y:S08]  /*bb00*/  HMMA.16816.F32.BF16 R36, R72, R88.reuse, R36 ;  /* 0x000000584824723c */ /* 0x080ff00000041824 */
[C---:B------:R-:W-:Y:S01]  /*bb10*/  HMMA.16816.F32.BF16 R40, R76.reuse, R88, R40 ;  /* 0x000000584c28723c */ /* 0x040fe20000041828 */
[----:B-1----:R-:W-:Y:S04]  /*bb20*/  FFMA.FTZ R80, R205, c[0x0][0x2d0], -R92 ;  /* 0x0000b400cd507a23 */ /* 0x002fe8000001085c */
[----:B------:R1:W-:Y:S02]  /*bb30*/  MUFU.EX2 R205, R80 ;  /* 0x0000005000cd7308 */ /* 0x0003e40000000800 */
[----:B------:R-:W-:Y:S01]  /*bb40*/  FFMA.FTZ R88, R97, c[0x0][0x2d0], -R94 ;  /* 0x0000b40061587a23 */ /* 0x000fe2000001085e */
[-C--:B------:R-:W-:Y:S01]  /*bb50*/  HMMA.16816.F32.BF16 R44, R76, R90.reuse, R44 ;  /* 0x0000005a4c2c723c */ /* 0x080fe2000004182c */
[----:B-----5:R-:W-:Y:S06]  /*bb60*/  FFMA.FTZ R84, R200, c[0x0][0x2d0], -R93 ;  /* 0x0000b400c8547a23 */ /* 0x020fec000001085d */
[----:B------:R5:W-:Y:S01]  /*bb70*/  MUFU.EX2 R202, R88 ;  /* 0x0000005800ca7308 */ /* 0x000be20000000800 */
[C---:B------:R-:W-:Y:S09]  /*bb80*/  HMMA.16816.F32.BF16 R48, R72.reuse, R90, R48 ;  /* 0x0000005a4830723c */ /* 0x040ff20000041830 */
[----:B------:R2:W-:Y:S03]  /*bb90*/  MUFU.EX2 R107, R84 ;  /* 0x00000054006b7308 */ /* 0x0005e60000000800 */
[----:B-1----:R-:W-:Y:S02]  /*bba0*/  FFMA.FTZ R80, R206, c[0x0][0x2d0], -R92 ;  /* 0x0000b400ce507a23 */ /* 0x002fe4000001085c */
[----:B---3--:R-:W-:Y:S01]  /*bbb0*/  IMAD.MOV.U32 R206, RZ, RZ, R103 ;  /* 0x000000ffffce7224 */ /* 0x008fe200078e0067 */
[----:B------:R-:W-:Y:S04]  /*bbc0*/  MOV R103, R184 ;  /* 0x000000b800677202 */ /* 0x000fe80000000f00 */
[----:B------:R1:W-:Y:S01]  /*bbd0*/  MUFU.EX2 R204, R80 ;  /* 0x0000005000cc7308 */ /* 0x0003e20000000800 */
[----:B-----5:R-:W-:Y:S02]  /*bbe0*/  FFMA.FTZ R88, R98, c[0x0][0x2d0], -R94 ;  /* 0x0000b40062587a23 */ /* 0x020fe4000001085e */
[--C-:B--2---:R-:W-:Y:S07]  /*bbf0*/  FFMA.FTZ R84, R201, c[0x0][0x2d0], -R93.reuse ;  /* 0x0000b400c9547a23 */ /* 0x104fee000001085d */
[----:B------:R2:W-:Y:S01]  /*bc00*/  MUFU.EX2 R201, R88 ;  /* 0x0000005800c97308 */ /* 0x0005e20000000800 */
[----:B-1----:R-:W-:Y:S09]  /*bc10*/  FFMA.FTZ R80, R135, c[0x0][0x2d0], -R93 ;  /* 0x0000b40087507a23 */ /* 0x002ff2000001085d */
[----:B------:R1:W3:Y:S10]  /*bc20*/  MUFU.EX2 R106, R84 ;  /* 0x00000054006a7308 */ /* 0x0002f40000000800 */
[----:B------:R5:W-:Y:S01]  /*bc30*/  MUFU.EX2 R165, R80 ;  /* 0x0000005000a57308 */ /* 0x000be20000000800 */
[----:B--2---:R-:W-:Y:S01]  /*bc40*/  FFMA.FTZ R88, R232, c[0x0][0x2d0], -R92 ;  /* 0x0000b400e8587a23 */ /* 0x004fe2000001085c */
[----:B------:R-:W-:Y:S08]  /*bc50*/  MOV R232, R153 ;  /* 0x0000009900e87202 */ /* 0x000ff00000000f00 */
[----:B------:R2:W-:Y:S01]  /*bc60*/  MUFU.EX2 R109, R88 ;  /* 0x00000058006d7308 */ /* 0x0005e20000000800 */
[--C-:B-1----:R-:W-:Y:S01]  /*bc70*/  FFMA.FTZ R84, R207, c[0x0][0x2d0], -R71.reuse ;  /* 0x0000b400cf547a23 */ /* 0x102fe20000010847 */
[----:B------:R-:W-:Y:S02]  /*bc80*/  MOV R207, R102 ;  /* 0x0000006600cf7202 */ /* 0x000fe40000000f00 */
[----:B------:R-:W-:Y:S06]  /*bc90*/  MOV R102, R95 ;  /* 0x0000005f00667202 */ /* 0x000fec0000000f00 */
[----:B------:R1:W-:Y:S01]  /*bca0*/  MUFU.EX2 R203, R84 ;  /* 0x0000005400cb7308 */ /* 0x0003e20000000800 */
[----:B-----5:R-:W5:Y:S08]  /*bcb0*/  LDSM.16.MT88.4 R80, [R215+0x900] ;  /* 0x00090000d750783b */ /* 0x020f700000004200 */
[----:B--2---:R-:W-:Y:S01]  /*bcc0*/  LDSM.16.MT88.4 R88, [R214+0x1100] ;  /* 0x00110000d658783b */ /* 0x004fe20000004200 */
[--C-:B-1----:R-:W-:Y:S04]  /*bcd0*/  FFMA.FTZ R84, R96, c[0x0][0x2d0], -R94.reuse ;  /* 0x0000b40060547a23 */ /* 0x102fe8000001085e */
[----:B------:R1:W2:Y:S01]  /*bce0*/  MUFU.EX2 R105, R84 ;  /* 0x0000005400697308 */ /* 0x0002a20000000800 */
[-C--:B-----5:R-:W-:Y:S08]  /*bcf0*/  HMMA.16816.F32.BF16 R52, R72, R80.reuse, R52 ;  /* 0x000000504834723c */ /* 0x0a0ff00000041834 */
[C---:B------:R-:W-:Y:S01]  /*bd00*/  HMMA.16816.F32.BF16 R56, R76.reuse, R80, R56 ;  /* 0x000000504c38723c */ /* 0x040fe20000041838 */
[----:B-1----:R-:W1:Y:S06]  /*bd10*/  LDSM.16.MT88.4 R84, [R213+0x1100] ;  /* 0x00110000d554783b */ /* 0x002e6c0000004200 */
[----:B------:R-:W-:Y:S01]  /*bd20*/  FFMA.FTZ R80, R99, c[0x0][0x2d0], -R94 ;  /* 0x0000b40063507a23 */ /* 0x000fe2000001085e */
[-C--:B------:R-:W-:Y:S03]  /*bd30*/  HMMA.16816.F32.BF16 R60, R76, R82.reuse, R60 ;  /* 0x000000524c3c723c */ /* 0x080fe6000004183c */
[----:B------:R5:W4:Y:S04]  /*bd40*/  MUFU.EX2 R200, R80 ;  /* 0x0000005000c87308 */ /* 0x000b280000000800 */
[----:B------:R-:W-:Y:S01]  /*bd50*/  FFMA.FTZ R76, R208, c[0x0][0x2d0], -R71 ;  /* 0x0000b400d04c7a23 */ /* 0x000fe20000010847 */
[----:B------:R-:W-:Y:S01]  /*bd60*/  HMMA.16816.F32.BF16 R64, R72, R82, R64 ;  /* 0x000000524840723c */ /* 0x000fe20000041840 */
[----:B---3--:R-:W-:Y:S03]  /*bd70*/  F2FP.BF16.PACK_AB R78, R106, R107 ;  /* 0x0000006b6a4e723e */ /* 0x008fe600000010ff */
[----:B--2---:R-:W-:Y:S01]  /*bd80*/  F2FP.BF16.PACK_AB R77, R202, R105 ;  /* 0x00000069ca4d723e */ /* 0x004fe200000010ff */
[----:B------:R2:W-:Y:S01]  /*bd90*/  MUFU.EX2 R111, R76 ;  /* 0x0000004c006f7308 */ /* 0x0005e20000000800 */
[----:B------:R-:W-:Y:S02]  /*bda0*/  MOV R208, R141 ;  /* 0x0000008d00d07202 */ /* 0x000fe40000000f00 */
[----:B------:R-:W-:Y:S04]  /*bdb0*/  F2FP.BF16.PACK_AB R73, R166, R167 ;  /* 0x000000a7a649723e */ /* 0x000fe800000010ff */
[----:B------:R-:W-:Y:S02]  /*bdc0*/  F2FP.BF16.PACK_AB R74, R206, R207 ;  /* 0x000000cfce4a723e */ /* 0x000fe400000010ff */
[----:B------:R-:W-:Y:S01]  /*bdd0*/  F2FP.BF16.PACK_AB R75, R204, R205 ;  /* 0x000000cdcc4b723e */ /* 0x000fe200000010ff */
[----:B-----5:R-:W3:Y:S01]  /*bde0*/  LDSM.16.MT88.4 R80, [R216+0x1100] ;  /* 0x00110000d850783b */ /* 0x020ee20000004200 */
[----:B----4-:R-:W-:Y:S01]  /*bdf0*/  F2FP.BF16.PACK_AB R79, R200, R201 ;  /* 0x000000c9c84f723e */ /* 0x010fe200000010ff */
[----:B--2---:R-:W-:Y:S02]  /*be00*/  FFMA.FTZ R76, R210, c[0x0][0x2d0], -R92 ;  /* 0x0000b400d24c7a23 */ /* 0x004fe4000001085c */
[----:B------:R-:W-:Y:S01]  /*be10*/  IMAD.MOV.U32 R210, RZ, RZ, R101 ;  /* 0x000000ffffd27224 */ /* 0x000fe200078e0065 */
[----:B------:R-:W-:Y:S01]  /*be20*/  MOV R101, R187 ;  /* 0x000000bb00657202 */ /* 0x000fe20000000f00 */
[----:B------:R2:W-:Y:S03]  /*be30*/  MUFU.EX2 R110, R76 ;  /* 0x0000004c006e7308 */ /* 0x0005e60000000800 */
[----:B------:R-:W-:Y:S01]  /*be40*/  F2FP.BF16.PACK_AB R72, R210, R153 ;  /* 0x00000099d248723e */ /* 0x000fe200000010ff */
[----:B------:R-:W-:Y:S04]  /*be50*/  IMAD.MOV.U32 R153, RZ, RZ, R149 ;  /* 0x000000ffff997224 */ /* 0x000fe800078e0095 */
[----:B------:R-:W-:Y:S02]  /*be60*/  FFMA.FTZ R68, R68, R124, R153 ;  /* 0x0000007c44447223 */ /* 0x000fe40000010099 */
[-C--:B-1----:R-:W-:Y:S01]  /*be70*/  HMMA.16816.F32.BF16 R4, R72, R84.reuse, R4 ;  /* 0x000000544804723c */ /* 0x082fe20000041804 */
[----:B--2---:R-:W-:Y:S07]  /*be80*/  F2FP.BF16.PACK_AB R76, R164, R165 ;  /* 0x000000a5a44c723e */ /* 0x004fee00000010ff */
[C---:B------:R-:W-:Y:S07]  /*be90*/  HMMA.16816.F32.BF16 R8, R76.reuse, R84, R8 ;  /* 0x000000544c08723c */ /* 0x040fee0000041808 */
[--C-:B------:R-:W-:Y:S01]  /*bea0*/  FFMA.FTZ R84, R234, c[0x0][0x2d0], -R71.reuse ;  /* 0x0000b400ea547a23 */ /* 0x100fe20000010847 */
[-C--:B------:R-:W-:Y:S01]  /*beb0*/  HMMA.16816.F32.BF16 R12, R76, R86.reuse, R12 ;  /* 0x000000564c0c723c */ /* 0x080fe2000004180c */
[----:B------:R-:W-:Y:S02]  /*bec0*/  IMAD.MOV.U32 R234, RZ, RZ, R100 ;  /* 0x000000ffffea7224 */ /* 0x000fe400078e0064 */
[----:B------:R1:W-:Y:S05]  /*bed0*/  MUFU.EX2 R199, R84 ;  /* 0x0000005400c77308 */ /* 0x0003ea0000000800 */
[C---:B------:R-:W-:Y:S08]  /*bee0*/  HMMA.16816.F32.BF16 R16, R72.reuse, R86, R16 ;  /* 0x000000564810723c */ /* 0x040ff00000041810 */
[-C--:B---3--:R-:W-:Y:S08]  /*bef0*/  HMMA.16816.F32.BF16 R20, R72, R80.reuse, R20 ;  /* 0x000000504814723c */ /* 0x088ff00000041814 */
[C---:B------:R-:W-:Y:S01]  /*bf00*/  HMMA.16816.F32.BF16 R24, R76.reuse, R80, R24 ;  /* 0x000000504c18723c */ /* 0x040fe20000041818 */
[----:B-1----:R-:W-:Y:S03]  /*bf10*/  FFMA.FTZ R84, R235, c[0x0][0x2d0], -R71 ;  /* 0x0000b400eb547a23 */ /* 0x002fe60000010847 */
[----:B------:R-:W-:Y:S03]  /*bf20*/  MOV R235, R154 ;  /* 0x0000009a00eb7202 */ /* 0x000fe60000000f00 */
[--C-:B------:R-:W-:Y:S01]  /*bf30*/  FFMA.FTZ R80, R209, c[0x0][0x2d0], -R93.reuse ;  /* 0x0000b400d1507a23 */ /* 0x100fe2000001085d */
[-C--:B------:R-:W-:Y:S01]  /*bf40*/  HMMA.16816.F32.BF16 R28, R76, R82.reuse, R28 ;  /* 0x000000524c1c723c */ /* 0x080fe2000004181c */
[----:B------:R1:W-:Y:S03]  /*bf50*/  MUFU.EX2 R198, R84 ;  /* 0x0000005400c67308 */ /* 0x0003e60000000800 */
[----:B------:R-:W-:Y:S01]  /*bf60*/  MOV R154, R148 ;  /* 0x00000094009a7202 */ /* 0x000fe20000000f00 */
[----:B------:R-:W-:Y:S01]  /*bf70*/  IMAD.MOV.U32 R209, RZ, RZ, R234 ;  /* 0x000000ffffd17224 */ /* 0x000fe200078e00ea */
[----:B------:R-:W-:Y:S02]  /*bf80*/  MOV R234, R112 ;  /* 0x0000007000ea7202 */ /* 0x000fe40000000f00 */
[C---:B------:R-:W-:Y:S01]  /*bf90*/  HMMA.16816.F32.BF16 R32, R72.reuse, R82, R32 ;  /* 0x000000524820723c */ /* 0x040fe20000041820 */
[----:B------:R-:W-:Y:S02]  /*bfa0*/  FFMA.FTZ R69, R69, R125, R154 ;  /* 0x0000007d45457223 */ /* 0x000fe4000001009a */
[----:B------:R2:W-:Y:S05]  /*bfb0*/  MUFU.EX2 R108, R80 ;  /* 0x00000050006c7308 */ /* 0x0005ea0000000800 */
[-C--:B------:R-:W-:Y:S08]  /*bfc0*/  HMMA.16816.F32.BF16 R36, R72, R88.reuse, R36 ;  /* 0x000000584824723c */ /* 0x080ff00000041824 */
[C---:B------:R-:W-:Y:S01]  /*bfd0*/  HMMA.16816.F32.BF16 R40, R76.reuse, R88, R40 ;  /* 0x000000584c28723c */ /* 0x040fe20000041828 */
[----:B-1----:R-:W-:Y:S03]  /*bfe0*/  FFMA.FTZ R84, R236, c[0x0][0x2d0], -R92 ;  /* 0x0000b400ec547a23 */ /* 0x002fe6000001085c */
[----:B------:R-:W-:Y:S01]  /*bff0*/  IMAD.MOV.U32 R236, RZ, RZ, R152 ;  /* 0x000000ffffec7224 */ /* 0x000fe200078e0098 */
[----:B------:R1:W-:Y:S01]  /*c000*/  MUFU.EX2 R196, R84 ;  /* 0x0000005400c47308 */ /* 0x0003e20000000800 */
[----:B------:R-:W-:Y:S01]  /*c010*/  MOV R152, R150 ;  /* 0x0000009600987202 */ /* 0x000fe20000000f00 */
[----:B------:R-:W-:Y:S01]  /*c020*/  FFMA.FTZ R88, R173, c[0x0][0x2d0], -R94 ;  /* 0x0000b400ad587a23 */ /* 0x000fe2000001085e */
[-C--:B------:R-:W-:Y:S01]  /*c030*/  HMMA.16816.F32.BF16 R44, R76, R90.reuse, R44 ;  /* 0x0000005a4c2c723c */ /* 0x080fe2000004182c */
[----:B--2---:R-:W-:Y:S03]  /*c040*/  FFMA.FTZ R80, R211, c[0x0][0x2d0], -R93 ;  /* 0x0000b400d3507a23 */ /* 0x004fe6000001085d */
[----:B------:R-:W-:Y:S01]  /*c050*/  MOV R211, R235 ;  /* 0x000000eb00d37202 */ /* 0x000fe20000000f00 */
[----:B------:R-:W-:Y:S02]  /*c060*/  IMAD.MOV.U32 R235, RZ, RZ, R113 ;  /* 0x000000ffffeb7224 */ /* 0x000fe400078e0071 */
[----:B------:R2:W-:Y:S01]  /*c070*/  MUFU.EX2 R119, R88 ;  /* 0x0000005800777308 */ /* 0x0005e20000000800 */
[C---:B------:R-:W-:Y:S09]  /*c080*/  HMMA.16816.F32.BF16 R48, R72.reuse, R90, R48 ;  /* 0x0000005a4830723c */ /* 0x040ff20000041830 */
[----:B------:R3:W-:Y:S03]  /*c090*/  MUFU.EX2 R195, R80 ;  /* 0x0000005000c37308 */ /* 0x0007e60000000800 */
[----:B-1----:R-:W-:Y:S01]  /*c0a0*/  FFMA.FTZ R84, R237, c[0x0][0x2d0], -R92 ;  /* 0x0000b400ed547a23 */ /* 0x002fe2000001085c */
[----:B------:R-:W-:Y:S02]  /*c0b0*/  MOV R237, R151 ;  /* 0x0000009700ed7202 */ /* 0x000fe40000000f00 */
[----:B------:R-:W-:Y:S04]  /*c0c0*/  LDSM.16.MT88.4 R148, [R213+0x2900] ;  /* 0x00290000d594783b */ /* 0x000fe80000004200 */
[----:B------:R1:W-:Y:S01]  /*c0d0*/  MUFU.EX2 R197, R84 ;  /* 0x0000005400c57308 */ /* 0x0003e20000000800 */
[----:B--2---:R-:W-:Y:S09]  /*c0e0*/  FFMA.FTZ R88, R174, c[0x0][0x2d0], -R94 ;  /* 0x0000b400ae587a23 */ /* 0x004ff2000001085e */
[----:B------:R2:W-:Y:S01]  /*c0f0*/  MUFU.EX2 R118, R88 ;  /* 0x0000005800767308 */ /* 0x0005e20000000800 */
[--C-:B---3--:R-:W-:Y:S01]  /*c100*/  FFMA.FTZ R80, R230, c[0x0][0x2d0], -R93.reuse ;  /* 0x0000b400e6507a23 */ /* 0x108fe2000001085d */
[----:B------:R-:W-:Y:S08]  /*c110*/  MOV R230, R138 ;  /* 0x0000008a00e67202 */ /* 0x000ff00000000f00 */
[----:B------:R3:W-:Y:S01]  /*c120*/  MUFU.EX2 R193, R80 ;  /* 0x0000005000c17308 */ /* 0x0007e20000000800 */
[----:B-1----:R-:W1:Y:S01]  /*c130*/  LDSM.16.MT88.4 R84, [R215+0x1100] ;  /* 0x00110000d754783b */ /* 0x002e620000004200 */
[----:B--2---:R-:W-:Y:S08]  /*c140*/  FFMA.FTZ R88, R243, c[0x0][0x2d0], -R92 ;  /* 0x0000b400f3587a23 */ /* 0x004ff0000001085c */
[----:B------:R2:W-:Y:S01]  /*c150*/  MUFU.EX2 R189, R88 ;  /* 0x0000005800bd7308 */ /* 0x0005e20000000800 */
[----:B---3--:R-:W-:Y:S02]  /*c160*/  FFMA.FTZ R80, R233, c[0x0][0x2d0], -R93 ;  /* 0x0000b400e9507a23 */ /* 0x008fe4000001085d */
[----:B------:R-:W-:Y:S07]  /*c170*/  IMAD.MOV.U32 R233, RZ, RZ, R137 ;  /* 0x000000ffffe97224 */ /* 0x000fee00078e0089 */
[----:B------:R3:W4:Y:S01]  /*c180*/  MUFU.EX2 R194, R80 ;  /* 0x0000005000c27308 */ /* 0x0007220000000800 */
[----:B--2---:R-:W-:Y:S01]  /*c190*/  LDSM.16.MT88.4 R88, [R214+0x1900] ;  /* 0x00190000d658783b */ /* 0x004fe20000004200 */
[-C--:B-1----:R-:W-:Y:S08]  /*c1a0*/  HMMA.16816.F32.BF16 R52, R72, R84.reuse, R52 ;  /* 0x000000544834723c */ /* 0x082ff00000041834 */
[C---:B------:R-:W-:Y:S01]  /*c1b0*/  HMMA.16816.F32.BF16 R56, R76.reuse, R84, R56 ;  /* 0x000000544c38723c */ /* 0x040fe20000041838 */
[--C-:B---3--:R-:W-:Y:S03]  /*c1c0*/  FFMA.FTZ R80, R238, c[0x0][0x2d0], -R71.reuse ;  /* 0x0000b400ee507a23 */ /* 0x108fe60000010847 */
[----:B------:R-:W-:Y:S01]  /*c1d0*/  MOV R238, R136 ;  /* 0x0000008800ee7202 */ /* 0x000fe20000000f00 */
[----:B------:R1:W-:Y:S02]  /*c1e0*/  MUFU.EX2 R192, R80 ;  /* 0x0000005000c07308 */ /* 0x0003e40000000800 */
[----:B------:R-:W-:Y:S01]  /*c1f0*/  FFMA.FTZ R84, R175, c[0x0][0x2d0], -R94 ;  /* 0x0000b400af547a23 */ /* 0x000fe2000001085e */
[-C--:B------:R-:W-:Y:S07]  /*c200*/  HMMA.16816.F32.BF16 R60, R76, R86.reuse, R60 ;  /* 0x000000564c3c723c */ /* 0x080fee000004183c */
[--C-:B------:R-:W-:Y:S01]  /*c210*/  FFMA.FTZ R76, R239, c[0x0][0x2d0], -R71.reuse ;  /* 0x0000b400ef4c7a23 */ /* 0x100fe20000010847 */
[----:B------:R-:W-:Y:S01]  /*c220*/  HMMA.16816.F32.BF16 R64, R72, R86, R64 ;  /* 0x000000564840723c */ /* 0x000fe20000041840 */
[----:B------:R-:W2:Y:S03]  /*c230*/  MUFU.EX2 R98, R84 ;  /* 0x0000005400627308 */ /* 0x000ea60000000800 */
[----:B----4-:R-:W-:Y:S01]  /*c240*/  F2FP.BF16.PACK_AB R78, R194, R193 ;  /* 0x000000c1c24e723e */ /* 0x010fe200000010ff */
[----:B------:R-:W-:Y:S02]  /*c250*/  IMAD.MOV.U32 R239, RZ, RZ, R140 ;  /* 0x000000ffffef7224 */ /* 0x000fe400078e008c */
[----:B------:R-:W-:Y:S02]  /*c260*/  F2FP.BF16.PACK_AB R72, R111, R203 ;  /* 0x000000cb6f48723e */ /* 0x000fe400000010ff */
[----:B------:R-:W-:Y:S02]  /*c270*/  F2FP.BF16.PACK_AB R73, R109, R110 ;  /* 0x0000006e6d49723e */ /* 0x000fe400000010ff */
[----:B------:R3:W-:Y:S01]  /*c280*/  MUFU.EX2 R190, R76 ;  /* 0x0000004c00be7308 */ /* 0x0007e20000000800 */
[----:B------:R-:W-:Y:S01]  /*c290*/  F2FP.BF16.PACK_AB R74, R198, R199 ;  /* 0x000000c7c64a723e */ /* 0x000fe200000010ff */
[----:B-1----:R-:W-:Y:S01]  /*c2a0*/  FFMA.FTZ R80, R172, c[0x0][0x2d0], -R94 ;  /* 0x0000b400ac507a23 */ /* 0x002fe2000001085e */
[----:B------:R-:W-:Y:S07]  /*c2b0*/  F2FP.BF16.PACK_AB R75, R197, R196 ;  /* 0x000000c4c54b723e */ /* 0x000fee00000010ff */
[----:B------:R1:W4:Y:S01]  /*c2c0*/  MUFU.EX2 R191, R80 ;  /* 0x0000005000bf7308 */ /* 0x0003220000000800 */
[----:B--2---:R-:W-:Y:S01]  /*c2d0*/  F2FP.BF16.PACK_AB R79, R98, R118 ;  /* 0x00000076624f723e */ /* 0x004fe200000010ff */
[----:B------:R-:W-:Y:S01]  /*c2e0*/  LDSM.16.MT88.4 R84, [R216+0x1900] ;  /* 0x00190000d854783b */ /* 0x000fe20000004200 */
[--C-:B---3--:R-:W-:Y:S01]  /*c2f0*/  FFMA.FTZ R76, R240, c[0x0][0x2d0], -R92.reuse ;  /* 0x0000b400f04c7a23 */ /* 0x108fe2000001085c */
[----:B------:R-:W-:Y:S06]  /*c300*/  MOV R240, R142 ;  /* 0x0000008e00f07202 */ /* 0x000fec0000000f00 */
[----:B------:R2:W-:Y:S01]  /*c310*/  MUFU.EX2 R117, R76 ;  /* 0x0000004c00757308 */ /* 0x0005e20000000800 */
[----:B-1----:R-:W1:Y:S01]  /*c320*/  LDSM.16.MT88.4 R80, [R213+0x1900] ;  /* 0x00190000d550783b */ /* 0x002e620000004200 */
[----:B----4-:R-:W-:Y:S02]  /*c330*/  F2FP.BF16.PACK_AB R77, R119, R191 ;  /* 0x000000bf774d723e */ /* 0x010fe400000010ff */
[----:B--2---:R-:W-:Y:S01]  /*c340*/  F2FP.BF16.PACK_AB R76, R195, R108 ;  /* 0x0000006cc34c723e */ /* 0x004fe200000010ff */
[-C--:B-1----:R-:W-:Y:S08]  /*c350*/  HMMA.16816.F32.BF16 R4, R72, R80.reuse, R4 ;  /* 0x000000504804723c */ /* 0x082ff00000041804 */
[C---:B------:R-:W-:Y:S07]  /*c360*/  HMMA.16816.F32.BF16 R8, R76.reuse, R80, R8 ;  /* 0x000000504c08723c */ /* 0x040fee0000041808 */
[--C-:B------:R-:W-:Y:S01]  /*c370*/  FFMA.FTZ R80, R245, c[0x0][0x2d0], -R71.reuse ;  /* 0x0000b400f5507a23 */ /* 0x100fe20000010847 */
[-C--:B------:R-:W-:Y:S03]  /*c380*/  HMMA.16816.F32.BF16 R12, R76, R82.reuse, R12 ;  /* 0x000000524c0c723c */ /* 0x080fe6000004180c */
[----:B------:R1:W-:Y:S05]  /*c390*/  MUFU.EX2 R123, R80 ;  /* 0x00000050007b7308 */ /* 0x0003ea0000000800 */
[C---:B------:R-:W-:Y:S08]  /*c3a0*/  HMMA.16816.F32.BF16 R16, R72.reuse, R82, R16 ;  /* 0x000000524810723c */ /* 0x040ff00000041810 */
[-C--:B------:R-:W-:Y:S08]  /*c3b0*/  HMMA.16816.F32.BF16 R20, R72, R84.reuse, R20 ;  /* 0x000000544814723c */ /* 0x080ff00000041814 */
[C---:B------:R-:W-:Y:S01]  /*c3c0*/  HMMA.16816.F32.BF16 R24, R76.reuse, R84, R24 ;  /* 0x000000544c18723c */ /* 0x040fe20000041818 */
[----:B-1----:R-:W-:Y:S06]  /*c3d0*/  FFMA.FTZ R80, R247, c[0x0][0x2d0], -R71 ;  /* 0x0000b400f7507a23 */ /* 0x002fec0000010847 */
[--C-:B------:R-:W-:Y:S01]  /*c3e0*/  FFMA.FTZ R84, R242, c[0x0][0x2d0], -R93.reuse ;  /* 0x0000b400f2547a23 */ /* 0x100fe2000001085d */
[-C--:B------:R-:W-:Y:S01]  /*c3f0*/  HMMA.16816.F32.BF16 R28, R76, R86.reuse, R28 ;  /* 0x000000564c1c723c */ /* 0x080fe2000004181c */
[----:B------:R1:W-:Y:S07]  /*c400*/  MUFU.EX2 R188, R80 ;  /* 0x0000005000bc7308 */ /* 0x0003ee0000000800 */
        /* <DEDUP_REMOVED lines=8> */
[--C-:B--2---:R-:W-:Y:S06]  /*c490*/  FFMA.FTZ R84, R244, c[0x0][0x2d0], -R93.reuse ;  /* 0x0000b400f4547a23 */ /* 0x104fec000001085d */
[----:B------:R2:W-:Y:S01]  /*c4a0*/  MUFU.EX2 R97, R88 ;  /* 0x0000005800617308 */ /* 0x0005e20000000800 */
[C---:B------:R-:W-:Y:S09]  /*c4b0*/  HMMA.16816.F32.BF16 R48, R72.reuse, R90, R48 ;  /* 0x0000005a4830723c */ /* 0x040ff20000041830 */
[----:B------:R3:W-:Y:S03]  /*c4c0*/  MUFU.EX2 R186, R84 ;  /* 0x0000005400ba7308 */ /* 0x0007e60000000800 */
[----:B-1----:R-:W-:Y:S07]  /*c4d0*/  FFMA.FTZ R80, R249, c[0x0][0x2d0], -R92 ;  /* 0x0000b400f9507a23 */ /* 0x002fee000001085c */
[----:B------:R1:W-:Y:S01]  /*c4e0*/  MUFU.EX2 R187, R80 ;  /* 0x0000005000bb7308 */ /* 0x0003e20000000800 */
[----:B--2---:R-:W-:Y:S09]  /*c4f0*/  FFMA.FTZ R88, R177, c[0x0][0x2d0], -R94 ;  /* 0x0000b400b1587a23 */ /* 0x004ff2000001085e */
[----:B------:R2:W-:Y:S01]  /*c500*/  MUFU.EX2 R96, R88 ;  /* 0x0000005800607308 */ /* 0x0005e20000000800 */
[--C-:B---3--:R-:W-:Y:S09]  /*c510*/  FFMA.FTZ R84, R246, c[0x0][0x2d0], -R93.reuse ;  /* 0x0000b400f6547a23 */ /* 0x108ff2000001085d */
[----:B------:R3:W4:Y:S01]  /*c520*/  MUFU.EX2 R185, R84 ;  /* 0x0000005400b97308 */ /* 0x0007220000000800 */
[----:B-1----:R-:W-:Y:S09]  /*c530*/  FFMA.FTZ R80, R241, c[0x0][0x2d0], -R93 ;  /* 0x0000b400f1507a23 */ /* 0x002ff2000001085d */
[----:B------:R1:W-:Y:S01]  /*c540*/  MUFU.EX2 R116, R80 ;  /* 0x0000005000747308 */ /* 0x0003e20000000800 */
[----:B--2---:R-:W-:Y:S09]  /*c550*/  FFMA.FTZ R88, R103, c[0x0][0x2d0], -R92 ;  /* 0x0000b40067587a23 */ /* 0x004ff2000001085c */
[----:B------:R2:W-:Y:S01]  /*c560*/  MUFU.EX2 R172, R88 ;  /* 0x0000005800ac7308 */ /* 0x0005e20000000800 */
[--C-:B---3--:R-:W-:Y:S09]  /*c570*/  FFMA.FTZ R84, R250, c[0x0][0x2d0], -R71.reuse ;  /* 0x0000b400fa547a23 */ /* 0x108ff20000010847 */
[----:B------:R3:W-:Y:S01]  /*c580*/  MUFU.EX2 R184, R84 ;  /* 0x0000005400b87308 */ /* 0x0007e20000000800 */
[----:B-1----:R-:W1:Y:S08]  /*c590*/  LDSM.16.MT88.4 R80, [R215+0x1900] ;  /* 0x00190000d750783b */ /* 0x002e700000004200 */
[----:B--2---:R-:W-:Y:S01]  /*c5a0*/  LDSM.16.MT88.4 R88, [R214+0x2100] ;  /* 0x00210000d658783b */ /* 0x004fe20000004200 */
[--C-:B---3--:R-:W-:Y:S04]  /*c5b0*/  FFMA.FTZ R84, R181, c[0x0][0x2d0], -R94.reuse ;  /* 0x0000b400b5547a23 */ /* 0x108fe8000001085e */
[----:B------:R2:W3:Y:S01]  /*c5c0*/  MUFU.EX2 R120, R84 ;  /* 0x0000005400787308 */ /* 0x0004e20000000800 */
[-C--:B-1----:R-:W-:Y:S08]  /*c5d0*/  HMMA.16816.F32.BF16 R52, R72, R80.reuse, R52 ;  /* 0x000000504834723c */ /* 0x082ff00000041834 */
[C---:B------:R-:W-:Y:S01]  /*c5e0*/  HMMA.16816.F32.BF16 R56, R76.reuse, R80, R56 ;  /* 0x000000504c38723c */ /* 0x040fe20000041838 */
[----:B--2---:R-:W1:Y:S06]  /*c5f0*/  LDSM.16.MT88.4 R84, [R213+0x2100] ;  /* 0x00210000d554783b */ /* 0x004e6c0000004200 */
[----:B------:R-:W-:Y:S01]  /*c600*/  FFMA.FTZ R80, R176, c[0x0][0x2d0], -R94 ;  /* 0x0000b400b0507a23 */ /* 0x000fe2000001085e */
[-C--:B------:R-:W-:Y:S03]  /*c610*/  HMMA.16816.F32.BF16 R60, R76, R82.reuse, R60 ;  /* 0x000000524c3c723c */ /* 0x080fe6000004183c */
[----:B------:R2:W5:Y:S04]  /*c620*/  MUFU.EX2 R95, R80 ;  /* 0x00000050005f7308 */ /* 0x0005680000000800 */
[--C-:B------:R-:W-:Y:S01]  /*c630*/  FFMA.FTZ R76, R251, c[0x0][0x2d0], -R71.reuse ;  /* 0x0000b400fb4c7a23 */ /* 0x100fe20000010847 */
[----:B------:R-:W-:Y:S01]  /*c640*/  HMMA.16816.F32.BF16 R64, R72, R82, R64 ;  /* 0x000000524840723c */ /* 0x000fe20000041840 */
[----:B----4-:R-:W-:Y:S03]  /*c650*/  F2FP.BF16.PACK_AB R78, R185, R186 ;  /* 0x000000bab94e723e */ /* 0x010fe600000010ff */
[----:B---3--:R-:W-:Y:S01]  /*c660*/  F2FP.BF16.PACK_AB R77, R97, R120 ;  /* 0x00000078614d723e */ /* 0x008fe200000010ff */
[----:B------:R3:W4:Y:S02]  /*c670*/  MUFU.EX2 R175, R76 ;  /* 0x0000004c00af7308 */ /* 0x0007240000000800 */
[----:B------:R-:W-:Y:S02]  /*c680*/  F2FP.BF16.PACK_AB R72, R190, R192 ;  /* 0x000000c0be48723e */ /* 0x000fe400000010ff */
[----:B------:R-:W-:Y:S03]  /*c690*/  F2FP.BF16.PACK_AB R73, R189, R117 ;  /* 0x00000075bd49723e */ /* 0x000fe600000010ff */
[----:B------:R-:W-:Y:S02]  /*c6a0*/  F2FP.BF16.PACK_AB R74, R188, R123 ;  /* 0x0000007bbc4a723e */ /* 0x000fe400000010ff */
[----:B------:R-:W-:Y:S01]  /*c6b0*/  F2FP.BF16.PACK_AB R75, R187, R122 ;  /* 0x0000007abb4b723e */ /* 0x000fe200000010ff */
[----:B--2---:R-:W2:Y:S01]  /*c6c0*/  LDSM.16.MT88.4 R80, [R216+0x2100] ;  /* 0x00210000d850783b */ /* 0x004ea20000004200 */
[----:B-----5:R-:W-:Y:S05]  /*c6d0*/  F2FP.BF16.PACK_AB R79, R95, R96 ;  /* 0x000000605f4f723e */ /* 0x020fea00000010ff */
[-C--:B-1----:R-:W-:Y:S01]  /*c6e0*/  HMMA.16816.F32.BF16 R4, R72, R84.reuse, R4 ;  /* 0x000000544804723c */ /* 0x082fe20000041804 */
[--C-:B---3--:R-:W-:Y:S01]  /*c6f0*/  FFMA.FTZ R76, R252, c[0x0][0x2d0], -R92.reuse ;  /* 0x0000b400fc4c7a23 */ /* 0x108fe2000001085c */
[----:B----4-:R-:W-:Y:S03]  /*c700*/  F2FP.BF16.PACK_AB R168, R175, R184 ;  /* 0x000000b8afa8723e */ /* 0x010fe600000010ff */
[----:B------:R1:W3:Y:S02]  /*c710*/  MUFU.EX2 R174, R76 ;  /* 0x0000004c00ae7308 */ /* 0x0002e40000000800 */
[----:B-1----:R-:W-:Y:S02]  /*c720*/  F2FP.BF16.PACK_AB R76, R121, R116 ;  /* 0x00000074794c723e */ /* 0x002fe400000010ff */
[----:B---3--:R-:W-:Y:S05]  /*c730*/  F2FP.BF16.PACK_AB R169, R172, R174 ;  /* 0x000000aeaca9723e */ /* 0x008fea00000010ff */
[C---:B------:R-:W-:Y:S07]  /*c740*/  HMMA.16816.F32.BF16 R8, R76.reuse, R84, R8 ;  /* 0x000000544c08723c */ /* 0x040fee0000041808 */
[--C-:B------:R-:W-:Y:S01]  /*c750*/  FFMA.FTZ R84, R102, c[0x0][0x2d0], -R71.reuse ;  /* 0x0000b40066547a23 */ /* 0x100fe20000010847 */
[-C--:B------:R-:W-:Y:S01]  /*c760*/  HMMA.16816.F32.BF16 R12, R76, R86.reuse, R12 ;  /* 0x000000564c0c723c */ /* 0x080fe2000004180c */
[----:B------:R-:W-:Y:S02]  /*c770*/  FFMA.FTZ R71, R101, c[0x0][0x2d0], -R71 ;  /* 0x0000b40065477a23 */ /* 0x000fe40000010847 */
[----:B------:R-:W-:Y:S01]  /*c780*/  LDSM.16.MT88.4 R100, [R216+0x2900] ;  /* 0x00290000d864783b */ /* 0x000fe20000004200 */
[----:B------:R1:W-:Y:S04]  /*c790*/  MUFU.EX2 R173, R84 ;  /* 0x0000005400ad7308 */ /* 0x0003e80000000800 */
[C---:B------:R-:W-:Y:S06]  /*c7a0*/  HMMA.16816.F32.BF16 R16, R72.reuse, R86, R16 ;  /* 0x000000564810723c */ /* 0x040fec0000041810 */
[----:B------:R3:W4:Y:S02]  /*c7b0*/  MUFU.EX2 R135, R71 ;  /* 0x0000004700877308 */ /* 0x0007240000000800 */
[-C--:B--2---:R-:W-:Y:S08]  /*c7c0*/  HMMA.16816.F32.BF16 R20, R72, R80.reuse, R20 ;  /* 0x000000504814723c */ /* 0x084ff00000041814 */
[C---:B------:R-:W-:Y:S01]  /*c7d0*/  HMMA.16816.F32.BF16 R24, R76.reuse, R80, R24 ;  /* 0x000000504c18723c */ /* 0x040fe20000041818 */
[----:B-1----:R-:W1:Y:S07]  /*c7e0*/  LDSM.16.MT88.4 R84, [R215+0x2100] ;  /* 0x00210000d754783b */ /* 0x002e6e0000004200 */
[-C--:B------:R-:W-:Y:S01]  /*c7f0*/  HMMA.16816.F32.BF16 R28, R76, R82.reuse, R28 ;  /* 0x000000524c1c723c */ /* 0x080fe2000004181c */
[----:B---3--:R-:W-:Y:S03]  /*c800*/  FFMA.FTZ R71, R147, c[0x0][0x2d0], -R92 ;  /* 0x0000b40093477a23 */ /* 0x008fe6000001085c */
[----:B----4-:R-:W-:Y:S01]  /*c810*/  F2FP.BF16.PACK_AB R170, R135, R173 ;  /* 0x000000ad87aa723e */ /* 0x010fe200000010ff */
[----:B------:R-:W-:Y:S01]  /*c820*/  IMAD.MOV.U32 R147, RZ, RZ, R146 ;  /* 0x000000ffff937224 */ /* 0x000fe200078e0092 */
[----:B------:R-:W-:Y:S02]  /*c830*/  MOV R146, R145 ;  /* 0x0000009100927202 */ /* 0x000fe40000000f00 */
[C---:B------:R-:W-:Y:S01]  /*c840*/  HMMA.16816.F32.BF16 R32, R72.reuse, R82, R32 ;  /* 0x000000524820723c */ /* 0x040fe20000041820 */
[----:B------:R-:W2:Y:S03]  /*c850*/  LDL.LU R83, [R1+0x10] ;  /* 0x0000100001537983 */ /* 0x000ea60000300800 */
[----:B------:R-:W-:Y:S01]  /*c860*/  FFMA.FTZ R92, R133, c[0x0][0x2d0], -R92 ;  /* 0x0000b400855c7a23 */ /* 0x000fe2000001085c */
[----:B------:R-:W-:Y:S01]  /*c870*/  MOV R145, R134 ;  /* 0x0000008600917202 */ /* 0x000fe20000000f00 */
[----:B------:R-:W-:Y:S01]  /*c880*/  IMAD.MOV.U32 R154, RZ, RZ, R146 ;  /* 0x000000ffff9a7224 */ /* 0x000fe200078e0092 */
[----:B------:R3:W-:Y:S02]  /*c890*/  MUFU.EX2 R134, R71 ;  /* 0x0000004700867308 */ /* 0x0007e40000000800 */
[----:B------:R-:W-:Y:S01]  /*c8a0*/  MOV R153, R145 ;  /* 0x0000009100997202 */ /* 0x000fe20000000f00 */
[-C--:B------:R-:W-:Y:S07]  /*c8b0*/  HMMA.16816.F32.BF16 R36, R72, R88.reuse, R36 ;  /* 0x000000584824723c */ /* 0x080fee0000041824 */
[----:B------:R-:W4:Y:S01]  /*c8c0*/  MUFU.EX2 R133, R92 ;  /* 0x0000005c00857308 */ /* 0x000f220000000800 */
[C---:B------:R-:W-:Y:S08]  /*c8d0*/  HMMA.16816.F32.BF16 R40, R76.reuse, R88, R40 ;  /* 0x000000584c28723c */ /* 0x040ff00000041828 */
[-C--:B------:R-:W-:Y:S01]  /*c8e0*/  HMMA.16816.F32.BF16 R44, R76, R90.reuse, R44 ;  /* 0x0000005a4c2c723c */ /* 0x080fe2000004182c */
[----:B---3--:R-:W-:Y:S03]  /*c8f0*/  FFMA.FTZ R71, R163, c[0x0][0x2d0], -R93 ;  /* 0x0000b400a3477a23 */ /* 0x008fe6000001085d */
[----:B------:R-:W-:Y:S04]  /*c900*/  IMAD.MOV.U32 R163, RZ, RZ, R143 ;  /* 0x000000ffffa37224 */ /* 0x000fe800078e008f */
[C---:B------:R-:W-:Y:S01]  /*c910*/  HMMA.16816.F32.BF16 R48, R72.reuse, R90, R48 ;  /* 0x0000005a4830723c */ /* 0x040fe20000041830 */
[----:B------:R3:W-:Y:S03]  /*c920*/  MUFU.EX2 R99, R71 ;  /* 0x0000004700637308 */ /* 0x0007e60000000800 */
[----:B----4-:R-:W-:Y:S04]  /*c930*/  F2FP.BF16.PACK_AB R171, R133, R134 ;  /* 0x0000008685ab723e */ /* 0x010fe800000010ff */
[-C--:B-1----:R-:W-:Y:S08]  /*c940*/  HMMA.16816.F32.BF16 R52, R72, R84.reuse, R52 ;  /* 0x000000544834723c */ /* 0x082ff00000041834 */
[C---:B------:R-:W-:Y:S08]  /*c950*/  HMMA.16816.F32.BF16 R56, R76.reuse, R84, R56 ;  /* 0x000000544c38723c */ /* 0x040ff00000041838 */
[-C--:B------:R-:W-:Y:S01]  /*c960*/  HMMA.16816.F32.BF16 R60, R76, R86.reuse, R60 ;  /* 0x000000564c3c723c */ /* 0x080fe2000004183c */
[----:B---3--:R-:W-:Y:S03]  /*c970*/  FFMA.FTZ R71, R159, c[0x0][0x2d0], -R93 ;  /* 0x0000b4009f477a23 */ /* 0x008fe6000001085d */
[----:B------:R-:W-:Y:S01]  /*c980*/  MOV R159, R139 ;  /* 0x0000008b009f7202 */ /* 0x000fe20000000f00 */
[----:B------:R1:W3:Y:S03]  /*c990*/  MUFU.EX2 R92, R71 ;  /* 0x00000047005c7308 */ /* 0x0002e60000000800 */
[----:B------:R-:W-:Y:S08]  /*c9a0*/  HMMA.16816.F32.BF16 R64, R72, R86, R64 ;  /* 0x000000564840723c */ /* 0x000ff00000041840 */
[-C--:B------:R-:W-:Y:S07]  /*c9b0*/  HMMA.16816.F32.BF16 R136, R168, R148.reuse, R4 ;  /* 0x00000094a888723c */ /* 0x080fee0000041804 */
[----:B------:R-:W-:Y:S01]  /*c9c0*/  FADD.FTZ R4, R237, R69 ;  /* 0x00000045ed047221 */ /* 0x000fe20000010000 */
[----:B------:R-:W-:Y:S01]  /*c9d0*/  MOV R237, R115 ;  /* 0x0000007300ed7202 */ /* 0x000fe20000000f00 */
[----:B------:R-:W-:Y:S03]  /*c9e0*/  FADD.FTZ R6, R236, R68 ;  /* 0x00000044ec067221 */ /* 0x000fe60000010000 */
[----:B------:R-:W-:Y:S01]  /*c9f0*/  FADD.FTZ R4, R154, R4 ;  /* 0x000000049a047221 */ /* 0x000fe20000010000 */
[----:B------:R-:W-:Y:S01]  /*ca00*/  MOV R236, R114 ;  /* 0x0000007200ec7202 */ /* 0x000fe20000000f00 */
[--C-:B-1----:R-:W-:Y:S01]  /*ca10*/  FFMA.FTZ R71, R155, c[0x0][0x2d0], -R93.reuse ;  /* 0x0000b4009b477a23 */ /* 0x102fe2000001085d */
[----:B------:R-:W1:Y:S01]  /*ca20*/  LDSM.16.MT88.4 R112, [R214+0x2900] ;  /* 0x00290000d670783b */ /* 0x000e620000004200 */
[----:B------:R-:W-:Y:S01]  /*ca30*/  FFMA.FTZ R93, R183, c[0x0][0x2d0], -R93 ;  /* 0x0000b400b75d7a23 */ /* 0x000fe2000001085d */
[----:B---3--:R-:W-:Y:S01]  /*ca40*/  F2FP.BF16.PACK_AB R124, R92, R99 ;  /* 0x000000635c7c723e */ /* 0x008fe200000010ff */
[----:B------:R-:W-:Y:S01]  /*ca50*/  FADD.FTZ R6, R153, R6 ;  /* 0x0000000699067221 */ /* 0x000fe20000010000 */
[----:B------:R3:W-:Y:S01]  /*ca60*/  MUFU.EX2 R82, R71 ;  /* 0x0000004700527308 */ /* 0x0007e20000000800 */
[----:B------:R-:W-:Y:S01]  /*ca70*/  FADD.FTZ R4, R240, R4 ;  /* 0x00000004f0047221 */ /* 0x000fe20000010000 */
[----:B------:R-:W-:Y:S08]  /*ca80*/  MOV R155, R147 ;  /* 0x00000093009b7202 */ /* 0x000ff00000000f00 */
[----:B------:R-:W4:Y:S01]  /*ca90*/  MUFU.EX2 R93, R93 ;  /* 0x0000005d005d7308 */ /* 0x000f220000000800 */
[--C-:B---3--:R-:W-:Y:S09]  /*caa0*/  FFMA.FTZ R71, R178, c[0x0][0x2d0], -R94.reuse ;  /* 0x0000b400b2477a23 */ /* 0x108ff2000001085e */
[----:B------:R3:W-:Y:S01]  /*cab0*/  MUFU.EX2 R80, R71 ;  /* 0x0000004700507308 */ /* 0x0007e20000000800 */
[----:B----4-:R-:W-:Y:S01]  /*cac0*/  F2FP.BF16.PACK_AB R126, R93, R82 ;  /* 0x000000525d7e723e */ /* 0x010fe200000010ff */
[--C-:B---3--:R-:W-:Y:S08]  /*cad0*/  FFMA.FTZ R71, R179, c[0x0][0x2d0], -R94.reuse ;  /* 0x0000b400b3477a23 */ /* 0x108ff0000001085e */
[----:B------:R3:W4:Y:S02]  /*cae0*/  MUFU.EX2 R81, R71 ;  /* 0x0000004700517308 */ /* 0x0007240000000800 */
[--C-:B---3--:R-:W-:Y:S01]  /*caf0*/  FFMA.FTZ R71, R180, c[0x0][0x2d0], -R94.reuse ;  /* 0x0000b400b4477a23 */ /* 0x108fe2000001085e */
[----:B----4-:R-:W-:Y:S01]  /*cb00*/  F2FP.BF16.PACK_AB R125, R81, R80 ;  /* 0x00000050517d723e */ /* 0x010fe200000010ff */
[----:B------:R-:W-:Y:S02]  /*cb10*/  FFMA.FTZ R94, R70, c[0x0][0x2d0], -R94 ;  /* 0x0000b400465e7a23 */ /* 0x000fe4000001085e */
[----:B------:R-:W3:Y:S04]  /*cb20*/  LDL.LU R70, [R1+0x14] ;  /* 0x0000140001467983 */ /* 0x000ee80000300800 */
[----:B------:R-:W-:Y:S10]  /*cb30*/  MUFU.EX2 R71, R71 ;  /* 0x0000004700477308 */ /* 0x000ff40000000800 */
[----:B------:R-:W4:Y:S02]  /*cb40*/  MUFU.EX2 R94, R94 ;  /* 0x0000005e005e7308 */ /* 0x000f240000000800 */
[----:B----4-:R-:W-:Y:S07]  /*cb50*/  F2FP.BF16.PACK_AB R127, R94, R71 ;  /* 0x000000475e7f723e */ /* 0x010fee00000010ff */
[C---:B------:R-:W-:Y:S01]  /*cb60*/  HMMA.16816.F32.BF16 R140, R124.reuse, R148, R8 ;  /* 0x000000947c8c723c */ /* 0x040fe20000041808 */
[----:B--2---:R-:W-:Y:S01]  /*cb70*/  FFMA.FTZ R2, R2, R83, R152 ;  /* 0x0000005302027223 */ /* 0x004fe20000010098 */
[----:B------:R-:W-:Y:S06]  /*cb80*/  MOV R152, R144 ;  /* 0x0000009000987202 */ /* 0x000fec0000000f00 */
[-C--:B------:R-:W-:Y:S01]  /*cb90*/  HMMA.16816.F32.BF16 R144, R124, R150.reuse, R12 ;  /* 0x000000967c90723c */ /* 0x080fe2000004180c */
[----:B------:R-:W-:Y:S04]  /*cba0*/  FADD.FTZ R2, R155, R2 ;  /* 0x000000029b027221 */ /* 0x000fe80000010000 */
[----:B------:R-:W-:Y:S02]  /*cbb0*/  FADD.FTZ R5, R152, R2 ;  /* 0x0000000298057221 */ /* 0x000fe40000010000 */
[----:B------:R-:W-:Y:S01]  /*cbc0*/  FADD.FTZ R2, R239, R6 ;  /* 0x00000006ef027221 */ /* 0x000fe20000010000 */
[C---:B------:R-:W-:Y:S01]  /*cbd0*/  HMMA.16816.F32.BF16 R148, R168.reuse, R150, R16 ;  /* 0x00000096a894723c */ /* 0x040fe20000041810 */
[----:B------:R-:W-:Y:S07]  /*cbe0*/  FADD.FTZ R6, R158, R4 ;  /* 0x000000049e067221 */ /* 0x000fee0000010000 */
[-C--:B------:R-:W-:Y:S01]  /*cbf0*/  HMMA.16816.F32.BF16 R152, R168, R100.reuse, R20 ;  /* 0x00000064a898723c */ /* 0x080fe20000041814 */
[----:B---3--:R-:W-:Y:S03]  /*cc00*/  FFMA.FTZ R8, R0, R70, R131 ;  /* 0x0000004600087223 */ /* 0x008fe60000010083 */
[----:B------:R-:W-:Y:S02]  /*cc10*/  FADD.FTZ R0, R159, R5 ;  /* 0x000000059f007221 */ /* 0x000fe40000010000 */
[----:B------:R-:W-:Y:S01]  /*cc20*/  FADD.FTZ R8, R132, R8 ;  /* 0x0000000884087221 */ /* 0x000fe20000010000 */
[----:B------:R-:W-:Y:S01]  /*cc30*/  MOV R132, R129 ;  /* 0x0000008100847202 */ /* 0x000fe20000000f00 */
[----:B------:R-:W-:Y:S04]  /*cc40*/  FADD.FTZ R5, R157, R2 ;  /* 0x000000029d057221 */ /* 0x000fe80000010000 */
[----:B------:R-:W-:Y:S02]  /*cc50*/  FADD.FTZ R7, R156, R0 ;  /* 0x000000009c077221 */ /* 0x000fe40000010000 */
[----:B------:R-:W-:Y:S01]  /*cc60*/  FADD.FTZ R4, R238, R8 ;  /* 0x00000008ee047221 */ /* 0x000fe20000010000 */
[C---:B------:R-:W-:Y:S01]  /*cc70*/  HMMA.16816.F32.BF16 R156, R124.reuse, R100, R24 ;  /* 0x000000647c9c723c */ /* 0x040fe20000041818 */
[----:B------:R-:W-:Y:S02]  /*cc80*/  FADD.FTZ R2, R233, R6 ;  /* 0x00000006e9027221 */ /* 0x000fe40000010000 */
[----:B------:R-:W-:Y:S02]  /*cc90*/  FADD.FTZ R0, R230, R5 ;  /* 0x00000005e6007221 */ /* 0x000fe40000010000 */
[----:B------:R-:W-:Y:S02]  /*cca0*/  FADD.FTZ R7, R160, R7 ;  /* 0x00000007a0077221 */ /* 0x000fe40000010000 */
[----:B------:R-:W-:Y:S02]  /*ccb0*/  FADD.FTZ R4, R163, R4 ;  /* 0x00000004a3047221 */ /* 0x000fe40000010000 */
[----:B------:R-:W-:Y:S03]  /*ccc0*/  FADD.FTZ R6, R162, R2 ;  /* 0x00000002a2067221 */ /* 0x000fe60000010000 */
[----:B------:R-:W-:Y:S02]  /*ccd0*/  FADD.FTZ R5, R161, R0 ;  /* 0x00000000a1057221 */ /* 0x000fe40000010000 */
[----:B------:R-:W-:Y:S01]  /*cce0*/  FADD.FTZ R2, R211, R7 ;  /* 0x00000007d3027221 */ /* 0x000fe20000010000 */
[-C--:B------:R-:W-:Y:S01]  /*ccf0*/  HMMA.16816.F32.BF16 R160, R124, R102.reuse, R28 ;  /* 0x000000667ca0723c */ /* 0x080fe2000004181c */
[----:B------:R-:W-:Y:S02]  /*cd00*/  FADD.FTZ R4, R209, R4 ;  /* 0x00000004d1047221 */ /* 0x000fe40000010000 */
[----:B------:R-:W-:Y:S02]  /*cd10*/  FADD.FTZ R0, R237, R6 ;  /* 0x00000006ed007221 */ /* 0x000fe40000010000 */
[----:B------:R-:W-:Y:S02]  /*cd20*/  FADD.FTZ R10, R236, R5 ;  /* 0x00000005ec0a7221 */ /* 0x000fe40000010000 */
[----:B------:R-:W-:Y:S01]  /*cd30*/  FADD.FTZ R11, R234, R4 ;  /* 0x00000004ea0b7221 */ /* 0x000fe20000010000 */
[C---:B------:R-:W-:Y:S01]  /*cd40*/  HMMA.16816.F32.BF16 R100, R168.reuse, R102, R32 ;  /* 0x00000066a864723c */ /* 0x040fe20000041820 */
[----:B------:R-:W-:Y:S01]  /*cd50*/  FADD.FTZ R8, R235, R2 ;  /* 0x00000002eb087221 */ /* 0x000fe20000010000 */
[----:B------:R-:W2:Y:S02]  /*cd60*/  LDSM.16.MT88.4 R4, [R215+0x2900] ;  /* 0x00290000d704783b */ /* 0x000ea40000004200 */
[----:B------:R-:W-:Y:S02]  /*cd70*/  FADD.FTZ R9, R232, R0 ;  /* 0x00000000e8097221 */ /* 0x000fe40000010000 */
[----:B------:R-:W-:Y:S02]  /*cd80*/  FADD.FTZ R2, R167, R10 ;  /* 0x0000000aa7027221 */ /* 0x000fe40000010000 */
[----:B------:R-:W-:Y:S04]  /*cd90*/  FADD.FTZ R0, R165, R8 ;  /* 0x00000008a5007221 */ /* 0x000fe80000010000 */
[----:B------:R-:W-:Y:S02]  /*cda0*/  FADD.FTZ R8, R104, R11 ;  /* 0x0000000b68087221 */ /* 0x000fe40000010000 */
[----:B------:R-:W-:Y:S02]  /*cdb0*/  FADD.FTZ R9, R210, R9 ;  /* 0x00000009d2097221 */ /* 0x000fe40000010000 */
[----:B------:R-:W-:Y:S02]  /*cdc0*/  FADD.FTZ R2, R166, R2 ;  /* 0x00000002a6027221 */ /* 0x000fe40000010000 */
[----:B------:R-:W-:Y:S02]  /*cdd0*/  FADD.FTZ R0, R164, R0 ;  /* 0x00000000a4007221 */ /* 0x000fe40000010000 */
[----:B------:R-:W-:Y:S01]  /*cde0*/  FADD.FTZ R12, R208, R8 ;  /* 0x00000008d00c7221 */ /* 0x000fe20000010000 */
[-C--:B-1----:R-:W-:Y:S01]  /*cdf0*/  HMMA.16816.F32.BF16 R164, R168, R112.reuse, R36 ;  /* 0x00000070a8a4723c */ /* 0x082fe20000041824 */
[----:B------:R-:W-:Y:S02]  /*ce00*/  FADD.FTZ R8, R207, R9 ;  /* 0x00000009cf087221 */ /* 0x000fe40000010000 */
[----:B------:R-:W-:Y:S02]  /*ce10*/  FADD.FTZ R2, R205, R2 ;  /* 0x00000002cd027221 */ /* 0x000fe40000010000 */
[----:B------:R-:W-:Y:S02]  /*ce20*/  FADD.FTZ R0, R107, R0 ;  /* 0x000000006b007221 */ /* 0x000fe40000010000 */
[----:B------:R-:W-:Y:S02]  /*ce30*/  FADD.FTZ R12, R105, R12 ;  /* 0x0000000c690c7221 */ /* 0x000fe40000010000 */
[----:B------:R-:W-:Y:S03]  /*ce40*/  FADD.FTZ R10, R206, R8 ;  /* 0x00000008ce0a7221 */ /* 0x000fe60000010000 */
[----:B------:R-:W-:Y:S02]  /*ce50*/  FADD.FTZ R9, R204, R2 ;  /* 0x00000002cc097221 */ /* 0x000fe40000010000 */
        /* <DEDUP_REMOVED lines=16> */
[----:B------:R-:W-:Y:S03]  /*cf60*/  FADD.FTZ R8, R191, R8 ;  /* 0x00000008bf087221 */ /* 0x000fe60000010000 */
        /* <DEDUP_REMOVED lines=8> */
[----:B------:R-:W-:Y:S01]  /*cff0*/  FADD.FTZ R2, R190, R10 ;  /* 0x0000000abe027221 */ /* 0x000fe20000010000 */
[-C--:B--2---:R-:W-:Y:S01]  /*d000*/  HMMA.16816.F32.BF16 R116, R168, R4.reuse, R52 ;  /* 0x00000004a874723c */ /* 0x084fe20000041834 */
[----:B------:R-:W-:Y:S02]  /*d010*/  FADD.FTZ R8, R98, R8 ;  /* 0x0000000862087221 */ /* 0x000fe40000010000 */
[----:B------:R-:W-:Y:S02]  /*d020*/  FADD.FTZ R0, R189, R11 ;  /* 0x0000000bbd007221 */ /* 0x000fe40000010000 */
[----:B------:R-:W-:Y:S02]  /*d030*/  FADD.FTZ R10, R121, R9 ;  /* 0x00000009790a7221 */ /* 0x000fe40000010000 */
[----:B------:R-:W-:Y:S02]  /*d040*/  FADD.FTZ R11, R123, R2 ;  /* 0x000000027b0b7221 */ /* 0x000fe40000010000 */
[----:B------:R-:W-:Y:S03]  /*d050*/  FADD.FTZ R8, R120, R8 ;  /* 0x0000000878087221 */ /* 0x000fe60000010000 */
[----:B------:R-:W-:Y:S02]  /*d060*/  FADD.FTZ R9, R122, R0 ;  /* 0x000000007a097221 */ /* 0x000fe40000010000 */
[----:B------:R-:W-:Y:S01]  /*d070*/  FADD.FTZ R2, R186, R10 ;  /* 0x0000000aba027221 */ /* 0x000fe20000010000 */
[C---:B------:R-:W-:Y:S01]  /*d080*/  HMMA.16816.F32.BF16 R120, R124.reuse, R4, R56 ;  /* 0x000000047c78723c */ /* 0x040fe20000041838 */
[----:B------:R-:W-:Y:S02]  /*d090*/  FADD.FTZ R0, R188, R11 ;  /* 0x0000000bbc007221 */ /* 0x000fe40000010000 */
[----:B------:R-:W-:Y:S04]  /*d0a0*/  IMAD.MOV.U32 R131, RZ, RZ, R130 ;  /* 0x000000ffff837224 */ /* 0x000fe800078e0082 */
[----:B------:R-:W-:Y:S01]  /*d0b0*/  FADD.FTZ R4, R97, R8 ;  /* 0x0000000861047221 */ /* 0x000fe20000010000 */
[-C--:B------:R-:W-:Y:S01]  /*d0c0*/  HMMA.16816.F32.BF16 R124, R124, R6.reuse, R60 ;  /* 0x000000067c7c723c */ /* 0x080fe2000004183c */
[----:B------:R-:W-:Y:S03]  /*d0d0*/  FADD.FTZ R8, R187, R9 ;  /* 0x00000009bb087221 */ /* 0x000fe60000010000 */
[----:B------:R-:W-:Y:S02]  /*d0e0*/  FADD.FTZ R9, R185, R2 ;  /* 0x00000002b9097221 */ /* 0x000fe40000010000 */
[----:B------:R-:W-:Y:S02]  /*d0f0*/  FADD.FTZ R4, R96, R4 ;  /* 0x0000000460047221 */ /* 0x000fe40000010000 */
[----:B------:R-:W-:Y:S01]  /*d100*/  FADD.FTZ R5, R184, R0 ;  /* 0x00000000b8057221 */ /* 0x000fe20000010000 */
[----:B------:R-:W-:Y:S03]  /*d110*/  HMMA.16816.F32.BF16 R168, R168, R6, R64 ;  /* 0x00000006a8a8723c */ /* 0x000fe60000041840 */
[----:B------:R-:W-:Y:S02]  /*d120*/  FADD.FTZ R2, R174, R8 ;  /* 0x00000008ae027221 */ /* 0x000fe40000010000 */
[----:B------:R-:W-:Y:S02]  /*d130*/  FADD.FTZ R4, R95, R4 ;  /* 0x000000045f047221 */ /* 0x000fe40000010000 */
[----:B------:R-:W-:Y:S02]  /*d140*/  FADD.FTZ R0, R99, R9 ;  /* 0x0000000963007221 */ /* 0x000fe40000010000 */
[----:B------:R-:W-:Y:S03]  /*d150*/  FADD.FTZ R5, R175, R5 ;  /* 0x00000005af057221 */ /* 0x000fe60000010000 */
[----:B------:R-:W-:Y:S02]  /*d160*/  FADD.FTZ R8, R172, R2 ;  /* 0x00000002ac087221 */ /* 0x000fe40000010000 */
[----:B------:R-:W-:Y:S02]  /*d170*/  FADD.FTZ R2, R80, R4 ;  /* 0x0000000450027221 */ /* 0x000fe40000010000 */
[----:B------:R-:W-:Y:S02]  /*d180*/  FADD.FTZ R4, R92, R0 ;  /* 0x000000005c047221 */ /* 0x000fe40000010000 */
[----:B------:R-:W-:Y:S02]  /*d190*/  FADD.FTZ R0, R173, R5 ;  /* 0x00000005ad007221 */ /* 0x000fe40000010000 */
[----:B------:R-:W-:Y:S01]  /*d1a0*/  FADD.FTZ R5, R134, R8 ;  /* 0x0000000886057221 */ /* 0x000fe20000010000 */
[----:B------:R-:W-:Y:S01]  /*d1b0*/  MOV R134, R3 ;  /* 0x0000000300867202 */ /* 0x000fe20000000f00 */
[----:B------:R-:W-:Y:S02]  /*d1c0*/  FADD.FTZ R6, R135, R0 ;  /* 0x0000000087067221 */ /* 0x000fe40000010000 */
[----:B------:R-:W-:Y:S01]  /*d1d0*/  FADD.FTZ R5, R133, R5 ;  /* 0x0000000585057221 */ /* 0x000fe20000010000 */
[----:B------:R-:W-:Y:S01]  /*d1e0*/  MOV R133, R128 ;  /* 0x0000008000857202 */ /* 0x000fe20000000f00 */
[----:B------:R-:W-:Y:S01]  /*d1f0*/  FADD.FTZ R2, R81, R2 ;  /* 0x0000000251027221 */ /* 0x000fe20000010000 */
[----:B------:R1:W-:Y:S01]  /*d200*/  STL [R1+0x8], R6 ;  /* 0x0000080601007387 */ /* 0x0003e20000100800 */
[----:B------:R-:W-:Y:S02]  /*d210*/  FADD.FTZ R4, R82, R4 ;  /* 0x0000000452047221 */ /* 0x000fe40000010000 */
[----:B------:R-:W-:Y:S01]  /*d220*/  FADD.FTZ R0, R71, R2 ;  /* 0x0000000247007221 */ /* 0x000fe20000010000 */
[----:B------:R1:W-:Y:S01]  /*d230*/  STL [R1+0xc], R5 ;  /* 0x00000c0501007387 */ /* 0x0003e20000100800 */
[----:B------:R-:W-:Y:S02]  /*d240*/  FADD.FTZ R2, R93, R4 ;  /* 0x000000045d027221 */ /* 0x000fe40000010000 */
[----:B------:R-:W-:Y:S03]  /*d250*/  FADD.FTZ R0, R94, R0 ;  /* 0x000000005e007221 */ /* 0x000fe60000010000 */
[----:B------:R1:W-:Y:S04]  /*d260*/  STL [R1+0x10], R2 ;  /* 0x0000100201007387 */ /* 0x0003e80000100800 */
[----:B------:R1:W-:Y:S01]  /*d270*/  STL [R1+0x14], R0 ;  /* 0x0000140001007387 */ /* 0x0003e20000100800 */
[----:B------:R-:W-:-:S05]  /*d280*/  @P0 BRA `(.L_x_181) ;  /* 0xffffa49000000947 */ /* 0x000fca000383ffff */
.L_x_164:
[----:B------:R-:W2:Y:S01]  /*d290*/  S2UR UR6, SR_CTAID.X ;  /* 0x00000000000679c3 */ /* 0x000ea20000002500 */
[----:B------:R-:W-:Y:S01]  /*d2a0*/  ULDC.64 UR4, c[0x0][0x2c8] ;  /* 0x0000b20000047ab9 */ /* 0x000fe20000000a00 */
[----:B------:R-:W-:Y:S01]  /*d2b0*/  PLOP3.LUT P0, PT, PT, PT, UP1, 0x40, 0x0 ;  /* 0x000000000000781c */ /* 0x000fe20003f0e818 */
[----:B--2---:R-:W-:-:S04]  /*d2c0*/  ULEA UR6, UR6, 0x7f, 0x7 ;  /* 0x0000007f06067891 */ /* 0x004fc8000f8e383f */
[----:B------:R-:W-:-:S03]  /*d2d0*/  UIMAD.WIDE.U32 UR14, UR6, UR4, URZ ;  /* 0x00000004060e72a5 */ /* 0x000fc6000f8e003f */
[----:B------:R-:W-:Y:S02]  /*d2e0*/  ULDC UR4, c[0x0][0x168] ;  /* 0x00005a0000047ab9 */ /* 0x000fe40000000800 */
[----:B------:R-:W-:Y:S02]  /*d2f0*/  @UP2 USHF.R.U32.HI UR6, URZ, UR5, UR15 ;  /* 0x000000053f062299 */ /* 0x000fe4000801160f */
[----:B------:R-:W-:Y:S02]  /*d300*/  UIADD3 UR4, -UR4, 0x1, URZ ;  /* 0x0000000104047890 */ /* 0x000fe4000fffe13f */
[----:B------:R-:W-:Y:S02]  /*d310*/  ULDC UR5, c[0x0][0x1d0] ;  /* 0x0000740000057ab9 */ /* 0x000fe40000000800 */
[----:B------:R-:W-:-:S03]  /*d320*/  UIADD3 UR7, UR6, UR5, UR4 ;  /* 0x0000000506077290 */ /* 0x000fc6000fffe004 */
[----:B------:R-:W-:Y:S02]  /*d330*/  ULDC UR6, c[0x0][0x324] ;  /* 0x0000c90000067ab9 */ /* 0x000fe40000000800 */
[----:B------:R-:W-:Y:S01]  /*d340*/  UIADD3 UR6, UR7, -UR6, URZ ;  /* 0x8000000607067290 */ /* 0x000fe2000fffe03f */
[----:B------:R-:W-:Y:S05]  /*d350*/  @P0 BRA `(.L_x_182) ;  /* 0x0000014000000947 */ /* 0x000fea0003800000 */
        /* <DEDUP_REMOVED lines=11> */
.L_x_183:
[----:B------:R-:W-:Y:S02]  /*d410*/  ULDC UR4, c[0x0][0x32c] ;  /* 0x0000cb0000047ab9 */ /* 0x000fe40000000800 */
[----:B------:R-:W-:-:S03]  /*d420*/  UISETP.NE.AND UP0, UPT, UR4, 0x1, UPT ;  /* 0x000000010400788c */ /* 0x000fc6000bf05270 */
[----:B------:R-:W-:Y:S02]  /*d430*/  ULDC.64 UR4, c[0x0][0x330] ;  /* 0x0000cc0000047ab9 */ /* 0x000fe40000000a00 */
[----:B------:R-:W-:-:S06]  /*d440*/  UIMAD.WIDE.U32 UR14, UR7, UR4, URZ ;  /* 0x00000004070e72a5 */ /* 0x000fcc000f8e003f */
[----:B------:R-:W-:Y:S02]  /*d450*/  @UP0 USHF.R.U32.HI UR7, URZ, UR5, UR15 ;  /* 0x000000053f070299 */ /* 0x000fe4000801160f */
.L_x_184:
[----:B------:R-:W-:Y:S02]  /*d460*/  ULDC UR4, c[0x0][0x32c] ;  /* 0x0000cb0000047ab9 */ /* 0x000fe40000000800 */
[----:B------:R-:W-:-:S04]  /*d470*/  UIMAD UR4, UR7, UR4, URZ ;  /* 0x00000004070472a4 */ /* 0x000fc8000f8e023f */
[----:B------:R-:W-:-:S04]  /*d480*/  UISETP.LT.AND UP0, UPT, UR6, UR4, UPT ;  /* 0x000000040600728c */ /* 0x000fc8000bf01270 */
[----:B------:R-:W-:-:S04]  /*d490*/  USEL UR6, UR6, UR4, !UP0 ;  /* 0x0000000406067287 */ /* 0x000fc8000c000000 */
.L_x_182:
[----:B------:R-:W-:-:S04]  /*d4a0*/  UIADD3 UR6, UR6, 0x5f, URZ ;  /* 0x0000005f06067890 */ /* 0x000fc8000fffe03f */
[----:B------:R-:W-:-:S04]  /*d4b0*/  UIMAD.WIDE UR4, UR6, 0x2aaaaaab, URZ ;  /* 0x2aaaaaab060478a5 */ /* 0x000fc8000f8e023f */
[----:B------:R-:W-:-:S04]  /*d4c0*/  USHF.R.U32.HI UR4, URZ, 0x1f, UR5 ;  /* 0x0000001f3f047899 */ /* 0x000fc80008011605 */
[----:B------:R-:W-:-:S04]  /*d4d0*/  ULEA.HI.SX32 UR4, UR5, UR4, 0x1c ;  /* 0x0000000405047291 */ /* 0x000fc8000f8fe23f */
[----:B------:R-:W-:-:S04]  /*d4e0*/  UISETP.LT.AND UP0, UPT, UR8, UR4, UPT ;  /* 0x000000040800728c */ /* 0x000fc8000bf01270 */
[----:B------:R-:W-:-:S06]  /*d4f0*/  USEL UR4, UR8, UR4, !UP0 ;  /* 0x0000000408047287 */ /* 0x000fcc000c000000 */
[----:B------:R-:W-:-:S13]  /*d500*/  ISETP.GE.AND P0, PT, R229, UR4, PT ;  /* 0x00000004e5007c0c */ /* 0x000fda000bf06270 */
[----:B------:R-:W-:Y:S05]  /*d510*/  @!P0 BRA `(.L_x_185) ;  /* 0x0000368000008947 */ /* 0x000fea0003800000 */
[----:B------:R-:W-:Y:S01]  /*d520*/  MOV R131, R129 ;  /* 0x0000008100837202 */ /* 0x000fe20000000f00 */
[----:B------:R-:W-:Y:S01]  /*d530*/  IMAD.MOV.U32 R135, RZ, RZ, R3 ;  /* 0x000000ffff877224 */ /* 0x000fe200078e0003 */
[----:B-1----:R-:W-:Y:S01]  /*d540*/  MOV R0, R130 ;  /* 0x0000008200007202 */ /* 0x002fe20000000f00 */
[----:B------:R-:W-:Y:S01]  /*d550*/  IMAD.MOV.U32 R230, RZ, RZ, R229 ;  /* 0x000000ffffe67224 */ /* 0x000fe200078e00e5 */
[----:B------:R-:W-:Y:S01]  /*d560*/  MOV R134, R128 ;  /* 0x0000008000867202 */ /* 0x000fe20000000f00 */
[----:B------:R-:W-:Y:S01]  /*d570*/  IMAD.MOV.U32 R250, RZ, RZ, c[0x0][0x1e4] ;  /* 0x00007900fffa7624 */ /* 0x000fe200078e00ff */
[----:B------:R-:W-:Y:S02]  /*d580*/  MOV R249, c[0x0][0x1e0] ;  /* 0x0000780000f97a02 */ /* 0x000fe40000000f00 */
.L_x_186:
[----:B------:R-:W-:Y:S04]  /*d590*/  DEPBAR.LE SB0, 0x0 ;  /* 0x000080000000791a */ /* 0x000fe80000000000 */
[----:B------:R-:W-:Y:S01]  /*d5a0*/  BAR.SYNC.DEFER_BLOCKING 0x0 ;  /* 0x0000000000007b1d */ /* 0x000fe20000010000 */
[C---:B------:R-:W-:Y:S02]  /*d5b0*/  ISETP.LT.AND P0, PT, R230.reuse, UR8, PT ;  /* 0x00000008e6007c0c */ /* 0x040fe4000bf01270 */
[C---:B------:R-:W-:Y:S11]  /*d5c0*/  IADD3 R229, R230.reuse, -0x1, RZ ;  /* 0xffffffffe6e57810 */ /* 0x040ff60007ffe0ff */
[----:B------:R-:W-:Y:S01]  /*d5d0*/  @!P0 SHF.R.S32.HI R2, RZ, 0x1f, R230 ;  /* 0x0000001fff028819 */ /* 0x000fe200000114e6 */
[----:B------:R-:W-:Y:S04]  /*d5e0*/  @!P0 IMAD.WIDE.U32 R128, R230, c[0x0][0x208], RZ ;  /* 0x00008200e6808a25 */ /* 0x000fe800078e00ff */
[----:B------:R-:W-:Y:S04]  /*d5f0*/  @!P0 IMAD R2, R2, c[0x0][0x208], RZ ;  /* 0x0000820002028a24 */ /* 0x000fe800078e02ff */
[----:B------:R-:W-:Y:S01]  /*d600*/  @!P0 IMAD R2, R230, c[0x0][0x20c], R2 ;  /* 0x00008300e6028a24 */ /* 0x000fe200078e0202 */
[----:B------:R-:W2:Y:S04]  /*d610*/  LDL.64 R202, [R1+0x30] ;  /* 0x0000300001ca7983 */ /* 0x000ea80000100a00 */
[----:B------:R-:W-:Y:S02]  /*d620*/  @!P0 IADD3 R129, R129, R2, RZ ;  /* 0x0000000281818210 */ /* 0x000fe40007ffe0ff */
[----:B------:R-:W3:Y:S06]  /*d630*/  LDL.64 R200, [R1+0x40] ;  /* 0x0000400001c87983 */ /* 0x000eec0000100a00 */
[----:B-----5:R-:W-:Y:S08]  /*d640*/  LDSM.16.M88.4 R96, [R219+0x6100] ;  /* 0x00610000db60783b */ /* 0x020ff00000000200 */
[----:B------:R-:W1:Y:S08]  /*d650*/  LDSM.16.M88.4 R16, [R212+0x3100] ;  /* 0x00310000d410783b */ /* 0x000e700000000200 */
[----:B------:R-:W4:Y:S08]  /*d660*/  LDSM.16.M88.4 R92, [R219+0x8100] ;  /* 0x00810000db5c783b */ /* 0x000f300000000200 */
[----:B------:R-:W4:Y:S08]  /*d670*/  LDSM.16.M88.4 R32, [R212+0x3900] ;  /* 0x00390000d420783b */ /* 0x000f300000000200 */
[----:B------:R-:W3:Y:S06]  /*d680*/  LDL.64 R232, [R1+0x38] ;  /* 0x0000380001e87983 */ /* 0x000eec0000100a00 */
[----:B------:R-:W4:Y:S08]  /*d690*/  LDSM.16.M88.4 R48, [R212+0x4100] ;  /* 0x00410000d430783b */ /* 0x000f300000000200 */
[----:B------:R-:W4:Y:S01]  /*d6a0*/  LDSM.16.M88.4 R64, [R212+0x4900] ;  /* 0x00490000d440783b */ /* 0x000f220000000200 */
[-C--:B-1----:R-:W-:Y:S07]  /*d6b0*/  HMMA.16816.F32.BF16 R4, R96, R16.reuse, RZ ;  /* 0x000000106004723c */ /* 0x082fee00000418ff */
[----:B------:R-:W1:Y:S01]  /*d6c0*/  LDSM.16.M88.4 R80, [R212+0x5100] ;  /* 0x00510000d450783b */ /* 0x000e620000000200 */
[C---:B----4-:R-:W-:Y:S07]  /*d6d0*/  HMMA.16816.F32.BF16 R8, R92.reuse, R16, RZ ;  /* 0x000000105c08723c */ /* 0x050fee00000418ff */
[----:B------:R-:W4:Y:S01]  /*d6e0*/  LDSM.16.M88.4 R172, [R212+0x5900] ;  /* 0x00590000d4ac783b */ /* 0x000f220000000200 */
[-C--:B------:R-:W-:Y:S07]  /*d6f0*/  HMMA.16816.F32.BF16 R12, R92, R18.reuse, RZ ;  /* 0x000000125c0c723c */ /* 0x080fee00000418ff */
[----:B------:R-:W-:Y:S01]  /*d700*/  LDSM.16.M88.4 R176, [R222+0x6100] ;  /* 0x00610000deb0783b */ /* 0x000fe20000000200 */
[C---:B------:R-:W-:Y:S07]  /*d710*/  HMMA.16816.F32.BF16 R16, R96.reuse, R18, RZ ;  /* 0x000000126010723c */ /* 0x040fee00000418ff */
[----:B------:R-:W1:Y:S01]  /*d720*/  LDSM.16.M88.4 R180, [R223] ;  /* 0x00000000dfb4783b */ /* 0x000e620000000200 */
[-C--:B------:R-:W-:Y:S07]  /*d730*/  HMMA.16816.F32.BF16 R20, R96, R32.reuse, RZ ;  /* 0x000000206014723c */ /* 0x080fee00000418ff */
[----:B------:R-:W1:Y:S01]  /*d740*/  LDSM.16.M88.4 R184, [R222+0x8100] ;  /* 0x00810000deb8783b */ /* 0x000e620000000200 */
[C---:B------:R-:W-:Y:S07]  /*d750*/  HMMA.16816.F32.BF16 R24, R92.reuse, R32, RZ ;  /* 0x000000205c18723c */ /* 0x040fee00000418ff */
[----:B------:R-:W1:Y:S01]  /*d760*/  LDSM.16.M88.4 R188, [R228] ;  /* 0x00000000e4bc783b */ /* 0x000e620000000200 */
[-C--:B------:R-:W-:Y:S07]  /*d770*/  HMMA.16816.F32.BF16 R28, R92, R34.reuse, RZ ;  /* 0x000000225c1c723c */ /* 0x080fee00000418ff */
[----:B------:R-:W1:Y:S01]  /*d780*/  LDSM.16.M88.4 R192, [R227] ;  /* 0x00000000e3c0783b */ /* 0x000e620000000200 */
[C---:B------:R-:W-:Y:S07]  /*d790*/  HMMA.16816.F32.BF16 R32, R96.reuse, R34, RZ ;  /* 0x000000226020723c */ /* 0x040fee00000418ff */
[----:B------:R-:W3:Y:S01]  /*d7a0*/  LDL.64 R234, [R1+0x28] ;  /* 0x0000280001ea7983 */ /* 0x000ee20000100a00 */
[-C--:B------:R-:W-:Y:S05]  /*d7b0*/  HMMA.16816.F32.BF16 R36, R96, R48.reuse, RZ ;  /* 0x000000306024723c */ /* 0x080fea00000418ff */
[----:B------:R-:W3:Y:S03]  /*d7c0*/  LDL.LU R252, [R1+0x10] ;  /* 0x0000100001fc7983 */ /* 0x000ee60000300800 */
[C---:B------:R-:W-:Y:S01]  /*d7d0*/  HMMA.16816.F32.BF16 R40, R92.reuse, R48, RZ ;  /* 0x000000305c28723c */ /* 0x040fe200000418ff */
[----:B------:R-:W3:Y:S07]  /*d7e0*/  LDL.LU R251, [R1+0x14] ;  /* 0x0000140001fb7983 */ /* 0x000eee0000300800 */
[-C--:B------:R-:W-:Y:S08]  /*d7f0*/  HMMA.16816.F32.BF16 R44, R92, R50.reuse, RZ ;  /* 0x000000325c2c723c */ /* 0x080ff000000418ff */
        /* <DEDUP_REMOVED lines=9> */
[-C--:B----4-:R-:W-:Y:S08]  /*d890*/  HMMA.16816.F32.BF16 R84, R96, R172.reuse, RZ ;  /* 0x000000ac6054723c */ /* 0x090ff000000418ff */
[C---:B------:R-:W-:Y:S08]  /*d8a0*/  HMMA.16816.F32.BF16 R88, R92.reuse, R172, RZ ;  /* 0x000000ac5c58723c */ /* 0x040ff000000418ff */
[-C--:B------:R-:W-:Y:S08]  /*d8b0*/  HMMA.16816.F32.BF16 R92, R92, R174.reuse, RZ ;  /* 0x000000ae5c5c723c */ /* 0x080ff000000418ff */
[----:B------:R-:W-:Y:S01]  /*d8c0*/  HMMA.16816.F32.BF16 R96, R96, R174, RZ ;  /* 0x000000ae6060723c */ /* 0x000fe200000418ff */
[----:B------:R-:W1:Y:S07]  /*d8d0*/  LDSM.16.M88.4 R172, [R226] ;  /* 0x00000000e2ac783b */ /* 0x000e6e0000000200 */
[-C--:B------:R-:W-:Y:S08]  /*d8e0*/  HMMA.16816.F32.BF16 R4, R176, R180.reuse, R4 ;  /* 0x000000b4b004723c */ /* 0x080ff00000041804 */
[C---:B------:R-:W-:Y:S08]  /*d8f0*/  HMMA.16816.F32.BF16 R8, R184.reuse, R180, R8 ;  /* 0x000000b4b808723c */ /* 0x040ff00000041808 */
[-C--:B------:R-:W-:Y:S08]  /*d900*/  HMMA.16816.F32.BF16 R12, R184, R182.reuse, R12 ;  /* 0x000000b6b80c723c */ /* 0x080ff0000004180c */
[C---:B------:R-:W-:Y:S01]  /*d910*/  HMMA.16816.F32.BF16 R16, R176.reuse, R182, R16 ;  /* 0x000000b6b010723c */ /* 0x040fe20000041810 */
[----:B------:R-:W4:Y:S07]  /*d920*/  LDSM.16.M88.4 R180, [R225] ;  /* 0x00000000e1b4783b */ /* 0x000f2e0000000200 */
[-C--:B------:R-:W-:Y:S08]  /*d930*/  HMMA.16816.F32.BF16 R20, R176, R188.reuse, R20 ;  /* 0x000000bcb014723c */ /* 0x080ff00000041814 */
[C---:B------:R-:W-:Y:S08]  /*d940*/  HMMA.16816.F32.BF16 R24, R184.reuse, R188, R24 ;  /* 0x000000bcb818723c */ /* 0x040ff00000041818 */
[-C--:B------:R-:W-:Y:S04]  /*d950*/  HMMA.16816.F32.BF16 R28, R184, R190.reuse, R28 ;  /* 0x000000beb81c723c */ /* 0x080fe8000004181c */
[----:B--2---:R-:W-:Y:S02]  /*d960*/  @!P0 MOV R3, R203 ;  /* 0x000000cb00038202 */ /* 0x004fe40000000f00 */
[----:B---3--:R-:W-:Y:S02]  /*d970*/  @!P0 MOV R2, R200 ;  /* 0x000000c800028202 */ /* 0x008fe40000000f00 */
[C---:B------:R-:W-:Y:S01]  /*d980*/  HMMA.16816.F32.BF16 R32, R176.reuse, R190, R32 ;  /* 0x000000beb020723c */ /* 0x040fe20000041820 */
[----:B------:R-:W2:Y:S03]  /*d990*/  LDSM.16.M88.4 R188, [R224] ;  /* 0x00000000e0bc783b */ /* 0x000ea60000000200 */
[----:B------:R-:W-:Y:S04]  /*d9a0*/  @!P0 IMAD.WIDE.U32 R2, R128, 0x60, R2 ;  /* 0x0000006080028825 */ /* 0x000fe800078e0002 */
[-C--:B------:R-:W-:Y:S04]  /*d9b0*/  HMMA.16816.F32.BF16 R36, R176, R192.reuse, R36 ;  /* 0x000000c0b024723c */ /* 0x080fe80000041824 */
[----:B------:R-:W-:Y:S01]  /*d9c0*/  @!P0 IMAD R128, R129, 0x60, RZ ;  /* 0x0000006081808824 */ /* 0x000fe200078e02ff */
[----:B------:R-:W-:Y:S03]  /*d9d0*/  @!P0 LEA R198, P1, R2, c[0x0][0x1f8], 0x1 ;  /* 0x00007e0002c68a11 */ /* 0x000fe600078208ff */
[C---:B------:R-:W-:Y:S04]  /*d9e0*/  HMMA.16816.F32.BF16 R40, R184.reuse, R192, R40 ;  /* 0x000000c0b828723c */ /* 0x040fe80000041828 */
[----:B------:R-:W-:Y:S02]  /*d9f0*/  @!P0 IADD3 R3, R3, R128, RZ ;  /* 0x0000008003038210 */ /* 0x000fe40007ffe0ff */
[----:B------:R-:W-:Y:S02]  /*da00*/  @!P0 IADD3 R196, P2, R198, UR10, RZ ;  /* 0x0000000ac6c48c10 */ /* 0x000fe4000ff5e0ff */
[-C--:B------:R-:W-:Y:S04]  /*da10*/  HMMA.16816.F32.BF16 R44, R184, R194.reuse, R44 ;  /* 0x000000c2b82c723c */ /* 0x080fe8000004182c */
[----:B------:R-:W-:Y:S02]  /*da20*/  @!P0 LEA.HI.X R199, R2, c[0x0][0x1fc], R3, 0x1, P1 ;  /* 0x00007f0002c78a11 */ /* 0x000fe400008f0c03 */
[----:B------:R-:W-:Y:S02]  /*da30*/  @!P0 IADD3 R132, P1, R196, UR10, RZ ;  /* 0x0000000ac4848c10 */ /* 0x000fe4000ff3e0ff */
[C---:B------:R-:W-:Y:S01]  /*da40*/  HMMA.16816.F32.BF16 R48, R176.reuse, R194, R48 ;  /* 0x000000c2b030723c */ /* 0x040fe20000041830 */
[----:B------:R-:W-:Y:S01]  /*da50*/  @!PT LDS RZ, [RZ] ;  /* 0x00000000fffff984 */ /* 0x000fe20000000800 */
[----:B------:R-:W-:Y:S01]  /*da60*/  @!PT LDS RZ, [RZ] ;  /* 0x00000000fffff984 */ /* 0x000fe20000000800 */
[----:B------:R-:W-:Y:S01]  /*da70*/  @!PT LDS RZ, [RZ] ;  /* 0x00000000fffff984 */ /* 0x000fe20000000800 */
[----:B------:R3:W-:Y:S03]  /*da80*/  @!P0 LDGSTS.E.BYPASS.LTC128B.128 [R231+0x100], [R198.64], !P6 ;  /* 0x00100000c6e78fae */ /* 0x0007e6000f101d4c */
[----:B------:R-:W-:Y:S02]  /*da90*/  @!P0 IADD3.X R197, R199, UR9, RZ, P2, !PT ;  /* 0x00000009c7c58c10 */ /* 0x000fe400097fe4ff */
[----:B------:R-:W-:Y:S02]  /*daa0*/  @!P0 IADD3 R128, P3, R132, UR10, RZ ;  /* 0x0000000a84808c10 */ /* 0x000fe4000ff7e0ff */
[-C--:B-1----:R-:W-:Y:S01]  /*dab0*/  HMMA.16816.F32.BF16 R52, R176, R172.reuse, R52 ;  /* 0x000000acb034723c */ /* 0x082fe20000041834 */
[----:B------:R3:W-:Y:S03]  /*dac0*/  @!P0 LDGSTS.E.BYPASS.LTC128B.128 [R231+0x900], [R196.64], !P6 ;  /* 0x00900000c4e78fae */ /* 0x0007e6000f101d4c */
[----:B------:R-:W-:Y:S02]  /*dad0*/  @!P0 IADD3.X R133, R197, UR9, RZ, P1, !PT ;  /* 0x00000009c5858c10 */ /* 0x000fe40008ffe4ff */
[----:B------:R-:W-:Y:S02]  /*dae0*/  @!P0 IADD3 R2, P2, R128, UR10, RZ ;  /* 0x0000000a80028c10 */ /* 0x000fe4000ff5e0ff */
[C---:B------:R-:W-:Y:S01]  /*daf0*/  HMMA.16816.F32.BF16 R56, R184.reuse, R172, R56 ;  /* 0x000000acb838723c */ /* 0x040fe20000041838 */
[----:B------:R1:W-:Y:S03]  /*db00*/  @!P0 LDGSTS.E.BYPASS.LTC128B.128 [R231+0x1100], [R132.64], !P6 ;  /* 0x0110000084e78fae */ /* 0x0003e6000f101d4c */
[----:B------:R-:W-:Y:S02]  /*db10*/  @!P0 IADD3.X R129, R133, UR9, RZ, P3, !PT ;  /* 0x0000000985818c10 */ /* 0x000fe40009ffe4ff */
[----:B------:R-:W-:Y:S02]  /*db20*/  @!P0 IADD3 R192, P1, R2, UR10, RZ ;  /* 0x0000000a02c08c10 */ /* 0x000fe4000ff3e0ff */
[-C--:B------:R-:W-:Y:S01]  /*db30*/  HMMA.16816.F32.BF16 R60, R184, R174.reuse, R60 ;  /* 0x000000aeb83c723c */ /* 0x080fe2000004183c */
[----:B------:R1:W-:Y:S03]  /*db40*/  @!P0 LDGSTS.E.BYPASS.LTC128B.128 [R231+0x1900], [R128.64], !P6 ;  /* 0x0190000080e78fae */ /* 0x0003e6000f101d4c */
[----:B------:R-:W-:Y:S04]  /*db50*/  @!P0 IADD3.X R3, R129, UR9, RZ, P2, !PT ;  /* 0x0000000981038c10 */ /* 0x000fe800097fe4ff */
[C---:B------:R-:W-:Y:S01]  /*db60*/  HMMA.16816.F32.BF16 R64, R176.reuse, R174, R64 ;  /* 0x000000aeb040723c */ /* 0x040fe20000041840 */
[----:B------:R1:W-:Y:S03]  /*db70*/  @!P0 LDGSTS.E.BYPASS.LTC128B.128 [R231+0x2100], [R2.64], !P6 ;  /* 0x0210000002e78fae */ /* 0x0003e6000f101d4c */
[----:B------:R-:W-:Y:S04]  /*db80*/  @!P0 IADD3.X R193, R3, UR9, RZ, P1, !PT ;  /* 0x0000000903c18c10 */ /* 0x000fe80008ffe4ff */
[-C--:B----4-:R-:W-:Y:S01]  /*db90*/  HMMA.16816.F32.BF16 R68, R176, R180.reuse, R68 ;  /* 0x000000b4b044723c */ /* 0x090fe20000041844 */
[----:B------:R4:W-:Y:S02]  /*dba0*/  @!P0 LDGSTS.E.BYPASS.LTC128B.128 [R231+0x2900], [R192.64], !P6 ;  /* 0x02900000c0e78fae */ /* 0x0009e4000f101d4c */
[----:B------:R-:W-:Y:S05]  /*dbb0*/  ISETP.GT.AND P0, PT, R230, UR8, PT ;  /* 0x00000008e6007c0c */ /* 0x000fea000bf04270 */
[C---:B------:R-:W-:Y:S01]  /*dbc0*/  HMMA.16816.F32.BF16 R72, R184.reuse, R180, R72 ;  /* 0x000000b4b848723c */ /* 0x040fe20000041848 */
[----:B---3--:R-:W-:Y:S07]  /*dbd0*/  LDSM.16.M88.4 R196, [R218+0x3100] ;  /* 0x00310000dac4783b */ /* 0x008fee0000000200 */
[-C--:B------:R-:W-:Y:S01]  /*dbe0*/  HMMA.16816.F32.BF16 R76, R184, R182.reuse, R76 ;  /* 0x000000b6b84c723c */ /* 0x080fe2000004184c */
[----:B------:R-:W0:Y:S07]  /*dbf0*/  LDGDEPBAR ;  /* 0x00000000000079af */ /* 0x000e2e0000000000 */
[C---:B------:R-:W-:Y:S01]  /*dc00*/  HMMA.16816.F32.BF16 R80, R176.reuse, R182, R80 ;  /* 0x000000b6b050723c */ /* 0x040fe20000041850 */
[----:B------:R-:W-:Y:S07]  /*dc10*/  LDSM.16.M88.4 R200, [R220+0x8100] ;  /* 0x00810000dcc8783b */ /* 0x000fee0000000200 */
[-C--:B--2---:R-:W-:Y:S01]  /*dc20*/  HMMA.16816.F32.BF16 R84, R176, R188.reuse, R84 ;  /* 0x000000bcb054723c */ /* 0x084fe20000041854 */
[----:B----4-:R-:W2:Y:S07]  /*dc30*/  LDSM.16.M88.4 R192, [R220+0x6100] ;  /* 0x00610000dcc0783b */ /* 0x010eae0000000200 */
[C---:B------:R-:W-:Y:S01]  /*dc40*/  HMMA.16816.F32.BF16 R88, R184.reuse, R188, R88 ;  /* 0x000000bcb858723c */ /* 0x040fe20000041858 */
[----:B------:R-:W3:Y:S07]  /*dc50*/  LDSM.16.M88.4 R204, [R218+0x3900] ;  /* 0x00390000dacc783b */ /* 0x000eee0000000200 */
[-C--:B------:R-:W-:Y:S01]  /*dc60*/  HMMA.16816.F32.BF16 R92, R184, R190.reuse, R92 ;  /* 0x000000beb85c723c */ /* 0x080fe2000004185c */
[----:B------:R-:W4:Y:S07]  /*dc70*/  LDSM.16.M88.4 R208, [R218+0x4100] ;  /* 0x00410000dad0783b */ /* 0x000f2e0000000200 */
[----:B------:R-:W-:Y:S01]  /*dc80*/  HMMA.16816.F32.BF16 R96, R176, R190, R96 ;  /* 0x000000beb060723c */ /* 0x000fe20000041860 */
[----:B------:R-:W1:Y:S08]  /*dc90*/  LDSM.16.M88.4 R172, [R218+0x4900] ;  /* 0x00490000daac783b */ /* 0x000e700000000200 */
[----:B------:R-:W1:Y:S01]  /*dca0*/  LDSM.16.M88.4 R176, [R218+0x5100] ;  /* 0x00510000dab0783b */ /* 0x000e620000000200 */
[-C--:B--2---:R-:W-:Y:S07]  /*dcb0*/  HMMA.16816.F32.BF16 R4, R192, R196.reuse, R4 ;  /* 0x000000c4c004723c */ /* 0x084fee0000041804 */
[----:B------:R-:W2:Y:S01]  /*dcc0*/  LDSM.16.M88.4 R180, [R218+0x5900] ;  /* 0x00590000dab4783b */ /* 0x000ea20000000200 */
[C---:B------:R-:W-:Y:S07]  /*dcd0*/  HMMA.16816.F32.BF16 R8, R200.reuse, R196, R8 ;  /* 0x000000c4c808723c */ /* 0x040fee0000041808 */
[----:B------:R-:W-:Y:S01]  /*dce0*/  LDSM.16.M88.4 R184, [R221+0x6100] ;  /* 0x00610000ddb8783b */ /* 0x000fe20000000200 */
[-C--:B------:R-:W-:Y:S07]  /*dcf0*/  HMMA.16816.F32.BF16 R12, R200, R198.reuse, R12 ;  /* 0x000000c6c80c723c */ /* 0x080fee000004180c */
[----:B------:R-:W1:Y:S01]  /*dd00*/  LDSM.16.M88.4 R188, [R217] ;  /* 0x00000000d9bc783b */ /* 0x000e620000000200 */
[C---:B------:R-:W-:Y:S07]  /*dd10*/  HMMA.16816.F32.BF16 R16, R192.reuse, R198, R16 ;  /* 0x000000c6c010723c */ /* 0x040fee0000041810 */
[----:B------:R-:W-:Y:S01]  /*dd20*/  LDSM.16.M88.4 R196, [R217+0x800] ;  /* 0x00080000d9c4783b */ /* 0x000fe20000000200 */
        /* <DEDUP_REMOVED lines=10> */
[-C--:B-1----:R-:W-:Y:S08]  /*ddd0*/  HMMA.16816.F32.BF16 R52, R192, R172.reuse, R52 ;  /* 0x000000acc034723c */ /* 0x082ff00000041834 */
        /* <DEDUP_REMOVED lines=8> */
[----:B------:R-:W3:Y:S07]  /*de60*/  LDSM.16.M88.4 R176, [R217+0x2000] ;  /* 0x00200000d9b0783b */ /* 0x000eee0000000200 */
[-C--:B--2---:R-:W-:Y:S08]  /*de70*/  HMMA.16816.F32.BF16 R84, R192, R180.reuse, R84 ;  /* 0x000000b4c054723c */ /* 0x084ff00000041854 */
[C---:B------:R-:W-:Y:S08]  /*de80*/  HMMA.16816.F32.BF16 R88, R200.reuse, R180, R88 ;  /* 0x000000b4c858723c */ /* 0x040ff00000041858 */
[-C--:B------:R-:W-:Y:S08]  /*de90*/  HMMA.16816.F32.BF16 R92, R200, R182.reuse, R92 ;  /* 0x000000b6c85c723c */ /* 0x080ff0000004185c */
[----:B------:R-:W-:Y:S01]  /*dea0*/  HMMA.16816.F32.BF16 R96, R192, R182, R96 ;  /* 0x000000b6c060723c */ /* 0x000fe20000041860 */
[----:B------:R-:W2:Y:S01]  /*deb0*/  LDSM.16.M88.4 R180, [R217+0x2800] ;  /* 0x00280000d9b4783b */ /* 0x000ea20000000200 */
[----:B------:R-:W-:Y:S06]  /*dec0*/  DEPBAR.LE SB0, 0x0 ;  /* 0x000080000000791a */ /* 0x000fec0000000000 */
[-C--:B------:R-:W-:Y:S01]  /*ded0*/  HMMA.16816.F32.BF16 R4, R184, R188.reuse, R4 ;  /* 0x000000bcb804723c */ /* 0x080fe20000041804 */
[----:B------:R-:W-:Y:S07]  /*dee0*/  BAR.SYNC.DEFER_BLOCKING 0x0 ;  /* 0x0000000000007b1d */ /* 0x000fee0000010000 */
[C---:B-1----:R-:W-:Y:S08]  /*def0*/  HMMA.16816.F32.BF16 R8, R172.reuse, R188, R8 ;  /* 0x000000bcac08723c */ /* 0x042ff00000041808 */
[-C--:B------:R-:W-:Y:S08]  /*df00*/  HMMA.16816.F32.BF16 R12, R172, R190.reuse, R12 ;  /* 0x000000beac0c723c */ /* 0x080ff0000004180c */
[C---:B------:R-:W-:Y:S04]  /*df10*/  HMMA.16816.F32.BF16 R16, R184.reuse, R190, R16 ;  /* 0x000000beb810723c */ /* 0x040fe80000041810 */
[----:B------:R-:W-:Y:S02]  /*df20*/  FMNMX.FTZ R2, R4, R0, !PT ;  /* 0x0000000004027209 */ /* 0x000fe40007810000 */
[----:B------:R-:W-:Y:S02]  /*df30*/  FMNMX.FTZ R3, R6, R131, !PT ;  /* 0x0000008306037209 */ /* 0x000fe40007810000 */
[-C--:B------:R-:W-:Y:S04]  /*df40*/  HMMA.16816.F32.BF16 R20, R184, R196.reuse, R20 ;  /* 0x000000c4b814723c */ /* 0x080fe80000041814 */
[----:B------:R-:W-:Y:S02]  /*df50*/  FMNMX.FTZ R2, R5, R2, !PT ;  /* 0x0000000205027209 */ /* 0x000fe40007810000 */
[----:B------:R-:W-:Y:S02]  /*df60*/  FMNMX.FTZ R3, R7, R3, !PT ;  /* 0x0000000307037209 */ /* 0x000fe40007810000 */
[C---:B------:R-:W-:Y:S04]  /*df70*/  HMMA.16816.F32.BF16 R24, R172.reuse, R196, R24 ;  /* 0x000000c4ac18723c */ /* 0x040fe80000041818 */
[----:B------:R-:W-:Y:S04]  /*df80*/  FMNMX.FTZ R128, R8, R134, !PT ;  /* 0x0000008608807209 */ /* 0x000fe80007810000 */
        /* <DEDUP_REMOVED lines=106> */
[----:B------:R-:W-:Y:S01]  /*e630*/  FMUL.FTZ R180, R130, c[0x0][0x2d0] ;  /* 0x0000b40082b47a20 */ /* 0x000fe20000410000 */
[----:B--2---:R-:W-:Y:S03]  /*e640*/  FMNMX.FTZ R3, R3, R129, !PT ;  /* 0x0000008103037209 */ /* 0x004fe60007810000 */
[--C-:B------:R-:W-:Y:S01]  /*e650*/  FFMA.FTZ R52, R52, c[0x0][0x2d0], -R180.reuse ;  /* 0x0000b40034347a23 */ /* 0x100fe200000108b4 */
[----:B------:R-:W-:Y:S01]  /*e660*/  FMNMX.FTZ R128, R58, R128, !PT ;  /* 0x000000803a807209 */ /* 0x000fe20007810000 */
[--C-:B------:R-:W-:Y:S02]  /*e670*/  FFMA.FTZ R53, R53, c[0x0][0x2d0], -R180.reuse ;  /* 0x0000b40035357a23 */ /* 0x100fe400000108b4 */
[----:B------:R-:W-:Y:S01]  /*e680*/  MUFU.EX2 R194, R52 ;  /* 0x0000003400c27308 */ /* 0x000fe20000000800 */
[----:B------:R-:W-:Y:S01]  /*e690*/  FMNMX.FTZ R128, R59, R128, !PT ;  /* 0x000000803b807209 */ /* 0x000fe20007810000 */
        /* <DEDUP_REMOVED lines=8> */
[----:B------:R-:W-:Y:S02]  /*e720*/  FMUL.FTZ R181, R129, c[0x0][0x2d0] ;  /* 0x0000b40081b57a20 */ /* 0x000fe40000410000 */
[----:B------:R-:W-:Y:S01]  /*e730*/  FMNMX.FTZ R128, R74, R128, !PT ;  /* 0x000000804a807209 */ /* 0x000fe20007810000 */
[--C-:B------:R-:W-:Y:S02]  /*e740*/  FFMA.FTZ R16, R16, c[0x0][0x2d0], -R180.reuse ;  /* 0x0000b40010107a23 */ /* 0x100fe400000108b4 */
[--C-:B------:R-:W-:Y:S01]  /*e750*/  FFMA.FTZ R54, R54, c[0x0][0x2d0], -R181.reuse ;  /* 0x0000b40036367a23 */ /* 0x100fe200000108b5 */
[----:B------:R-:W-:Y:S01]  /*e760*/  FMNMX.FTZ R128, R75, R128, !PT ;  /* 0x000000804b807209 */ /* 0x000fe20007810000 */
[--C-:B------:R-:W-:Y:S02]  /*e770*/  FFMA.FTZ R55, R55, c[0x0][0x2d0], -R181.reuse ;  /* 0x0000b40037377a23 */ /* 0x100fe400000108b5 */
[----:B------:R3:W-:Y:S01]  /*e780*/  MUFU.EX2 R246, R16 ;  /* 0x0000001000f67308 */ /* 0x0007e20000000800 */
[----:B------:R-:W-:Y:S01]  /*e790*/  FMNMX.FTZ R128, R78, R128, !PT ;  /* 0x000000804e807209 */ /* 0x000fe20007810000 */
[--C-:B------:R-:W-:Y:S02]  /*e7a0*/  FFMA.FTZ R6, R6, c[0x0][0x2d0], -R181.reuse ;  /* 0x0000b40006067a23 */ /* 0x100fe400000108b5 */
[--C-:B------:R-:W-:Y:S01]  /*e7b0*/  FFMA.FTZ R66, R66, c[0x0][0x2d0], -R181.reuse ;  /* 0x0000b40042427a23 */ /* 0x100fe200000108b5 */
[----:B------:R-:W-:Y:S01]  /*e7c0*/  FMNMX.FTZ R128, R79, R128, !PT ;  /* 0x000000804f807209 */ /* 0x000fe20007810000 */
[----:B------:R-:W-:Y:S02]  /*e7d0*/  FFMA.FTZ R67, R67, c[0x0][0x2d0], -R181 ;  /* 0x0000b40043437a23 */ /* 0x000fe400000108b5 */
[--C-:B------:R-:W-:Y:S01]  /*e7e0*/  FFMA.FTZ R17, R17, c[0x0][0x2d0], -R180.reuse ;  /* 0x0000b40011117a23 */ /* 0x100fe200000108b4 */
[----:B------:R-:W-:Y:S01]  /*e7f0*/  FMNMX.FTZ R128, R90, R128, !PT ;  /* 0x000000805a807209 */ /* 0x000fe20007810000 */
[----:B------:R4:W-:Y:S01]  /*e800*/  MUFU.EX2 R240, R6 ;  /* 0x0000000600f07308 */ /* 0x0009e20000000800 */
[--C-:B------:R-:W-:Y:S02]  /*e810*/  FFMA.FTZ R4, R4, c[0x0][0x2d0], -R180.reuse ;  /* 0x0000b40004047a23 */ /* 0x100fe400000108b4 */
[----:B------:R-:W-:Y:S01]  /*e820*/  FMNMX.FTZ R0, R91, R128, !PT ;  /* 0x000000805b007209 */ /* 0x000fe20007810000 */
[----:B--2---:R-:W-:Y:S01]  /*e830*/  FADD.FTZ R2, -R129, R131 ;  /* 0x0000008381027221 */ /* 0x004fe20000010100 */
[----:B-1----:R-:W-:Y:S01]  /*e840*/  FMNMX.FTZ R128, R3, R172, !PT ;  /* 0x000000ac03807209 */ /* 0x002fe20007810000 */
[--C-:B------:R-:W-:Y:S01]  /*e850*/  FFMA.FTZ R5, R5, c[0x0][0x2d0], -R180.reuse ;  /* 0x0000b40005057a23 */ /* 0x100fe200000108b4 */
[----:B------:R-:W-:Y:S01]  /*e860*/  FMNMX.FTZ R0, R94, R0, !PT ;  /* 0x000000005e007209 */ /* 0x000fe20007810000 */
[----:B------:R-:W-:Y:S02]  /*e870*/  FMUL.FTZ R2, R2, c[0x0][0x2d0] ;  /* 0x0000b40002027a20 */ /* 0x000fe40000410000 */
[----:B------:R-:W-:Y:S01]  /*e880*/  MUFU.EX2 R242, R4 ;  /* 0x0000000400f27308 */ /* 0x000fe20000000800 */
[--C-:B------:R-:W-:Y:S01]  /*e890*/  FFMA.FTZ R18, R18, c[0x0][0x2d0], -R181.reuse ;  /* 0x0000b40012127a23 */ /* 0x100fe200000108b5 */
[----:B------:R-:W-:Y:S01]  /*e8a0*/  FMNMX.FTZ R0, R95, R0, !PT ;  /* 0x000000005f007209 */ /* 0x000fe20007810000 */
[----:B------:R-:W-:Y:S02]  /*e8b0*/  FFMA.FTZ R19, R19, c[0x0][0x2d0], -R181 ;  /* 0x0000b40013137a23 */ /* 0x000fe400000108b5 */
[----:B---3--:R-:W-:Y:S02]  /*e8c0*/  FMUL.FTZ R16, R133, R148 ;  /* 0x0000009485107220 */ /* 0x008fe40000410000 */
[--C-:B------:R-:W-:Y:S01]  /*e8d0*/  FFMA.FTZ R20, R20, c[0x0][0x2d0], -R180.reuse ;  /* 0x0000b40014147a23 */ /* 0x100fe200000108b4 */
[----:B------:R-:W1:Y:S01]  /*e8e0*/  SHFL.BFLY PT, R3, R0, 0x2, 0x1f ;  /* 0x0c401f0000037f89 */ /* 0x000e6200000e0000 */
[--C-:B------:R-:W-:Y:S01]  /*e8f0*/  FFMA.FTZ R21, R21, c[0x0][0x2d0], -R180.reuse ;  /* 0x0000b40015157a23 */ /* 0x100fe200000108b4 */
[----:B------:R2:W3:Y:S01]  /*e900*/  MUFU.EX2 R132, R2 ;  /* 0x0000000200847308 */ /* 0x0004e20000000800 */
[C---:B------:R-:W-:Y:S02]  /*e910*/  FMUL.FTZ R112, R133.reuse, R112 ;  /* 0x0000007085707220 */ /* 0x040fe40000410000 */
[C---:B------:R-:W-:Y:S01]  /*e920*/  FMUL.FTZ R113, R133.reuse, R113 ;  /* 0x0000007185717220 */ /* 0x040fe20000410000 */
[----:B----4-:R-:W-:Y:S01]  /*e930*/  @P0 SHF.R.S32.HI R6, RZ, 0x1f, R229 ;  /* 0x0000001fff060819 */ /* 0x010fe200000114e5 */
[C---:B------:R-:W-:Y:S02]  /*e940*/  FMUL.FTZ R116, R133.reuse, R116 ;  /* 0x0000007485747220 */ /* 0x040fe40000410000 */
[----:B------:R-:W-:Y:S02]  /*e950*/  FMUL.FTZ R117, R133, R117 ;  /* 0x0000007585757220 */ /* 0x000fe40000410000 */
[--C-:B------:R-:W-:Y:S01]  /*e960*/  FFMA.FTZ R23, R23, c[0x0][0x2d0], -R181.reuse ;  /* 0x0000b40017177a23 */ /* 0x100fe200000108b5 */
[----:B------:R4:W-:Y:S01]  /*e970*/  MUFU.EX2 R247, R5 ;  /* 0x0000000500f77308 */ /* 0x0009e20000000800 */
[--C-:B------:R-:W-:Y:S02]  /*e980*/  FFMA.FTZ R7, R7, c[0x0][0x2d0], -R181.reuse ;  /* 0x0000b40007077a23 */ /* 0x100fe400000108b5 */
[--C-:B------:R-:W-:Y:S02]  /*e990*/  FFMA.FTZ R32, R32, c[0x0][0x2d0], -R180.reuse ;  /* 0x0000b40020207a23 */ /* 0x100fe400000108b4 */
[----:B------:R-:W-:Y:S02]  /*e9a0*/  FFMA.FTZ R33, R33, c[0x0][0x2d0], -R180 ;  /* 0x0000b40021217a23 */ /* 0x000fe400000108b4 */
[--C-:B------:R-:W-:Y:S02]  /*e9b0*/  FFMA.FTZ R34, R34, c[0x0][0x2d0], -R181.reuse ;  /* 0x0000b40022227a23 */ /* 0x100fe400000108b5 */
[----:B------:R-:W-:Y:S01]  /*e9c0*/  FFMA.FTZ R35, R35, c[0x0][0x2d0], -R181 ;  /* 0x0000b40023237a23 */ /* 0x000fe200000108b5 */
[----:B------:R4:W-:Y:S01]  /*e9d0*/  MUFU.EX2 R243, R7 ;  /* 0x0000000700f37308 */ /* 0x0009e20000000800 */
[----:B------:R-:W-:Y:S01]  /*e9e0*/  @P0 IMAD R6, R6, c[0x0][0x1e0], RZ ;  /* 0x0000780006060a24 */ /* 0x000fe200078e02ff */
[----:B-1----:R-:W-:Y:S01]  /*e9f0*/  FMNMX.FTZ R0, R0, R3, !PT ;  /* 0x0000000300007209 */ /* 0x002fe20007810000 */
[----:B------:R-:W-:Y:S02]  /*ea00*/  FMUL.FTZ R100, R133, R100 ;  /* 0x0000006485647220 */ /* 0x000fe40000410000 */
[----:B--2---:R-:W-:Y:S02]  /*ea10*/  FADD.FTZ R2, -R128, R134 ;  /* 0x0000008680027221 */ /* 0x004fe40000010100 */
[C---:B------:R-:W-:Y:S02]  /*ea20*/  @P0 IMAD R6, R229.reuse, c[0x0][0x1e4], R6 ;  /* 0x00007900e5060a24 */ /* 0x040fe400078e0206 */
[----:B------:R-:W-:Y:S01]  /*ea30*/  FMUL.FTZ R2, R2, c[0x0][0x2d0] ;  /* 0x0000b40002027a20 */ /* 0x000fe20000410000 */
[----:B------:R1:W-:Y:S01]  /*ea40*/  MUFU.EX2 R248, R17 ;  /* 0x0000001100f87308 */ /* 0x0003e20000000800 */
[C---:B---3--:R-:W-:Y:S02]  /*ea50*/  FMUL.FTZ R114, R132.reuse, R114 ;  /* 0x0000007284727220 */ /* 0x048fe40000410000 */
[C---:B------:R-:W-:Y:S02]  /*ea60*/  FMUL.FTZ R115, R132.reuse, R115 ;  /* 0x0000007384737220 */ /* 0x040fe40000410000 */
[----:B----4-:R-:W-:Y:S04]  /*ea70*/  @P0 IMAD.WIDE.U32 R4, R229, c[0x0][0x1e0], RZ ;  /* 0x00007800e5040a25 */ /* 0x010fe800078e00ff */
[C---:B------:R-:W-:Y:S01]  /*ea80*/  FMUL.FTZ R118, R132.reuse, R118 ;  /* 0x0000007684767220 */ /* 0x040fe20000410000 */
[----:B------:R2:W3:Y:S01]  /*ea90*/  MUFU.EX2 R131, R2 ;  /* 0x0000000200837308 */ /* 0x0004e20000000800 */
[----:B------:R-:W-:Y:S01]  /*eaa0*/  @P0 IADD3 R5, R5, R6, RZ ;  /* 0x0000000605050210 */ /* 0x000fe20007ffe0ff */
[C---:B------:R-:W-:Y:S01]  /*eab0*/  FMUL.FTZ R119, R132.reuse, R119 ;  /* 0x0000007784777220 */ /* 0x040fe20000410000 */
[----:B------:R-:W-:Y:S01]  /*eac0*/  @P0 MOV R6, R232 ;  /* 0x000000e800060202 */ /* 0x000fe20000000f00 */
[----:B------:R-:W-:Y:S01]  /*ead0*/  FMUL.FTZ R101, R133, R101 ;  /* 0x0000006585657220 */ /* 0x000fe20000410000 */
[----:B------:R-:W-:Y:S01]  /*eae0*/  @P0 MOV R7, R235 ;  /* 0x000000eb00070202 */ /* 0x000fe20000000f00 */
[----:B------:R-:W-:Y:S02]  /*eaf0*/  @P0 IMAD R5, R5, 0x60, RZ ;  /* 0x0000006005050824 */ /* 0x000fe400078e02ff */
[----:B------:R-:W-:Y:S02]  /*eb00*/  FMUL.FTZ R102, R132, R102 ;  /* 0x0000006684667220 */ /* 0x000fe40000410000 */
[----:B------:R4:W-:Y:S01]  /*eb10*/  MUFU.EX2 R245, R18 ;  /* 0x0000001200f57308 */ /* 0x0009e20000000800 */
[----:B------:R-:W-:Y:S04]  /*eb20*/  @P0 IMAD.WIDE.U32 R6, R4, 0x60, R6 ;  /* 0x0000006004060825 */ /* 0x000fe800078e0006 */
[----:B-1----:R-:W-:Y:S01]  /*eb30*/  FMUL.FTZ R17, R133, R149 ;  /* 0x0000009585117220 */ /* 0x002fe20000410000 */
[----:B------:R-:W-:Y:S01]  /*eb40*/  @P0 LEA R4, P1, R6, c[0x0][0x1c8], 0x1 ;  /* 0x0000720006040a11 */ /* 0x000fe200078208ff */
[----:B------:R-:W-:Y:S01]  /*eb50*/  FMUL.FTZ R103, R132, R103 ;  /* 0x0000006784677220 */ /* 0x000fe20000410000 */
[----:B------:R-:W-:Y:S01]  /*eb60*/  @P0 IADD3 R5, R7, R5, RZ ;  /* 0x0000000507050210 */ /* 0x000fe20007ffe0ff */
[--C-:B------:R-:W-:Y:S01]  /*eb70*/  FFMA.FTZ R36, R36, c[0x0][0x2d0], -R180.reuse ;  /* 0x0000b40024247a23 */ /* 0x100fe200000108b4 */
[----:B------:R1:W-:Y:S01]  /*eb80*/  MUFU.EX2 R244, R19 ;  /* 0x0000001300f47308 */ /* 0x0003e20000000800 */
[--C-:B------:R-:W-:Y:S01]  /*eb90*/  FFMA.FTZ R37, R37, c[0x0][0x2d0], -R180.reuse ;  /* 0x0000b40025257a23 */ /* 0x100fe200000108b4 */
[----:B------:R-:W-:Y:S01]  /*eba0*/  @P0 LEA.HI.X R5, R6, c[0x0][0x1cc], R5, 0x1, P1 ;  /* 0x0000730006050a11 */ /* 0x000fe200008f0c05 */
[--C-:B------:R-:W-:Y:S01]  /*ebb0*/  FFMA.FTZ R38, R38, c[0x0][0x2d0], -R181.reuse ;  /* 0x0000b40026267a23 */ /* 0x100fe200000108b5 */
[----:B--2---:R-:W2:Y:S01]  /*ebc0*/  SHFL.BFLY PT, R2, R0, 0x1, 0x1f ;  /* 0x0c201f0000027f89 */ /* 0x004ea200000e0000 */
[C---:B---3--:R-:W-:Y:S02]  /*ebd0*/  FMUL.FTZ R104, R131.reuse, R104 ;  /* 0x0000006883687220 */ /* 0x048fe40000410000 */
[C---:B------:R-:W-:Y:S02]  /*ebe0*/  FMUL.FTZ R105, R131.reuse, R105 ;  /* 0x0000006983697220 */ /* 0x040fe40000410000 */
[C---:B------:R-:W-:Y:S01]  /*ebf0*/  FMUL.FTZ R108, R131.reuse, R108 ;  /* 0x0000006c836c7220 */ /* 0x040fe20000410000 */
[----:B------:R3:W-:Y:S01]  /*ec00*/  MUFU.EX2 R236, R20 ;  /* 0x0000001400ec7308 */ /* 0x0007e20000000800 */
[C---:B------:R-:W-:Y:S01]  /*ec10*/  FMUL.FTZ R109, R131.reuse, R109 ;  /* 0x0000006d836d7220 */ /* 0x040fe20000410000 */
[----:B------:R3:W-:Y:S01]  /*ec20*/  @P0 LDGSTS.E.BYPASS.LTC128B.128 [R231+0x3100], [R4.64], !P6 ;  /* 0x0310000004e70fae */ /* 0x0007e2000f101d4c */
[C---:B------:R-:W-:Y:S02]  /*ec30*/  FMUL.FTZ R120, R131.reuse, R120 ;  /* 0x0000007883787220 */ /* 0x040fe40000410000 */
[C---:B----4-:R-:W-:Y:S02]  /*ec40*/  FMUL.FTZ R18, R132.reuse, R150 ;  /* 0x0000009684127220 */ /* 0x050fe40000410000 */
[C---:B------:R-:W-:Y:S02]  /*ec50*/  FMUL.FTZ R121, R131.reuse, R121 ;  /* 0x0000007983797220 */ /* 0x040fe40000410000 */
[C---:B------:R-:W-:Y:S01]  /*ec60*/  FMUL.FTZ R124, R131.reuse, R124 ;  /* 0x0000007c837c7220 */ /* 0x040fe20000410000 */
[----:B------:R4:W-:Y:S01]  /*ec70*/  MUFU.EX2 R235, R21 ;  /* 0x0000001500eb7308 */ /* 0x0009e20000000800 */
[----:B------:R-:W-:Y:S02]  /*ec80*/  FMUL.FTZ R125, R131, R125 ;  /* 0x0000007d837d7220 */ /* 0x000fe40000410000 */
[--C-:B------:R-:W-:Y:S02]  /*ec90*/  FFMA.FTZ R39, R39, c[0x0][0x2d0], -R181.reuse ;  /* 0x0000b40027277a23 */ /* 0x100fe400000108b5 */
[----:B-1----:R-:W-:Y:S02]  /*eca0*/  FMUL.FTZ R19, R132, R151 ;  /* 0x0000009784137220 */ /* 0x002fe40000410000 */
[--C-:B------:R-:W-:Y:S01]  /*ecb0*/  FFMA.FTZ R48, R48, c[0x0][0x2d0], -R180.reuse ;  /* 0x0000b40030307a23 */ /* 0x100fe200000108b4 */
[----:B--2---:R-:W-:Y:S01]  /*ecc0*/  FMNMX.FTZ R3, R0, R2, !PT ;  /* 0x0000000200037209 */ /* 0x004fe20007810000 */
[----:B------:R-:W-:Y:S01]  /*ecd0*/  FFMA.FTZ R49, R49, c[0x0][0x2d0], -R180 ;  /* 0x0000b40031317a23 */ /* 0x000fe200000108b4 */
[----:B------:R-:W-:Y:S01]  /*ece0*/  MUFU.EX2 R210, R23 ;  /* 0x0000001700d27308 */ /* 0x000fe20000000800 */
[----:B------:R-:W-:Y:S02]  /*ecf0*/  FFMA.FTZ R50, R50, c[0x0][0x2d0], -R181 ;  /* 0x0000b40032327a23 */ /* 0x000fe400000108b5 */
[C---:B------:R-:W-:Y:S02]  /*ed00*/  FADD.FTZ R0, -R3.reuse, R135 ;  /* 0x0000008703007221 */ /* 0x040fe40000010100 */
[----:B------:R-:W-:Y:S02]  /*ed10*/  FMUL.FTZ R135, R128, c[0x0][0x2d0] ;  /* 0x0000b40080877a20 */ /* 0x000fe40000410000 */
[----:B------:R-:W-:Y:S02]  /*ed20*/  FMUL.FTZ R2, R3, c[0x0][0x2d0] ;  /* 0x0000b40003027a20 */ /* 0x000fe40000410000 */
[--C-:B------:R-:W-:Y:S01]  /*ed30*/  FFMA.FTZ R13, R13, c[0x0][0x2d0], -R135.reuse ;  /* 0x0000b4000d0d7a23 */ /* 0x100fe20000010887 */
[----:B------:R-:W-:Y:S01]  /*ed40*/  MUFU.EX2 R234, R32 ;  /* 0x0000002000ea7308 */ /* 0x000fe20000000800 */
[C---:B---3--:R-:W-:Y:S02]  /*ed50*/  FMUL.FTZ R20, R133.reuse, R152 ;  /* 0x0000009885147220 */ /* 0x048fe40000410000 */
[----:B------:R-:W2:Y:S01]  /*ed60*/  LDL.LU R152, [R1+0xc] ;  /* 0x00000c0001987983 */ /* 0x000ea20000300800 */
[----:B----4-:R-:W-:Y:S02]  /*ed70*/  FMUL.FTZ R21, R133, R153 ;  /* 0x0000009985157220 */ /* 0x010fe40000410000 */
[--C-:B------:R-:W-:Y:S01]  /*ed80*/  FFMA.FTZ R44, R44, c[0x0][0x2d0], -R135.reuse ;  /* 0x0000b4002c2c7a23 */ /* 0x100fe20000010887 */
[----:B------:R-:W3:Y:S01]  /*ed90*/  LDL.LU R153, [R1+0x8] ;  /* 0x0000080001997983 */ /* 0x000ee20000300800 */
[--C-:B------:R-:W-:Y:S02]  /*eda0*/  FFMA.FTZ R45, R45, c[0x0][0x2d0], -R135.reuse ;  /* 0x0000b4002d2d7a23 */ /* 0x100fe40000010887 */
        /* <DEDUP_REMOVED lines=15> */
[----:B-1----:R-:W-:Y:S01]  /*eea0*/  @P0 SHF.L.U32 R13, R249, 0x5, RZ ;  /* 0x00000005f90d0819 */ /* 0x002fe200000006ff */
[--C-:B------:R-:W-:Y:S02]  /*eeb0*/  FFMA.FTZ R9, R9, c[0x0][0x2d0], -R135.reuse ;  /* 0x0000b40009097a23 */ /* 0x100fe40000010887 */
[----:B------:R-:W-:Y:S02]  /*eec0*/  FMUL.FTZ R32, R131, R156 ;  /* 0x0000009c83207220 */ /* 0x000fe40000410000 */
[--C-:B------:R-:W-:Y:S01]  /*eed0*/  FFMA.FTZ R60, R60, c[0x0][0x2d0], -R135.reuse ;  /* 0x0000b4003c3c7a23 */ /* 0x100fe20000010887 */
[----:B------:R1:W-:Y:S01]  /*eee0*/  MUFU.EX2 R186, R11 ;  /* 0x0000000b00ba7308 */ /* 0x0003e20000000800 */
[--C-:B------:R-:W-:Y:S02]  /*eef0*/  FFMA.FTZ R61, R61, c[0x0][0x2d0], -R135.reuse ;  /* 0x0000b4003d3d7a23 */ /* 0x100fe40000010887 */
[----:B------:R-:W-:Y:S01]  /*ef00*/  FMUL.FTZ R0, R0, c[0x0][0x2d0] ;  /* 0x0000b40000007a20 */ /* 0x000fe20000410000 */
[----:B----4-:R-:W-:Y:S01]  /*ef10*/  @P0 IADD3 R10, P2, R4, R13, RZ ;  /* 0x0000000d040a0210 */ /* 0x010fe20007f5e0ff */
[--C-:B------:R-:W-:Y:S02]  /*ef20*/  FFMA.FTZ R28, R28, c[0x0][0x2d0], -R135.reuse ;  /* 0x0000b4001c1c7a23 */ /* 0x100fe40000010887 */
[--C-:B------:R-:W-:Y:S02]  /*ef30*/  FFMA.FTZ R24, R24, c[0x0][0x2d0], -R135.reuse ;  /* 0x0000b40018187a23 */ /* 0x100fe40000010887 */
[--C-:B------:R-:W-:Y:S01]  /*ef40*/  FFMA.FTZ R25, R25, c[0x0][0x2d0], -R135.reuse ;  /* 0x0000b40019197a23 */ /* 0x100fe20000010887 */
[----:B------:R-:W4:Y:S01]  /*ef50*/  MUFU.EX2 R0, R0 ;  /* 0x0000000000007308 */ /* 0x000f220000000800 */
[----:B------:R-:W-:Y:S02]  /*ef60*/  FFMA.FTZ R26, R26, c[0x0][0x2d0], -R2 ;  /* 0x0000b4001a1a7a23 */ /* 0x000fe40000010802 */
[----:B------:R-:W-:Y:S01]  /*ef70*/  FMUL.FTZ R23, R132, R155 ;  /* 0x0000009b84177220 */ /* 0x000fe20000410000 */
[----:B------:R-:W-:Y:S01]  /*ef80*/  @P0 SHF.L.U64.HI R12, R249, 0x5, R250 ;  /* 0x00000005f90c0819 */ /* 0x000fe200000102fa */
[--C-:B------:R-:W-:Y:S02]  /*ef90*/  FFMA.FTZ R29, R29, c[0x0][0x2d0], -R135.reuse ;  /* 0x0000b4001d1d7a23 */ /* 0x100fe40000010887 */
[--C-:B------:R-:W-:Y:S02]  /*efa0*/  FFMA.FTZ R30, R30, c[0x0][0x2d0], -R2.reuse ;  /* 0x0000b4001e1e7a23 */ /* 0x100fe40000010802 */
[--C-:B------:R-:W-:Y:S01]  /*efb0*/  FFMA.FTZ R134, R31, c[0x0][0x2d0], -R2.reuse ;  /* 0x0000b4001f867a23 */ /* 0x100fe20000010802 */
[----:B------:R4:W-:Y:S01]  /*efc0*/  MUFU.EX2 R237, R8 ;  /* 0x0000000800ed7308 */ /* 0x0009e20000000800 */
[----:B------:R-:W-:Y:S02]  /*efd0*/  FMUL.FTZ R31, R132, R167 ;  /* 0x000000a7841f7220 */ /* 0x000fe40000410000 */
[--C-:B------:R-:W-:Y:S01]  /*efe0*/  FFMA.FTZ R40, R40, c[0x0][0x2d0], -R135.reuse ;  /* 0x0000b40028287a23 */ /* 0x100fe20000010887 */
[----:B-1----:R-:W-:Y:S01]  /*eff0*/  @P0 IADD3.X R11, R5, R12, RZ, P2, !PT ;  /* 0x0000000c050b0210 */ /* 0x002fe200017fe4ff */
[----:B------:R-:W-:Y:S02]  /*f000*/  FFMA.FTZ R41, R41, c[0x0][0x2d0], -R135 ;  /* 0x0000b40029297a23 */ /* 0x000fe40000010887 */
[--C-:B------:R-:W-:Y:S02]  /*f010*/  FFMA.FTZ R42, R42, c[0x0][0x2d0], -R2.reuse ;  /* 0x0000b4002a2a7a23 */ /* 0x100fe40000010802 */
[----:B------:R1:W-:Y:S01]  /*f020*/  @P0 LDGSTS.E.BYPASS.LTC128B.128 [R231+0x3900], [R10.64], !P6 ;  /* 0x039000000ae70fae */ /* 0x0003e2000f101d4c */
[----:B------:R1:W-:Y:S01]  /*f030*/  MUFU.EX2 R185, R14 ;  /* 0x0000000e00b97308 */ /* 0x0003e20000000800 */
[----:B------:R-:W-:Y:S02]  /*f040*/  FFMA.FTZ R43, R43, c[0x0][0x2d0], -R2 ;  /* 0x0000b4002b2b7a23 */ /* 0x000fe40000010802 */
[----:B------:R-:W-:Y:S02]  /*f050*/  FFMA.FTZ R97, R97, c[0x0][0x2d0], -R180 ;  /* 0x0000b40061617a23 */ /* 0x000fe400000108b4 */
[C---:B----4-:R-:W-:Y:S02]  /*f060*/  FMUL.FTZ R106, R0.reuse, R106 ;  /* 0x0000006a006a7220 */ /* 0x050fe40000410000 */
[C---:B------:R-:W-:Y:S02]  /*f070*/  FMUL.FTZ R107, R0.reuse, R107 ;  /* 0x0000006b006b7220 */ /* 0x040fe40000410000 */
[----:B------:R-:W-:Y:S01]  /*f080*/  FMUL.FTZ R110, R0, R110 ;  /* 0x0000006e006e7220 */ /* 0x000fe20000410000 */
[----:B------:R4:W4:Y:S01]  /*f090*/  MUFU.EX2 R238, R9 ;  /* 0x0000000900ee7308 */ /* 0x0009220000000800 */
[--C-:B------:R-:W-:Y:S02]  /*f0a0*/  FFMA.FTZ R22, R22, c[0x0][0x2d0], -R181.reuse ;  /* 0x0000b40016167a23 */ /* 0x100fe400000108b5 */
[----:B------:R-:W-:Y:S01]  /*f0b0*/  FMUL.FTZ R111, R0, R111 ;  /* 0x0000006f006f7220 */ /* 0x000fe20000410000 */
[----:B------:R-:W-:Y:S01]  /*f0c0*/  @P0 IADD3 R8, P1, R10, R13, RZ ;  /* 0x0000000d0a080210 */ /* 0x000fe20007f3e0ff */
[C---:B------:R-:W-:Y:S02]  /*f0d0*/  FMUL.FTZ R122, R0.reuse, R122 ;  /* 0x0000007a007a7220 */ /* 0x040fe40000410000 */
[----:B------:R-:W-:Y:S01]  /*f0e0*/  FMUL.FTZ R123, R0, R123 ;  /* 0x0000007b007b7220 */ /* 0x000fe20000410000 */
[----:B------:R-:W-:Y:S01]  /*f0f0*/  @P0 IADD3 R6, P3, R8, R13, RZ ;  /* 0x0000000d08060210 */ /* 0x000fe20007f7e0ff */
[C---:B------:R-:W-:Y:S01]  /*f100*/  FMUL.FTZ R126, R0.reuse, R126 ;  /* 0x0000007e007e7220 */ /* 0x040fe20000410000 */
[----:B------:R4:W4:Y:S01]  /*f110*/  MUFU.EX2 R183, R15 ;  /* 0x0000000f00b77308 */ /* 0x0009220000000800 */
[----:B------:R-:W-:Y:S01]  /*f120*/  FMUL.FTZ R127, R0, R127 ;  /* 0x0000007f007f7220 */ /* 0x000fe20000410000 */
[-C--:B------:R-:W-:Y:S01]  /*f130*/  @P0 IADD3 R4, P2, R6, R13.reuse, RZ ;  /* 0x0000000d06040210 */ /* 0x080fe20007f5e0ff */
[----:B------:R-:W-:Y:S02]  /*f140*/  FFMA.FTZ R99, R99, c[0x0][0x2d0], -R181 ;  /* 0x0000b40063637a23 */ /* 0x000fe400000108b5 */
[----:B-1----:R-:W-:Y:S02]  /*f150*/  FMUL.FTZ R14, R0, R146 ;  /* 0x00000092000e7220 */ /* 0x002fe40000410000 */
[----:B------:R-:W-:Y:S02]  /*f160*/  FFMA.FTZ R93, R93, c[0x0][0x2d0], -R135 ;  /* 0x0000b4005d5d7a23 */ /* 0x000fe40000010887 */
[--C-:B------:R-:W-:Y:S01]  /*f170*/  FFMA.FTZ R62, R62, c[0x0][0x2d0], -R2.reuse ;  /* 0x0000b4003e3e7a23 */ /* 0x100fe20000010802 */
[----:B------:R1:W-:Y:S01]  /*f180*/  MUFU.EX2 R209, R22 ;  /* 0x0000001600d17308 */ /* 0x0003e20000000800 */
[----:B------:R-:W-:Y:S02]  /*f190*/  FFMA.FTZ R63, R63, c[0x0][0x2d0], -R2 ;  /* 0x0000b4003f3f7a23 */ /* 0x000fe40000010802 */
[--C-:B------:R-:W-:Y:S01]  /*f1a0*/  FFMA.FTZ R68, R68, c[0x0][0x2d0], -R180.reuse ;  /* 0x0000b40044447a23 */ /* 0x100fe200000108b4 */
[-C--:B----4-:R-:W-:Y:S01]  /*f1b0*/  @P0 IADD3.X R9, R11, R12.reuse, RZ, P1, !PT ;  /* 0x0000000c0b090210 */ /* 0x090fe20000ffe4ff */
[--C-:B------:R-:W-:Y:S01]  /*f1c0*/  FFMA.FTZ R69, R69, c[0x0][0x2d0], -R180.reuse ;  /* 0x0000b40045457a23 */ /* 0x100fe200000108b4 */
[----:B------:R-:W-:Y:S01]  /*f1d0*/  @P0 IADD3 R10, P1, R4, R13, RZ ;  /* 0x0000000d040a0210 */ /* 0x000fe20007f3e0ff */
[----:B------:R-:W-:Y:S01]  /*f1e0*/  FMUL.FTZ R13, R131, R145 ;  /* 0x00000091830d7220 */ /* 0x000fe20000410000 */
[-C--:B------:R-:W-:Y:S01]  /*f1f0*/  @P0 IADD3.X R7, R9, R12.reuse, RZ, P3, !PT ;  /* 0x0000000c09070210 */ /* 0x080fe20001ffe4ff */
[----:B------:R4:W-:Y:S01]  /*f200*/  @P0 LDGSTS.E.BYPASS.LTC128B.128 [R231+0x4100], [R8.64], !P6 ;  /* 0x0410000008e70fae */ /* 0x0009e2000f101d4c */
[----:B------:R4:W-:Y:S01]  /*f210*/  MUFU.EX2 R206, R28 ;  /* 0x0000001c00ce7308 */ /* 0x0009e20000000800 */
[--C-:B------:R-:W-:Y:S01]  /*f220*/  FFMA.FTZ R80, R80, c[0x0][0x2d0], -R180.reuse ;  /* 0x0000b40050507a23 */ /* 0x100fe200000108b4 */
[-C--:B------:R-:W-:Y:S01]  /*f230*/  @P0 IADD3.X R5, R7, R12.reuse, RZ, P2, !PT ;  /* 0x0000000c07050210 */ /* 0x080fe200017fe4ff */
[----:B------:R-:W-:Y:S02]  /*f240*/  FFMA.FTZ R81, R81, c[0x0][0x2d0], -R180 ;  /* 0x0000b40051517a23 */ /* 0x000fe400000108b4 */
[----:B------:R-:W-:Y:S01]  /*f250*/  FMUL.FTZ R15, R0, R147 ;  /* 0x00000093000f7220 */ /* 0x000fe20000410000 */
[----:B------:R-:W-:Y:S01]  /*f260*/  @P0 IADD3.X R11, R5, R12, RZ, P1, !PT ;  /* 0x0000000c050b0210 */ /* 0x000fe20000ffe4ff */
[----:B------:R4:W-:Y:S01]  /*f270*/  @P0 LDGSTS.E.BYPASS.LTC128B.128 [R231+0x4900], [R6.64], !P6 ;  /* 0x0490000006e70fae */ /* 0x0009e2000f101d4c */
[----:B------:R-:W-:Y:S02]  /*f280*/  FMUL.FTZ R12, R131, R144 ;  /* 0x00000090830c7220 */ /* 0x000fe40000410000 */
[----:B------:R4:W-:Y:S01]  /*f290*/  MUFU.EX2 R211, R34 ;  /* 0x0000002200d37308 */ /* 0x0009e20000000800 */
[--C-:B------:R-:W-:Y:S02]  /*f2a0*/  FFMA.FTZ R70, R70, c[0x0][0x2d0], -R181.reuse ;  /* 0x0000b40046467a23 */ /* 0x100fe400000108b5 */
[--C-:B------:R-:W-:Y:S02]  /*f2b0*/  FFMA.FTZ R71, R71, c[0x0][0x2d0], -R181.reuse ;  /* 0x0000b40047477a23 */ /* 0x100fe400000108b5 */
[----:B------:R4:W-:Y:S01]  /*f2c0*/  @P0 LDGSTS.E.BYPASS.LTC128B.128 [R231+0x5100], [R4.64], !P6 ;  /* 0x0510000004e70fae */ /* 0x0009e2000f101d4c */
[----:B-1----:R-:W-:Y:S02]  /*f2d0*/  FMUL.FTZ R22, R132, R154 ;  /* 0x0000009a84167220 */ /* 0x002fe40000410000 */
[--C-:B------:R-:W-:Y:S02]  /*f2e0*/  FFMA.FTZ R82, R82, c[0x0][0x2d0], -R181.reuse ;  /* 0x0000b40052527a23 */ /* 0x100fe400000108b5 */
[----:B------:R1:W-:Y:S01]  /*f2f0*/  MUFU.EX2 R233, R33 ;  /* 0x0000002100e97308 */ /* 0x0003e20000000800 */
[----:B------:R-:W-:Y:S02]  /*f300*/  FFMA.FTZ R83, R83, c[0x0][0x2d0], -R181 ;  /* 0x0000b40053537a23 */ /* 0x000fe400000108b5 */
[----:B------:R1:W-:Y:S01]  /*f310*/  @P0 LDGSTS.E.BYPASS.LTC128B.128 [R231+0x5900], [R10.64], !P6 ;  /* 0x059000000ae70fae */ /* 0x0003e2000f101d4c */
[--C-:B----4-:R-:W-:Y:S01]  /*f320*/  FFMA.FTZ R28, R27, c[0x0][0x2d0], -R2.reuse ;  /* 0x0000b4001b1c7a23 */ /* 0x110fe20000010802 */
[----:B------:R-:W-:Y:S01]  /*f330*/  ISETP.GT.AND P0, PT, R230, UR4, PT ;  /* 0x00000004e6007c0c */ /* 0x000fe2000bf04270 */
[C---:B------:R-:W-:Y:S01]  /*f340*/  FMUL.FTZ R8, R131.reuse, R140 ;  /* 0x0000008c83087220 */ /* 0x040fe20000410000 */
[----:B------:R-:W-:Y:S01]  /*f350*/  F2FP.BF16.PACK_AB R140, R238, R237 ;  /* 0x000000edee8c723e */ /* 0x000fe200000010ff */
[----:B------:R-:W-:Y:S01]  /*f360*/  FMUL.FTZ R9, R131, R141 ;  /* 0x0000008d83097220 */ /* 0x000fe20000410000 */
[----:B------:R-:W-:Y:S01]  /*f370*/  F2FP.BF16.PACK_AB R141, R186, R184 ;  /* 0x000000b8ba8d723e */ /* 0x000fe200000010ff */
[----:B------:R4:W2:Y:S01]  /*f380*/  MUFU.EX2 R232, R35 ;  /* 0x0000002300e87308 */ /* 0x0008a20000000800 */
[----:B------:R-:W4:Y:S01]  /*f390*/  LDSM.16.MT88.4 R172, [R213+0x100] ;  /* 0x00010000d5ac783b */ /* 0x000f220000004200 */
[----:B------:R-:W-:Y:S01]  /*f3a0*/  FMUL.FTZ R27, R0, R163 ;  /* 0x000000a3001b7220 */ /* 0x000fe20000410000 */
[----:B------:R-:W-:Y:S01]  /*f3b0*/  MOV R230, R229 ;  /* 0x000000e500e67202 */ /* 0x000fe20000000f00 */
[----:B------:R-:W-:Y:S01]  /*f3c0*/  FMUL.FTZ R6, R132, R138 ;  /* 0x0000008a84067220 */ /* 0x000fe20000410000 */
[----:B------:R-:W-:Y:S01]  /*f3d0*/  F2FP.BF16.PACK_AB R138, R248, R246 ;  /* 0x000000f6f88a723e */ /* 0x000fe200000010ff */
[----:B------:R-:W-:Y:S01]  /*f3e0*/  FMUL.FTZ R7, R132, R139 ;  /* 0x0000008b84077220 */ /* 0x000fe20000410000 */
[----:B------:R-:W-:Y:S01]  /*f3f0*/  F2FP.BF16.PACK_AB R139, R244, R245 ;  /* 0x000000f5f48b723e */ /* 0x000fe200000010ff */
[----:B------:R-:W-:Y:S01]  /*f400*/  FMUL.FTZ R34, R0, R158 ;  /* 0x0000009e00227220 */ /* 0x000fe20000410000 */
[----:B------:R-:W4:Y:S01]  /*f410*/  LDSM.16.MT88.4 R176, [R216+0x100] ;  /* 0x00010000d8b0783b */ /* 0x000f220000004200 */
[----:B------:R4:W-:Y:S01]  /*f420*/  MUFU.EX2 R207, R25 ;  /* 0x0000001900cf7308 */ /* 0x0009e20000000800 */
[--C-:B------:R-:W-:Y:S02]  /*f430*/  FFMA.FTZ R72, R72, c[0x0][0x2d0], -R135.reuse ;  /* 0x0000b40048487a23 */ /* 0x100fe40000010887 */
[----:B------:R-:W-:Y:S01]  /*f440*/  FMUL.FTZ R4, R133, R136 ;  /* 0x0000008885047220 */ /* 0x000fe20000410000 */
[----:B------:R-:W-:Y:S01]  /*f450*/  F2FP.BF16.PACK_AB R136, R247, R242 ;  /* 0x000000f2f788723e */ /* 0x000fe200000010ff */
[----:B------:R-:W-:Y:S01]  /*f460*/  FMUL.FTZ R5, R133, R137 ;  /* 0x0000008985057220 */ /* 0x000fe20000410000 */
[----:B------:R-:W-:Y:S01]  /*f470*/  F2FP.BF16.PACK_AB R137, R243, R240 ;  /* 0x000000f0f389723e */ /* 0x000fe200000010ff */
[----:B------:R-:W4:Y:S01]  /*f480*/  LDSM.16.MT88.4 R144, [R214+0x100] ;  /* 0x00010000d690783b */ /* 0x000f220000004200 */
[----:B-1----:R-:W-:Y:S02]  /*f490*/  FMUL.FTZ R33, R131, R157 ;  /* 0x0000009d83217220 */ /* 0x002fe40000410000 */
[----:B------:R-:W-:Y:S01]  /*f4a0*/  MUFU.EX2 R196, R44 ;  /* 0x0000002c00c47308 */ /* 0x000fe20000000800 */
[C---:B------:R-:W-:Y:S01]  /*f4b0*/  FMUL.FTZ R10, R0.reuse, R142 ;  /* 0x0000008e000a7220 */ /* 0x040fe20000410000 */
[----:B------:R-:W-:Y:S01]  /*f4c0*/  F2FP.BF16.PACK_AB R142, R241, R239 ;  /* 0x000000eff18e723e */ /* 0x000fe200000010ff */
[C---:B------:R-:W-:Y:S01]  /*f4d0*/  FMUL.FTZ R11, R0.reuse, R143 ;  /* 0x0000008f000b7220 */ /* 0x040fe20000410000 */
[----:B------:R-:W-:Y:S01]  /*f4e0*/  F2FP.BF16.PACK_AB R143, R183, R185 ;  /* 0x000000b9b78f723e */ /* 0x000fe200000010ff */
[----:B------:R-:W1:Y:S01]  /*f4f0*/  LDSM.16.MT88.4 R148, [R215+0x100] ;  /* 0x00010000d794783b */ /* 0x000e620000004200 */
[----:B----4-:R-:W-:Y:S02]  /*f500*/  FMUL.FTZ R35, R0, R159 ;  /* 0x0000009f00237220 */ /* 0x010fe40000410000 */
[--C-:B------:R-:W-:Y:S02]  /*f510*/  FFMA.FTZ R73, R73, c[0x0][0x2d0], -R135.reuse ;  /* 0x0000b40049497a23 */ /* 0x100fe40000010887 */
[----:B------:R-:W-:Y:S01]  /*f520*/  MUFU.EX2 R195, R45 ;  /* 0x0000002d00c37308 */ /* 0x000fe20000000800 */
[--C-:B------:R-:W-:Y:S02]  /*f530*/  FFMA.FTZ R76, R76, c[0x0][0x2d0], -R135.reuse ;  /* 0x0000b4004c4c7a23 */ /* 0x100fe40000010887 */
[----:B------:R-:W0:Y:S01]  /*f540*/  LDGDEPBAR ;  /* 0x00000000000079af */ /* 0x000e220000000000 */
[----:B------:R-:W-:Y:S02]  /*f550*/  FMUL.FTZ R25, R131, R161 ;  /* 0x000000a183197220 */ /* 0x000fe40000410000 */
[----:B------:R-:W-:Y:S02]  /*f560*/  FFMA.FTZ R77, R77, c[0x0][0x2d0], -R135 ;  /* 0x0000b4004d4d7a23 */ /* 0x000fe40000010887 */
[--C-:B------:R-:W-:Y:S02]  /*f570*/  FFMA.FTZ R74, R74, c[0x0][0x2d0], -R2.reuse ;  /* 0x0000b4004a4a7a23 */ /* 0x100fe40000010802 */
[----:B------:R-:W-:Y:S01]  /*f580*/  MUFU.EX2 R193, R53 ;  /* 0x0000003500c17308 */ /* 0x000fe20000000800 */
[-C--:B------:R-:W-:Y:S05]  /*f590*/  HMMA.16816.F32.BF16 R4, R136, R172.reuse, R4 ;  /* 0x000000ac8804723c */ /* 0x080fea0000041804 */
[--C-:B------:R-:W-:Y:S02]  /*f5a0*/  FFMA.FTZ R75, R75, c[0x0][0x2d0], -R2.reuse ;  /* 0x0000b4004b4b7a23 */ /* 0x100fe40000010802 */
[--C-:B------:R-:W-:Y:S01]  /*f5b0*/  FFMA.FTZ R78, R78, c[0x0][0x2d0], -R2.reuse ;  /* 0x0000b4004e4e7a23 */ /* 0x100fe20000010802 */
[C---:B------:R-:W-:Y:S01]  /*f5c0*/  HMMA.16816.F32.BF16 R8, R140.reuse, R172, R8 ;  /* 0x000000ac8c08723c */ /* 0x040fe20000041808 */
[----:B------:R-:W-:Y:S03]  /*f5d0*/  MUFU.EX2 R172, R46 ;  /* 0x0000002e00ac7308 */ /* 0x000fe60000000800 */
[----:B------:R-:W-:Y:S02]  /*f5e0*/  FFMA.FTZ R79, R79, c[0x0][0x2d0], -R2 ;  /* 0x0000b4004f4f7a23 */ /* 0x000fe40000010802 */
[--C-:B------:R-:W-:Y:S02]  /*f5f0*/  FFMA.FTZ R84, R84, c[0x0][0x2d0], -R180.reuse ;  /* 0x0000b40054547a23 */ /* 0x100fe400000108b4 */
[-C--:B------:R-:W-:Y:S03]  /*f600*/  HMMA.16816.F32.BF16 R12, R140, R174.reuse, R12 ;  /* 0x000000ae8c0c723c */ /* 0x080fe6000004180c */
[----:B------:R4:W1:Y:S01]  /*f610*/  MUFU.EX2 R208, R24 ;  /* 0x0000001800d07308 */ /* 0x0008620000000800 */
[--C-:B------:R-:W-:Y:S02]  /*f620*/  FFMA.FTZ R85, R85, c[0x0][0x2d0], -R180.reuse ;  /* 0x0000b40055557a23 */ /* 0x100fe400000108b4 */
[----:B------:R-:W-:Y:S02]  /*f630*/  FFMA.FTZ R96, R96, c[0x0][0x2d0], -R180 ;  /* 0x0000b40060607a23 */ /* 0x000fe400000108b4 */
[C---:B------:R-:W-:Y:S04]  /*f640*/  HMMA.16816.F32.BF16 R16, R136.reuse, R174, R16 ;  /* 0x000000ae8810723c */ /* 0x040fe80000041810 */
[--C-:B------:R-:W-:Y:S01]  /*f650*/  FFMA.FTZ R86, R86, c[0x0][0x2d0], -R181.reuse ;  /* 0x0000b40056567a23 */ /* 0x100fe200000108b5 */
[----:B------:R1:W-:Y:S01]  /*f660*/  MUFU.EX2 R182, R26 ;  /* 0x0000001a00b67308 */ /* 0x0003e20000000800 */
[--C-:B------:R-:W-:Y:S02]  /*f670*/  FFMA.FTZ R87, R87, c[0x0][0x2d0], -R181.reuse ;  /* 0x0000b40057577a23 */ /* 0x100fe400000108b5 */
[-C--:B------:R-:W-:Y:S04]  /*f680*/  HMMA.16816.F32.BF16 R20, R136, R176.reuse, R20 ;  /* 0x000000b08814723c */ /* 0x080fe80000041814 */
[----:B------:R-:W-:Y:S02]  /*f690*/  FFMA.FTZ R98, R98, c[0x0][0x2d0], -R181 ;  /* 0x0000b40062627a23 */ /* 0x000fe400000108b5 */
[--C-:B------:R-:W-:Y:S01]  /*f6a0*/  FFMA.FTZ R92, R92, c[0x0][0x2d0], -R135.reuse ;  /* 0x0000b4005c5c7a23 */ /* 0x100fe20000010887 */
[----:B------:R1:W-:Y:S01]  /*f6b0*/  MUFU.EX2 R175, R28 ;  /* 0x0000001c00af7308 */ /* 0x0003e20000000800 */
[C---:B------:R-:W-:Y:S04]  /*f6c0*/  HMMA.16816.F32.BF16 R32, R140.reuse, R176, R32 ;  /* 0x000000b08c20723c */ /* 0x040fe80000041820 */
[----:B----4-:R-:W-:Y:S02]  /*f6d0*/  FMUL.FTZ R24, R131, R160 ;  /* 0x000000a083187220 */ /* 0x010fe40000410000 */
[--C-:B------:R-:W-:Y:S02]  /*f6e0*/  FFMA.FTZ R90, R90, c[0x0][0x2d0], -R2.reuse ;  /* 0x0000b4005a5a7a23 */ /* 0x100fe40000010802 */
[--C-:B------:R-:W-:Y:S01]  /*f6f0*/  FFMA.FTZ R91, R91, c[0x0][0x2d0], -R2.reuse ;  /* 0x0000b4005b5b7a23 */ /* 0x100fe20000010802 */
[----:B------:R4:W-:Y:S03]  /*f700*/  MUFU.EX2 R174, R30 ;  /* 0x0000001e00ae7308 */ /* 0x0009e60000000800 */
[--C-:B------:R-:W-:Y:S02]  /*f710*/  FFMA.FTZ R94, R94, c[0x0][0x2d0], -R2.reuse ;  /* 0x0000b4005e5e7a23 */ /* 0x100fe40000010802 */
[----:B-1----:R-:W-:Y:S02]  /*f720*/  FMUL.FTZ R26, R0, R162 ;  /* 0x000000a2001a7220 */ /* 0x002fe40000410000 */
[----:B------:R-:W-:Y:S02]  /*f730*/  FFMA.FTZ R2, R95, c[0x0][0x2d0], -R2 ;  /* 0x0000b4005f027a23 */ /* 0x000fe40000010802 */
[--C-:B------:R-:W-:Y:S01]  /*f740*/  FFMA.FTZ R88, R88, c[0x0][0x2d0], -R135.reuse ;  /* 0x0000b40058587a23 */ /* 0x100fe20000010887 */
[----:B------:R1:W1:Y:S01]  /*f750*/  MUFU.EX2 R205, R29 ;  /* 0x0000001d00cd7308 */ /* 0x0002620000000800 */
[----:B------:R-:W-:Y:S01]  /*f760*/  FFMA.FTZ R89, R89, c[0x0][0x2d0], -R135 ;  /* 0x0000b40059597a23 */ /* 0x000fe20000010887 */
[-C--:B------:R-:W-:Y:S03]  /*f770*/  HMMA.16816.F32.BF16 R24, R140, R178.reuse, R24 ;  /* 0x000000b28c18723c */ /* 0x080fe60000041818 */
[----:B------:R-:W-:Y:S01]  /*f780*/  FMUL.FTZ R28, R133, R164 ;  /* 0x000000a4851c7220 */ /* 0x000fe20000410000 */
[----:B------:R-:W-:Y:S01]  /*f790*/  MOV R135, R3 ;  /* 0x0000000300877202 */ /* 0x000fe20000000f00 */
[----:B------:R-:W-:Y:S02]  /*f7a0*/  FFMA.FTZ R131, R131, R252, R237 ;  /* 0x000000fc83837223 */ /* 0x000fe400000100ed */
[----:B------:R-:W-:Y:S01]  /*f7b0*/  FFMA.FTZ R0, R0, R251, R184 ;  /* 0x000000fb00007223 */ /* 0x000fe200000100b8 */
[C---:B------:R-:W-:Y:S01]  /*f7c0*/  HMMA.16816.F32.BF16 R100, R136.reuse, R178, R100 ;  /* 0x000000b28864723c */ /* 0x040fe20000041864 */
[----:B------:R1:W-:Y:S03]  /*f7d0*/  MUFU.EX2 R204, R36 ;  /* 0x0000002400cc7308 */ /* 0x0003e60000000800 */
[----:B----4-:R-:W-:Y:S02]  /*f7e0*/  FMUL.FTZ R30, R132, R166 ;  /* 0x000000a6841e7220 */ /* 0x010fe40000410000 */
[----:B------:R-:W-:Y:S05]  /*f7f0*/  FADD.FTZ R0, R186, R0 ;  /* 0x00000000ba007221 */ /* 0x000fea0000010000 */
[----:B------:R4:W-:Y:S01]  /*f800*/  MUFU.EX2 R203, R37 ;  /* 0x0000002500cb7308 */ /* 0x0009e20000000800 */
[----:B------:R-:W-:Y:S02]  /*f810*/  FADD.FTZ R0, R185, R0 ;  /* 0x00000000b9007221 */ /* 0x000fe40000010000 */
[C---:B-1----:R-:W-:Y:S07]  /*f820*/  FMUL.FTZ R29, R133.reuse, R165 ;  /* 0x000000a5851d7220 */ /* 0x042fee0000410000 */
[-C--:B------:R-:W-:Y:S01]  /*f830*/  HMMA.16816.F32.BF16 R28, R136, R144.reuse, R28 ;  /* 0x00000090881c723c */ /* 0x080fe2000004181c */
[----:B------:R-:W-:Y:S02]  /*f840*/  MUFU.EX2 R190, R54 ;  /* 0x0000003600be7308 */ /* 0x000fe40000000800 */
[C---:B------:R-:W-:Y:S05]  /*f850*/  FMUL.FTZ R36, R133.reuse, R168 ;  /* 0x000000a885247220 */ /* 0x040fea0000410000 */
[C---:B------:R-:W-:Y:S03]  /*f860*/  HMMA.16816.F32.BF16 R104, R140.reuse, R144, R104 ;  /* 0x000000908c68723c */ /* 0x040fe60000041868 */
[----:B------:R1:W-:Y:S01]  /*f870*/  MUFU.EX2 R189, R55 ;  /* 0x0000003700bd7308 */ /* 0x0003e20000000800 */
[C---:B----4-:R-:W-:Y:S04]  /*f880*/  FMUL.FTZ R37, R133.reuse, R169 ;  /* 0x000000a985257220 */ /* 0x050fe80000410000 */
[-C--:B------:R-:W-:Y:S05]  /*f890*/  HMMA.16816.F32.BF16 R108, R140, R146.reuse, R108 ;  /* 0x000000928c6c723c */ /* 0x080fea000004186c */
[----:B------:R-:W-:Y:S03]  /*f8a0*/  MUFU.EX2 R191, R64 ;  /* 0x0000004000bf7308 */ /* 0x000fe60000000800 */
[C---:B------:R-:W-:Y:S01]  /*f8b0*/  HMMA.16816.F32.BF16 R112, R136.reuse, R146, R112 ;  /* 0x000000928870723c */ /* 0x040fe20000041870 */
[----:B------:R-:W4:Y:S06]  /*f8c0*/  LDSM.16.MT88.4 R144, [R213+0x900] ;  /* 0x00090000d590783b */ /* 0x000f2c0000004200 */
[----:B------:R2:W-:Y:S01]  /*f8d0*/  MUFU.EX2 R167, R38 ;  /* 0x0000002600a77308 */ /* 0x0005e20000000800 */
[-C--:B------:R-:W-:Y:S01]  /*f8e0*/  HMMA.16816.F32.BF16 R116, R136, R148.reuse, R116 ;  /* 0x000000948874723c */ /* 0x080fe20000041874 */
[----:B-1----:R-:W-:Y:S03]  /*f8f0*/  LDSM.16.MT88.4 R52, [R216+0x1100] ;  /* 0x00110000d834783b */ /* 0x002fe60000004200 */
[----:B---3--:R-:W-:Y:S04]  /*f900*/  FFMA.FTZ R133, R133, R153, R242 ;  /* 0x0000009985857223 */ /* 0x008fe800000100f2 */
[C---:B------:R-:W-:Y:S01]  /*f910*/  HMMA.16816.F32.BF16 R120, R140.reuse, R148, R120 ;  /* 0x000000948c78723c */ /* 0x040fe20000041878 */
[----:B------:R1:W-:Y:S07]  /*f920*/  MUFU.EX2 R200, R39 ;  /* 0x0000002700c87308 */ /* 0x0003ee0000000800 */
[-C--:B------:R-:W-:Y:S01]  /*f930*/  HMMA.16816.F32.BF16 R124, R140, R150.reuse, R124 ;  /* 0x000000968c7c723c */ /* 0x080fe2000004187c */
[----:B------:R-:W3:Y:S02]  /*f940*/  LDSM.16.MT88.4 R140, [R216+0x900] ;  /* 0x00090000d88c783b */ /* 0x000ee40000004200 */
[----:B------:R4:W3:Y:S01]  /*f950*/  MUFU.EX2 R165, R134 ;  /* 0x0000008600a57308 */ /* 0x0008e20000000800 */
[C---:B--2---:R-:W-:Y:S09]  /*f960*/  FMUL.FTZ R38, R132.reuse, R170 ;  /* 0x000000aa84267220 */ /* 0x044ff20000410000 */
[----:B------:R2:W-:Y:S01]  /*f970*/  MUFU.EX2 R202, R48 ;  /* 0x0000003000ca7308 */ /* 0x0005e20000000800 */
[C---:B-1----:R-:W-:Y:S02]  /*f980*/  FMUL.FTZ R39, R132.reuse, R171 ;  /* 0x000000ab84277220 */ /* 0x042fe40000410000 */
[----:B------:R-:W-:Y:S07]  /*f990*/  FFMA.FTZ R132, R132, R152, R240 ;  /* 0x0000009884847223 */ /* 0x000fee00000100f0 */
[----:B------:R1:W1:Y:S01]  /*f9a0*/  MUFU.EX2 R201, R49 ;  /* 0x0000003100c97308 */ /* 0x0002620000000800 */
[----:B------:R-:W-:Y:S01]  /*f9b0*/  HMMA.16816.F32.BF16 R36, R136, R150, R36 ;  /* 0x000000968824723c */ /* 0x000fe20000041824 */
[----:B------:R-:W1:Y:S03]  /*f9c0*/  LDSM.16.MT88.4 R148, [R214+0x900] ;  /* 0x00090000d694783b */ /* 0x000e660000004200 */
[----:B----4-:R-:W-:Y:S01]  /*f9d0*/  FFMA.FTZ R134, R51, c[0x0][0x2d0], -R181 ;  /* 0x0000b40033867a23 */ /* 0x010fe200000108b5 */
[----:B------:R-:W-:Y:S02]  /*f9e0*/  F2FP.BF16.PACK_AB R51, R232, R211 ;  /* 0x000000d3e833723e */ /* 0x000fe400000010ff */
[----:B------:R-:W-:Y:S02]  /*f9f0*/  F2FP.BF16.PACK_AB R136, R207, R208 ;  /* 0x000000d0cf88723e */ /* 0x000fe400000010ff */
[----:B------:R4:W-:Y:S03]  /*fa00*/  MUFU.EX2 R199, R50 ;  /* 0x0000003200c77308 */ /* 0x0009e60000000800 */
[----:B------:R-:W-:Y:S02]  /*fa10*/  F2FP.BF16.PACK_AB R138, R205, R206 ;  /* 0x000000cecd8a723e */ /* 0x000fe400000010ff */
[----:B--2---:R-:W-:Y:S02]  /*fa20*/  F2FP.BF16.PACK_AB R48, R235, R236 ;  /* 0x000000eceb30723e */ /* 0x004fe400000010ff */
[----:B------:R-:W-:Y:S02]  /*fa30*/  F2FP.BF16.PACK_AB R137, R175, R182 ;  /* 0x000000b6af89723e */ /* 0x000fe400000010ff */
[----:B---3--:R-:W-:Y:S01]  /*fa40*/  F2FP.BF16.PACK_AB R139, R165, R174 ;  /* 0x000000aea58b723e */ /* 0x008fe200000010ff */
[----:B------:R-:W-:Y:S01]  /*fa50*/  MUFU.EX2 R192, R65 ;  /* 0x0000004100c07308 */ /* 0x000fe20000000800 */
[----:B-1----:R-:W-:Y:S09]  /*fa60*/  F2FP.BF16.PACK_AB R49, R210, R209 ;  /* 0x000000d1d231723e */ /* 0x002ff200000010ff */
[----:B------:R-:W-:Y:S01]  /*fa70*/  MUFU.EX2 R187, R66 ;  /* 0x0000004200bb7308 */ /* 0x000fe20000000800 */
[----:B----4-:R-:W-:Y:S09]  /*fa80*/  F2FP.BF16.PACK_AB R50, R233, R234 ;  /* 0x000000eae932723e */ /* 0x010ff200000010ff */
[----:B------:R1:W-:Y:S01]  /*fa90*/  MUFU.EX2 R188, R67 ;  /* 0x0000004300bc7308 */ /* 0x0003e20000000800 */
[-C--:B------:R-:W-:Y:S08]  /*faa0*/  HMMA.16816.F32.BF16 R4, R48, R144.reuse, R4 ;  /* 0x000000903004723c */ /* 0x080ff00000041804 */
[C---:B------:R-:W-:Y:S01]  /*fab0*/  HMMA.16816.F32.BF16 R8, R136.reuse, R144, R8 ;  /* 0x000000908808723c */ /* 0x040fe20000041808 */
[----:B------:R-:W-:Y:S07]  /*fac0*/  MUFU.EX2 R177, R56 ;  /* 0x0000003800b17308 */ /* 0x000fee0000000800 */
[-C--:B------:R-:W-:Y:S03]  /*fad0*/  HMMA.16816.F32.BF16 R12, R136, R146.reuse, R12 ;  /* 0x00000092880c723c */ /* 0x080fe6000004180c */
[----:B------:R-:W-:Y:S01]  /*fae0*/  MUFU.EX2 R179, R57 ;  /* 0x0000003900b37308 */ /* 0x000fe20000000800 */
[----:B-1----:R-:W-:Y:S04]  /*faf0*/  LDSM.16.MT88.4 R64, [R214+0x1100] ;  /* 0x00110000d640783b */ /* 0x002fe80000004200 */
[C---:B------:R-:W-:Y:S05]  /*fb00*/  HMMA.16816.F32.BF16 R16, R48.reuse, R146, R16 ;  /* 0x000000923010723c */ /* 0x040fea0000041810 */
[----:B------:R-:W1:Y:S01]  /*fb10*/  MUFU.EX2 R198, R134 ;  /* 0x0000008600c67308 */ /* 0x000e620000000800 */
[----:B------:R-:W2:Y:S02]  /*fb20*/  LDSM.16.MT88.4 R144, [R215+0x900] ;  /* 0x00090000d790783b */ /* 0x000ea40000004200 */
[-C--:B------:R-:W-:Y:S07]  /*fb30*/  HMMA.16816.F32.BF16 R20, R48, R140.reuse, R20 ;  /* 0x0000008c3014723c */ /* 0x080fee0000041814 */
[----:B------:R3:W-:Y:S01]  /*fb40*/  MUFU.EX2 R134, R47 ;  /* 0x0000002f00867308 */ /* 0x0007e20000000800 */
[C---:B------:R-:W-:Y:S08]  /*fb50*/  HMMA.16816.F32.BF16 R32, R136.reuse, R140, R32 ;  /* 0x0000008c8820723c */ /* 0x040ff00000041820 */
[-C--:B------:R-:W-:Y:S01]  /*fb60*/  HMMA.16816.F32.BF16 R24, R136, R142.reuse, R24 ;  /* 0x0000008e8818723c */ /* 0x080fe20000041818 */
[----:B------:R4:W-:Y:S07]  /*fb70*/  MUFU.EX2 R166, R40 ;  /* 0x0000002800a67308 */ /* 0x0009ee0000000800 */
[C---:B------:R-:W-:Y:S03]  /*fb80*/  HMMA.16816.F32.BF16 R100, R48.reuse, R142, R100 ;  /* 0x0000008e3064723c */ /* 0x040fe60000041864 */
[----:B------:R1:W1:Y:S01]  /*fb90*/  MUFU.EX2 R197, R41 ;  /* 0x0000002900c57308 */ /* 0x0002620000000800 */
[----:B---3--:R-:W3:Y:S04]  /*fba0*/  LDSM.16.MT88.4 R44, [R213+0x1100] ;  /* 0x00110000d52c783b */ /* 0x008ee80000004200 */
[-C--:B------:R-:W-:Y:S05]  /*fbb0*/  HMMA.16816.F32.BF16 R28, R48, R148.reuse, R28 ;  /* 0x00000094301c723c */ /* 0x080fea000004181c */
[----:B------:R2:W-:Y:S03]  /*fbc0*/  MUFU.EX2 R164, R42 ;  /* 0x0000002a00a47308 */ /* 0x0005e60000000800 */
[C---:B------:R-:W-:Y:S04]  /*fbd0*/  HMMA.16816.F32.BF16 R104, R136.reuse, R148, R104 ;  /* 0x000000948868723c */ /* 0x040fe80000041868 */
[----:B----4-:R-:W-:Y:S03]  /*fbe0*/  F2FP.BF16.PACK_AB R40, R203, R204 ;  /* 0x000000cccb28723e */ /* 0x010fe600000010ff */
[----:B------:R4:W3:Y:S01]  /*fbf0*/  MUFU.EX2 R173, R43 ;  /* 0x0000002b00ad7308 */ /* 0x0008e20000000800 */
[-C--:B------:R-:W-:Y:S04]  /*fc00*/  HMMA.16816.F32.BF16 R108, R136, R150.reuse, R108 ;  /* 0x00000096886c723c */ /* 0x080fe8000004186c */
[----:B-1----:R-:W-:Y:S04]  /*fc10*/  F2FP.BF16.PACK_AB R41, R200, R167 ;  /* 0x000000a7c829723e */ /* 0x002fe800000010ff */
[C---:B------:R-:W-:Y:S01]  /*fc20*/  HMMA.16816.F32.BF16 R112, R48.reuse, R150, R112 ;  /* 0x000000963070723c */ /* 0x040fe20000041870 */
[----:B------:R-:W-:Y:S01]  /*fc30*/  LDSM.16.MT88.4 R148, [R213+0x2900] ;  /* 0x00290000d594783b */ /* 0x000fe20000004200 */
[----:B------:R-:W-:Y:S02]  /*fc40*/  MUFU.EX2 R178, R60 ;  /* 0x0000003c00b27308 */ /* 0x000fe40000000800 */
[----:B--2---:R-:W-:Y:S04]  /*fc50*/  F2FP.BF16.PACK_AB R42, R201, R202 ;  /* 0x000000cac92a723e */ /* 0x004fe800000010ff */
[-C--:B------:R-:W-:Y:S04]  /*fc60*/  HMMA.16816.F32.BF16 R116, R48, R144.reuse, R116 ;  /* 0x000000903074723c */ /* 0x080fe80000041874 */
[----:B------:R-:W-:Y:S01]  /*fc70*/  MUFU.EX2 R60, R59 ;  /* 0x0000003b003c7308 */ /* 0x000fe20000000800 */
[----:B----4-:R-:W-:Y:S03]  /*fc80*/  F2FP.BF16.PACK_AB R43, R198, R199 ;  /* 0x000000c7c62b723e */ /* 0x010fe600000010ff */
[C---:B------:R-:W-:Y:S06]  /*fc90*/  HMMA.16816.F32.BF16 R120, R136.reuse, R144, R120 ;  /* 0x000000908878723c */ /* 0x040fec0000041878 */
[----:B------:R-:W-:Y:S02]  /*fca0*/  MUFU.EX2 R176, R61 ;  /* 0x0000003d00b07308 */ /* 0x000fe40000000800 */
[-C--:B------:R-:W-:Y:S08]  /*fcb0*/  HMMA.16816.F32.BF16 R124, R136, R146.reuse, R124 ;  /* 0x00000092887c723c */ /* 0x080ff0000004187c */
[----:B------:R-:W-:Y:S01]  /*fcc0*/  HMMA.16816.F32.BF16 R36, R48, R146, R36 ;  /* 0x000000923024723c */ /* 0x000fe20000041824 */
[----:B------:R1:W2:Y:S06]  /*fcd0*/  MUFU.EX2 R61, R58 ;  /* 0x0000003a003d7308 */ /* 0x0002ac0000000800 */
[----:B------:R-:W-:Y:S01]  /*fce0*/  F2FP.BF16.PACK_AB R48, R197, R166 ;  /* 0x000000a6c530723e */ /* 0x000fe200000010ff */
[-C--:B---3--:R-:W-:Y:S03]  /*fcf0*/  HMMA.16816.F32.BF16 R4, R40, R44.reuse, R4 ;  /* 0x0000002c2804723c */ /* 0x088fe60000041804 */
[----:B------:R-:W-:Y:S02]  /*fd00*/  MUFU.EX2 R97, R97 ;  /* 0x0000006100617308 */ /* 0x000fe40000000800 */
[----:B------:R-:W-:Y:S02]  /*fd10*/  F2FP.BF16.PACK_AB R50, R195, R196 ;  /* 0x000000c4c332723e */ /* 0x000fe400000010ff */
[----:B------:R-:W-:Y:S02]  /*fd20*/  F2FP.BF16.PACK_AB R49, R173, R164 ;  /* 0x000000a4ad31723e */ /* 0x000fe400000010ff */
[----:B------:R-:W-:Y:S04]  /*fd30*/  F2FP.BF16.PACK_AB R51, R134, R172 ;  /* 0x000000ac8633723e */ /* 0x000fe800000010ff */
[----:B------:R-:W-:Y:S03]  /*fd40*/  MUFU.EX2 R99, R99 ;  /* 0x0000006300637308 */ /* 0x000fe60000000800 */
[C---:B------:R-:W-:Y:S01]  /*fd50*/  HMMA.16816.F32.BF16 R8, R48.reuse, R44, R8 ;  /* 0x0000002c3008723c */ /* 0x040fe20000041808 */
[----:B-1----:R-:W-:Y:S06]  /*fd60*/  LDSM.16.MT88.4 R56, [R214+0x1900] ;  /* 0x00190000d638783b */ /* 0x002fec0000004200 */
[----:B------:R-:W-:Y:S01]  /*fd70*/  MUFU.EX2 R93, R93 ;  /* 0x0000005d005d7308 */ /* 0x000fe20000000800 */
[-C--:B------:R-:W-:Y:S08]  /*fd80*/  HMMA.16816.F32.BF16 R12, R48, R46.reuse, R12 ;  /* 0x0000002e300c723c */ /* 0x080ff0000004180c */
[C---:B------:R-:W-:Y:S01]  /*fd90*/  HMMA.16816.F32.BF16 R16, R40.reuse, R46, R16 ;  /* 0x0000002e2810723c */ /* 0x040fe20000041810 */
[----:B------:R-:W1:Y:S01]  /*fda0*/  LDSM.16.MT88.4 R44, [R215+0x1100] ;  /* 0x00110000d72c783b */ /* 0x000e620000004200 */
[----:B------:R-:W-:Y:S06]  /*fdb0*/  MUFU.EX2 R62, R62 ;  /* 0x0000003e003e7308 */ /* 0x000fec0000000800 */
[-C--:B------:R-:W-:Y:S04]  /*fdc0*/  HMMA.16816.F32.BF16 R20, R40, R52.reuse, R20 ;  /* 0x000000342814723c */ /* 0x080fe80000041814 */
[----:B------:R-:W3:Y:S04]  /*fdd0*/  MUFU.EX2 R63, R63 ;  /* 0x0000003f003f7308 */ /* 0x000ee80000000800 */
[C---:B------:R-:W-:Y:S06]  /*fde0*/  HMMA.16816.F32.BF16 R32, R48.reuse, R52, R32 ;  /* 0x000000343020723c */ /* 0x040fec0000041820 */
[----:B------:R-:W-:Y:S02]  /*fdf0*/  MUFU.EX2 R68, R68 ;  /* 0x0000004400447308 */ /* 0x000fe40000000800 */
[-C--:B------:R-:W-:Y:S08]  /*fe00*/  HMMA.16816.F32.BF16 R24, R48, R54.reuse, R24 ;  /* 0x000000363018723c */ /* 0x080ff00000041818 */
[C---:B------:R-:W-:Y:S01]  /*fe10*/  HMMA.16816.F32.BF16 R100, R40.reuse, R54, R100 ;  /* 0x000000362864723c */ /* 0x040fe20000041864 */
[----:B------:R-:W4:Y:S01]  /*fe20*/  LDSM.16.MT88.4 R52, [R213+0x1900] ;  /* 0x00190000d534783b */ /* 0x000f220000004200 */
        /* <DEDUP_REMOVED lines=8> */
[-C--:B-1----:R-:W-:Y:S03]  /*feb0*/  HMMA.16816.F32.BF16 R116, R40, R44.reuse, R116 ;  /* 0x0000002c2874723c */ /* 0x082fe60000041874 */
[----:B------:R-:W-:Y:S05]  /*fec0*/  MUFU.EX2 R71, R71 ;  /* 0x0000004700477308 */ /* 0x000fea0000000800 */
[C---:B------:R-:W-:Y:S05]  /*fed0*/  HMMA.16816.F32.BF16 R120, R48.reuse, R44, R120 ;  /* 0x0000002c3078723c */ /* 0x040fea0000041878 */
[----:B------:R-:W-:Y:S02]  /*fee0*/  MUFU.EX2 R82, R82 ;  /* 0x0000005200527308 */ /* 0x000fe40000000800 */
[----:B------:R-:W-:Y:S01]  /*fef0*/  F2FP.BF16.PACK_AB R44, R179, R177 ;  /* 0x000000b1b32c723e */ /* 0x000fe200000010ff */
[-C--:B------:R-:W-:Y:S01]  /*ff00*/  HMMA.16816.F32.BF16 R124, R48, R46.reuse, R124 ;  /* 0x0000002e307c723c */ /* 0x080fe2000004187c */
[----:B------:R-:W1:Y:S03]  /*ff10*/  LDSM.16.MT88.4 R48, [R216+0x1900] ;  /* 0x00190000d830783b */ /* 0x000e660000004200 */
[----:B--2---:R-:W-:Y:S03]  /*ff20*/  F2FP.BF16.PACK_AB R45, R60, R61 ;  /* 0x0000003d3c2d723e */ /* 0x004fe600000010ff */
[----:B------:R-:W-:Y:S01]  /*ff30*/  MUFU.EX2 R83, R83 ;  /* 0x0000005300537308 */ /* 0x000fe20000000800 */
[----:B------:R-:W-:Y:S07]  /*ff40*/  HMMA.16816.F32.BF16 R36, R40, R46, R36 ;  /* 0x0000002e2824723c */ /* 0x000fee0000041824 */
[----:B------:R-:W-:Y:S02]  /*ff50*/  F2FP.BF16.PACK_AB R40, R193, R194 ;  /* 0x000000c2c128723e */ /* 0x000fe400000010ff */
[----:B------:R-:W-:Y:S01]  /*ff60*/  F2FP.BF16.PACK_AB R42, R192, R191 ;  /* 0x000000bfc02a723e */ /* 0x000fe200000010ff */
[----:B------:R-:W-:Y:S02]  /*ff70*/  MUFU.EX2 R72, R72 ;  /* 0x0000004800487308 */ /* 0x000fe40000000800 */
[----:B------:R-:W-:Y:S02]  /*ff80*/  F2FP.BF16.PACK_AB R41, R189, R190 ;  /* 0x000000bebd29723e */ /* 0x000fe400000010ff */
[----:B------:R-:W-:Y:S02]  /*ff90*/  F2FP.BF16.PACK_AB R43, R188, R187 ;  /* 0x000000bbbc2b723e */ /* 0x000fe400000010ff */
[----:B------:R-:W-:Y:S02]  /*ffa0*/  F2FP.BF16.PACK_AB R46, R176, R178 ;  /* 0x000000b2b02e723e */ /* 0x000fe400000010ff */
[----:B---3--:R-:W-:Y:S02]  /*ffb0*/  F2FP.BF16.PACK_AB R47, R63, R62 ;  /* 0x0000003e3f2f723e */ /* 0x008fe400000010ff */
[----:B------:R-:W-:Y:S01]  /*ffc0*/  MUFU.EX2 R73, R73 ;  /* 0x0000004900497308 */ /* 0x000fe20000000800 */
[-C--:B----4-:R-:W-:Y:S08]  /*ffd0*/  HMMA.16816.F32.BF16 R4, R40, R52.reuse, R4 ;  /* 0x000000342804723c */ /* 0x090ff00000041804 */
[C---:B------:R-:W-:Y:S01]  /*ffe0*/  HMMA.16816.F32.BF16 R8, R44.reuse, R52, R8 ;  /* 0x000000342c08723c */ /* 0x040fe20000041808 */
[----:B------:R-:W-:Y:S07]  /*fff0*/  MUFU.EX2 R76, R76 ;  /* 0x0000004c004c7308 */ /* 0x000fee0000000800 */
[-C--:B------:R-:W-:Y:S03]  /*10000*/  HMMA.16816.F32.BF16 R12, R44, R54.reuse, R12 ;  /* 0x000000362c0c723c */ /* 0x080fe6000004180c */
[----:B------:R-:W-:Y:S05]  /*10010*/  MUFU.EX2 R77, R77 ;  /* 0x0000004d004d7308 */ /* 0x000fea0000000800 */
[C---:B------:R-:W-:Y:S01]  /*10020*/  HMMA.16816.F32.BF16 R16, R40.reuse, R54, R16 ;  /* 0x000000362810723c */ /* 0x040fe20000041810 */
[----:B------:R-:W2:Y:S04]  /*10030*/  LDSM.16.MT88.4 R52, [R215+0x1900] ;  /* 0x00190000d734783b */ /* 0x000ea80000004200 */
[----:B------:R-:W-:Y:S03]  /*10040*/  MUFU.EX2 R74, R74 ;  /* 0x0000004a004a7308 */ /* 0x000fe60000000800 */
[-C--:B-1----:R-:W-:Y:S07]  /*10050*/  HMMA.16816.F32.BF16 R20, R40, R48.reuse, R20 ;  /* 0x000000302814723c */ /* 0x082fee0000041814 */
[----:B------:R-:W-:Y:S01]  /*10060*/  MUFU.EX2 R75, R75 ;  /* 0x0000004b004b7308 */ /* 0x000fe20000000800 */
[C---:B------:R-:W-:Y:S08]  /*10070*/  HMMA.16816.F32.BF16 R32, R44.reuse, R48, R32 ;  /* 0x000000302c20723c */ /* 0x040ff00000041820 */
[-C--:B------:R-:W-:Y:S01]  /*10080*/  HMMA.16816.F32.BF16 R24, R44, R50.reuse, R24 ;  /* 0x000000322c18723c */ /* 0x080fe20000041818 */
[----:B------:R-:W-:Y:S07]  /*10090*/  MUFU.EX2 R78, R78 ;  /* 0x0000004e004e7308 */ /* 0x000fee0000000800 */
[C---:B------:R-:W-:Y:S01]  /*100a0*/  HMMA.16816.F32.BF16 R100, R40.reuse, R50, R100 ;  /* 0x000000322864723c */ /* 0x040fe20000041864 */
[----:B------:R-:W1:Y:S02]  /*100b0*/  LDSM.16.MT88.4 R48, [R213+0x2100] ;  /* 0x00210000d530783b */ /* 0x000e640000004200 */
[----:B------:R-:W-:Y:S05]  /*100c0*/  MUFU.EX2 R79, R79 ;  /* 0x0000004f004f7308 */ /* 0x000fea0000000800 */
[-C--:B------:R-:W-:Y:S05]  /*100d0*/  HMMA.16816.F32.BF16 R28, R40, R56.reuse, R28 ;  /* 0x00000038281c723c */ /* 0x080fea000004181c */
[----:B------:R-:W-:Y:S03]  /*100e0*/  MUFU.EX2 R84, R84 ;  /* 0x0000005400547308 */ /* 0x000fe60000000800 */
[C---:B------:R-:W-:Y:S07]  /*100f0*/  HMMA.16816.F32.BF16 R104, R44.reuse, R56, R104 ;  /* 0x000000382c68723c */ /* 0x040fee0000041868 */
[----:B------:R-:W3:Y:S01]  /*10100*/  MUFU.EX2 R85, R85 ;  /* 0x0000005500557308 */ /* 0x000ee20000000800 */
[-C--:B------:R-:W-:Y:S08]  /*10110*/  HMMA.16816.F32.BF16 R108, R44, R58.reuse, R108 ;  /* 0x0000003a2c6c723c */ /* 0x080ff0000004186c */
[C---:B------:R-:W-:Y:S01]  /*10120*/  HMMA.16816.F32.BF16 R112, R40.reuse, R58, R112 ;  /* 0x0000003a2870723c */ /* 0x040fe20000041870 */
[----:B------:R-:W-:Y:S01]  /*10130*/  LDSM.16.MT88.4 R56, [R214+0x2100] ;  /* 0x00210000d638783b */ /* 0x000fe20000004200 */
[----:B------:R-:W4:Y:S06]  /*10140*/  MUFU.EX2 R96, R96 ;  /* 0x0000006000607308 */ /* 0x000f2c0000000800 */
[-C--:B--2---:R-:W-:Y:S04]  /*10150*/  HMMA.16816.F32.BF16 R116, R40, R52.reuse, R116 ;  /* 0x000000342874723c */ /* 0x084fe80000041874 */
[----:B------:R-:W-:Y:S01]  /*10160*/  MUFU.EX2 R86, R86 ;  /* 0x0000005600567308 */ /* 0x000fe20000000800 */
[----:B---3--:R-:W-:Y:S03]  /*10170*/  F2FP.BF16.PACK_AB R168, R85, R84 ;  /* 0x0000005455a8723e */ /* 0x008fe600000010ff */
[C---:B------:R-:W-:Y:S06]  /*10180*/  HMMA.16816.F32.BF16 R120, R44.reuse, R52, R120 ;  /* 0x000000342c78723c */ /* 0x040fec0000041878 */
[----:B------:R-:W2:Y:S02]  /*10190*/  MUFU.EX2 R87, R87 ;  /* 0x0000005700577308 */ /* 0x000ea40000000800 */
[-C--:B------:R-:W-:Y:S04]  /*101a0*/  HMMA.16816.F32.BF16 R124, R44, R54.reuse, R124 ;  /* 0x000000362c7c723c */ /* 0x080fe8000004187c */
[----:B----4-:R-:W-:Y:S03]  /*101b0*/  F2FP.BF16.PACK_AB R170, R97, R96 ;  /* 0x0000006061aa723e */ /* 0x010fe600000010ff */
[----:B------:R-:W-:Y:S01]  /*101c0*/  F2FP.BF16.PACK_AB R44, R73, R72 ;  /* 0x00000048492c723e */ /* 0x000fe200000010ff */
[----:B------:R-:W-:Y:S01]  /*101d0*/  HMMA.16816.F32.BF16 R36, R40, R54, R36 ;  /* 0x000000362824723c */ /* 0x000fe20000041824 */
[----:B------:R-:W3:Y:S01]  /*101e0*/  LDSM.16.MT88.4 R52, [R216+0x2100] ;  /* 0x00210000d834783b */ /* 0x000ee20000004200 */
        /* <DEDUP_REMOVED lines=8> */
[----:B------:R-:W-:Y:S02]  /*10270*/  F2FP.BF16.PACK_AB R47, R79, R78 ;  /* 0x0000004e4f2f723e */ /* 0x000fe400000010ff */
[----:B--2---:R-:W-:Y:S03]  /*10280*/  F2FP.BF16.PACK_AB R169, R87, R86 ;  /* 0x0000005657a9723e */ /* 0x004fe600000010ff */
[-C--:B-1----:R-:W-:Y:S01]  /*10290*/  HMMA.16816.F32.BF16 R4, R40, R48.reuse, R4 ;  /* 0x000000302804723c */ /* 0x082fe20000041804 */
[----:B------:R-:W-:Y:S02]  /*102a0*/  MUFU.EX2 R91, R91 ;  /* 0x0000005b005b7308 */ /* 0x000fe40000000800 */
[----:B----4-:R-:W-:Y:S05]  /*102b0*/  F2FP.BF16.PACK_AB R171, R99, R98 ;  /* 0x0000006263ab723e */ /* 0x010fea00000010ff */
[C---:B------:R-:W-:Y:S03]  /*102c0*/  HMMA.16816.F32.BF16 R8, R44.reuse, R48, R8 ;  /* 0x000000302c08723c */ /* 0x040fe60000041808 */
[----:B------:R-:W-:Y:S05]  /*102d0*/  MUFU.EX2 R94, R94 ;  /* 0x0000005e005e7308 */ /* 0x000fea0000000800 */
[-C--:B------:R-:W-:Y:S05]  /*102e0*/  HMMA.16816.F32.BF16 R12, R44, R50.reuse, R12 ;  /* 0x000000322c0c723c */ /* 0x080fea000004180c */
[----:B------:R-:W-:Y:S03]  /*102f0*/  MUFU.EX2 R88, R88 ;  /* 0x0000005800587308 */ /* 0x000fe60000000800 */
[C---:B------:R-:W-:Y:S01]  /*10300*/  HMMA.16816.F32.BF16 R16, R40.reuse, R50, R16 ;  /* 0x000000322810723c */ /* 0x040fe20000041810 */
[----:B------:R-:W1:Y:S06]  /*10310*/  LDSM.16.MT88.4 R48, [R215+0x2100] ;  /* 0x00210000d730783b */ /* 0x000e6c0000004200 */
[----:B------:R-:W2:Y:S01]  /*10320*/  MUFU.EX2 R89, R89 ;  /* 0x0000005900597308 */ /* 0x000ea20000000800 */
[-C--:B---3--:R-:W-:Y:S08]  /*10330*/  HMMA.16816.F32.BF16 R20, R40, R52.reuse, R20 ;  /* 0x000000342814723c */ /* 0x088ff00000041814 */
[C---:B------:R-:W-:Y:S01]  /*10340*/  HMMA.16816.F32.BF16 R32, R44.reuse, R52, R32 ;  /* 0x000000342c20723c */ /* 0x040fe20000041820 */
[----:B------:R-:W3:Y:S07]  /*10350*/  MUFU.EX2 R90, R90 ;  /* 0x0000005a005a7308 */ /* 0x000eee0000000800 */
[-C--:B------:R-:W-:Y:S08]  /*10360*/  HMMA.16816.F32.BF16 R24, R44, R54.reuse, R24 ;  /* 0x000000362c18723c */ /* 0x080ff00000041818 */
[C---:B------:R-:W-:Y:S01]  /*10370*/  HMMA.16816.F32.BF16 R100, R40.reuse, R54, R100 ;  /* 0x000000362864723c */ /* 0x040fe20000041864 */
[----:B------:R-:W4:Y:S07]  /*10380*/  LDSM.16.MT88.4 R52, [R216+0x2900] ;  /* 0x00290000d834783b */ /* 0x000f2e0000004200 */
[-C--:B------:R-:W-:Y:S08]  /*10390*/  HMMA.16816.F32.BF16 R28, R40, R56.reuse, R28 ;  /* 0x00000038281c723c */ /* 0x080ff0000004181c */
[C---:B------:R-:W-:Y:S01]  /*103a0*/  HMMA.16816.F32.BF16 R104, R44.reuse, R56, R104 ;  /* 0x000000382c68723c */ /* 0x040fe20000041868 */
[----:B------:R2:W2:Y:S07]  /*103b0*/  MUFU.EX2 R56, R2 ;  /* 0x0000000200387308 */ /* 0x0004ae0000000800 */
[-C--:B------:R-:W-:Y:S08]  /*103c0*/  HMMA.16816.F32.BF16 R108, R44, R58.reuse, R108 ;  /* 0x0000003a2c6c723c */ /* 0x080ff0000004186c */
[C---:B------:R-:W-:Y:S08]  /*103d0*/  HMMA.16816.F32.BF16 R112, R40.reuse, R58, R112 ;  /* 0x0000003a2870723c */ /* 0x040ff00000041870 */
[-C--:B-1----:R-:W-:Y:S04]  /*103e0*/  HMMA.16816.F32.BF16 R116, R40, R48.reuse, R116 ;  /* 0x000000302874723c */ /* 0x082fe80000041874 */
[----:B--2---:R-:W-:Y:S01]  /*103f0*/  FADD.FTZ R2, R238, R131 ;  /* 0x00000083ee027221 */ /* 0x004fe20000010000 */
[----:B------:R-:W-:Y:S03]  /*10400*/  MOV R131, R129 ;  /* 0x0000008100837202 */ /* 0x000fe60000000f00 */
[----:B------:R-:W-:Y:S01]  /*10410*/  FADD.FTZ R2, R239, R2 ;  /* 0x00000002ef027221 */ /* 0x000fe20000010000 */
[C---:B------:R-:W-:Y:S08]  /*10420*/  HMMA.16816.F32.BF16 R120, R44.reuse, R48, R120 ;  /* 0x000000302c78723c */ /* 0x040ff00000041878 */
[-C--:B------:R-:W-:Y:S08]  /*10430*/  HMMA.16816.F32.BF16 R124, R44, R50.reuse, R124 ;  /* 0x000000322c7c723c */ /* 0x080ff0000004187c */
[----:B------:R-:W-:Y:S07]  /*10440*/  HMMA.16816.F32.BF16 R36, R40, R50, R36 ;  /* 0x000000322824723c */ /* 0x000fee0000041824 */
[----:B------:R-:W-:Y:S01]  /*10450*/  F2FP.BF16.PACK_AB R40, R89, R88 ;  /* 0x000000585928723e */ /* 0x000fe200000010ff */
[-C--:B------:R-:W-:Y:S01]  /*10460*/  HMMA.16816.F32.BF16 R136, R168, R148.reuse, R4 ;  /* 0x00000094a888723c */ /* 0x080fe20000041804 */
[----:B------:R-:W1:Y:S04]  /*10470*/  LDSM.16.MT88.4 R4, [R214+0x2900] ;  /* 0x00290000d604783b */ /* 0x000e680000004200 */
[----:B------:R-:W-:Y:S02]  /*10480*/  F2FP.BF16.PACK_AB R42, R93, R92 ;  /* 0x0000005c5d2a723e */ /* 0x000fe400000010ff */
[----:B---3--:R-:W-:Y:S02]  /*10490*/  F2FP.BF16.PACK_AB R41, R91, R90 ;  /* 0x0000005a5b29723e */ /* 0x008fe400000010ff */
[----:B------:R-:W-:Y:S07]  /*104a0*/  F2FP.BF16.PACK_AB R43, R56, R94 ;  /* 0x0000005e382b723e */ /* 0x000fee00000010ff */
        /* <DEDUP_REMOVED lines=10> */
[-C--:B----4-:R-:W-:Y:S03]  /*10550*/  HMMA.16816.F32.BF16 R152, R168, R52.reuse, R20 ;  /* 0x00000034a898723c */ /* 0x090fe60000041814 */
        /* <DEDUP_REMOVED lines=16> */
[----:B------:R-:W-:Y:S01]  /*10660*/  FADD.FTZ R14, R233, R2 ;  /* 0x00000002e90e7221 */ /* 0x000fe20000010000 */
[----:B------:R-:W2:Y:S01]  /*10670*/  LDSM.16.MT88.4 R8, [R215+0x2900] ;  /* 0x00290000d708783b */ /* 0x000ea20000004200 */
        /* <DEDUP_REMOVED lines=24> */
[-C--:B--2---:R-:W-:Y:S03]  /*10800*/  HMMA.16816.F32.BF16 R116, R168, R8.reuse, R116 ;  /* 0x00000008a874723c */ /* 0x084fe60000041874 */
[----:B------:R-:W-:Y:S01]  /*10810*/  FADD.FTZ R12, R190, R2 ;  /* 0x00000002be0c7221 */ /* 0x000fe20000010000 */
[----:B------:R-:W-:Y:S01]  /*10820*/  MOV R134, R128 ;  /* 0x0000008000867202 */ /* 0x000fe20000000f00 */
        /* <DEDUP_REMOVED lines=46> */
[----:B------:R-:W-:Y:S02]  /*10b10*/  FADD.FTZ R0, R94, R4 ;  /* 0x000000045e007221 */ /* 0x000fe40000010000 */
[----:B------:R-:W-:Y:S02]  /*10b20*/  FADD.FTZ R4, R99, R5 ;  /* 0x0000000563047221 */ /* 0x000fe40000010000 */
[----:B------:R-:W-:Y:S02]  /*10b30*/  FADD.FTZ R2, R93, R2 ;  /* 0x000000025d027221 */ /* 0x000fe40000010000 */
[----:B------:R-:W-:Y:S01]  /*10b40*/  FADD.FTZ R0, R56, R0 ;  /* 0x0000000038007221 */ /* 0x000fe20000010000 */
[----:B------:R-:W-:Y:S04]  /*10b50*/  STL [R1+0xc], R4 ;  /* 0x00000c0401007387 */ /* 0x000fe80000100800 */
[----:B------:R-:W-:Y:S04]  /*10b60*/  STL [R1+0x10], R2 ;  /* 0x0000100201007387 */ /* 0x000fe80000100800 */
[----:B------:R1:W-:Y:S02]  /*10b70*/  STL [R1+0x14], R0 ;  /* 0x0000140001007387 */ /* 0x0003e40000100800 */
[----:B-1----:R-:W-:Y:S01]  /*10b80*/  MOV R0, R130 ;  /* 0x0000008200007202 */ /* 0x002fe20000000f00 */
[----:B------:R-:W-:-:S05]  /*10b90*/  @P0 BRA `(.L_x_186) ;  /* 0xffffc9f000000947 */ /* 0x000fca000383ffff */
.L_x_185:
[----:B------:R-:W-:-:S13]  /*10ba0*/  ISETP.GE.AND P0, PT, R229, UR8, PT ;  /* 0x00000008e5007c0c */ /* 0x000fda000bf06270 */
[----:B------:R-:W-:Y:S05]  /*10bb0*/  @!P0 BRA `(.L_x_187) ;  /* 0x00005a9000008947 */ /* 0x000fea0003800000 */
[----:B-1----:R-:W2:Y:S01]  /*10bc0*/  LDL.LU.64 R6, [R1+0x30] ;  /* 0x0000300001067983 */ /* 0x002ea20000300a00 */
[----:B------:R-:W-:Y:S01]  /*10bd0*/  MOV R134, R3 ;  /* 0x0000000300867202 */ /* 0x000fe20000000f00 */
[----:B------:R-:W-:Y:S01]  /*10be0*/  UMOV UR14, 0x60 ;  /* 0x00000060000e7882 */ /* 0x000fe20000000000 */
[----:B------:R-:W-:Y:S01]  /*10bf0*/  IMAD.MOV.U32 R132, RZ, RZ, R129 ;  /* 0x000000ffff847224 */ /* 0x000fe200078e0081 */
[----:B------:R-:W3:Y:S01]  /*10c00*/  LDL.LU.64 R4, [R1+0x40] ;  /* 0x0000400001047983 */ /* 0x000ee20000300a00 */
[----:B------:R-:W-:Y:S01]  /*10c10*/  ULDC.64 UR4, c[0x0][0x208] ;  /* 0x0000820000047ab9 */ /* 0x000fe20000000a00 */
[----:B------:R-:W-:Y:S01]  /*10c20*/  IMAD.MOV.U32 R131, RZ, RZ, R130 ;  /* 0x000000ffff837224 */ /* 0x000fe200078e0082 */
[----:B------:R-:W-:Y:S01]  /*10c30*/  UIMAD.WIDE.U32 UR16, UR14, UR4, URZ ;  /* 0x000000040e1072a5 */ /* 0x000fe2000f8e003f */
[----:B------:R-:W-:Y:S01]  /*10c40*/  IMAD.MOV.U32 R133, RZ, RZ, R128 ;  /* 0x000000ffff857224 */ /* 0x000fe200078e0080 */
[----:B------:R-:W-:Y:S02]  /*10c50*/  UIMAD UR5, UR14, UR5, URZ ;  /* 0x000000050e0572a4 */ /* 0x000fe4000f8e023f */
[----:B------:R-:W-:-:S02]  /*10c60*/  ULDC.64 UR6, c[0x0][0x1e0] ;  /* 0x0000780000067ab9 */ /* 0x000fc40000000a00 */
[----:B------:R-:W-:Y:S02]  /*10c70*/  USHF.L.U64.HI UR7, UR6, 0x5, UR7 ;  /* 0x0000000506077899 */ /* 0x000fe40008010207 */
[----:B------:R-:W-:Y:S02]  /*10c80*/  USHF.L.U32 UR6, UR6, 0x5, URZ ;  /* 0x0000000506067899 */ /* 0x000fe4000800063f */
[----:B------:R-:W-:Y:S01]  /*10c90*/  UIADD3 UR5, UR17, UR5, URZ ;  /* 0x0000000511057290 */ /* 0x000fe2000fffe03f */
[----:B--2---:R-:W-:Y:S02]  /*10ca0*/  MOV R3, R7 ;  /* 0x0000000700037202 */ /* 0x004fe40000000f00 */
[----:B---3--:R-:W-:-:S05]  /*10cb0*/  MOV R2, R4 ;  /* 0x0000000400027202 */ /* 0x008fca0000000f00 */
[----:B------:R1:W-:Y:S04]  /*10cc0*/  STL.64 [R1], R2 ;  /* 0x0000000201007387 */ /* 0x0003e80000100a00 */
.L_x_204:
[----:B------:R-:W-:Y:S04]  /*10cd0*/  DEPBAR.LE SB0, 0x0 ;  /* 0x000080000000791a */ /* 0x000fe80000000000 */
[----:B------:R-:W-:Y:S01]  /*10ce0*/  BAR.SYNC.DEFER_BLOCKING 0x0 ;  /* 0x0000000000007b1d */ /* 0x000fe20000010000 */
[----:B------:R-:W-:Y:S01]  /*10cf0*/  SHF.R.S32.HI R128, RZ, 0x1f, R229 ;  /* 0x0000001fff807819 */ /* 0x000fe200000114e5 */
[C---:B------:R-:W-:Y:S01]  /*10d00*/  IMAD R0, R229.reuse, UR5, RZ ;  /* 0x00000005e5007c24 */ /* 0x040fe2000f8e02ff */
[----:B------:R-:W-:Y:S03]  /*10d10*/  PLOP3.LUT P3, PT, PT, PT, UP2, 0x80, 0x0 ;  /* 0x000000000000781c */ /* 0x000fe60003f6f028 */
[----:B------:R-:W-:Y:S01]  /*10d20*/  IMAD R0, R128, UR16, R0 ;  /* 0x0000001080007c24 */ /* 0x000fe2000f8e0200 */
[----:B-----5:R-:W-:Y:S06]  /*10d30*/  LDSM.16.M88.4 R96, [R219+0x6100] ;  /* 0x00610000db60783b */ /* 0x020fec0000000200 */
[----:B--2---:R-:W2:Y:S06]  /*10d40*/  LDSM.16.M88.4 R16, [R212+0x3100] ;  /* 0x00310000d410783b */ /* 0x004eac0000000200 */
[----:B------:R-:W3:Y:S06]  /*10d50*/  LDSM.16.M88.4 R92, [R219+0x8100] ;  /* 0x00810000db5c783b */ /* 0x000eec0000000200 */
[----:B-1----:R-:W4:Y:S06]  /*10d60*/  LDL.64 R2, [R1] ;  /* 0x0000000001027983 */ /* 0x002f2c0000100a00 */
[----:B------:R-:W1:Y:S06]  /*10d70*/  LDSM.16.M88.4 R32, [R212+0x3900] ;  /* 0x00390000d420783b */ /* 0x000e6c0000000200 */
[----:B------:R-:W4:Y:S06]  /*10d80*/  LDL.64 R234, [R1+0x28] ;  /* 0x0000280001ea7983 */ /* 0x000f2c0000100a00 */
[----:B------:R-:W1:Y:S06]  /*10d90*/  LDSM.16.M88.4 R48, [R212+0x4100] ;  /* 0x00410000d430783b */ /* 0x000e6c0000000200 */
[----:B------:R-:W4:Y:S01]  /*10da0*/  LDL.64 R232, [R1+0x38] ;  /* 0x0000380001e87983 */ /* 0x000f220000100a00 */
[-C--:B--2---:R-:W-:Y:S05]  /*10db0*/  HMMA.16816.F32.BF16 R4, R96, R16.reuse, RZ ;  /* 0x000000106004723c */ /* 0x084fea00000418ff */
[----:B------:R-:W2:Y:S03]  /*10dc0*/  LDSM.16.M88.4 R64, [R212+0x4900] ;  /* 0x00490000d440783b */ /* 0x000ea60000000200 */
[C---:B---3--:R-:W-:Y:S03]  /*10dd0*/  HMMA.16816.F32.BF16 R8, R92.reuse, R16, RZ ;  /* 0x000000105c08723c */ /* 0x048fe600000418ff */
[----:B------:R-:W3:Y:S06]  /*10de0*/  LDL R135, [R1+0x20] ;  /* 0x0000200001877983 */ /* 0x000eec0000100800 */
[----:B------:R-:W2:Y:S01]  /*10df0*/  LDSM.16.M88.4 R80, [R212+0x5100] ;  /* 0x00510000d450783b */ /* 0x000ea20000000200 */
[-C--:B------:R-:W-:Y:S05]  /*10e00*/  HMMA.16816.F32.BF16 R12, R92, R18.reuse, RZ ;  /* 0x000000125c0c723c */ /* 0x080fea00000418ff */
[----:B------:R-:W3:Y:S03]  /*10e10*/  LDL R130, [R1+0x18] ;  /* 0x0000180001827983 */ /* 0x000ee60000100800 */
[C---:B------:R-:W-:Y:S03]  /*10e20*/  HMMA.16816.F32.BF16 R16, R96.reuse, R18, RZ ;  /* 0x000000126010723c */ /* 0x040fe600000418ff */
[----:B------:R-:W2:Y:S05]  /*10e30*/  LDSM.16.M88.4 R172, [R212+0x5900] ;  /* 0x00590000d4ac783b */ /* 0x000eaa0000000200 */
[-C--:B-1----:R-:W-:Y:S01]  /*10e40*/  HMMA.16816.F32.BF16 R20, R96, R32.reuse, RZ ;  /* 0x000000206014723c */ /* 0x082fe200000418ff */
[----:B------:R-:W-:Y:S06]  /*10e50*/  LDSM.16.M88.4 R176, [R222+0x6100] ;  /* 0x00610000deb0783b */ /* 0x000fec0000000200 */
[----:B------:R-:W1:Y:S01]  /*10e60*/  LDSM.16.M88.4 R180, [R223] ;  /* 0x00000000dfb4783b */ /* 0x000e620000000200 */
[C---:B------:R-:W-:Y:S05]  /*10e70*/  HMMA.16816.F32.BF16 R24, R92.reuse, R32, RZ ;  /* 0x000000205c18723c */ /* 0x040fea00000418ff */
[----:B------:R-:W1:Y:S03]  /*10e80*/  LDSM.16.M88.4 R184, [R222+0x8100] ;  /* 0x00810000deb8783b */ /* 0x000e660000000200 */
[-C--:B------:R-:W-:Y:S03]  /*10e90*/  HMMA.16816.F32.BF16 R28, R92, R34.reuse, RZ ;  /* 0x000000225c1c723c */ /* 0x080fe600000418ff */
[----:B------:R-:W1:Y:S05]  /*10ea0*/  LDSM.16.M88.4 R188, [R228] ;  /* 0x00000000e4bc783b */ /* 0x000e6a0000000200 */
[C---:B------:R-:W-:Y:S01]  /*10eb0*/  HMMA.16816.F32.BF16 R32, R96.reuse, R34, RZ ;  /* 0x000000226020723c */ /* 0x040fe200000418ff */
[----:B------:R-:W-:Y:S06]  /*10ec0*/  LDSM.16.M88.4 R192, [R225] ;  /* 0x00000000e1c0783b */ /* 0x000fec0000000200 */
[----:B------:R-:W-:Y:S01]  /*10ed0*/  LDSM.16.M88.4 R196, [R224] ;  /* 0x00000000e0c4783b */ /* 0x000fe20000000200 */
[-C--:B------:R-:W-:Y:S08]  /*10ee0*/  HMMA.16816.F32.BF16 R36, R96, R48.reuse, RZ ;  /* 0x000000306024723c */ /* 0x080ff000000418ff */
[C---:B------:R-:W-:Y:S08]  /*10ef0*/  HMMA.16816.F32.BF16 R40, R92.reuse, R48, RZ ;  /* 0x000000305c28723c */ /* 0x040ff000000418ff */
[-C--:B------:R-:W-:Y:S08]  /*10f00*/  HMMA.16816.F32.BF16 R44, R92, R50.reuse, RZ ;  /* 0x000000325c2c723c */ /* 0x080ff000000418ff */
[C---:B------:R-:W-:Y:S08]  /*10f10*/  HMMA.16816.F32.BF16 R48, R96.reuse, R50, RZ ;  /* 0x000000326030723c */ /* 0x040ff000000418ff */
[-C--:B--2---:R-:W-:Y:S08]  /*10f20*/  HMMA.16816.F32.BF16 R52, R96, R64.reuse, RZ ;  /* 0x000000406034723c */ /* 0x084ff000000418ff */
        /* <DEDUP_REMOVED lines=11> */
[----:B------:R-:W2:Y:S07]  /*10fe0*/  LDSM.16.M88.4 R172, [R227] ;  /* 0x00000000e3ac783b */ /* 0x000eae0000000200 */
[-C--:B-1----:R-:W-:Y:S08]  /*10ff0*/  HMMA.16816.F32.BF16 R4, R176, R180.reuse, R4 ;  /* 0x000000b4b004723c */ /* 0x082ff00000041804 */
[C---:B------:R-:W-:Y:S08]  /*11000*/  HMMA.16816.F32.BF16 R8, R184.reuse, R180, R8 ;  /* 0x000000b4b808723c */ /* 0x040ff00000041808 */
[-C--:B------:R-:W-:Y:S08]  /*11010*/  HMMA.16816.F32.BF16 R12, R184, R182.reuse, R12 ;  /* 0x000000b6b80c723c */ /* 0x080ff0000004180c */
[C---:B------:R-:W-:Y:S01]  /*11020*/  HMMA.16816.F32.BF16 R16, R176.reuse, R182, R16 ;  /* 0x000000b6b010723c */ /* 0x040fe20000041810 */
[----:B------:R-:W1:Y:S07]  /*11030*/  LDSM.16.M88.4 R180, [R226] ;  /* 0x00000000e2b4783b */ /* 0x000e6e0000000200 */
[-C--:B------:R-:W-:Y:S08]  /*11040*/  HMMA.16816.F32.BF16 R20, R176, R188.reuse, R20 ;  /* 0x000000bcb014723c */ /* 0x080ff00000041814 */
[C---:B------:R-:W-:Y:S08]  /*11050*/  HMMA.16816.F32.BF16 R24, R184.reuse, R188, R24 ;  /* 0x000000bcb818723c */ /* 0x040ff00000041818 */
[-C--:B------:R-:W-:Y:S08]  /*11060*/  HMMA.16816.F32.BF16 R28, R184, R190.reuse, R28 ;  /* 0x000000beb81c723c */ /* 0x080ff0000004181c */
[C---:B------:R-:W-:Y:S08]  /*11070*/  HMMA.16816.F32.BF16 R32, R176.reuse, R190, R32 ;  /* 0x000000beb020723c */ /* 0x040ff00000041820 */
[-C--:B--2---:R-:W-:Y:S08]  /*11080*/  HMMA.16816.F32.BF16 R36, R176, R172.reuse, R36 ;  /* 0x000000acb024723c */ /* 0x084ff00000041824 */
[C---:B------:R-:W-:Y:S08]  /*11090*/  HMMA.16816.F32.BF16 R40, R184.reuse, R172, R40 ;  /* 0x000000acb828723c */ /* 0x040ff00000041828 */
[-C--:B------:R-:W-:Y:S04]  /*110a0*/  HMMA.16816.F32.BF16 R44, R184, R174.reuse, R44 ;  /* 0x000000aeb82c723c */ /* 0x080fe8000004182c */
[----:B----4-:R-:W-:Y:S04]  /*110b0*/  IMAD.WIDE.U32 R2, R229, UR16, R2 ;  /* 0x00000010e5027c25 */ /* 0x010fe8000f8e0002 */
[C---:B------:R-:W-:Y:S04]  /*110c0*/  HMMA.16816.F32.BF16 R48, R176.reuse, R174, R48 ;  /* 0x000000aeb030723c */ /* 0x040fe80000041830 */
[----:B------:R-:W-:Y:S01]  /*110d0*/  IMAD.IADD R0, R3, 0x1, R0 ;  /* 0x0000000103007824 */ /* 0x000fe200078e0200 */
[C---:B------:R-:W-:Y:S03]  /*110e0*/  LEA R202, P0, R2.reuse, c[0x0][0x1f8], 0x1 ;  /* 0x00007e0002ca7a11 */ /* 0x040fe600078008ff */
[-C--:B-1----:R-:W-:Y:S04]  /*110f0*/  HMMA.16816.F32.BF16 R52, R176, R180.reuse, R52 ;  /* 0x000000b4b034723c */ /* 0x082fe80000041834 */
[----:B------:R-:W-:Y:S02]  /*11100*/  LEA.HI.X R203, R2, c[0x0][0x1fc], R0, 0x1, P0 ;  /* 0x00007f0002cb7a11 */ /* 0x000fe400000f0c00 */
[----:B------:R-:W-:Y:S02]  /*11110*/  IADD3 R128, P0, R202, UR10, RZ ;  /* 0x0000000aca807c10 */ /* 0x000fe4000ff1e0ff */
[C---:B------:R-:W-:Y:S01]  /*11120*/  HMMA.16816.F32.BF16 R56, R184.reuse, R180, R56 ;  /* 0x000000b4b838723c */ /* 0x040fe20000041838 */
[----:B------:R-:W-:Y:S01]  /*11130*/  @!PT LDS RZ, [RZ] ;  /* 0x00000000fffff984 */ /* 0x000fe20000000800 */
[----:B------:R-:W-:Y:S01]  /*11140*/  @!PT LDS RZ, [RZ] ;  /* 0x00000000fffff984 */ /* 0x000fe20000000800 */
[----:B------:R-:W-:Y:S01]  /*11150*/  @!PT LDS RZ, [RZ] ;  /* 0x00000000fffff984 */ /* 0x000fe20000000800 */
[----:B------:R1:W-:Y:S03]  /*11160*/  LDGSTS.E.BYPASS.LTC128B.128 [R231+0x100], [R202.64], !P6 ;  /* 0x00100000cae77fae */ /* 0x0003e6000f101d4c */
[----:B------:R-:W-:Y:S02]  /*11170*/  IADD3.X R129, R203, UR9, RZ, P0, !PT ;  /* 0x00000009cb817c10 */ /* 0x000fe400087fe4ff */
[----:B------:R-:W-:Y:S02]  /*11180*/  IADD3 R200, P1, R128, UR10, RZ ;  /* 0x0000000a80c87c10 */ /* 0x000fe4000ff3e0ff */
[-C--:B------:R-:W-:Y:S01]  /*11190*/  HMMA.16816.F32.BF16 R60, R184, R182.reuse, R60 ;  /* 0x000000b6b83c723c */ /* 0x080fe2000004183c */
[----:B------:R2:W-:Y:S03]  /*111a0*/  LDGSTS.E.BYPASS.LTC128B.128 [R231+0x900], [R128.64], !P6 ;  /* 0x0090000080e77fae */ /* 0x0005e6000f101d4c */
[----:B------:R-:W-:Y:S02]  /*111b0*/  IADD3.X R201, R129, UR9, RZ, P1, !PT ;  /* 0x0000000981c97c10 */ /* 0x000fe40008ffe4ff */
[----:B------:R-:W-:Y:S02]  /*111c0*/  IADD3 R2, P0, R200, UR10, RZ ;  /* 0x0000000ac8027c10 */ /* 0x000fe4000ff1e0ff */
[C---:B------:R-:W-:Y:S01]  /*111d0*/  HMMA.16816.F32.BF16 R64, R176.reuse, R182, R64 ;  /* 0x000000b6b040723c */ /* 0x040fe20000041840 */
[----:B------:R1:W-:Y:S03]  /*111e0*/  LDGSTS.E.BYPASS.LTC128B.128 [R231+0x1100], [R200.64], !P6 ;  /* 0x01100000c8e77fae */ /* 0x0003e6000f101d4c */
[----:B------:R-:W-:Y:S02]  /*111f0*/  IADD3.X R3, R201, UR9, RZ, P0, !PT ;  /* 0x00000009c9037c10 */ /* 0x000fe400087fe4ff */
[----:B------:R-:W-:Y:S02]  /*11200*/  IADD3 R188, P1, R2, UR10, RZ ;  /* 0x0000000a02bc7c10 */ /* 0x000fe4000ff3e0ff */
[-C--:B------:R-:W-:Y:S01]  /*11210*/  HMMA.16816.F32.BF16 R68, R176, R192.reuse, R68 ;  /* 0x000000c0b044723c */ /* 0x080fe20000041844 */
[----:B------:R4:W-:Y:S03]  /*11220*/  LDGSTS.E.BYPASS.LTC128B.128 [R231+0x1900], [R2.64], !P6 ;  /* 0x0190000002e77fae */ /* 0x0009e6000f101d4c */
[----:B------:R-:W-:Y:S02]  /*11230*/  IADD3.X R189, R3, UR9, RZ, P1, !PT ;  /* 0x0000000903bd7c10 */ /* 0x000fe40008ffe4ff */
[----:B------:R-:W-:Y:S02]  /*11240*/  PLOP3.LUT P1, PT, PT, PT, UP2, 0x80, 0x0 ;  /* 0x000000000000781c */ /* 0x000fe40003f2f028 */
[C---:B------:R-:W-:Y:S01]  /*11250*/  HMMA.16816.F32.BF16 R72, R184.reuse, R192, R72 ;  /* 0x000000c0b848723c */ /* 0x040fe20000041848 */
[----:B------:R3:W-:Y:S03]  /*11260*/  LDGSTS.E.BYPASS.LTC128B.128 [R231+0x2100], [R188.64], !P6 ;  /* 0x02100000bce77fae */ /* 0x0007e6000f101d4c */
[----:B--2---:R-:W-:Y:S04]  /*11270*/  IADD3 R128, P0, R188, UR10, RZ ;  /* 0x0000000abc807c10 */ /* 0x004fe8000ff1e0ff */
[-C--:B------:R-:W-:Y:S04]  /*11280*/  HMMA.16816.F32.BF16 R76, R184, R194.reuse, R76 ;  /* 0x000000c2b84c723c */ /* 0x080fe8000004184c */
[----:B------:R-:W-:Y:S02]  /*11290*/  IADD3.X R129, R189, UR9, RZ, P0, !PT ;  /* 0x00000009bd817c10 */ /* 0x000fe400087fe4ff */
[C---:B------:R-:W-:Y:S02]  /*112a0*/  ISETP.GT.AND P0, PT, R229.reuse, UR8, PT ;  /* 0x00000008e5007c0c */ /* 0x040fe4000bf04270 */
[C---:B------:R-:W-:Y:S01]  /*112b0*/  HMMA.16816.F32.BF16 R80, R176.reuse, R194, R80 ;  /* 0x000000c2b050723c */ /* 0x040fe20000041850 */
[----:B------:R2:W-:Y:S06]  /*112c0*/  LDGSTS.E.BYPASS.LTC128B.128 [R231+0x2900], [R128.64], !P6 ;  /* 0x0290000080e77fae */ /* 0x0005ec000f101d4c */
[----:B-1----:R-:W-:Y:S01]  /*112d0*/  LDSM.16.M88.4 R200, [R218+0x3100] ;  /* 0x00310000dac8783b */ /* 0x002fe20000000200 */
[-C--:B------:R-:W-:Y:S04]  /*112e0*/  HMMA.16816.F32.BF16 R84, R176, R196.reuse, R84 ;  /* 0x000000c4b054723c */ /* 0x080fe80000041854 */
[----:B------:R-:W-:Y:S01]  /*112f0*/  @P0 IADD3 R0, R229, -0x1, RZ ;  /* 0xffffffffe5000810 */ /* 0x000fe20007ffe0ff */
[----:B---3--:R-:W1:Y:S01]  /*11300*/  LDSM.16.M88.4 R188, [R220+0x6100] ;  /* 0x00610000dcbc783b */ /* 0x008e620000000200 */
[----:B----4-:R-:W-:Y:S02]  /*11310*/  @P0 IMAD.MOV.U32 R3, RZ, RZ, R235 ;  /* 0x000000ffff030224 */ /* 0x010fe400078e00eb */
[C---:B------:R-:W-:Y:S03]  /*11320*/  HMMA.16816.F32.BF16 R88, R184.reuse, R196, R88 ;  /* 0x000000c4b858723c */ /* 0x040fe60000041858 */
[----:B------:R-:W3:Y:S01]  /*11330*/  LDSM.16.M88.4 R204, [R220+0x8100] ;  /* 0x00810000dccc783b */ /* 0x000ee20000000200 */
[----:B------:R-:W-:Y:S04]  /*11340*/  @P0 SHF.R.S32.HI R2, RZ, 0x1f, R0 ;  /* 0x0000001fff020819 */ /* 0x000fe80000011400 */
[-C--:B------:R-:W-:Y:S01]  /*11350*/  HMMA.16816.F32.BF16 R92, R184, R198.reuse, R92 ;  /* 0x000000c6b85c723c */ /* 0x080fe2000004185c */
[----:B------:R-:W0:Y:S03]  /*11360*/  LDGDEPBAR ;  /* 0x00000000000079af */ /* 0x000e260000000000 */
[----:B--2---:R-:W-:Y:S03]  /*11370*/  @P0 IMAD.WIDE.U32 R128, R0, c[0x0][0x1e0], RZ ;  /* 0x0000780000800a25 */ /* 0x004fe600078e00ff */
[----:B------:R-:W2:Y:S01]  /*11380*/  LDSM.16.M88.4 R208, [R218+0x3900] ;  /* 0x00390000dad0783b */ /* 0x000ea20000000200 */
[----:B------:R-:W-:Y:S04]  /*11390*/  HMMA.16816.F32.BF16 R96, R176, R198, R96 ;  /* 0x000000c6b060723c */ /* 0x000fe80000041860 */
[----:B------:R-:W-:Y:S01]  /*113a0*/  @P0 IMAD R2, R2, c[0x0][0x1e0], RZ ;  /* 0x0000780002020a24 */ /* 0x000fe200078e02ff */
[----:B------:R-:W4:Y:S03]  /*113b0*/  LDSM.16.M88.4 R172, [R218+0x4100] ;  /* 0x00410000daac783b */ /* 0x000f260000000200 */
[----:B------:R-:W-:Y:S03]  /*113c0*/  @P0 IMAD R2, R0, c[0x0][0x1e4], R2 ;  /* 0x0000790000020a24 */ /* 0x000fe600078e0202 */
[----:B------:R-:W2:Y:S01]  /*113d0*/  LDSM.16.M88.4 R180, [R218+0x4900] ;  /* 0x00490000dab4783b */ /* 0x000ea20000000200 */
[----:B------:R-:W-:Y:S02]  /*113e0*/  @P0 IMAD.IADD R0, R129, 0x1, R2 ;  /* 0x0000000181000824 */ /* 0x000fe400078e0202 */
[----:B------:R-:W-:Y:S02]  /*113f0*/  @P0 IMAD.MOV.U32 R2, RZ, RZ, R232 ;  /* 0x000000ffff020224 */ /* 0x000fe400078e00e8 */
[----:B------:R-:W-:Y:S01]  /*11400*/  @P0 IMAD R0, R0, 0x60, RZ ;  /* 0x0000006000000824 */ /* 0x000fe200078e02ff */
[----:B------:R-:W4:Y:S01]  /*11410*/  LDSM.16.M88.4 R176, [R218+0x5100] ;  /* 0x00510000dab0783b */ /* 0x000f220000000200 */
[----:B------:R-:W-:Y:S01]  /*11420*/  @P0 IMAD.WIDE.U32 R2, R128, 0x60, R2 ;  /* 0x0000006080020825 */ /* 0x000fe200078e0002 */
[-C--:B-1----:R-:W-:Y:S04]  /*11430*/  HMMA.16816.F32.BF16 R4, R188, R200.reuse, R4 ;  /* 0x000000c8bc04723c */ /* 0x082fe80000041804 */
[----:B------:R-:W1:Y:S01]  /*11440*/  LDSM.16.M88.4 R184, [R218+0x5900] ;  /* 0x00590000dab8783b */ /* 0x000e620000000200 */
[C---:B------:R-:W-:Y:S01]  /*11450*/  @P0 LEA R128, P2, R2.reuse, c[0x0][0x1c8], 0x1 ;  /* 0x0000720002800a11 */ /* 0x040fe200078408ff */
[----:B------:R-:W-:Y:S02]  /*11460*/  @P0 IMAD.IADD R0, R3, 0x1, R0 ;  /* 0x0000000103000824 */ /* 0x000fe400078e0200 */
[C---:B---3--:R-:W-:Y:S02]  /*11470*/  HMMA.16816.F32.BF16 R8, R204.reuse, R200, R8 ;  /* 0x000000c8cc08723c */ /* 0x048fe40000041808 */
[----:B------:R-:W-:Y:S02]  /*11480*/  LDSM.16.M88.4 R192, [R217] ;  /* 0x00000000d9c0783b */ /* 0x000fe40000000200 */
[----:B------:R-:W-:Y:S01]  /*11490*/  @P0 LEA.HI.X R129, R2, c[0x0][0x1cc], R0, 0x1, P2 ;  /* 0x0000730002810a11 */ /* 0x000fe200010f0c00 */
[----:B------:R-:W-:Y:S01]  /*114a0*/  @P1 IMAD.HI.U32 R0, R135, c[0x0][0x2c8], RZ ;  /* 0x0000b20087001a27 */ /* 0x000fe200078e00ff */
[----:B------:R-:W-:Y:S02]  /*114b0*/  @P0 IADD3 R2, P1, R128, UR6, RZ ;  /* 0x0000000680020c10 */ /* 0x000fe4000ff3e0ff */
[----:B------:R-:W-:Y:S01]  /*114c0*/  LDSM.16.M88.4 R196, [R221+0x8100] ;  /* 0x00810000ddc4783b */ /* 0x000fe20000000200 */
[-C--:B------:R-:W-:Y:S03]  /*114d0*/  HMMA.16816.F32.BF16 R12, R204, R202.reuse, R12 ;  /* 0x000000cacc0c723c */ /* 0x080fe6000004180c */
[----:B------:R-:W-:Y:S02]  /*114e0*/  @P0 IADD3.X R3, R129, UR7, RZ, P1, !PT ;  /* 0x0000000781030c10 */ /* 0x000fe40008ffe4ff */
[----:B------:R-:W-:Y:S03]  /*114f0*/  @P3 SHF.R.U32.HI R135, RZ, c[0x0][0x2cc], R0 ;  /* 0x0000b300ff873a19 */ /* 0x000fe60000011600 */
[C---:B------:R-:W-:Y:S01]  /*11500*/  HMMA.16816.F32.BF16 R16, R188.reuse, R202, R16 ;  /* 0x000000cabc10723c */ /* 0x040fe20000041810 */
[----:B------:R-:W-:Y:S07]  /*11510*/  LDSM.16.M88.4 R200, [R217+0x800] ;  /* 0x00080000d9c8783b */ /* 0x000fee0000000200 */
[-C--:B--2---:R-:W-:Y:S08]  /*11520*/  HMMA.16816.F32.BF16 R20, R188, R208.reuse, R20 ;  /* 0x000000d0bc14723c */ /* 0x084ff00000041814 */
[C---:B------:R-:W-:Y:S08]  /*11530*/  HMMA.16816.F32.BF16 R24, R204.reuse, R208, R24 ;  /* 0x000000d0cc18723c */ /* 0x040ff00000041818 */
[-C--:B------:R-:W-:Y:S08]  /*11540*/  HMMA.16816.F32.BF16 R28, R204, R210.reuse, R28 ;  /* 0x000000d2cc1c723c */ /* 0x080ff0000004181c */
[C---:B------:R-:W-:Y:S08]  /*11550*/  HMMA.16816.F32.BF16 R32, R188.reuse, R210, R32 ;  /* 0x000000d2bc20723c */ /* 0x040ff00000041820 */
[-C--:B----4-:R-:W-:Y:S08]  /*11560*/  HMMA.16816.F32.BF16 R36, R188, R172.reuse, R36 ;  /* 0x000000acbc24723c */ /* 0x090ff00000041824 */
        /* <DEDUP_REMOVED lines=14> */
[-C--:B-1----:R-:W-:Y:S08]  /*11650*/  HMMA.16816.F32.BF16 R84, R188, R184.reuse, R84 ;  /* 0x000000b8bc54723c */ /* 0x082ff00000041854 */
[C---:B------:R-:W-:Y:S08]  /*11660*/  HMMA.16816.F32.BF16 R88, R204.reuse, R184, R88 ;  /* 0x000000b8cc58723c */ /* 0x040ff00000041858 */
[-C--:B------:R-:W-:Y:S08]  /*11670*/  HMMA.16816.F32.BF16 R92, R204, R186.reuse, R92 ;  /* 0x000000bacc5c723c */ /* 0x080ff0000004185c */
[----:B------:R-:W-:Y:S01]  /*11680*/  HMMA.16816.F32.BF16 R96, R188, R186, R96 ;  /* 0x000000babc60723c */ /* 0x000fe20000041860 */
[----:B------:R-:W1:Y:S07]  /*11690*/  LDSM.16.M88.4 R184, [R217+0x2000] ;  /* 0x00200000d9b8783b */ /* 0x000e6e0000000200 */
[-C--:B--2---:R-:W-:Y:S08]  /*116a0*/  HMMA.16816.F32.BF16 R4, R172, R192.reuse, R4 ;  /* 0x000000c0ac04723c */ /* 0x084ff00000041804 */
[C---:B------:R-:W-:Y:S08]  /*116b0*/  HMMA.16816.F32.BF16 R8, R196.reuse, R192, R8 ;  /* 0x000000c0c408723c */ /* 0x040ff00000041808 */
[-C--:B------:R-:W-:Y:S08]  /*116c0*/  HMMA.16816.F32.BF16 R12, R196, R194.reuse, R12 ;  /* 0x000000c2c40c723c */ /* 0x080ff0000004180c */
[C---:B------:R-:W-:Y:S08]  /*116d0*/  HMMA.16816.F32.BF16 R16, R172.reuse, R194, R16 ;  /* 0x000000c2ac10723c */ /* 0x040ff00000041810 */
[-C--:B------:R-:W-:Y:S08]  /*116e0*/  HMMA.16816.F32.BF16 R20, R172, R200.reuse, R20 ;  /* 0x000000c8ac14723c */ /* 0x080ff00000041814 */
[C---:B------:R-:W-:Y:S08]  /*116f0*/  HMMA.16816.F32.BF16 R24, R196.reuse, R200, R24 ;  /* 0x000000c8c418723c */ /* 0x040ff00000041818 */
[-C--:B------:R-:W-:Y:S08]  /*11700*/  HMMA.16816.F32.BF16 R28, R196, R202.reuse, R28 ;  /* 0x000000cac41c723c */ /* 0x080ff0000004181c */
[C---:B------:R-:W-:Y:S08]  /*11710*/  HMMA.16816.F32.BF16 R32, R172.reuse, R202, R32 ;  /* 0x000000caac20723c */ /* 0x040ff00000041820 */
[-C--:B---3--:R-:W-:Y:S08]  /*11720*/  HMMA.16816.F32.BF16 R36, R172, R180.reuse, R36 ;  /* 0x000000b4ac24723c */ /* 0x088ff00000041824 */
[C---:B------:R-:W-:Y:S07]  /*11730*/  HMMA.16816.F32.BF16 R40, R196.reuse, R180, R40 ;  /* 0x000000b4c428723c */ /* 0x040fee0000041828 */
[----:B------:R-:W-:Y:S01]  /*11740*/  @P0 IADD3 R180, P2, R2, UR6, RZ ;  /* 0x0000000602b40c10 */ /* 0x000fe2000ff5e0ff */
[-C--:B------:R-:W-:Y:S04]  /*11750*/  HMMA.16816.F32.BF16 R44, R196, R182.reuse, R44 ;  /* 0x000000b6c42c723c */ /* 0x080fe8000004182c */
[----:B------:R-:W-:Y:S04]  /*11760*/  @P0 IADD3.X R181, R3, UR7, RZ, P2, !PT ;  /* 0x0000000703b50c10 */ /* 0x000fe800097fe4ff */
[C---:B------:R-:W-:Y:S08]  /*11770*/  HMMA.16816.F32.BF16 R48, R172.reuse, R182, R48 ;  /* 0x000000b6ac30723c */ /* 0x040ff00000041830 */
[-C--:B----4-:R-:W-:Y:S08]  /*11780*/  HMMA.16816.F32.BF16 R52, R172, R176.reuse, R52 ;  /* 0x000000b0ac34723c */ /* 0x090ff00000041834 */
[C---:B------:R-:W-:Y:S08]  /*11790*/  HMMA.16816.F32.BF16 R56, R196.reuse, R176, R56 ;  /* 0x000000b0c438723c */ /* 0x040ff00000041838 */
[-C--:B------:R-:W-:Y:S08]  /*117a0*/  HMMA.16816.F32.BF16 R60, R196, R178.reuse, R60 ;  /* 0x000000b2c43c723c */ /* 0x080ff0000004183c */
[C---:B------:R-:W-:Y:S01]  /*117b0*/  HMMA.16816.F32.BF16 R64, R172.reuse, R178, R64 ;  /* 0x000000b2ac40723c */ /* 0x040fe20000041840 */
[----:B------:R-:W2:Y:S01]  /*117c0*/  LDSM.16.M88.4 R176, [R217+0x2800] ;  /* 0x00280000d9b0783b */ /* 0x000ea20000000200 */
[----:B------:R-:W-:Y:S05]  /*117d0*/  DEPBAR.LE SB0, 0x0 ;  /* 0x000080000000791a */ /* 0x000fea0000000000 */
[----:B------:R-:W-:Y:S01]  /*117e0*/  BAR.SYNC.DEFER_BLOCKING 0x0 ;  /* 0x0000000000007b1d */ /* 0x000fe20000010000 */
[-C--:B-1----:R-:W-:Y:S08]  /*117f0*/  HMMA.16816.F32.BF16 R68, R172, R184.reuse, R68 ;  /* 0x000000b8ac44723c */ /* 0x082ff00000041844 */
[C---:B------:R-:W-:Y:S08]  /*11800*/  HMMA.16816.F32.BF16 R72, R196.reuse, R184, R72 ;  /* 0x000000b8c448723c */ /* 0x040ff00000041848 */
[-C--:B------:R-:W-:Y:S01]  /*11810*/  HMMA.16816.F32.BF16 R76, R196, R186.reuse, R76 ;  /* 0x000000bac44c723c */ /* 0x080fe2000004184c */
[----:B------:R-:W-:Y:S01]  /*11820*/  @!PT LDS RZ, [RZ] ;  /* 0x00000000fffff984 */ /* 0x000fe20000000800 */
[----:B------:R-:W-:Y:S01]  /*11830*/  @!PT LDS RZ, [RZ] ;  /* 0x00000000fffff984 */ /* 0x000fe20000000800 */
[----:B------:R-:W-:Y:S01]  /*11840*/  @!PT LDS RZ, [RZ] ;  /* 0x00000000fffff984 */ /* 0x000fe20000000800 */
[----:B------:R1:W-:Y:S07]  /*11850*/  @P0 LDGSTS.E.BYPASS.LTC128B.128 [R231+0x3100], [R128.64], !P6 ;  /* 0x0310000080e70fae */ /* 0x0003ee000f101d4c */
[C---:B------:R-:W-:Y:S01]  /*11860*/  HMMA.16816.F32.BF16 R80, R172.reuse, R186, R80 ;  /* 0x000000baac50723c */ /* 0x040fe20000041850 */
[----:B------:R3:W-:Y:S07]  /*11870*/  @P0 LDGSTS.E.BYPASS.LTC128B.128 [R231+0x3900], [R2.64], !P6 ;  /* 0x0390000002e70fae */ /* 0x0007ee000f101d4c */
[-C--:B--2---:R-:W-:Y:S01]  /*11880*/  HMMA.16816.F32.BF16 R84, R172, R176.reuse, R84 ;  /* 0x000000b0ac54723c */ /* 0x084fe20000041854 */
[----:B------:R2:W-:Y:S07]  /*11890*/  @P0 LDGSTS.E.BYPASS.LTC128B.128 [R231+0x4100], [R180.64], !P6 ;  /* 0x04100000b4e70fae */ /* 0x0005ee000f101d4c */
[C---:B------:R-:W-:Y:S08]  /*118a0*/  HMMA.16816.F32.BF16 R88, R196.reuse, R176, R88 ;  /* 0x000000b0c458723c */ /* 0x040ff00000041858 */
[-C--:B------:R-:W-:Y:S04]  /*118b0*/  HMMA.16816.F32.BF16 R92, R196, R178.reuse, R92 ;  /* 0x000000b2c45c723c */ /* 0x080fe8000004185c */
[----:B-1----:R-:W-:Y:S04]  /*118c0*/  @P0 IADD3 R128, P1, R180, UR6, RZ ;  /* 0x00000006b4800c10 */ /* 0x002fe8000ff3e0ff */
[----:B------:R-:W-:Y:S01]  /*118d0*/  @P0 IADD3.X R129, R181, UR7, RZ, P1, !PT ;  /* 0x00000007b5810c10 */ /* 0x000fe20008ffe4ff */
[----:B------:R-:W-:Y:S04]  /*118e0*/  HMMA.16816.F32.BF16 R96, R172, R178, R96 ;  /* 0x000000b2ac60723c */ /* 0x000fe80000041860 */
[----:B------:R1:W-:Y:S01]  /*118f0*/  @P0 LDGSTS.E.BYPASS.LTC128B.128 [R231+0x4900], [R128.64], !P6 ;  /* 0x0490000080e70fae */ /* 0x0003e2000f101d4c */
[----:B---3--:R-:W-:Y:S04]  /*11900*/  @P0 IADD3 R2, P2, R128, UR6, RZ ;  /* 0x0000000680020c10 */ /* 0x008fe8000ff5e0ff */
[----:B------:R-:W-:Y:S03]  /*11910*/  @P0 IADD3.X R3, R129, UR7, RZ, P2, !PT ;  /* 0x0000000781030c10 */ /* 0x000fe600097fe4ff */
[----:B------:R-:W-:Y:S02]  /*11920*/  @P0 IADD3 R176, P1, R2, UR6, RZ ;  /* 0x0000000602b00c10 */ /* 0x000fe4000ff3e0ff */
[----:B------:R3:W-:Y:S02]  /*11930*/  @P0 LDGSTS.E.BYPASS.LTC128B.128 [R231+0x5100], [R2.64], !P6 ;  /* 0x0510000002e70fae */ /* 0x0007e4000f101d4c */
[----:B------:R-:W-:Y:S05]  /*11940*/  @P0 IADD3.X R177, R3, UR7, RZ, P1, !PT ;  /* 0x0000000703b10c10 */ /* 0x000fea0008ffe4ff */
[----:B------:R2:W-:Y:S01]  /*11950*/  @P0 LDGSTS.E.BYPASS.LTC128B.128 [R231+0x5900], [R176.64], !P6 ;  /* 0x05900000b0e70fae */ /* 0x0005e2000f101d4c */
[----:B------:R-:W-:Y:S05]  /*11960*/  PLOP3.LUT P0, PT, PT, PT, UP1, 0x40, 0x0 ;  /* 0x000000000000781c */ /* 0x000fea0003f0e818 */
[----:B------:R-:W0:Y:S01]  /*11970*/  LDGDEPBAR ;  /* 0x00000000000079af */ /* 0x000e220000000000 */
[----:B-1----:R-:W-:Y:S05]  /*11980*/  IMAD R129, R229, -0x60, RZ ;  /* 0xffffffa0e5817824 */ /* 0x002fea00078e02ff */
[----:B------:R-:W3:Y:S01]  /*11990*/  SHFL.IDX PT, R128, R135, RZ, 0x1c1f ;  /* 0x001c1fff87807589 */ /* 0x000ee200000e0000 */
[----:B------:R-:W-:Y:S01]  /*119a0*/  IMAD.IADD R174, R129, 0x1, -R130 ;  /* 0x0000000181ae7824 */ /* 0x000fe200078e0a82 */
[----:B------:R-:W-:Y:S04]  /*119b0*/  IADD3 R173, -R130, 0x1, R129 ;  /* 0x0000000182ad7810 */ /* 0x000fe80007ffe181 */
[----:B------:R-:W-:Y:S04]  /*119c0*/  IADD3 R173, R173, c[0x0][0x1d0], RZ ;  /* 0x00007400adad7a10 */ /* 0x000fe80007ffe0ff */
[----:B------:R-:W-:Y:S04]  /*119d0*/  IADD3 R173, R173, -c[0x0][0x168], RZ ;  /* 0x80005a00adad7a10 */ /* 0x000fe80007ffe0ff */
[C---:B------:R-:W-:Y:S02]  /*119e0*/  IADD3 R172, R173.reuse, c[0x0][0x328], RZ ;  /* 0x0000ca00adac7a10 */ /* 0x040fe40007ffe0ff */
[----:B------:R-:W-:Y:S03]  /*119f0*/  IADD3 R173, R173, UR11, RZ ;  /* 0x0000000badad7c10 */ /* 0x000fe6000fffe0ff */
[--C-:B---3--:R-:W-:Y:S02]  /*11a00*/  IMAD.IADD R2, R172, 0x1, R128.reuse ;  /* 0x00000001ac027824 */ /* 0x108fe400078e0280 */
[----:B------:R-:W-:Y:S01]  /*11a10*/  IMAD.IADD R0, R173, 0x1, R128 ;  /* 0x00000001ad007824 */ /* 0x000fe200078e0280 */
[----:B------:R-:W-:-:S05]  /*11a20*/  @P0 BRA `(.L_x_188) ;  /* 0x0000018000000947 */ /* 0x000fca0003800000 */
[----:B--2---:R-:W-:Y:S01]  /*11a30*/  IADD3 R3, R128, c[0x0][0x1d0], RZ ;  /* 0x0000740080037a10 */ /* 0x004fe20007ffe0ff */
        /* <DEDUP_REMOVED lines=13> */
.L_x_190:
[----:B------:R-:W-:Y:S04]  /*11b10*/  MOV R128, c[0x0][0x32c] ;  /* 0x0000cb0000807a02 */ /* 0x000fe80000000f00 */
[----:B------:R-:W-:Y:S11]  /*11b20*/  ISETP.NE.AND P0, PT, R128, 0x1, PT ;  /* 0x000000018000780c */ /* 0x000ff60003f05270 */
[----:B------:R-:W-:Y:S02]  /*11b30*/  @!UPT UIADD3 URZ, URZ, URZ, URZ ;  /* 0x0000003f3f3ff290 */ /* 0x000fe4000fffe03f */
[----:B------:R-:W-:Y:S05]  /*11b40*/  @P0 IMAD.HI.U32 R128, R3, c[0x0][0x330], RZ ;  /* 0x0000cc0003800a27 */ /* 0x000fea00078e00ff */
[----:B------:R-:W-:Y:S02]  /*11b50*/  @P0 SHF.R.U32.HI R3, RZ, c[0x0][0x334], R128 ;  /* 0x0000cd00ff030a19 */ /* 0x000fe40000011680 */
.L_x_191:
[----:B------:R-:W-:Y:S05]  /*11b60*/  BSYNC B0 ;  /* 0x0000000000007941 */ /* 0x000fea0003800000 */
.L_x_189:
[----:B------:R-:W-:Y:S05]  /*11b70*/  IMAD R3, R3, c[0x0][0x32c], R174 ;  /* 0x0000cb0003037a24 */ /* 0x000fea00078e02ae */
[----:B------:R-:W-:Y:S02]  /*11b80*/  IADD3 R128, R3, c[0x0][0x32c], RZ ;  /* 0x0000cb0003807a10 */ /* 0x000fe40007ffe0ff */
[----:B------:R-:W-:Y:S02]  /*11b90*/  IMNMX R0, R0, R3, !PT ;  /* 0x0000000300007217 */ /* 0x000fe40007800200 */
[----:B------:R-:W-:Y:S02]  /*11ba0*/  IMNMX R2, R2, R128, PT ;  /* 0x0000008002027217 */ /* 0x000fe40003800200 */
.L_x_188:
[----:B--2---:R-:W-:Y:S01]  /*11bb0*/  PLOP3.LUT P0, PT, PT, PT, UP1, 0x40, 0x0 ;  /* 0x000000000000781c */ /* 0x004fe20003f0e818 */
        /* <DEDUP_REMOVED lines=18> */
.L_x_194:
[----:B------:R-:W-:Y:S04]  /*11ce0*/  MOV R175, c[0x0][0x32c] ;  /* 0x0000cb0000af7a02 */ /* 0x000fe80000000f00 */
[----:B------:R-:W-:Y:S11]  /*11cf0*/  ISETP.NE.AND P0, PT, R175, 0x1, PT ;  /* 0x00000001af00780c */ /* 0x000ff60003f05270 */
[----:B------:R-:W-:Y:S02]  /*11d00*/  @!UPT UIADD3 URZ, URZ, URZ, URZ ;  /* 0x0000003f3f3ff290 */ /* 0x000fe4000fffe03f */
[----:B------:R-:W-:Y:S05]  /*11d10*/  @P0 IMAD.HI.U32 R175, R130, c[0x0][0x330], RZ ;  /* 0x0000cc0082af0a27 */ /* 0x000fea00078e00ff */
[----:B------:R-:W-:Y:S02]  /*11d20*/  @P0 SHF.R.U32.HI R130, RZ, c[0x0][0x334], R175 ;  /* 0x0000cd00ff820a19 */ /* 0x000fe400000116af */
.L_x_195:
[----:B------:R-:W-:Y:S05]  /*11d30*/  BSYNC B0 ;  /* 0x0000000000007941 */ /* 0x000fea0003800000 */
.L_x_193:
[----:B------:R-:W-:Y:S05]  /*11d40*/  IMAD R130, R130, c[0x0][0x32c], R174 ;  /* 0x0000cb0082827a24 */ /* 0x000fea00078e02ae */
[----:B------:R-:W-:Y:S02]  /*11d50*/  IADD3 R175, R130, c[0x0][0x32c], RZ ;  /* 0x0000cb0082af7a10 */ /* 0x000fe40007ffe0ff */
[----:B------:R-:W-:Y:S02]  /*11d60*/  IMNMX R3, R3, R130, !PT ;  /* 0x0000008203037217 */ /* 0x000fe40007800200 */
[----:B------:R-:W-:Y:S02]  /*11d70*/  IMNMX R128, R128, R175, PT ;  /* 0x000000af80807217 */ /* 0x000fe40003800200 */
.L_x_192:
[C---:B------:R-:W-:Y:S02]  /*11d80*/  ISETP.GE.AND P0, PT, R129.reuse, 0x9, PT ;  /* 0x000000098100780c */ /* 0x040fe40003f06270 */
[C---:B------:R-:W-:Y:S02]  /*11d90*/  ISETP.GE.AND P1, PT, R129.reuse, 0x2, PT ;  /* 0x000000028100780c */ /* 0x040fe40003f26270 */
[----:B------:R-:W-:Y:S02]  /*11da0*/  P2R R181, PR, RZ, 0x1 ;  /* 0x00000001ffb57803 */ /* 0x000fe40000000000 */
[C---:B------:R-:W-:Y:S02]  /*11db0*/  ISETP.GT.AND P0, PT, R0.reuse, 0x8, !P0 ;  /* 0x000000080000780c */ /* 0x040fe40004704270 */
[----:B------:R-:W-:Y:S02]  /*11dc0*/  P2R R182, PR, RZ, 0x2 ;  /* 0x00000002ffb67803 */ /* 0x000fe40000000000 */
[----:B------:R-:W-:Y:S02]  /*11dd0*/  ISETP.GT.AND P1, PT, R0, 0x1, !P1 ;  /* 0x000000010000780c */ /* 0x000fe40004f24270 */
[C---:B------:R-:W-:Y:S02]  /*11de0*/  ISETP.GE.AND P2, PT, R129.reuse, 0x11, PT ;  /* 0x000000118100780c */ /* 0x040fe40003f46270 */
[C---:B------:R-:W-:Y:S02]  /*11df0*/  ISETP.LT.OR P0, PT, R2.reuse, 0x9, P0 ;  /* 0x000000090200780c */ /* 0x040fe40000701670 */
[----:B------:R-:W-:Y:S02]  /*11e00*/  ISETP.LT.OR P1, PT, R2, 0x2, P1 ;  /* 0x000000020200780c */ /* 0x000fe40000f21670 */
[----:B------:R-:W-:Y:S02]  /*11e10*/  ISETP.GE.AND P3, PT, R129, 0xa, PT ;  /* 0x0000000a8100780c */ /* 0x000fe40003f66270 */
[----:B------:R-:W-:Y:S02]  /*11e20*/  FSEL R184, R16, -INF , !P0 ;  /* 0xff80000010b87808 */ /* 0x000fe40004000000 */
[C---:B------:R-:W-:Y:S02]  /*11e30*/  ISETP.GT.AND P0, PT, R0.reuse, 0x10, !P2 ;  /* 0x000000100000780c */ /* 0x040fe40005704270 */
[----:B------:R-:W-:Y:S02]  /*11e40*/  FSEL R183, R5, -INF , !P1 ;  /* 0xff80000005b77808 */ /* 0x000fe40004800000 */
[----:B------:R-:W-:Y:S02]  /*11e50*/  ISETP.GT.AND P1, PT, R0, 0x9, !P3 ;  /* 0x000000090000780c */ /* 0x000fe40005f24270 */
[----:B------:R-:W-:Y:S02]  /*11e60*/  P2R R179, PR, RZ, 0x4 ;  /* 0x00000004ffb37803 */ /* 0x000fe40000000000 */
[C---:B------:R-:W-:Y:S02]  /*11e70*/  ISETP.LT.OR P0, PT, R2.reuse, 0x11, P0 ;  /* 0x000000110200780c */ /* 0x040fe40000701670 */
[----:B------:R-:W-:Y:S02]  /*11e80*/  ISETP.GE.AND P2, PT, R129, 0x12, PT ;  /* 0x000000128100780c */ /* 0x000fe40003f46270 */
[----:B------:R-:W-:Y:S02]  /*11e90*/  ISETP.LT.OR P1, PT, R2, 0xa, P1 ;  /* 0x0000000a0200780c */ /* 0x000fe40000f21670 */
[----:B------:R-:W-:Y:S02]  /*11ea0*/  FSEL R186, R20, -INF , !P0 ;  /* 0xff80000014ba7808 */ /* 0x000fe40004000000 */
[----:B------:R-:W-:Y:S02]  /*11eb0*/  ISETP.GT.AND P0, PT, R0, 0x11, !P2 ;  /* 0x000000110000780c */ /* 0x000fe40005704270 */
[----:B------:R-:W-:Y:S02]  /*11ec0*/  FSEL R185, R17, -INF , !P1 ;  /* 0xff80000011b97808 */ /* 0x000fe40004800000 */
[----:B------:R-:W-:Y:S02]  /*11ed0*/  ISETP.LT.OR P0, PT, R2, 0x12, P0 ;  /* 0x000000120200780c */ /* 0x000fe40000701670 */
[----:B------:R-:W-:Y:S02]  /*11ee0*/  ISETP.GE.AND P1, PT, R129, 0x19, PT ;  /* 0x000000198100780c */ /* 0x000fe40003f26270 */
[----:B------:R-:W-:Y:S02]  /*11ef0*/  FSEL R187, R21, -INF , !P0 ;  /* 0xff80000015bb7808 */ /* 0x000fe40004000000 */
[----:B------:R-:W-:Y:S02]  /*11f00*/  ISETP.GT.AND P0, PT, R0, 0x18, !P1 ;  /* 0x000000180000780c */ /* 0x000fe40004f04270 */
[----:B------:R-:W-:Y:S02]  /*11f10*/  P2R R177, PR, RZ, 0x2 ;  /* 0x00000002ffb17803 */ /* 0x000fe40000000000 */
[----:B------:R-:W-:Y:S02]  /*11f20*/  ISETP.LT.OR P0, PT, R2, 0x19, P0 ;  /* 0x000000190200780c */ /* 0x000fe40000701670 */
[C---:B------:R-:W-:Y:S02]  /*11f30*/  ISETP.GE.AND P1, PT, R129.reuse, 0x1a, PT ;  /* 0x0000001a8100780c */ /* 0x040fe40003f26270 */
[----:B------:R-:W-:Y:S02]  /*11f40*/  FSEL R188, R32, -INF , !P0 ;  /* 0xff80000020bc7808 */ /* 0x000fe40004000000 */
[----:B------:R-:W-:Y:S02]  /*11f50*/  ISETP.GT.AND P0, PT, R0, 0x19, !P1 ;  /* 0x000000190000780c */ /* 0x000fe40004f04270 */
[----:B------:R-:W-:Y:S02]  /*11f60*/  P2R R176, PR, RZ, 0x2 ;  /* 0x00000002ffb07803 */ /* 0x000fe40000000000 */
        /* <DEDUP_REMOVED lines=39> */
[----:B------:R-:W-:Y:S02]  /*121e0*/  ISETP.GE.AND P4, PT, R129, 0x41, PT ;  /* 0x000000418100780c */ /* 0x000fe40003f86270 */
[----:B------:R-:W-:Y:S02]  /*121f0*/  ISETP.LT.OR P0, PT, R2, 0x3a, P0 ;  /* 0x0000003a0200780c */ /* 0x000fe40000701670 */
[----:B------:R-:W-:Y:S02]  /*12200*/  P2R R180, PR, RZ, 0x8 ;  /* 0x00000008ffb47803 */ /* 0x000fe40000000000 */
[----:B------:R-:W-:Y:S02]  /*12210*/  FSEL R204, R65, -INF , !P0 ;  /* 0xff80000041cc7808 */ /* 0x000fe40004000000 */
[----:B------:R-:W-:Y:S02]  /*12220*/  ISETP.GT.AND P0, PT, R0, 0x40, !P4 ;  /* 0x000000400000780c */ /* 0x000fe40006704270 */
[C---:B------:R-:W-:Y:S02]  /*12230*/  ISETP.GE.AND P3, PT, R129.reuse, 0x42, PT ;  /* 0x000000428100780c */ /* 0x040fe40003f66270 */
        /* <DEDUP_REMOVED lines=28> */
[----:B------:R-:W-:Y:S04]  /*12400*/  ISETP.GT.AND P0, PT, R0, 0x58, !P5 ;  /* 0x000000580000780c */ /* 0x000fe80006f04270 */
[----:B------:R-:W-:Y:S04]  /*12410*/  ISETP.LT.OR P0, PT, R2, 0x59, P0 ;  /* 0x000000590200780c */ /* 0x000fe80000701670 */
[----:B------:R-:W-:Y:S02]  /*12420*/  FSEL R246, R96, -INF , !P0 ;  /* 0xff80000060f67808 */ /* 0x000fe40004000000 */
[----:B------:R-:W-:Y:S04]  /*12430*/  ISETP.GT.AND P0, PT, R0, RZ, !P1 ;  /* 0x000000ff0000720c */ /* 0x000fe80004f04270 */
[----:B------:R-:W-:Y:S04]  /*12440*/  ISETP.LT.OR P0, PT, R2, 0x1, P0 ;  /* 0x000000010200780c */ /* 0x000fe80000701670 */
[----:B------:R-:W-:Y:S02]  /*12450*/  FSEL R52, R4, -INF , !P0 ;  /* 0xff80000004347808 */ /* 0x000fe40004000000 */
[----:B------:R-:W-:Y:S01]  /*12460*/  ISETP.GE.AND P0, PT, R129, 0x5a, PT ;  /* 0x0000005a8100780c */ /* 0x000fe20003f06270 */
[----:B------:R-:W1:Y:S03]  /*12470*/  SHFL.IDX PT, R4, R135, 0x2, 0x1c1f ;  /* 0x005c1f0087047f89 */ /* 0x000e6600000e0000 */
[----:B------:R-:W-:Y:S02]  /*12480*/  P2R R37, PR, RZ, 0x1 ;  /* 0x00000001ff257803 */ /* 0x000fe40000000000 */
[----:B------:R-:W-:Y:S04]  /*12490*/  ISETP.GT.AND P0, PT, R0, 0x59, !P0 ;  /* 0x000000590000780c */ /* 0x000fe80004704270 */
        /* <DEDUP_REMOVED lines=20> */
.L_x_198:
[----:B------:R-:W-:Y:S04]  /*125e0*/  MOV R49, c[0x0][0x32c] ;  /* 0x0000cb0000317a02 */ /* 0x000fe80000000f00 */
[----:B------:R-:W-:Y:S11]  /*125f0*/  ISETP.NE.AND P0, PT, R49, 0x1, PT ;  /* 0x000000013100780c */ /* 0x000ff60003f05270 */
[----:B------:R-:W-:Y:S02]  /*12600*/  @!UPT UIADD3 URZ, URZ, URZ, URZ ;  /* 0x0000003f3f3ff290 */ /* 0x000fe4000fffe03f */
[----:B------:R-:W-:Y:S05]  /*12610*/  @P0 IMAD.HI.U32 R49, R4, c[0x0][0x330], RZ ;  /* 0x0000cc0004310a27 */ /* 0x000fea00078e00ff */
[----:B------:R-:W-:Y:S02]  /*12620*/  @P0 SHF.R.U32.HI R4, RZ, c[0x0][0x334], R49 ;  /* 0x0000cd00ff040a19 */ /* 0x000fe40000011631 */
.L_x_199:
[----:B------:R-:W-:Y:S05]  /*12630*/  BSYNC B0 ;  /* 0x0000000000007941 */ /* 0x000fea0003800000 */
.L_x_197:
[----:B------:R-:W-:Y:S05]  /*12640*/  IMAD R4, R4, c[0x0][0x32c], R174 ;  /* 0x0000cb0004047a24 */ /* 0x000fea00078e02ae */
[----:B------:R-:W-:Y:S02]  /*12650*/  IADD3 R49, R4, c[0x0][0x32c], RZ ;  /* 0x0000cb0004317a10 */ /* 0x000fe40007ffe0ff */
[----:B------:R-:W-:Y:S02]  /*12660*/  IMNMX R0, R0, R4, !PT ;  /* 0x0000000400007217 */ /* 0x000fe40007800200 */
[----:B------:R-:W-:Y:S02]  /*12670*/  IMNMX R2, R2, R49, PT ;  /* 0x0000003102027217 */ /* 0x000fe40003800200 */
.L_x_196:
[----:B------:R-:W-:Y:S02]  /*12680*/  ISETP.NE.AND P0, PT, R181, RZ, PT ;  /* 0x000000ffb500720c */ /* 0x000fe40003f05270 */
[----:B------:R-:W-:Y:S02]  /*12690*/  P2R R4, PR, RZ, 0x10 ;  /* 0x00000010ff047803 */ /* 0x000fe40000000000 */
[----:B------:R-:W-:Y:S02]  /*126a0*/  ISETP.GT.AND P0, PT, R3, 0x8, !P0 ;  /* 0x000000080300780c */ /* 0x000fe40004704270 */
[----:B------:R-:W-:Y:S02]  /*126b0*/  P2R R49, PR, RZ, 0x40 ;  /* 0x00000040ff317803 */ /* 0x000fe40000000000 */
[----:B------:R-:W-:Y:S02]  /*126c0*/  ISETP.LT.OR P0, PT, R128, 0x9, P0 ;  /* 0x000000098000780c */ /* 0x000fe40000701670 */
[----:B------:R-:W-:Y:S02]  /*126d0*/  ISETP.NE.AND P6, PT, R37, RZ, PT ;  /* 0x000000ff2500720c */ /* 0x000fe40003fc5270 */
[----:B------:R-:W-:Y:S02]  /*126e0*/  FSEL R53, R18, -INF , !P0 ;  /* 0xff80000012357808 */ /* 0x000fe40004000000 */
[----:B------:R-:W-:Y:S04]  /*126f0*/  ISETP.NE.AND P0, PT, R180, RZ, PT ;  /* 0x000000ffb400720c */ /* 0x000fe80003f05270 */
[----:B------:R-:W-:Y:S04]  /*12700*/  ISETP.GT.AND P0, PT, R3, 0x9, !P0 ;  /* 0x000000090300780c */ /* 0x000fe80004704270 */
[C---:B------:R-:W-:Y:S04]  /*12710*/  ISETP.LT.OR P0, PT, R128.reuse, 0xa, P0 ;  /* 0x0000000a8000780c */ /* 0x040fe80000701670 */
[----:B------:R-:W-:Y:S02]  /*12720*/  FSEL R68, R19, -INF , !P0 ;  /* 0xff80000013447808 */ /* 0x000fe40004000000 */
[----:B------:R-:W-:Y:S04]  /*12730*/  ISETP.NE.AND P0, PT, R179, RZ, PT ;  /* 0x000000ffb300720c */ /* 0x000fe80003f05270 */
[C---:B------:R-:W-:Y:S04]  /*12740*/  ISETP.GT.AND P0, PT, R3.reuse, 0x10, !P0 ;  /* 0x000000100300780c */ /* 0x040fe80004704270 */
[----:B------:R-:W-:Y:S04]  /*12750*/  ISETP.LT.OR P0, PT, R128, 0x11, P0 ;  /* 0x000000118000780c */ /* 0x000fe80000701670 */
        /* <DEDUP_REMOVED lines=45> */
[C---:B------:R-:W-:Y:S02]  /*12a30*/  ISETP.GT.AND P0, PT, R3.reuse, 0x40, !P4 ;  /* 0x000000400300780c */ /* 0x040fe40006704270 */
[----:B------:R-:W-:Y:S02]  /*12a40*/  ISETP.NE.AND P4, PT, R182, RZ, PT ;  /* 0x000000ffb600720c */ /* 0x000fe40003f85270 */
[----:B------:R-:W-:Y:S04]  /*12a50*/  ISETP.LT.OR P0, PT, R128, 0x41, P0 ;  /* 0x000000418000780c */ /* 0x000fe80000701670 */
[----:B------:R-:W-:Y:S02]  /*12a60*/  FSEL R206, R70, -INF , !P0 ;  /* 0xff80000046ce7808 */ /* 0x000fe40004000000 */
[----:B------:R-:W-:Y:S04]  /*12a70*/  ISETP.GT.AND P0, PT, R3, 0x41, !P3 ;  /* 0x000000410300780c */ /* 0x000fe80005f04270 */
[C---:B------:R-:W-:Y:S04]  /*12a80*/  ISETP.LT.OR P0, PT, R128.reuse, 0x42, P0 ;  /* 0x000000428000780c */ /* 0x040fe80000701670 */
[----:B------:R-:W-:Y:S02]  /*12a90*/  FSEL R207, R71, -INF , !P0 ;  /* 0xff80000047cf7808 */ /* 0x000fe40004000000 */
        /* <DEDUP_REMOVED lines=15> */
[----:B------:R-:W-:Y:S04]  /*12b90*/  ISETP.GT.AND P0, PT, R3, 0x1, !P4 ;  /* 0x000000010300780c */ /* 0x000fe80006704270 */
[C---:B------:R-:W-:Y:S04]  /*12ba0*/  ISETP.LT.OR P0, PT, R128.reuse, 0x2, P0 ;  /* 0x000000028000780c */ /* 0x040fe80000701670 */
[----:B------:R-:W-:Y:S02]  /*12bb0*/  FSEL R19, R7, -INF , !P0 ;  /* 0xff80000007137808 */ /* 0x000fe40004000000 */
[C---:B------:R-:W-:Y:S04]  /*12bc0*/  ISETP.GT.AND P0, PT, R3.reuse, RZ, !P1 ;  /* 0x000000ff0300720c */ /* 0x040fe80004f04270 */
[----:B------:R-:W-:Y:S04]  /*12bd0*/  ISETP.LT.OR P0, PT, R128, 0x1, P0 ;  /* 0x000000018000780c */ /* 0x000fe80000701670 */
[----:B------:R-:W-:Y:S02]  /*12be0*/  FSEL R18, R6, -INF , !P0 ;  /* 0xff80000006127808 */ /* 0x000fe40004000000 */
[C---:B------:R-:W-:Y:S04]  /*12bf0*/  ISETP.GT.AND P0, PT, R3.reuse, 0x58, !P5 ;  /* 0x000000580300780c */ /* 0x040fe80006f04270 */
[----:B------:R-:W-:Y:S04]  /*12c00*/  ISETP.LT.OR P0, PT, R128, 0x59, P0 ;  /* 0x000000598000780c */ /* 0x000fe80000701670 */
[----:B------:R-:W-:Y:S02]  /*12c10*/  FSEL R242, R98, -INF , !P0 ;  /* 0xff80000062f27808 */ /* 0x000fe40004000000 */
[----:B------:R-:W-:Y:S02]  /*12c20*/  ISETP.GT.AND P0, PT, R3, 0x59, !P6 ;  /* 0x000000590300780c */ /* 0x000fe40007704270 */
[----:B------:R-:W1:Y:S02]  /*12c30*/  SHFL.IDX PT, R3, R135, 0x3, 0x1c1f ;  /* 0x007c1f0087037f89 */ /* 0x000e6400000e0000 */
[----:B------:R-:W-:Y:S04]  /*12c40*/  ISETP.LT.OR P0, PT, R128, 0x5a, P0 ;  /* 0x0000005a8000780c */ /* 0x000fe80000701670 */
[----:B------:R-:W-:Y:S02]  /*12c50*/  FSEL R245, R99, -INF , !P0 ;  /* 0xff80000063f57808 */ /* 0x000fe40004000000 */
[----:B------:R-:W-:Y:S04]  /*12c60*/  ISETP.GT.AND P0, PT, R0, RZ, !P1 ;  /* 0x000000ff0000720c */ /* 0x000fe80004f04270 */
[----:B------:R-:W-:Y:S04]  /*12c70*/  ISETP.LT.OR P0, PT, R2, 0x1, P0 ;  /* 0x000000010200780c */ /* 0x000fe80000701670 */
[----:B------:R-:W-:Y:S02]  /*12c80*/  FSEL R8, R8, -INF , !P0 ;  /* 0xff80000008087808 */ /* 0x000fe40004000000 */
[----:B------:R-:W-:Y:S02]  /*12c90*/  ISETP.GT.AND P0, PT, R0, 0x1, !P4 ;  /* 0x000000010000780c */ /* 0x000fe40006704270 */
[----:B------:R-:W-:Y:S02]  /*12ca0*/  ISETP.NE.AND P4, PT, R4, RZ, PT ;  /* 0x000000ff0400720c */ /* 0x000fe40003f85270 */
        /* <DEDUP_REMOVED lines=82> */
[----:B------:R-:W-:Y:S01]  /*131d0*/  ISETP.GT.AND P0, PT, R0, 0x59, !P6 ;  /* 0x000000590000780c */ /* 0x000fe20007704270 */
[--C-:B-1----:R-:W-:Y:S01]  /*131e0*/  IMAD.IADD R0, R173, 0x1, R3.reuse ;  /* 0x00000001ad007824 */ /* 0x102fe200078e0203 */
[----:B------:R-:W-:Y:S02]  /*131f0*/  ISETP.NE.AND P6, PT, R49, RZ, PT ;  /* 0x000000ff3100720c */ /* 0x000fe40003fc5270 */
[----:B------:R-:W-:Y:S01]  /*13200*/  ISETP.LT.OR P0, PT, R2, 0x5a, P0 ;  /* 0x0000005a0200780c */ /* 0x000fe20000701670 */
[----:B------:R-:W-:Y:S03]  /*13210*/  IMAD.IADD R2, R172, 0x1, R3 ;  /* 0x00000001ac027824 */ /* 0x000fe600078e0203 */
[----:B------:R-:W-:Y:S02]  /*13220*/  FSEL R244, R93, -INF , !P0 ;  /* 0xff8000005df47808 */ /* 0x000fe40004000000 */
[----:B------:R-:W-:Y:S11]  /*13230*/  PLOP3.LUT P0, PT, PT, PT, UP1, 0x40, 0x0 ;  /* 0x000000000000781c */ /* 0x000ff60003f0e818 */
[----:B------:R-:W-:Y:S02]  /*13240*/  @!UPT UIADD3 URZ, URZ, URZ, URZ ;  /* 0x0000003f3f3ff290 */ /* 0x000fe4000fffe03f */
        /* <DEDUP_REMOVED lines=15> */
.L_x_202:
[----:B------:R-:W-:Y:S04]  /*13340*/  MOV R4, c[0x0][0x32c] ;  /* 0x0000cb0000047a02 */ /* 0x000fe80000000f00 */
[----:B------:R-:W-:Y:S11]  /*13350*/  ISETP.NE.AND P0, PT, R4, 0x1, PT ;  /* 0x000000010400780c */ /* 0x000ff60003f05270 */
[----:B------:R-:W-:Y:S02]  /*13360*/  @!UPT UIADD3 URZ, URZ, URZ, URZ ;  /* 0x0000003f3f3ff290 */ /* 0x000fe4000fffe03f */
[----:B------:R-:W-:Y:S05]  /*13370*/  @P0 IMAD.HI.U32 R4, R3, c[0x0][0x330], RZ ;  /* 0x0000cc0003040a27 */ /* 0x000fea00078e00ff */
[----:B------:R-:W-:Y:S02]  /*13380*/  @P0 SHF.R.U32.HI R3, RZ, c[0x0][0x334], R4 ;  /* 0x0000cd00ff030a19 */ /* 0x000fe40000011604 */
.L_x_203:
[----:B------:R-:W-:Y:S05]  /*13390*/  BSYNC B0 ;  /* 0x0000000000007941 */ /* 0x000fea0003800000 */
.L_x_201:
[----:B------:R-:W-:Y:S05]  /*133a0*/  IMAD R3, R3, c[0x0][0x32c], R174 ;  /* 0x0000cb0003037a24 */ /* 0x000fea00078e02ae */
[----:B------:R-:W-:Y:S02]  /*133b0*/  IADD3 R4, R3, c[0x0][0x32c], RZ ;  /* 0x0000cb0003047a10 */ /* 0x000fe40007ffe0ff */
[----:B------:R-:W-:Y:S02]  /*133c0*/  IMNMX R0, R0, R3, !PT ;  /* 0x0000000300007217 */ /* 0x000fe40007800200 */
[----:B------:R-:W-:Y:S02]  /*133d0*/  IMNMX R2, R2, R4, PT ;  /* 0x0000000402027217 */ /* 0x000fe40003800200 */
.L_x_200:
[----:B------:R-:W-:Y:S02]  /*133e0*/  ISETP.GT.AND P0, PT, R0, RZ, !P1 ;  /* 0x000000ff0000720c */ /* 0x000fe40004f04270 */
[----:B------:R-:W-:Y:S02]  /*133f0*/  ISETP.NE.AND P1, PT, R179, RZ, PT ;  /* 0x000000ffb300720c */ /* 0x000fe40003f25270 */
        /* <DEDUP_REMOVED lines=64> */
[----:B------:R-:W-:Y:S02]  /*13800*/  FMNMX.FTZ R130, R185, R130, !PT ;  /* 0x00000082b9827209 */ /* 0x000fe40007810000 */
        /* <DEDUP_REMOVED lines=16> */
[----:B------:R-:W-:Y:S01]  /*13910*/  FMNMX.FTZ R130, R194, R130, !PT ;  /* 0x00000082c2827209 */ /* 0x000fe20007810000 */
[----:B------:R-:W-:Y:S01]  /*13920*/  LDSM.16.MT88.4 R32, [R216+0x100] ;  /* 0x00010000d820783b */ /* 0x000fe20000004200 */
        /* <DEDUP_REMOVED lines=30> */
[----:B------:R-:W-:Y:S02]  /*13b10*/  ISETP.NE.AND P3, PT, R5, RZ, PT ;  /* 0x000000ff0500720c */ /* 0x000fe40003f65270 */
[----:B------:R-:W1:Y:S01]  /*13b20*/  SHFL.BFLY PT, R5, R130, 0x2, 0x1f ;  /* 0x0c401f0082057f89 */ /* 0x000e6200000e0000 */
        /* <DEDUP_REMOVED lines=17> */
[----:B------:R-:W-:Y:S02]  /*13c40*/  ISETP.LT.OR P0, PT, R2, 0x42, P0 ;  /* 0x000000420200780c */ /* 0x000fe40000701670 */
[----:B------:R-:W-:Y:S02]  /*13c50*/  FMNMX.FTZ R4, R199, R4, !PT ;  /* 0x00000004c7047209 */ /* 0x000fe40007810000 */
[----:B------:R-:W-:Y:S01]  /*13c60*/  FMNMX.FTZ R5, R10, R134, !PT ;  /* 0x000000860a057209 */ /* 0x000fe20007810000 */
[----:B------:R-:W2:Y:S01]  /*13c70*/  SHFL.BFLY PT, R129, R3, 0x2, 0x1f ;  /* 0x0c401f0003817f89 */ /* 0x000ea200000e0000 */
[----:B------:R-:W-:Y:S02]  /*13c80*/  FMNMX.FTZ R4, R200, R4, !PT ;  /* 0x00000004c8047209 */ /* 0x000fe40007810000 */
[----:B------:R-:W-:Y:S02]  /*13c90*/  FSEL R172, R75, -INF , !P0 ;  /* 0xff8000004bac7808 */ /* 0x000fe40004000000 */
[----:B------:R-:W-:Y:S02]  /*13ca0*/  FMNMX.FTZ R4, R208, R4, !PT ;  /* 0x00000004d0047209 */ /* 0x000fe40007810000 */
[----:B------:R-:W-:Y:S02]  /*13cb0*/  ISETP.GT.AND P0, PT, R0, 0x48, !P2 ;  /* 0x000000480000780c */ /* 0x000fe40005704270 */
[----:B------:R-:W-:Y:S02]  /*13cc0*/  FMNMX.FTZ R4, R209, R4, !PT ;  /* 0x00000004d1047209 */ /* 0x000fe40007810000 */
[----:B------:R-:W-:Y:S02]  /*13cd0*/  FMNMX.FTZ R5, R11, R5, !PT ;  /* 0x000000050b057209 */ /* 0x000fe40007810000 */
[----:B------:R-:W-:Y:S02]  /*13ce0*/  FMNMX.FTZ R4, R211, R4, !PT ;  /* 0x00000004d3047209 */ /* 0x000fe40007810000 */
[----:B------:R-:W-:Y:S02]  /*13cf0*/  FMNMX.FTZ R5, R14, R5, !PT ;  /* 0x000000050e057209 */ /* 0x000fe40007810000 */
[----:B-1----:R-:W-:Y:S02]  /*13d00*/  FMNMX.FTZ R130, R130, R6, !PT ;  /* 0x0000000682827209 */ /* 0x002fe40007810000 */
[----:B------:R-:W-:Y:S02]  /*13d10*/  FMNMX.FTZ R4, R230, R4, !PT ;  /* 0x00000004e6047209 */ /* 0x000fe40007810000 */
[C---:B------:R-:W-:Y:S01]  /*13d20*/  FSETP.NEU.FTZ.AND P2, PT, R130.reuse, -INF , PT ;  /* 0xff8000008200780b */ /* 0x040fe20003f5d000 */
[----:B------:R-:W-:Y:S01]  /*13d30*/  FMUL.FTZ R43, R130, c[0x0][0x2d0] ;  /* 0x0000b400822b7a20 */ /* 0x000fe20000410000 */
[----:B------:R-:W-:Y:S02]  /*13d40*/  FMNMX.FTZ R5, R15, R5, !PT ;  /* 0x000000050f057209 */ /* 0x000fe40007810000 */
[----:B--2---:R-:W-:Y:S02]  /*13d50*/  FMNMX.FTZ R129, R3, R129, !PT ;  /* 0x0000008103817209 */ /* 0x004fe40007810000 */
[----:B------:R-:W-:Y:S02]  /*13d60*/  FSEL R43, R43, RZ, P2 ;  /* 0x000000ff2b2b7208 */ /* 0x000fe40001000000 */
[----:B------:R-:W-:Y:S01]  /*13d70*/  FMNMX.FTZ R3, R239, R4, !PT ;  /* 0x00000004ef037209 */ /* 0x000fe20007810000 */
[----:B------:R-:W1:Y:S01]  /*13d80*/  SHFL.BFLY PT, R6, R129, 0x1, 0x1f ;  /* 0x0c201f0081067f89 */ /* 0x000e6200000e0000 */
[----:B------:R-:W-:Y:S01]  /*13d90*/  FMNMX.FTZ R5, R57, R5, !PT ;  /* 0x0000000539057209 */ /* 0x000fe20007810000 */
[--C-:B------:R-:W-:Y:S01]  /*13da0*/  FFMA.FTZ R4, R52, c[0x0][0x2d0], -R43.reuse ;  /* 0x0000b40034047a23 */ /* 0x100fe2000001082b */
[----:B------:R-:W-:Y:S01]  /*13db0*/  ISETP.NE.AND P1, PT, R16, RZ, PT ;  /* 0x000000ff1000720c */ /* 0x000fe20003f25270 */
[--C-:B------:R-:W-:Y:S01]  /*13dc0*/  FFMA.FTZ R16, R188, c[0x0][0x2d0], -R43.reuse ;  /* 0x0000b400bc107a23 */ /* 0x100fe2000001082b */
[----:B------:R-:W-:Y:S01]  /*13dd0*/  FMNMX.FTZ R5, R60, R5, !PT ;  /* 0x000000053c057209 */ /* 0x000fe20007810000 */
[----:B------:R2:W3:Y:S01]  /*13de0*/  MUFU.EX2 R24, R4 ;  /* 0x0000000400187308 */ /* 0x0004e20000000800 */
[----:B------:R-:W-:Y:S02]  /*13df0*/  FMNMX.FTZ R3, R241, R3, !PT ;  /* 0x00000003f1037209 */ /* 0x000fe40007810000 */
[----:B------:R-:W-:Y:S02]  /*13e00*/  FMNMX.FTZ R5, R61, R5, !PT ;  /* 0x000000053d057209 */ /* 0x000fe40007810000 */
[----:B------:R-:W-:Y:S02]  /*13e10*/  FMNMX.FTZ R3, R243, R3, !PT ;  /* 0x00000003f3037209 */ /* 0x000fe40007810000 */
[----:B------:R-:W-:Y:S02]  /*13e20*/  FMNMX.FTZ R5, R71, R5, !PT ;  /* 0x0000000547057209 */ /* 0x000fe40007810000 */
[----:B------:R-:W-:Y:S01]  /*13e30*/  FMNMX.FTZ R3, R244, R3, !PT ;  /* 0x00000003f4037209 */ /* 0x000fe20007810000 */
[----:B------:R-:W-:Y:S01]  /*13e40*/  MUFU.EX2 R63, R16 ;  /* 0x00000010003f7308 */ /* 0x000fe20000000800 */
[----:B------:R-:W-:Y:S02]  /*13e50*/  FMNMX.FTZ R5, R72, R5, !PT ;  /* 0x0000000548057209 */ /* 0x000fe40007810000 */
[----:B------:R-:W-:Y:S01]  /*13e60*/  ISETP.LT.OR P0, PT, R2, 0x49, P0 ;  /* 0x000000490200780c */ /* 0x000fe20000701670 */
[----:B------:R-:W4:Y:S01]  /*13e70*/  SHFL.BFLY PT, R7, R3, 0x2, 0x1f ;  /* 0x0c401f0003077f89 */ /* 0x000f2200000e0000 */
[----:B------:R-:W-:Y:S02]  /*13e80*/  FMNMX.FTZ R5, R73, R5, !PT ;  /* 0x0000000549057209 */ /* 0x000fe40007810000 */
[----:B------:R-:W-:Y:S02]  /*13e90*/  FSEL R78, R78, -INF , !P0 ;  /* 0xff8000004e4e7808 */ /* 0x000fe40004000000 */
[----:B-1----:R-:W-:Y:S02]  /*13ea0*/  FMNMX.FTZ R129, R129, R6, !PT ;  /* 0x0000000681817209 */ /* 0x002fe40007810000 */
[----:B------:R-:W-:Y:S02]  /*13eb0*/  ISETP.GT.AND P0, PT, R0, 0x49, !P1 ;  /* 0x000000490000780c */ /* 0x000fe40004f04270 */
[C---:B------:R-:W-:Y:S01]  /*13ec0*/  FSETP.NEU.FTZ.AND P1, PT, R129.reuse, -INF , PT ;  /* 0xff8000008100780b */ /* 0x040fe20003f3d000 */
[----:B------:R-:W-:Y:S01]  /*13ed0*/  FMUL.FTZ R64, R129, c[0x0][0x2d0] ;  /* 0x0000b40081407a20 */ /* 0x000fe20000410000 */
[----:B--2---:R-:W-:Y:S01]  /*13ee0*/  FMNMX.FTZ R4, R76, R5, !PT ;  /* 0x000000054c047209 */ /* 0x004fe20007810000 */
[--C-:B------:R-:W-:Y:S01]  /*13ef0*/  FFMA.FTZ R5, R183, c[0x0][0x2d0], -R43.reuse ;  /* 0x0000b400b7057a23 */ /* 0x100fe2000001082b */
[----:B------:R-:W-:Y:S02]  /*13f00*/  ISETP.LT.OR P0, PT, R2, 0x4a, P0 ;  /* 0x0000004a0200780c */ /* 0x000fe40000701670 */
[----:B------:R-:W-:Y:S01]  /*13f10*/  FSEL R64, R64, RZ, P1 ;  /* 0x000000ff40407208 */ /* 0x000fe20000800000 */
[----:B------:R1:W2:Y:S01]  /*13f20*/  MUFU.EX2 R56, R5 ;  /* 0x0000000500387308 */ /* 0x0002a20000000800 */
[----:B------:R-:W-:Y:S02]  /*13f30*/  FMNMX.FTZ R4, R77, R4, !PT ;  /* 0x000000044d047209 */ /* 0x000fe40007810000 */
[----:B------:R-:W-:Y:S01]  /*13f40*/  FSEL R79, R79, -INF , !P0 ;  /* 0xff8000004f4f7808 */ /* 0x000fe20004000000 */
[--C-:B------:R-:W-:Y:S01]  /*13f50*/  FFMA.FTZ R28, R84, c[0x0][0x2d0], -R64.reuse ;  /* 0x0000b400541c7a23 */ /* 0x100fe20000010840 */
[----:B------:R-:W-:Y:S02]  /*13f60*/  ISETP.NE.AND P0, PT, R48, RZ, PT ;  /* 0x000000ff3000720c */ /* 0x000fe40003f05270 */
[----:B------:R-:W-:Y:S01]  /*13f70*/  ISETP.NE.AND P4, PT, R37, RZ, PT ;  /* 0x000000ff2500720c */ /* 0x000fe20003f85270 */
[----:B------:R-:W-:Y:S01]  /*13f80*/  LDSM.16.MT88.4 R48, [R214+0x100] ;  /* 0x00010000d630783b */ /* 0x000fe20000004200 */
[----:B----4-:R-:W-:Y:S02]  /*13f90*/  FMNMX.FTZ R3, R3, R7, !PT ;  /* 0x0000000703037209 */ /* 0x010fe40007810000 */
[C---:B------:R-:W-:Y:S02]  /*13fa0*/  ISETP.GT.AND P0, PT, R0.reuse, 0x51, !P0 ;  /* 0x000000510000780c */ /* 0x040fe40004704270 */
[----:B------:R-:W-:Y:S02]  /*13fb0*/  ISETP.GT.AND P4, PT, R0, 0x59, !P4 ;  /* 0x000000590000780c */ /* 0x000fe40006784270 */
[----:B------:R-:W-:Y:S01]  /*13fc0*/  ISETP.LT.OR P0, PT, R2, 0x52, P0 ;  /* 0x000000520200780c */ /* 0x000fe20000701670 */
[----:B------:R-:W4:Y:S01]  /*13fd0*/  SHFL.BFLY PT, R128, R3, 0x1, 0x1f ;  /* 0x0c201f0003807f89 */ /* 0x000f2200000e0000 */
[----:B------:R-:W-:Y:S02]  /*13fe0*/  ISETP.GT.AND P3, PT, R0, 0x50, !P3 ;  /* 0x000000500000780c */ /* 0x000fe40005f64270 */
[----:B------:R-:W-:Y:S02]  /*13ff0*/  FSEL R91, R91, -INF , !P0 ;  /* 0xff8000005b5b7808 */ /* 0x000fe40004000000 */
[----:B------:R-:W-:Y:S02]  /*14000*/  ISETP.LT.OR P0, PT, R2, 0x5a, P4 ;  /* 0x0000005a0200780c */ /* 0x000fe40002701670 */
[----:B------:R-:W-:Y:S02]  /*14010*/  ISETP.GT.AND P5, PT, R0, 0x58, !P5 ;  /* 0x000000580000780c */ /* 0x000fe40006fa4270 */
[----:B-1----:R-:W-:Y:S01]  /*14020*/  FMNMX.FTZ R5, R88, R4, !PT ;  /* 0x0000000458057209 */ /* 0x002fe20007810000 */
[--C-:B------:R-:W-:Y:S01]  /*14030*/  FFMA.FTZ R4, R184, c[0x0][0x2d0], -R43.reuse ;  /* 0x0000b400b8047a23 */ /* 0x100fe2000001082b */
[----:B------:R-:W-:Y:S02]  /*14040*/  FSEL R42, R95, -INF , !P0 ;  /* 0xff8000005f2a7808 */ /* 0x000fe40004000000 */
[----:B---3--:R-:W-:Y:S01]  /*14050*/  MOV R95, R24 ;  /* 0x00000018005f7202 */ /* 0x008fe20000000f00 */
[----:B------:R1:W-:Y:S01]  /*14060*/  MUFU.EX2 R174, R4 ;  /* 0x0000000400ae7308 */ /* 0x0003e20000000800 */
[----:B------:R-:W-:Y:S01]  /*14070*/  FMNMX.FTZ R5, R89, R5, !PT ;  /* 0x0000000559057209 */ /* 0x000fe20007810000 */
[--C-:B------:R-:W-:Y:S01]  /*14080*/  FFMA.FTZ R24, R81, c[0x0][0x2d0], -R64.reuse ;  /* 0x0000b40051187a23 */ /* 0x100fe20000010840 */
[----:B------:R-:W-:Y:S02]  /*14090*/  ISETP.LT.OR P3, PT, R2, 0x51, P3 ;  /* 0x000000510200780c */ /* 0x000fe40001f61670 */
[----:B------:R-:W-:Y:S02]  /*140a0*/  FMNMX.FTZ R5, R92, R5, !PT ;  /* 0x000000055c057209 */ /* 0x000fe40007810000 */
[----:B------:R-:W-:Y:S02]  /*140b0*/  FSEL R90, R90, -INF , !P3 ;  /* 0xff8000005a5a7808 */ /* 0x000fe40005800000 */
[----:B------:R-:W-:Y:S01]  /*140c0*/  FMNMX.FTZ R5, R93, R5, !PT ;  /* 0x000000055d057209 */ /* 0x000fe20007810000 */
[----:B------:R-:W-:Y:S01]  /*140d0*/  MUFU.EX2 R30, R24 ;  /* 0x00000018001e7308 */ /* 0x000fe20000000800 */
[----:B----4-:R-:W-:Y:S01]  /*140e0*/  FMNMX.FTZ R128, R3, R128, !PT ;  /* 0x0000008003807209 */ /* 0x010fe20007810000 */
[--C-:B------:R-:W-:Y:S01]  /*140f0*/  FFMA.FTZ R3, R68, c[0x0][0x2d0], -R64.reuse ;  /* 0x0000b40044037a23 */ /* 0x100fe20000010840 */
[----:B--2---:R-:W-:Y:S02]  /*14100*/  F2FP.BF16.PACK_AB R44, R56, R95 ;  /* 0x0000005f382c723e */ /* 0x004fe400000010ff */
[C---:B------:R-:W-:Y:S01]  /*14110*/  FSETP.NEU.FTZ.AND P0, PT, R128.reuse, -INF , PT ;  /* 0xff8000008000780b */ /* 0x040fe20003f1d000 */
[----:B------:R-:W-:Y:S01]  /*14120*/  FMUL.FTZ R65, R128, c[0x0][0x2d0] ;  /* 0x0000b40080417a20 */ /* 0x000fe20000410000 */
[----:B------:R-:W-:Y:S01]  /*14130*/  ISETP.LT.OR P3, PT, R2, 0x59, P5 ;  /* 0x000000590200780c */ /* 0x000fe20002f61670 */
[--C-:B------:R-:W-:Y:S01]  /*14140*/  FFMA.FTZ R2, R53, c[0x0][0x2d0], -R64.reuse ;  /* 0x0000b40035027a23 */ /* 0x100fe20000010840 */
[----:B------:R-:W-:Y:S01]  /*14150*/  FMNMX.FTZ R5, R135, R5, !PT ;  /* 0x0000000587057209 */ /* 0x000fe20007810000 */
[----:B------:R2:W3:Y:S01]  /*14160*/  MUFU.EX2 R6, R3 ;  /* 0x0000000300067308 */ /* 0x0004e20000000800 */
[----:B------:R-:W-:Y:S02]  /*14170*/  FSEL R65, R65, RZ, P0 ;  /* 0x000000ff41417208 */ /* 0x000fe40000000000 */
[----:B------:R-:W-:Y:S01]  /*14180*/  FMNMX.FTZ R5, R172, R5, !PT ;  /* 0x00000005ac057209 */ /* 0x000fe20007810000 */
[----:B-1----:R-:W-:Y:S01]  /*14190*/  FFMA.FTZ R4, R185, c[0x0][0x2d0], -R43 ;  /* 0x0000b400b9047a23 */ /* 0x002fe2000001082b */
[----:B------:R-:W-:Y:S05]  /*141a0*/  FSEL R94, R94, -INF , !P3 ;  /* 0xff8000005e5e7808 */ /* 0x000fea0005800000 */
[----:B------:R1:W4:Y:S10]  /*141b0*/  MUFU.EX2 R23, R4 ;  /* 0x0000000400177308 */ /* 0x0003340000000800 */
[----:B------:R-:W5:Y:S01]  /*141c0*/  MUFU.EX2 R58, R2 ;  /* 0x00000002003a7308 */ /* 0x000f620000000800 */
[----:B--2---:R-:W-:Y:S02]  /*141d0*/  FFMA.FTZ R3, R8, c[0x0][0x2d0], -R65 ;  /* 0x0000b40008037a23 */ /* 0x004fe40000010841 */
[----:B------:R-:W-:Y:S02]  /*141e0*/  FFMA.FTZ R8, R69, c[0x0][0x2d0], -R64 ;  /* 0x0000b40045087a23 */ /* 0x000fe40000010840 */
[----:B---3--:R-:W-:Y:S05]  /*141f0*/  IMAD.MOV.U32 R69, RZ, RZ, R6 ;  /* 0x000000ffff457224 */ /* 0x008fea00078e0006 */
[----:B------:R-:W-:Y:S01]  /*14200*/  MUFU.EX2 R62, R8 ;  /* 0x00000008003e7308 */ /* 0x000fe20000000800 */
[--C-:B-1----:R-:W-:Y:S02]  /*14210*/  FFMA.FTZ R4, R18, c[0x0][0x2d0], -R64.reuse ;  /* 0x0000b40012047a23 */ /* 0x102fe40000010840 */
[----:B----4-:R-:W-:Y:S07]  /*14220*/  IMAD.MOV.U32 R68, RZ, RZ, R23 ;  /* 0x000000ffff447224 */ /* 0x010fee00078e0017 */
[----:B------:R1:W-:Y:S01]  /*14230*/  MUFU.EX2 R22, R4 ;  /* 0x0000000400167308 */ /* 0x0003e20000000800 */
[----:B------:R-:W-:Y:S02]  /*14240*/  F2FP.BF16.PACK_AB R46, R68, R174 ;  /* 0x000000ae442e723e */ /* 0x000fe400000010ff */
[----:B-----5:R-:W-:Y:S02]  /*14250*/  F2FP.BF16.PACK_AB R47, R69, R58 ;  /* 0x0000003a452f723e */ /* 0x020fe400000010ff */
[----:B-1----:R-:W-:Y:S05]  /*14260*/  FMNMX.FTZ R4, R78, R5, !PT ;  /* 0x000000054e047209 */ /* 0x002fea0007810000 */
[----:B------:R1:W2:Y:S01]  /*14270*/  MUFU.EX2 R5, R3 ;  /* 0x0000000300057308 */ /* 0x0002a20000000800 */
[----:B------:R-:W-:Y:S01]  /*14280*/  FMNMX.FTZ R0, R79, R4, !PT ;  /* 0x000000044f007209 */ /* 0x000fe20007810000 */
[----:B------:R-:W-:Y:S03]  /*14290*/  FFMA.FTZ R4, R19, c[0x0][0x2d0], -R64 ;  /* 0x0000b40013047a23 */ /* 0x000fe60000010840 */
[----:B------:R-:W-:Y:S05]  /*142a0*/  FMNMX.FTZ R0, R90, R0, !PT ;  /* 0x000000005a007209 */ /* 0x000fea0007810000 */
[----:B------:R3:W-:Y:S01]  /*142b0*/  MUFU.EX2 R173, R4 ;  /* 0x0000000400ad7308 */ /* 0x0007e20000000800 */
[----:B------:R-:W-:Y:S04]  /*142c0*/  FMNMX.FTZ R0, R91, R0, !PT ;  /* 0x000000005b007209 */ /* 0x000fe80007810000 */
[----:B------:R-:W-:Y:S04]  /*142d0*/  FMNMX.FTZ R0, R94, R0, !PT ;  /* 0x000000005e007209 */ /* 0x000fe80007810000 */
[----:B------:R-:W-:Y:S01]  /*142e0*/  FMNMX.FTZ R0, R42, R0, !PT ;  /* 0x000000002a007209 */ /* 0x000fe20007810000 */
[--C-:B-1----:R-:W-:Y:S04]  /*142f0*/  FFMA.FTZ R3, R9, c[0x0][0x2d0], -R65.reuse ;  /* 0x0000b40009037a23 */ /* 0x102fe80000010841 */
[----:B------:R-:W1:Y:S01]  /*14300*/  SHFL.BFLY PT, R2, R0, 0x2, 0x1f ;  /* 0x0c401f0000027f89 */ /* 0x000e6200000e0000 */
[----:B------:R4:W5:Y:S01]  /*14310*/  MUFU.EX2 R52, R3 ;  /* 0x0000000300347308 */ /* 0x0009620000000800 */
[--C-:B---3--:R-:W-:Y:S09]  /*14320*/  FFMA.FTZ R4, R13, c[0x0][0x2d0], -R65.reuse ;  /* 0x0000b4000d047a23 */ /* 0x108ff20000010841 */
[----:B------:R-:W-:Y:S01]  /*14330*/  MUFU.EX2 R7, R4 ;  /* 0x0000000400077308 */ /* 0x000fe20000000800 */
[----:B----4-:R-:W-:Y:S09]  /*14340*/  FFMA.FTZ R3, R12, c[0x0][0x2d0], -R65 ;  /* 0x0000b4000c037a23 */ /* 0x010ff20000010841 */
[----:B------:R1:W-:Y:S02]  /*14350*/  MUFU.EX2 R53, R3 ;  /* 0x0000000300357308 */ /* 0x0003e40000000800 */
[----:B-1----:R-:W-:Y:S01]  /*14360*/  FMNMX.FTZ R3, R0, R2, !PT ;  /* 0x0000000200037209 */ /* 0x002fe20007810000 */
[----:B------:R-:W-:Y:S01]  /*14370*/  FFMA.FTZ R2, R186, c[0x0][0x2d0], -R43 ;  /* 0x0000b400ba027a23 */ /* 0x000fe2000001082b */
[----:B------:R-:W-:Y:S06]  /*14380*/  FSEL R0, R130, RZ, P2 ;  /* 0x000000ff82007208 */ /* 0x000fec0001000000 */
[----:B------:R1:W-:Y:S01]  /*14390*/  MUFU.EX2 R59, R2 ;  /* 0x00000002003b7308 */ /* 0x0003e20000000800 */
[----:B------:R-:W3:Y:S01]  /*143a0*/  SHFL.BFLY PT, R4, R3, 0x1, 0x1f ;  /* 0x0c201f0003047f89 */ /* 0x000ee200000e0000 */
[----:B------:R-:W-:Y:S01]  /*143b0*/  FADD.FTZ R0, -R0, R131 ;  /* 0x0000008300007221 */ /* 0x000fe20000010100 */
[----:B--2---:R-:W-:Y:S03]  /*143c0*/  MOV R131, R5 ;  /* 0x0000000500837202 */ /* 0x004fe60000000f00 */
[----:B------:R-:W-:Y:S01]  /*143d0*/  FMUL.FTZ R0, R0, c[0x0][0x2d0] ;  /* 0x0000b40000007a20 */ /* 0x000fe20000410000 */
[----:B-----5:R-:W-:Y:S03]  /*143e0*/  F2FP.BF16.PACK_AB R36, R52, R131 ;  /* 0x000000833424723e */ /* 0x020fe600000010ff */
[----:B------:R2:W4:Y:S01]  /*143f0*/  MUFU.EX2 R41, R0 ;  /* 0x0000000000297308 */ /* 0x0005220000000800 */
[----:B-1----:R-:W-:Y:S02]  /*14400*/  FSEL R2, R129, RZ, P1 ;  /* 0x000000ff81027208 */ /* 0x002fe40000800000 */
[----:B---3--:R-:W-:Y:S03]  /*14410*/  FMNMX.FTZ R3, R3, R4, !PT ;  /* 0x0000000403037209 */ /* 0x008fe60007810000 */
[----:B------:R-:W-:Y:S02]  /*14420*/  FADD.FTZ R2, -R2, R132 ;  /* 0x0000008402027221 */ /* 0x000fe40000010100 */
[C---:B------:R-:W-:Y:S02]  /*14430*/  FMUL.FTZ R66, R3.reuse, c[0x0][0x2d0] ;  /* 0x0000b40003427a20 */ /* 0x040fe40000410000 */
[----:B------:R-:W-:Y:S01]  /*14440*/  FMUL.FTZ R2, R2, c[0x0][0x2d0] ;  /* 0x0000b40002027a20 */ /* 0x000fe20000410000 */
[----:B--2---:R-:W-:Y:S01]  /*14450*/  FSEL R0, R128, RZ, P0 ;  /* 0x000000ff80007208 */ /* 0x004fe20000000000 */
[----:B------:R-:W-:Y:S01]  /*14460*/  IMAD.MOV.U32 R132, RZ, RZ, R22 ;  /* 0x000000ffff847224 */ /* 0x000fe200078e0016 */
[----:B------:R-:W-:Y:S01]  /*14470*/  FSETP.NEU.FTZ.AND P0, PT, R3, -INF , PT ;  /* 0xff8000000300780b */ /* 0x000fe20003f1d000 */
[----:B------:R-:W1:Y:S01]  /*14480*/  MUFU.EX2 R40, R2 ;  /* 0x0000000200287308 */ /* 0x000e620000000800 */
[----:B------:R-:W2:Y:S01]  /*14490*/  LDSM.16.MT88.4 R20, [R213+0x100] ;  /* 0x00010000d514783b */ /* 0x000ea20000004200 */
[----:B------:R-:W-:Y:S01]  /*144a0*/  FADD.FTZ R0, -R0, R133 ;  /* 0x0000008500007221 */ /* 0x000fe20000010100 */
[----:B------:R-:W-:Y:S01]  /*144b0*/  FSEL R66, R66, RZ, P0 ;  /* 0x000000ff42427208 */ /* 0x000fe20000000000 */
[----:B----4-:R-:W-:Y:S01]  /*144c0*/  FMUL.FTZ R16, R41, R148 ;  /* 0x0000009429107220 */ /* 0x010fe20000410000 */
[----:B------:R-:W-:Y:S01]  /*144d0*/  F2FP.BF16.PACK_AB R45, R173, R132 ;  /* 0x00000084ad2d723e */ /* 0x000fe200000010ff */
[----:B------:R-:W-:Y:S02]  /*144e0*/  FMUL.FTZ R0, R0, c[0x0][0x2d0] ;  /* 0x0000b40000007a20 */ /* 0x000fe40000410000 */
[C---:B------:R-:W-:Y:S02]  /*144f0*/  FMUL.FTZ R17, R41.reuse, R149 ;  /* 0x0000009529117220 */ /* 0x040fe40000410000 */
[----:B------:R3:W4:Y:S01]  /*14500*/  MUFU.EX2 R2, R0 ;  /* 0x0000000000027308 */ /* 0x0007220000000800 */
[--C-:B------:R-:W-:Y:S02]  /*14510*/  FFMA.FTZ R4, R14, c[0x0][0x2d0], -R66.reuse ;  /* 0x0000b4000e047a23 */ /* 0x100fe40000010842 */
[C---:B------:R-:W-:Y:S02]  /*14520*/  FMUL.FTZ R112, R41.reuse, R112 ;  /* 0x0000007029707220 */ /* 0x040fe40000410000 */
[C---:B------:R-:W-:Y:S02]  /*14530*/  FMUL.FTZ R113, R41.reuse, R113 ;  /* 0x0000007129717220 */ /* 0x040fe40000410000 */
[C---:B------:R-:W-:Y:S02]  /*14540*/  FMUL.FTZ R100, R41.reuse, R100 ;  /* 0x0000006429647220 */ /* 0x040fe40000410000 */
[C---:B------:R-:W-:Y:S01]  /*14550*/  FMUL.FTZ R101, R41.reuse, R101 ;  /* 0x0000006529657220 */ /* 0x040fe20000410000 */
[----:B------:R5:W-:Y:S01]  /*14560*/  MUFU.EX2 R5, R4 ;  /* 0x0000000400057308 */ /* 0x000be20000000800 */
[C---:B------:R-:W-:Y:S02]  /*14570*/  FMUL.FTZ R116, R41.reuse, R116 ;  /* 0x0000007429747220 */ /* 0x040fe40000410000 */
[----:B------:R-:W-:Y:S02]  /*14580*/  FMUL.FTZ R117, R41, R117 ;  /* 0x0000007529757220 */ /* 0x000fe40000410000 */
[C---:B-1----:R-:W-:Y:S02]  /*14590*/  FMUL.FTZ R6, R40.reuse, R138 ;  /* 0x0000008a28067220 */ /* 0x042fe40000410000 */
[C---:B------:R-:W-:Y:S02]  /*145a0*/  FMUL.FTZ R18, R40.reuse, R150 ;  /* 0x0000009628127220 */ /* 0x040fe40000410000 */
[C---:B------:R-:W-:Y:S02]  /*145b0*/  FMUL.FTZ R19, R40.reuse, R151 ;  /* 0x0000009728137220 */ /* 0x040fe40000410000 */
[C---:B------:R-:W-:Y:S01]  /*145c0*/  FMUL.FTZ R102, R40.reuse, R102 ;  /* 0x0000006628667220 */ /* 0x040fe20000410000 */
[----:B------:R-:W-:Y:S01]  /*145d0*/  LDSM.16.MT88.4 R148, [R213+0x2900] ;  /* 0x00290000d594783b */ /* 0x000fe20000004200 */
[----:B------:R-:W-:Y:S02]  /*145e0*/  FMUL.FTZ R103, R40, R103 ;  /* 0x0000006728677220 */ /* 0x000fe40000410000 */
[--C-:B---3--:R-:W-:Y:S02]  /*145f0*/  FFMA.FTZ R0, R10, c[0x0][0x2d0], -R66.reuse ;  /* 0x0000b4000a007a23 */ /* 0x108fe40000010842 */
[C---:B----4-:R-:W-:Y:S02]  /*14600*/  FMUL.FTZ R25, R2.reuse, R157 ;  /* 0x0000009d02197220 */ /* 0x050fe40000410000 */
[----:B------:R1:W-:Y:S01]  /*14610*/  MUFU.EX2 R75, R0 ;  /* 0x00000000004b7308 */ /* 0x0003e20000000800 */
[C---:B------:R-:W-:Y:S02]  /*14620*/  FMUL.FTZ R8, R2.reuse, R140 ;  /* 0x0000008c02087220 */ /* 0x040fe40000410000 */
[C---:B------:R-:W-:Y:S01]  /*14630*/  FMUL.FTZ R13, R2.reuse, R145 ;  /* 0x00000091020d7220 */ /* 0x040fe20000410000 */
[----:B------:R-:W-:Y:S01]  /*14640*/  MOV R145, R95 ;  /* 0x0000005f00917202 */ /* 0x000fe20000000f00 */
[----:B-----5:R-:W-:Y:S02]  /*14650*/  FFMA.FTZ R4, R15, c[0x0][0x2d0], -R66 ;  /* 0x0000b4000f047a23 */ /* 0x020fe40000010842 */
[----:B------:R-:W-:Y:S02]  /*14660*/  IMAD.MOV.U32 R157, RZ, RZ, R62 ;  /* 0x000000ffff9d7224 */ /* 0x000fe400078e003e */
[C---:B------:R-:W-:Y:S01]  /*14670*/  FMUL.FTZ R104, R2.reuse, R104 ;  /* 0x0000006802687220 */ /* 0x040fe20000410000 */
[----:B------:R3:W-:Y:S01]  /*14680*/  MUFU.EX2 R12, R4 ;  /* 0x00000004000c7308 */ /* 0x0007e20000000800 */
[C---:B------:R-:W-:Y:S02]  /*14690*/  FMUL.FTZ R24, R2.reuse, R156 ;  /* 0x0000009c02187220 */ /* 0x040fe40000410000 */
[C---:B------:R-:W-:Y:S02]  /*146a0*/  FMUL.FTZ R29, R2.reuse, R161 ;  /* 0x000000a1021d7220 */ /* 0x040fe40000410000 */
[----:B------:R-:W-:Y:S02]  /*146b0*/  IMAD.MOV.U32 R161, RZ, RZ, R30 ;  /* 0x000000ffffa17224 */ /* 0x000fe400078e001e */
[C---:B------:R-:W-:Y:S02]  /*146c0*/  FMUL.FTZ R105, R2.reuse, R105 ;  /* 0x0000006902697220 */ /* 0x040fe40000410000 */
[C---:B------:R-:W-:Y:S02]  /*146d0*/  FMUL.FTZ R108, R2.reuse, R108 ;  /* 0x0000006c026c7220 */ /* 0x040fe40000410000 */
[----:B------:R-:W-:Y:S02]  /*146e0*/  FMUL.FTZ R109, R2, R109 ;  /* 0x0000006d026d7220 */ /* 0x000fe40000410000 */
[C---:B------:R-:W-:Y:S02]  /*146f0*/  FMUL.FTZ R114, R40.reuse, R114 ;  /* 0x0000007228727220 */ /* 0x040fe40000410000 */
[----:B-1----:R-:W-:Y:S02]  /*14700*/  FFMA.FTZ R0, R11, c[0x0][0x2d0], -R66 ;  /* 0x0000b4000b007a23 */ /* 0x002fe40000010842 */
[C---:B------:R-:W-:Y:S02]  /*14710*/  FMUL.FTZ R115, R40.reuse, R115 ;  /* 0x0000007328737220 */ /* 0x040fe40000410000 */
[----:B------:R1:W4:Y:S01]  /*14720*/  MUFU.EX2 R9, R0 ;  /* 0x0000000000097308 */ /* 0x0003220000000800 */
[C---:B------:R-:W-:Y:S02]  /*14730*/  FMUL.FTZ R118, R40.reuse, R118 ;  /* 0x0000007628767220 */ /* 0x040fe40000410000 */
[----:B------:R-:W-:Y:S02]  /*14740*/  FMUL.FTZ R119, R40, R119 ;  /* 0x0000007728777220 */ /* 0x000fe40000410000 */
[--C-:B---3--:R-:W-:Y:S02]  /*14750*/  FFMA.FTZ R4, R187, c[0x0][0x2d0], -R43.reuse ;  /* 0x0000b400bb047a23 */ /* 0x108fe4000001082b */
[C---:B------:R-:W-:Y:S02]  /*14760*/  FMUL.FTZ R120, R2.reuse, R120 ;  /* 0x0000007802787220 */ /* 0x040fe40000410000 */
[C---:B------:R-:W-:Y:S01]  /*14770*/  FMUL.FTZ R121, R2.reuse, R121 ;  /* 0x0000007902797220 */ /* 0x040fe20000410000 */
[----:B------:R3:W5:Y:S01]  /*14780*/  MUFU.EX2 R31, R4 ;  /* 0x00000004001f7308 */ /* 0x0007620000000800 */
[C---:B------:R-:W-:Y:S02]  /*14790*/  FMUL.FTZ R124, R2.reuse, R124 ;  /* 0x0000007c027c7220 */ /* 0x040fe40000410000 */
[C---:B------:R-:W-:Y:S01]  /*147a0*/  FMUL.FTZ R125, R2.reuse, R125 ;  /* 0x0000007d027d7220 */ /* 0x040fe20000410000 */
[----:B-1----:R-:W-:Y:S02]  /*147b0*/  FSEL R0, R3, RZ, P0 ;  /* 0x000000ff03007208 */ /* 0x002fe40000000000 */
[----:B----4-:R-:W-:Y:S01]  /*147c0*/  MOV R140, R9 ;  /* 0x00000009008c7202 */ /* 0x010fe20000000f00 */
[----:B------:R-:W-:Y:S01]  /*147d0*/  FMUL.FTZ R9, R2, R141 ;  /* 0x0000008d02097220 */ /* 0x000fe20000410000 */
[----:B------:R-:W-:Y:S01]  /*147e0*/  ISETP.GT.AND P0, PT, R229, UR8, PT ;  /* 0x00000008e5007c0c */ /* 0x000fe2000bf04270 */
[----:B------:R-:W-:Y:S01]  /*147f0*/  FADD.FTZ R0, -R0, R134 ;  /* 0x0000008600007221 */ /* 0x000fe20000010100 */
[----:B------:R-:W-:Y:S01]  /*14800*/  MOV R134, R7 ;  /* 0x0000000700867202 */ /* 0x000fe20000000f00 */
[----:B------:R-:W-:Y:S01]  /*14810*/  FMUL.FTZ R7, R40, R139 ;  /* 0x0000008b28077220 */ /* 0x000fe20000410000 */
[----:B------:R-:W-:Y:S01]  /*14820*/  F2FP.BF16.PACK_AB R37, R140, R75 ;  /* 0x0000004b8c25723e */ /* 0x000fe200000010ff */
[----:B------:R-:W-:Y:S01]  /*14830*/  FMUL.FTZ R0, R0, c[0x0][0x2d0] ;  /* 0x0000b40000007a20 */ /* 0x000fe20000410000 */
[----:B------:R-:W-:Y:S01]  /*14840*/  F2FP.BF16.PACK_AB R38, R134, R53 ;  /* 0x000000358626723e */ /* 0x000fe200000010ff */
[----:B------:R-:W-:Y:S02]  /*14850*/  IMAD.MOV.U32 R139, RZ, RZ, R12 ;  /* 0x000000ffff8b7224 */ /* 0x000fe400078e000c */
[----:B------:R-:W-:Y:S02]  /*14860*/  FFMA.FTZ R12, R80, c[0x0][0x2d0], -R64 ;  /* 0x0000b400500c7a23 */ /* 0x000fe40000010840 */
[----:B------:R-:W1:Y:S01]  /*14870*/  MUFU.EX2 R0, R0 ;  /* 0x0000000000007308 */ /* 0x000e620000000800 */
[C---:B---3--:R-:W-:Y:S01]  /*14880*/  FMUL.FTZ R4, R41.reuse, R136 ;  /* 0x0000008829047220 */ /* 0x048fe20000410000 */
[----:B------:R-:W-:Y:S01]  /*14890*/  MOV R136, R5 ;  /* 0x0000000500887202 */ /* 0x000fe20000000f00 */
[----:B------:R-:W-:Y:S01]  /*148a0*/  FMUL.FTZ R5, R41, R137 ;  /* 0x0000008929057220 */ /* 0x000fe20000410000 */
[----:B-----5:R-:W-:Y:S02]  /*148b0*/  MOV R137, R31 ;  /* 0x0000001f00897202 */ /* 0x020fe40000000f00 */
[----:B------:R-:W-:Y:S04]  /*148c0*/  F2FP.BF16.PACK_AB R39, R139, R136 ;  /* 0x000000888b27723e */ /* 0x000fe800000010ff */
[-C--:B--2---:R-:W-:Y:S01]  /*148d0*/  HMMA.16816.F32.BF16 R4, R44, R20.reuse, R4 ;  /* 0x000000142c04723c */ /* 0x084fe20000041804 */
[----:B------:R2:W-:Y:S04]  /*148e0*/  MUFU.EX2 R138, R12 ;  /* 0x0000000c008a7308 */ /* 0x0005e80000000800 */
[C---:B-1----:R-:W-:Y:S02]  /*148f0*/  FMUL.FTZ R10, R0.reuse, R142 ;  /* 0x0000008e000a7220 */ /* 0x042fe40000410000 */
[C---:B------:R-:W-:Y:S04]  /*14900*/  FMUL.FTZ R11, R0.reuse, R143 ;  /* 0x0000008f000b7220 */ /* 0x040fe80000410000 */
[----:B------:R1:W-:Y:S01]  /*14910*/  MUFU.EX2 R142, R28 ;  /* 0x0000001c008e7308 */ /* 0x0003e20000000800 */
[C---:B------:R-:W-:Y:S01]  /*14920*/  FMUL.FTZ R26, R0.reuse, R158 ;  /* 0x0000009e001a7220 */ /* 0x040fe20000410000 */
[----:B------:R-:W-:Y:S01]  /*14930*/  MOV R158, R59 ;  /* 0x0000003b009e7202 */ /* 0x000fe20000000f00 */
[C---:B------:R-:W-:Y:S01]  /*14940*/  FMUL.FTZ R30, R0.reuse, R162 ;  /* 0x000000a2001e7220 */ /* 0x040fe20000410000 */
[----:B------:R-:W-:Y:S01]  /*14950*/  MOV R162, R63 ;  /* 0x0000003f00a27202 */ /* 0x000fe20000000f00 */
[----:B------:R-:W-:Y:S01]  /*14960*/  FMUL.FTZ R106, R0, R106 ;  /* 0x0000006a006a7220 */ /* 0x000fe20000410000 */
[C---:B------:R-:W-:Y:S04]  /*14970*/  HMMA.16816.F32.BF16 R8, R36.reuse, R20, R8 ;  /* 0x000000142408723c */ /* 0x040fe80000041808 */
[----:B--2---:R-:W-:Y:S02]  /*14980*/  FMUL.FTZ R12, R2, R144 ;  /* 0x00000090020c7220 */ /* 0x004fe40000410000 */
[C---:B------:R-:W-:Y:S02]  /*14990*/  FMUL.FTZ R14, R0.reuse, R146 ;  /* 0x00000092000e7220 */ /* 0x040fe40000410000 */
[----:B------:R-:W-:Y:S04]  /*149a0*/  FFMA.FTZ R20, R189, c[0x0][0x2d0], -R43 ;  /* 0x0000b400bd147a23 */ /* 0x000fe8000001082b */
[----:B------:R2:W-:Y:S01]  /*149b0*/  MUFU.EX2 R141, R20 ;  /* 0x00000014008d7308 */ /* 0x0005e20000000800 */
[C---:B------:R-:W-:Y:S02]  /*149c0*/  FMUL.FTZ R15, R0.reuse, R147 ;  /* 0x00000093000f7220 */ /* 0x040fe40000410000 */
[C---:B------:R-:W-:Y:S01]  /*149d0*/  FMUL.FTZ R21, R41.reuse, R153 ;  /* 0x0000009929157220 */ /* 0x040fe20000410000 */
[----:B------:R-:W-:Y:S01]  /*149e0*/  MOV R153, R58 ;  /* 0x0000003a00997202 */ /* 0x000fe20000000f00 */
[C---:B------:R-:W-:Y:S02]  /*149f0*/  FMUL.FTZ R107, R0.reuse, R107 ;  /* 0x0000006b006b7220 */ /* 0x040fe40000410000 */
[C---:B------:R-:W-:Y:S01]  /*14a00*/  FMUL.FTZ R110, R0.reuse, R110 ;  /* 0x0000006e006e7220 */ /* 0x040fe20000410000 */
[-C--:B------:R-:W-:Y:S03]  /*14a10*/  HMMA.16816.F32.BF16 R12, R36, R22.reuse, R12 ;  /* 0x00000016240c723c */ /* 0x080fe6000004180c */
[C---:B------:R-:W-:Y:S02]  /*14a20*/  FMUL.FTZ R111, R0.reuse, R111 ;  /* 0x0000006f006f7220 */ /* 0x040fe40000410000 */
[----:B------:R-:W-:Y:S01]  /*14a30*/  FMUL.FTZ R27, R0, R159 ;  /* 0x0000009f001b7220 */ /* 0x000fe20000410000 */
[----:B------:R-:W-:Y:S01]  /*14a40*/  MOV R159, R140 ;  /* 0x0000008c009f7202 */ /* 0x000fe20000000f00 */
[----:B-1----:R-:W-:Y:S01]  /*14a50*/  FMUL.FTZ R28, R2, R160 ;  /* 0x000000a0021c7220 */ /* 0x002fe20000410000 */
[C---:B------:R-:W-:Y:S04]  /*14a60*/  HMMA.16816.F32.BF16 R16, R44.reuse, R22, R16 ;  /* 0x000000162c10723c */ /* 0x040fe80000041810 */
[C---:B------:R-:W-:Y:S02]  /*14a70*/  FMUL.FTZ R31, R0.reuse, R163 ;  /* 0x000000a3001f7220 */ /* 0x040fe40000410000 */
[----:B------:R-:W-:Y:S02]  /*14a80*/  FMUL.FTZ R122, R0, R122 ;  /* 0x0000007a007a7220 */ /* 0x000fe40000410000 */
[----:B--2---:R-:W-:Y:S04]  /*14a90*/  FMUL.FTZ R20, R41, R152 ;  /* 0x0000009829147220 */ /* 0x004fe80000410000 */
[C---:B------:R-:W-:Y:S01]  /*14aa0*/  FMUL.FTZ R23, R40.reuse, R155 ;  /* 0x0000009b28177220 */ /* 0x040fe20000410000 */
[----:B------:R-:W-:Y:S01]  /*14ab0*/  MOV R155, R52 ;  /* 0x00000034009b7202 */ /* 0x000fe20000000f00 */
[----:B------:R-:W-:Y:S02]  /*14ac0*/  FMUL.FTZ R22, R40, R154 ;  /* 0x0000009a28167220 */ /* 0x000fe40000410000 */
[----:B------:R-:W-:Y:S02]  /*14ad0*/  IMAD.MOV.U32 R152, RZ, RZ, R53 ;  /* 0x000000ffff987224 */ /* 0x000fe400078e0035 */
[----:B------:R-:W-:Y:S02]  /*14ae0*/  IMAD.MOV.U32 R163, RZ, RZ, R139 ;  /* 0x000000ffffa37224 */ /* 0x000fe400078e008b */
[C---:B------:R-:W-:Y:S01]  /*14af0*/  FMUL.FTZ R123, R0.reuse, R123 ;  /* 0x0000007b007b7220 */ /* 0x040fe20000410000 */
[-C--:B------:R-:W-:Y:S03]  /*14b00*/  HMMA.16816.F32.BF16 R20, R44, R32.reuse, R20 ;  /* 0x000000202c14723c */ /* 0x080fe60000041814 */
[----:B------:R-:W-:Y:S02]  /*14b10*/  IMAD.MOV.U32 R143, RZ, RZ, R56 ;  /* 0x000000ffff8f7224 */ /* 0x000fe400078e0038 */
[--C-:B------:R-:W-:Y:S02]  /*14b20*/  FFMA.FTZ R56, R67, c[0x0][0x2d0], -R65.reuse ;  /* 0x0000b40043387a23 */ /* 0x100fe40000010841 */
[C---:B------:R-:W-:Y:S01]  /*14b30*/  FMUL.FTZ R126, R0.reuse, R126 ;  /* 0x0000007e007e7220 */ /* 0x040fe20000410000 */
[C---:B------:R-:W-:Y:S01]  /*14b40*/  HMMA.16816.F32.BF16 R24, R36.reuse, R32, R24 ;  /* 0x000000202418723c */ /* 0x040fe20000041818 */
[----:B------:R1:W-:Y:S03]  /*14b50*/  MUFU.EX2 R80, R56 ;  /* 0x0000003800507308 */ /* 0x0003e60000000800 */
[----:B------:R-:W-:Y:S02]  /*14b60*/  FMUL.FTZ R127, R0, R127 ;  /* 0x0000007f007f7220 */ /* 0x000fe40000410000 */
[----:B------:R-:W-:Y:S02]  /*14b70*/  IMAD.MOV.U32 R154, RZ, RZ, R174 ;  /* 0x000000ffff9a7224 */ /* 0x000fe400078e00ae */
[-C--:B------:R-:W-:Y:S04]  /*14b80*/  HMMA.16816.F32.BF16 R28, R36, R34.reuse, R28 ;  /* 0x00000022241c723c */ /* 0x080fe8000004181c */
[--C-:B------:R-:W-:Y:S02]  /*14b90*/  FFMA.FTZ R32, R54, c[0x0][0x2d0], -R65.reuse ;  /* 0x0000b40036207a23 */ /* 0x100fe40000010841 */
[----:B------:R-:W-:Y:S02]  /*14ba0*/  FMUL.FTZ R33, R41, R165 ;  /* 0x000000a529217220 */ /* 0x000fe40000410000 */
[C---:B------:R-:W-:Y:S01]  /*14bb0*/  HMMA.16816.F32.BF16 R100, R44.reuse, R34, R100 ;  /* 0x000000222c64723c */ /* 0x040fe20000041864 */
[----:B------:R2:W-:Y:S06]  /*14bc0*/  MUFU.EX2 R156, R32 ;  /* 0x00000020009c7308 */ /* 0x0005ec0000000800 */
[C---:B------:R-:W-:Y:S02]  /*14bd0*/  FMUL.FTZ R34, R40.reuse, R166 ;  /* 0x000000a628227220 */ /* 0x040fe40000410000 */
[----:B------:R-:W-:Y:S03]  /*14be0*/  FMUL.FTZ R35, R40, R167 ;  /* 0x000000a728237220 */ /* 0x000fe60000410000 */
[--C-:B-1----:R-:W-:Y:S04]  /*14bf0*/  FFMA.FTZ R56, R70, c[0x0][0x2d0], -R65.reuse ;  /* 0x0000b40046387a23 */ /* 0x102fe80000010841 */
[----:B------:R1:W3:Y:S01]  /*14c00*/  MUFU.EX2 R81, R56 ;  /* 0x0000003800517308 */ /* 0x0002e20000000800 */
[----:B--2---:R-:W-:Y:S02]  /*14c10*/  FFMA.FTZ R32, R55, c[0x0][0x2d0], -R65 ;  /* 0x0000b40037207a23 */ /* 0x004fe40000010841 */
[----:B------:R-:W2:Y:S07]  /*14c20*/  LDSM.16.MT88.4 R52, [R215+0x100] ;  /* 0x00010000d734783b */ /* 0x000eae0000004200 */
[----:B------:R4:W-:Y:S01]  /*14c30*/  MUFU.EX2 R160, R32 ;  /* 0x0000002000a07308 */ /* 0x0009e20000000800 */
[--C-:B-1----:R-:W-:Y:S09]  /*14c40*/  FFMA.FTZ R56, R61, c[0x0][0x2d0], -R66.reuse ;  /* 0x0000b4003d387a23 */ /* 0x102ff20000010842 */
[----:B------:R-:W-:Y:S01]  /*14c50*/  MUFU.EX2 R250, R56 ;  /* 0x0000003800fa7308 */ /* 0x000fe20000000800 */
[----:B----4-:R-:W-:Y:S07]  /*14c60*/  FMUL.FTZ R32, R41, R164 ;  /* 0x000000a429207220 */ /* 0x010fee0000410000 */
[-C--:B------:R-:W-:Y:S08]  /*14c70*/  HMMA.16816.F32.BF16 R32, R44, R48.reuse, R32 ;  /* 0x000000302c20723c */ /* 0x080ff00000041820 */
[C---:B------:R-:W-:Y:S07]  /*14c80*/  HMMA.16816.F32.BF16 R104, R36.reuse, R48, R104 ;  /* 0x000000302468723c */ /* 0x040fee0000041868 */
[--C-:B------:R-:W-:Y:S01]  /*14c90*/  FFMA.FTZ R48, R190, c[0x0][0x2d0], -R43.reuse ;  /* 0x0000b400be307a23 */ /* 0x100fe2000001082b */
[-C--:B------:R-:W-:Y:S03]  /*14ca0*/  HMMA.16816.F32.BF16 R108, R36, R50.reuse, R108 ;  /* 0x00000032246c723c */ /* 0x080fe6000004186c */
[----:B------:R1:W-:Y:S05]  /*14cb0*/  MUFU.EX2 R252, R48 ;  /* 0x0000003000fc7308 */ /* 0x0003ea0000000800 */
[C---:B------:R-:W-:Y:S08]  /*14cc0*/  HMMA.16816.F32.BF16 R112, R44.reuse, R50, R112 ;  /* 0x000000322c70723c */ /* 0x040ff00000041870 */
[-C--:B--2---:R-:W-:Y:S08]  /*14cd0*/  HMMA.16816.F32.BF16 R116, R44, R52.reuse, R116 ;  /* 0x000000342c74723c */ /* 0x084ff00000041874 */
[C---:B------:R-:W-:Y:S04]  /*14ce0*/  HMMA.16816.F32.BF16 R120, R36.reuse, R52, R120 ;  /* 0x000000342478723c */ /* 0x040fe80000041878 */
[--C-:B-1----:R-:W-:Y:S02]  /*14cf0*/  FFMA.FTZ R48, R57, c[0x0][0x2d0], -R66.reuse ;  /* 0x0000b40039307a23 */ /* 0x102fe40000010842 */
[----:B------:R-:W-:Y:S01]  /*14d00*/  LDSM.16.MT88.4 R56, [R216+0x900] ;  /* 0x00090000d838783b */ /* 0x000fe20000004200 */
[--C-:B------:R-:W-:Y:S01]  /*14d10*/  FFMA.FTZ R52, R71, c[0x0][0x2d0], -R66.reuse ;  /* 0x0000b40047347a23 */ /* 0x100fe20000010842 */
[----:B------:R1:W-:Y:S01]  /*14d20*/  MUFU.EX2 R74, R48 ;  /* 0x00000030004a7308 */ /* 0x0003e20000000800 */
[-C--:B------:R-:W-:Y:S07]  /*14d30*/  HMMA.16816.F32.BF16 R124, R36, R54.reuse, R124 ;  /* 0x00000036247c723c */ /* 0x080fee000004187c */
[C---:B------:R-:W-:Y:S02]  /*14d40*/  FMUL.FTZ R36, R41.reuse, R168 ;  /* 0x000000a829247220 */ /* 0x040fe40000410000 */
[----:B------:R2:W4:Y:S03]  /*14d50*/  MUFU.EX2 R249, R52 ;  /* 0x0000003400f97308 */ /* 0x0005260000000800 */
[----:B------:R-:W-:Y:S02]  /*14d60*/  FMUL.FTZ R37, R41, R169 ;  /* 0x000000a929257220 */ /* 0x000fe40000410000 */
[C---:B------:R-:W-:Y:S02]  /*14d70*/  FMUL.FTZ R38, R40.reuse, R170 ;  /* 0x000000aa28267220 */ /* 0x040fe40000410000 */
[----:B------:R-:W-:Y:S07]  /*14d80*/  FMUL.FTZ R39, R40, R171 ;  /* 0x000000ab28277220 */ /* 0x000fee0000410000 */
[----:B------:R-:W-:Y:S04]  /*14d90*/  HMMA.16816.F32.BF16 R36, R44, R54, R36 ;  /* 0x000000362c24723c */ /* 0x000fe80000041824 */
[----:B-1----:R-:W-:Y:S02]  /*14da0*/  FFMA.FTZ R48, R60, c[0x0][0x2d0], -R66 ;  /* 0x0000b4003c307a23 */ /* 0x002fe40000010842 */
[--C-:B------:R-:W-:Y:S01]  /*14db0*/  FFMA.FTZ R60, R96, c[0x0][0x2d0], -R64.reuse ;  /* 0x0000b400603c7a23 */ /* 0x100fe20000010840 */
[----:B---3--:R-:W-:Y:S01]  /*14dc0*/  F2FP.BF16.PACK_AB R54, R81, R80 ;  /* 0x000000505136723e */ /* 0x008fe200000010ff */
[----:B------:R1:W3:Y:S01]  /*14dd0*/  MUFU.EX2 R251, R48 ;  /* 0x0000003000fb7308 */ /* 0x0002e20000000800 */
[----:B------:R-:W-:Y:S03]  /*14de0*/  F2FP.BF16.PACK_AB R44, R137, R158 ;  /* 0x0000009e892c723e */ /* 0x000fe600000010ff */
[--C-:B--2---:R-:W-:Y:S01]  /*14df0*/  FFMA.FTZ R52, R191, c[0x0][0x2d0], -R43.reuse ;  /* 0x0000b400bf347a23 */ /* 0x104fe2000001082b */
[----:B------:R-:W-:Y:S02]  /*14e00*/  F2FP.BF16.PACK_AB R45, R138, R157 ;  /* 0x0000009d8a2d723e */ /* 0x000fe400000010ff */
[----:B------:R-:W-:Y:S02]  /*14e10*/  F2FP.BF16.PACK_AB R46, R141, R162 ;  /* 0x000000a28d2e723e */ /* 0x000fe400000010ff */
[----:B------:R-:W-:Y:S01]  /*14e20*/  F2FP.BF16.PACK_AB R47, R142, R161 ;  /* 0x000000a18e2f723e */ /* 0x000fe200000010ff */
[----:B------:R2:W-:Y:S01]  /*14e30*/  MUFU.EX2 R248, R52 ;  /* 0x0000003400f87308 */ /* 0x0005e20000000800 */
[----:B----4-:R-:W-:Y:S09]  /*14e40*/  F2FP.BF16.PACK_AB R55, R249, R250 ;  /* 0x000000faf937723e */ /* 0x010ff200000010ff */
[----:B------:R4:W-:Y:S01]  /*14e50*/  MUFU.EX2 R166, R60 ;  /* 0x0000003c00a67308 */ /* 0x0009e20000000800 */
[----:B-1----:R-:W1:Y:S01]  /*14e60*/  LDSM.16.MT88.4 R48, [R213+0x900] ;  /* 0x00090000d530783b */ /* 0x002e620000004200 */
[----:B---3--:R-:W-:Y:S01]  /*14e70*/  F2FP.BF16.PACK_AB R53, R251, R74 ;  /* 0x0000004afb35723e */ /* 0x008fe200000010ff */
[--C-:B--2---:R-:W-:Y:S07]  /*14e80*/  FFMA.FTZ R52, R85, c[0x0][0x2d0], -R64.reuse ;  /* 0x0000b40055347a23 */ /* 0x104fee0000010840 */
[----:B------:R2:W-:Y:S01]  /*14e90*/  MUFU.EX2 R167, R52 ;  /* 0x0000003400a77308 */ /* 0x0005e20000000800 */
[----:B----4-:R-:W3:Y:S01]  /*14ea0*/  LDSM.16.MT88.4 R60, [R214+0x900] ;  /* 0x00090000d63c783b */ /* 0x010ee20000004200 */
[----:B--2---:R-:W-:Y:S01]  /*14eb0*/  F2FP.BF16.PACK_AB R52, R160, R156 ;  /* 0x0000009ca034723e */ /* 0x004fe200000010ff */
[-C--:B-1----:R-:W-:Y:S08]  /*14ec0*/  HMMA.16816.F32.BF16 R4, R44, R48.reuse, R4 ;  /* 0x000000302c04723c */ /* 0x082ff00000041804 */
[C---:B------:R-:W-:Y:S07]  /*14ed0*/  HMMA.16816.F32.BF16 R8, R52.reuse, R48, R8 ;  /* 0x000000303408723c */ /* 0x040fee0000041808 */
[----:B------:R-:W-:Y:S01]  /*14ee0*/  FFMA.FTZ R48, R193, c[0x0][0x2d0], -R43 ;  /* 0x0000b400c1307a23 */ /* 0x000fe2000001082b */
[-C--:B------:R-:W-:Y:S03]  /*14ef0*/  HMMA.16816.F32.BF16 R12, R52, R50.reuse, R12 ;  /* 0x00000032340c723c */ /* 0x080fe6000004180c */
[----:B------:R1:W-:Y:S01]  /*14f00*/  MUFU.EX2 R191, R48 ;  /* 0x0000003000bf7308 */ /* 0x0003e20000000800 */
[----:B------:R-:W-:Y:S04]  /*14f10*/  IMAD.MOV.U32 R193, RZ, RZ, R81 ;  /* 0x000000ffffc17224 */ /* 0x000fe800078e0051 */
[C---:B------:R-:W-:Y:S08]  /*14f20*/  HMMA.16816.F32.BF16 R16, R44.reuse, R50, R16 ;  /* 0x000000322c10723c */ /* 0x040ff00000041810 */
[-C--:B------:R-:W-:Y:S08]  /*14f30*/  HMMA.16816.F32.BF16 R20, R44, R56.reuse, R20 ;  /* 0x000000382c14723c */ /* 0x080ff00000041814 */
[C---:B------:R-:W-:Y:S04]  /*14f40*/  HMMA.16816.F32.BF16 R24, R52.reuse, R56, R24 ;  /* 0x000000383418723c */ /* 0x040fe80000041818 */
[----:B-1----:R-:W-:Y:S01]  /*14f50*/  FFMA.FTZ R48, R194, c[0x0][0x2d0], -R43 ;  /* 0x0000b400c2307a23 */ /* 0x002fe2000001082b */
[----:B------:R-:W-:Y:S02]  /*14f60*/  MOV R194, R142 ;  /* 0x0000008e00c27202 */ /* 0x000fe40000000f00 */
[--C-:B------:R-:W-:Y:S01]  /*14f70*/  FFMA.FTZ R56, R83, c[0x0][0x2d0], -R65.reuse ;  /* 0x0000b40053387a23 */ /* 0x100fe20000010841 */
[-C--:B------:R-:W-:Y:S01]  /*14f80*/  HMMA.16816.F32.BF16 R28, R52, R58.reuse, R28 ;  /* 0x0000003a341c723c */ /* 0x080fe2000004181c */
[----:B------:R1:W-:Y:S03]  /*14f90*/  MUFU.EX2 R190, R48 ;  /* 0x0000003000be7308 */ /* 0x0003e60000000800 */
[----:B------:R-:W-:Y:S04]  /*14fa0*/  MOV R142, R132 ;  /* 0x00000084008e7202 */ /* 0x000fe80000000f00 */
[C---:B------:R-:W-:Y:S03]  /*14fb0*/  HMMA.16816.F32.BF16 R100, R44.reuse, R58, R100 ;  /* 0x0000003a2c64723c */ /* 0x040fe60000041864 */
[----:B------:R2:W-:Y:S05]  /*14fc0*/  MUFU.EX2 R164, R56 ;  /* 0x0000003800a47308 */ /* 0x0005ea0000000800 */
[-C--:B---3--:R-:W-:Y:S08]  /*14fd0*/  HMMA.16816.F32.BF16 R32, R44, R60.reuse, R32 ;  /* 0x0000003c2c20723c */ /* 0x088ff00000041820 */
[C---:B------:R-:W-:Y:S04]  /*14fe0*/  HMMA.16816.F32.BF16 R104, R52.reuse, R60, R104 ;  /* 0x0000003c3468723c */ /* 0x040fe80000041868 */
[----:B-1----:R-:W-:Y:S03]  /*14ff0*/  FFMA.FTZ R48, R97, c[0x0][0x2d0], -R64 ;  /* 0x0000b40061307a23 */ /* 0x002fe60000010840 */
[----:B------:R-:W-:Y:S01]  /*15000*/  FFMA.FTZ R60, R73, c[0x0][0x2d0], -R66 ;  /* 0x0000b400493c7a23 */ /* 0x000fe20000010842 */
[----:B------:R1:W-:Y:S01]  /*15010*/  MUFU.EX2 R189, R48 ;  /* 0x0000003000bd7308 */ /* 0x0003e20000000800 */
[-C--:B------:R-:W-:Y:S03]  /*15020*/  HMMA.16816.F32.BF16 R108, R52, R62.reuse, R108 ;  /* 0x0000003e346c723c */ /* 0x080fe6000004186c */
[--C-:B--2---:R-:W-:Y:S05]  /*15030*/  FFMA.FTZ R56, R86, c[0x0][0x2d0], -R65.reuse ;  /* 0x0000b40056387a23 */ /* 0x104fea0000010841 */
[C---:B------:R-:W-:Y:S01]  /*15040*/  HMMA.16816.F32.BF16 R112, R44.reuse, R62, R112 ;  /* 0x0000003e2c70723c */ /* 0x040fe20000041870 */
[----:B------:R2:W-:Y:S10]  /*15050*/  MUFU.EX2 R187, R56 ;  /* 0x0000003800bb7308 */ /* 0x0005f40000000800 */
[----:B------:R3:W-:Y:S01]  /*15060*/  MUFU.EX2 R183, R60 ;  /* 0x0000003c00b77308 */ /* 0x0007e20000000800 */
[----:B-1----:R-:W-:Y:S01]  /*15070*/  FFMA.FTZ R48, R192, c[0x0][0x2d0], -R64 ;  /* 0x0000b400c0307a23 */ /* 0x002fe20000010840 */
[----:B------:R-:W-:Y:S01]  /*15080*/  MOV R192, R141 ;  /* 0x0000008d00c07202 */ /* 0x000fe20000000f00 */
[----:B------:R-:W-:Y:S07]  /*15090*/  IMAD.MOV.U32 R141, RZ, RZ, R134 ;  /* 0x000000ffff8d7224 */ /* 0x000fee00078e0086 */
[----:B------:R1:W-:Y:S01]  /*150a0*/  MUFU.EX2 R188, R48 ;  /* 0x0000003000bc7308 */ /* 0x0003e20000000800 */
[--C-:B--2---:R-:W-:Y:S09]  /*150b0*/  FFMA.FTZ R56, R87, c[0x0][0x2d0], -R65.reuse ;  /* 0x0000b40057387a23 */ /* 0x104ff20000010841 */
[----:B------:R2:W-:Y:S01]  /*150c0*/  MUFU.EX2 R186, R56 ;  /* 0x0000003800ba7308 */ /* 0x0005e20000000800 */
[----:B---3--:R-:W-:Y:S09]  /*150d0*/  FFMA.FTZ R60, R76, c[0x0][0x2d0], -R66 ;  /* 0x0000b4004c3c7a23 */ /* 0x008ff20000010842 */
[----:B------:R3:W-:Y:S01]  /*150e0*/  MUFU.EX2 R182, R60 ;  /* 0x0000003c00b67308 */ /* 0x0007e20000000800 */
[----:B-1----:R-:W-:Y:S09]  /*150f0*/  FFMA.FTZ R48, R82, c[0x0][0x2d0], -R65 ;  /* 0x0000b40052307a23 */ /* 0x002ff20000010841 */
[----:B------:R1:W-:Y:S01]  /*15100*/  MUFU.EX2 R165, R48 ;  /* 0x0000003000a57308 */ /* 0x0003e20000000800 */
[--C-:B--2---:R-:W-:Y:S02]  /*15110*/  FFMA.FTZ R56, R195, c[0x0][0x2d0], -R43.reuse ;  /* 0x0000b400c3387a23 */ /* 0x104fe4000001082b */
[----:B------:R-:W-:Y:S07]  /*15120*/  IMAD.MOV.U32 R195, RZ, RZ, R80 ;  /* 0x000000ffffc37224 */ /* 0x000fee00078e0050 */
[----:B------:R2:W-:Y:S01]  /*15130*/  MUFU.EX2 R185, R56 ;  /* 0x0000003800b97308 */ /* 0x0005e20000000800 */
[----:B---3--:R-:W-:Y:S02]  /*15140*/  FFMA.FTZ R60, R197, c[0x0][0x2d0], -R64 ;  /* 0x0000b400c53c7a23 */ /* 0x008fe40000010840 */
[----:B------:R-:W-:Y:S07]  /*15150*/  IMAD.MOV.U32 R197, RZ, RZ, R136 ;  /* 0x000000ffffc57224 */ /* 0x000fee00078e0088 */
[----:B------:R3:W-:Y:S01]  /*15160*/  MUFU.EX2 R178, R60 ;  /* 0x0000003c00b27308 */ /* 0x0007e20000000800 */
[----:B-1----:R-:W1:Y:S01]  /*15170*/  LDSM.16.MT88.4 R48, [R215+0x900] ;  /* 0x00090000d730783b */ /* 0x002e620000004200 */
[--C-:B--2---:R-:W-:Y:S08]  /*15180*/  FFMA.FTZ R56, R72, c[0x0][0x2d0], -R66.reuse ;  /* 0x0000b40048387a23 */ /* 0x104ff00000010842 */
[----:B------:R2:W4:Y:S01]  /*15190*/  MUFU.EX2 R184, R56 ;  /* 0x0000003800b87308 */ /* 0x0005220000000800 */
[----:B---3--:R-:W-:Y:S08]  /*151a0*/  LDSM.16.MT88.4 R60, [R214+0x1100] ;  /* 0x00110000d63c783b */ /* 0x008ff00000004200 */
[----:B--2---:R-:W2:Y:S01]  /*151b0*/  LDSM.16.MT88.4 R56, [R213+0x1100] ;  /* 0x00110000d538783b */ /* 0x004ea20000004200 */
[-C--:B-1----:R-:W-:Y:S08]  /*151c0*/  HMMA.16816.F32.BF16 R116, R44, R48.reuse, R116 ;  /* 0x000000302c74723c */ /* 0x082ff00000041874 */
[C---:B------:R-:W-:Y:S07]  /*151d0*/  HMMA.16816.F32.BF16 R120, R52.reuse, R48, R120 ;  /* 0x000000303478723c */ /* 0x040fee0000041878 */
[----:B------:R-:W-:Y:S01]  /*151e0*/  FFMA.FTZ R48, R77, c[0x0][0x2d0], -R66 ;  /* 0x0000b4004d307a23 */ /* 0x000fe20000010842 */
[-C--:B------:R-:W-:Y:S01]  /*151f0*/  HMMA.16816.F32.BF16 R124, R52, R50.reuse, R124 ;  /* 0x00000032347c723c */ /* 0x080fe2000004187c */
[----:B------:R-:W1:Y:S02]  /*15200*/  LDSM.16.MT88.4 R52, [R216+0x1100] ;  /* 0x00110000d834783b */ /* 0x000e640000004200 */
[----:B------:R3:W5:Y:S01]  /*15210*/  MUFU.EX2 R181, R48 ;  /* 0x0000003000b57308 */ /* 0x0007620000000800 */
[----:B----4-:R-:W-:Y:S04]  /*15220*/  F2FP.BF16.PACK_AB R49, R183, R184 ;  /* 0x000000b8b731723e */ /* 0x010fe800000010ff */
[----:B------:R-:W-:Y:S07]  /*15230*/  HMMA.16816.F32.BF16 R36, R44, R50, R36 ;  /* 0x000000322c24723c */ /* 0x000fee0000041824 */
[----:B------:R-:W-:Y:S02]  /*15240*/  F2FP.BF16.PACK_AB R44, R248, R252 ;  /* 0x000000fcf82c723e */ /* 0x000fe400000010ff */
[----:B------:R-:W-:Y:S03]  /*15250*/  F2FP.BF16.PACK_AB R45, R166, R167 ;  /* 0x000000a7a62d723e */ /* 0x000fe600000010ff */
[----:B------:R-:W-:Y:S02]  /*15260*/  F2FP.BF16.PACK_AB R46, R190, R191 ;  /* 0x000000bfbe2e723e */ /* 0x000fe400000010ff */
[----:B------:R-:W-:Y:S02]  /*15270*/  F2FP.BF16.PACK_AB R47, R188, R189 ;  /* 0x000000bdbc2f723e */ /* 0x000fe400000010ff */
[----:B------:R-:W-:Y:S01]  /*15280*/  F2FP.BF16.PACK_AB R50, R186, R187 ;  /* 0x000000bbba32723e */ /* 0x000fe200000010ff */
[--C-:B---3--:R-:W-:Y:S01]  /*15290*/  FFMA.FTZ R48, R198, c[0x0][0x2d0], -R43.reuse ;  /* 0x0000b400c6307a23 */ /* 0x108fe2000001082b */
[----:B-----5:R-:W-:Y:S03]  /*152a0*/  F2FP.BF16.PACK_AB R51, R181, R182 ;  /* 0x000000b6b533723e */ /* 0x020fe600000010ff */
[-C--:B--2---:R-:W-:Y:S01]  /*152b0*/  HMMA.16816.F32.BF16 R4, R44, R56.reuse, R4 ;  /* 0x000000382c04723c */ /* 0x084fe20000041804 */
[----:B------:R2:W-:Y:S02]  /*152c0*/  MUFU.EX2 R180, R48 ;  /* 0x0000003000b47308 */ /* 0x0005e40000000800 */
[----:B------:R-:W-:Y:S01]  /*152d0*/  MOV R198, R138 ;  /* 0x0000008a00c67202 */ /* 0x000fe20000000f00 */
[--C-:B--2---:R-:W-:Y:S01]  /*152e0*/  FFMA.FTZ R48, R196, c[0x0][0x2d0], -R64.reuse ;  /* 0x0000b400c4307a23 */ /* 0x104fe20000010840 */
[----:B------:R-:W-:Y:S06]  /*152f0*/  MOV R196, R137 ;  /* 0x0000008900c47202 */ /* 0x000fec0000000f00 */
[----:B------:R2:W-:Y:S02]  /*15300*/  MUFU.EX2 R179, R48 ;  /* 0x0000003000b37308 */ /* 0x0005e40000000800 */
[----:B--2---:R-:W-:Y:S07]  /*15310*/  F2FP.BF16.PACK_AB R48, R164, R165 ;  /* 0x000000a5a430723e */ /* 0x004fee00000010ff */
[C---:B------:R-:W-:Y:S07]  /*15320*/  HMMA.16816.F32.BF16 R8, R48.reuse, R56, R8 ;  /* 0x000000383008723c */ /* 0x040fee0000041808 */
[--C-:B------:R-:W-:Y:S01]  /*15330*/  FFMA.FTZ R56, R203, c[0x0][0x2d0], -R43.reuse ;  /* 0x0000b400cb387a23 */ /* 0x100fe2000001082b */
[-C--:B------:R-:W-:Y:S03]  /*15340*/  HMMA.16816.F32.BF16 R12, R48, R58.reuse, R12 ;  /* 0x0000003a300c723c */ /* 0x080fe6000004180c */
[----:B------:R2:W-:Y:S01]  /*15350*/  MUFU.EX2 R177, R56 ;  /* 0x0000003800b17308 */ /* 0x0005e20000000800 */
[----:B------:R-:W-:Y:S04]  /*15360*/  MOV R203, R141 ;  /* 0x0000008d00cb7202 */ /* 0x000fe80000000f00 */
[C---:B------:R-:W-:Y:S08]  /*15370*/  HMMA.16816.F32.BF16 R16, R44.reuse, R58, R16 ;  /* 0x0000003a2c10723c */ /* 0x040ff00000041810 */
[-C--:B-1----:R-:W-:Y:S08]  /*15380*/  HMMA.16816.F32.BF16 R20, R44, R52.reuse, R20 ;  /* 0x000000342c14723c */ /* 0x082ff00000041814 */
[C---:B------:R-:W-:Y:S04]  /*15390*/  HMMA.16816.F32.BF16 R24, R48.reuse, R52, R24 ;  /* 0x000000343018723c */ /* 0x040fe80000041818 */
[----:B--2---:R-:W-:Y:S03]  /*153a0*/  FFMA.FTZ R56, R204, c[0x0][0x2d0], -R43 ;  /* 0x0000b400cc387a23 */ /* 0x004fe6000001082b */
[--C-:B------:R-:W-:Y:S01]  /*153b0*/  FFMA.FTZ R52, R98, c[0x0][0x2d0], -R65.reuse ;  /* 0x0000b40062347a23 */ /* 0x100fe20000010841 */
[-C--:B------:R-:W-:Y:S01]  /*153c0*/  HMMA.16816.F32.BF16 R28, R48, R54.reuse, R28 ;  /* 0x00000036301c723c */ /* 0x080fe2000004181c */
[----:B------:R1:W-:Y:S07]  /*153d0*/  MUFU.EX2 R176, R56 ;  /* 0x0000003800b07308 */ /* 0x0003ee0000000800 */
[C---:B------:R-:W-:Y:S03]  /*153e0*/  HMMA.16816.F32.BF16 R100, R44.reuse, R54, R100 ;  /* 0x000000362c64723c */ /* 0x040fe60000041864 */
[----:B------:R2:W-:Y:S05]  /*153f0*/  MUFU.EX2 R133, R52 ;  /* 0x0000003400857308 */ /* 0x0005ea0000000800 */
[-C--:B------:R-:W-:Y:S08]  /*15400*/  HMMA.16816.F32.BF16 R32, R44, R60.reuse, R32 ;  /* 0x0000003c2c20723c */ /* 0x080ff00000041820 */
[C---:B------:R-:W-:Y:S04]  /*15410*/  HMMA.16816.F32.BF16 R104, R48.reuse, R60, R104 ;  /* 0x0000003c3068723c */ /* 0x040fe80000041868 */
[----:B-1----:R-:W-:Y:S03]  /*15420*/  FFMA.FTZ R56, R201, c[0x0][0x2d0], -R64 ;  /* 0x0000b400c9387a23 */ /* 0x002fe60000010840 */
[----:B------:R-:W-:Y:S01]  /*15430*/  FFMA.FTZ R60, R89, c[0x0][0x2d0], -R66 ;  /* 0x0000b400593c7a23 */ /* 0x000fe20000010842 */
[-C--:B------:R-:W-:Y:S01]  /*15440*/  HMMA.16816.F32.BF16 R108, R48, R62.reuse, R108 ;  /* 0x0000003e306c723c */ /* 0x080fe2000004186c */
[----:B------:R1:W-:Y:S03]  /*15450*/  MUFU.EX2 R174, R56 ;  /* 0x0000003800ae7308 */ /* 0x0003e60000000800 */
[--C-:B--2---:R-:W-:Y:S04]  /*15460*/  FFMA.FTZ R52, R99, c[0x0][0x2d0], -R65.reuse ;  /* 0x0000b40063347a23 */ /* 0x104fe80000010841 */
[C---:B------:R-:W-:Y:S03]  /*15470*/  HMMA.16816.F32.BF16 R112, R44.reuse, R62, R112 ;  /* 0x0000003e2c70723c */ /* 0x040fe60000041870 */
[----:B------:R2:W-:Y:S01]  /*15480*/  MUFU.EX2 R98, R60 ;  /* 0x0000003c00627308 */ /* 0x0005e20000000800 */
[----:B-1----:R-:W-:Y:S01]  /*15490*/  FFMA.FTZ R56, R202, c[0x0][0x2d0], -R64 ;  /* 0x0000b400ca387a23 */ /* 0x002fe20000010840 */
[----:B------:R-:W-:Y:S08]  /*154a0*/  MOV R202, R173 ;  /* 0x000000ad00ca7202 */ /* 0x000ff00000000f00 */
[----:B------:R1:W-:Y:S01]  /*154b0*/  MUFU.EX2 R173, R52 ;  /* 0x0000003400ad7308 */ /* 0x0003e20000000800 */
[----:B--2---:R-:W-:Y:S09]  /*154c0*/  FFMA.FTZ R60, R92, c[0x0][0x2d0], -R66 ;  /* 0x0000b4005c3c7a23 */ /* 0x004ff20000010842 */
[----:B------:R2:W-:Y:S10]  /*154d0*/  MUFU.EX2 R175, R56 ;  /* 0x0000003800af7308 */ /* 0x0005f40000000800 */
[----:B------:R3:W-:Y:S01]  /*154e0*/  MUFU.EX2 R97, R60 ;  /* 0x0000003c00617308 */ /* 0x0007e20000000800 */
[--C-:B-1----:R-:W-:Y:S01]  /*154f0*/  FFMA.FTZ R52, R199, c[0x0][0x2d0], -R65.reuse ;  /* 0x0000b400c7347a23 */ /* 0x102fe20000010841 */
[----:B------:R-:W-:Y:S01]  /*15500*/  MOV R199, R143 ;  /* 0x0000008f00c77202 */ /* 0x000fe20000000f00 */
[----:B------:R-:W-:Y:S07]  /*15510*/  IMAD.MOV.U32 R143, RZ, RZ, R68 ;  /* 0x000000ffff8f7224 */ /* 0x000fee00078e0044 */
[----:B------:R1:W-:Y:S01]  /*15520*/  MUFU.EX2 R132, R52 ;  /* 0x0000003400847308 */ /* 0x0003e20000000800 */
[----:B------:R-:W-:Y:S01]  /*15530*/  MOV R201, R143 ;  /* 0x0000008f00c97202 */ /* 0x000fe20000000f00 */
[----:B--2---:R-:W2:Y:S01]  /*15540*/  LDSM.16.MT88.4 R56, [R215+0x1100] ;  /* 0x00110000d738783b */ /* 0x004ea20000004200 */
[----:B---3--:R-:W-:Y:S07]  /*15550*/  FFMA.FTZ R60, R207, c[0x0][0x2d0], -R64 ;  /* 0x0000b400cf3c7a23 */ /* 0x008fee0000010840 */
[----:B------:R3:W-:Y:S01]  /*15560*/  MUFU.EX2 R95, R60 ;  /* 0x0000003c005f7308 */ /* 0x0007e20000000800 */
[----:B-1----:R-:W-:Y:S02]  /*15570*/  FFMA.FTZ R52, R200, c[0x0][0x2d0], -R65 ;  /* 0x0000b400c8347a23 */ /* 0x002fe40000010841 */
[----:B------:R-:W4:Y:S07]  /*15580*/  LDL.LU R200, [R1+0x10] ;  /* 0x0000100001c87983 */ /* 0x000f2e0000300800 */
[----:B------:R1:W5:Y:S01]  /*15590*/  MUFU.EX2 R134, R52 ;  /* 0x0000003400867308 */ /* 0x0003620000000800 */
[----:B---3--:R-:W-:Y:S01]  /*155a0*/  LDSM.16.MT88.4 R60, [R214+0x1900] ;  /* 0x00190000d63c783b */ /* 0x008fe20000004200 */
[-C--:B--2---:R-:W-:Y:S08]  /*155b0*/  HMMA.16816.F32.BF16 R116, R44, R56.reuse, R116 ;  /* 0x000000382c74723c */ /* 0x084ff00000041874 */
[C---:B------:R-:W-:Y:S04]  /*155c0*/  HMMA.16816.F32.BF16 R120, R48.reuse, R56, R120 ;  /* 0x000000383078723c */ /* 0x040fe80000041878 */
[--C-:B-1----:R-:W-:Y:S01]  /*155d0*/  FFMA.FTZ R52, R205, c[0x0][0x2d0], -R43.reuse ;  /* 0x0000b400cd347a23 */ /* 0x102fe2000001082b */
[----:B------:R-:W-:Y:S02]  /*155e0*/  MOV R205, R131 ;  /* 0x0000008300cd7202 */ /* 0x000fe40000000f00 */
[--C-:B------:R-:W-:Y:S01]  /*155f0*/  FFMA.FTZ R56, R93, c[0x0][0x2d0], -R66.reuse ;  /* 0x0000b4005d387a23 */ /* 0x100fe20000010842 */
[-C--:B------:R-:W-:Y:S01]  /*15600*/  HMMA.16816.F32.BF16 R124, R48, R58.reuse, R124 ;  /* 0x0000003a307c723c */ /* 0x080fe2000004187c */
[----:B------:R1:W-:Y:S06]  /*15610*/  MUFU.EX2 R131, R52 ;  /* 0x0000003400837308 */ /* 0x0003ec0000000800 */
[--C-:B------:R-:W-:Y:S01]  /*15620*/  FFMA.FTZ R48, R210, c[0x0][0x2d0], -R43.reuse ;  /* 0x0000b400d2307a23 */ /* 0x100fe2000001082b */
[----:B------:R-:W-:Y:S01]  /*15630*/  HMMA.16816.F32.BF16 R36, R44, R58, R36 ;  /* 0x0000003a2c24723c */ /* 0x000fe20000041824 */
[----:B------:R-:W2:Y:S02]  /*15640*/  LDL.LU R210, [R1+0xc] ;  /* 0x00000c0001d27983 */ /* 0x000ea40000300800 */
[----:B------:R3:W-:Y:S01]  /*15650*/  MUFU.EX2 R96, R48 ;  /* 0x0000003000607308 */ /* 0x0007e20000000800 */
[----:B-----5:R-:W-:Y:S01]  /*15660*/  F2FP.BF16.PACK_AB R50, R134, R132 ;  /* 0x000000848632723e */ /* 0x020fe200000010ff */
[----:B------:R-:W5:Y:S02]  /*15670*/  LDL.LU R144, [R1+0x8] ;  /* 0x0000080001907983 */ /* 0x000f640000300800 */
[----:B------:R-:W-:Y:S02]  /*15680*/  F2FP.BF16.PACK_AB R44, R180, R185 ;  /* 0x000000b9b42c723e */ /* 0x000fe400000010ff */
[----:B------:R-:W-:Y:S03]  /*15690*/  F2FP.BF16.PACK_AB R45, R178, R179 ;  /* 0x000000b3b22d723e */ /* 0x000fe600000010ff */
[----:B------:R-:W-:Y:S01]  /*156a0*/  F2FP.BF16.PACK_AB R46, R176, R177 ;  /* 0x000000b1b02e723e */ /* 0x000fe200000010ff */
[----:B------:R-:W3:Y:S01]  /*156b0*/  MUFU.EX2 R71, R56 ;  /* 0x0000003800477308 */ /* 0x000ee20000000800 */
[----:B------:R-:W-:Y:S01]  /*156c0*/  F2FP.BF16.PACK_AB R47, R175, R174 ;  /* 0x000000aeaf2f723e */ /* 0x000fe200000010ff */
[----:B-1----:R-:W-:Y:S08]  /*156d0*/  FFMA.FTZ R52, R88, c[0x0][0x2d0], -R66 ;  /* 0x0000b40058347a23 */ /* 0x002ff00000010842 */
[----:B------:R1:W1:Y:S01]  /*156e0*/  MUFU.EX2 R99, R52 ;  /* 0x0000003400637308 */ /* 0x0002620000000800 */
[----:B---3--:R-:W-:Y:S01]  /*156f0*/  FFMA.FTZ R48, R206, c[0x0][0x2d0], -R64 ;  /* 0x0000b400ce307a23 */ /* 0x008fe20000010840 */
[----:B------:R-:W-:Y:S02]  /*15700*/  MOV R206, R142 ;  /* 0x0000008e00ce7202 */ /* 0x000fe40000000f00 */
[----:B------:R-:W-:Y:S06]  /*15710*/  MOV R142, R69 ;  /* 0x00000045008e7202 */ /* 0x000fec0000000f00 */
[----:B------:R3:W-:Y:S01]  /*15720*/  MUFU.EX2 R92, R48 ;  /* 0x00000030005c7308 */ /* 0x0007e20000000800 */
[----:B------:R-:W-:Y:S01]  /*15730*/  IMAD.MOV.U32 R204, RZ, RZ, R142 ;  /* 0x000000ffffcc7224 */ /* 0x000fe200078e008e */
[----:B------:R-:W-:Y:S01]  /*15740*/  F2FP.BF16.PACK_AB R51, R71, R97 ;  /* 0x000000614733723e */ /* 0x000fe200000010ff */
[----:B------:R-:W-:Y:S08]  /*15750*/  LDSM.16.MT88.4 R56, [R216+0x1900] ;  /* 0x00190000d838783b */ /* 0x000ff00000004200 */
[----:B-1----:R-:W1:Y:S01]  /*15760*/  LDSM.16.MT88.4 R52, [R213+0x1900] ;  /* 0x00190000d534783b */ /* 0x002e620000004200 */
[----:B------:R-:W-:Y:S02]  /*15770*/  F2FP.BF16.PACK_AB R49, R98, R99 ;  /* 0x000000636231723e */ /* 0x000fe400000010ff */
[----:B---3--:R-:W-:Y:S01]  /*15780*/  F2FP.BF16.PACK_AB R48, R173, R133 ;  /* 0x00000085ad30723e */ /* 0x008fe200000010ff */
[-C--:B-1----:R-:W-:Y:S08]  /*15790*/  HMMA.16816.F32.BF16 R4, R44, R52.reuse, R4 ;  /* 0x000000342c04723c */ /* 0x082ff00000041804 */
[C---:B------:R-:W-:Y:S07]  /*157a0*/  HMMA.16816.F32.BF16 R8, R48.reuse, R52, R8 ;  /* 0x000000343008723c */ /* 0x040fee0000041808 */
[--C-:B------:R-:W-:Y:S01]  /*157b0*/  FFMA.FTZ R52, R234, c[0x0][0x2d0], -R43.reuse ;  /* 0x0000b400ea347a23 */ /* 0x100fe2000001082b */
[-C--:B------:R-:W-:Y:S03]  /*157c0*/  HMMA.16816.F32.BF16 R12, R48, R54.reuse, R12 ;  /* 0x00000036300c723c */ /* 0x080fe6000004180c */
[----:B------:R1:W-:Y:S05]  /*157d0*/  MUFU.EX2 R89, R52 ;  /* 0x0000003400597308 */ /* 0x0003ea0000000800 */
[C---:B------:R-:W-:Y:S08]  /*157e0*/  HMMA.16816.F32.BF16 R16, R44.reuse, R54, R16 ;  /* 0x000000362c10723c */ /* 0x040ff00000041810 */
[-C--:B------:R-:W-:Y:S08]  /*157f0*/  HMMA.16816.F32.BF16 R20, R44, R56.reuse, R20 ;  /* 0x000000382c14723c */ /* 0x080ff00000041814 */
[C---:B------:R-:W-:Y:S04]  /*15800*/  HMMA.16816.F32.BF16 R24, R48.reuse, R56, R24 ;  /* 0x000000383018723c */ /* 0x040fe80000041818 */
[----:B-1----:R-:W-:Y:S03]  /*15810*/  FFMA.FTZ R52, R235, c[0x0][0x2d0], -R43 ;  /* 0x0000b400eb347a23 */ /* 0x002fe6000001082b */
        /* <DEDUP_REMOVED lines=11> */
[--C-:B---3--:R-:W-:Y:S04]  /*158d0*/  FFMA.FTZ R56, R211, c[0x0][0x2d0], -R65.reuse ;  /* 0x0000b400d3387a23 */ /* 0x108fe80000010841 */
[C---:B------:R-:W-:Y:S03]  /*158e0*/  HMMA.16816.F32.BF16 R112, R44.reuse, R62, R112 ;  /* 0x0000003e2c70723c */ /* 0x040fe60000041870 */
[----:B------:R3:W-:Y:S10]  /*158f0*/  MUFU.EX2 R85, R56 ;  /* 0x0000003800557308 */ /* 0x0007f40000000800 */
[----:B------:R3:W-:Y:S01]  /*15900*/  MUFU.EX2 R69, R60 ;  /* 0x0000003c00457308 */ /* 0x0007e20000000800 */
[----:B-1----:R-:W-:Y:S09]  /*15910*/  FFMA.FTZ R52, R233, c[0x0][0x2d0], -R64 ;  /* 0x0000b400e9347a23 */ /* 0x002ff20000010840 */
[----:B------:R1:W-:Y:S01]  /*15920*/  MUFU.EX2 R88, R52 ;  /* 0x0000003400587308 */ /* 0x0003e20000000800 */
[--C-:B---3--:R-:W-:Y:S09]  /*15930*/  FFMA.FTZ R56, R230, c[0x0][0x2d0], -R65.reuse ;  /* 0x0000b400e6387a23 */ /* 0x108ff20000010841 */
[----:B------:R3:W2:Y:S01]  /*15940*/  MUFU.EX2 R83, R56 ;  /* 0x0000003800537308 */ /* 0x0006a20000000800 */
[----:B------:R-:W-:Y:S09]  /*15950*/  FFMA.FTZ R60, R78, c[0x0][0x2d0], -R66 ;  /* 0x0000b4004e3c7a23 */ /* 0x000ff20000010842 */
[----:B------:R3:W-:Y:S01]  /*15960*/  MUFU.EX2 R68, R60 ;  /* 0x0000003c00447308 */ /* 0x0007e20000000800 */
[----:B-1----:R-:W-:Y:S09]  /*15970*/  FFMA.FTZ R52, R208, c[0x0][0x2d0], -R65 ;  /* 0x0000b400d0347a23 */ /* 0x002ff20000010841 */
[----:B------:R1:W-:Y:S01]  /*15980*/  MUFU.EX2 R84, R52 ;  /* 0x0000003400547308 */ /* 0x0003e20000000800 */
[----:B---3--:R-:W-:Y:S09]  /*15990*/  FFMA.FTZ R56, R236, c[0x0][0x2d0], -R43 ;  /* 0x0000b400ec387a23 */ /* 0x008ff2000001082b */
[----:B------:R3:W-:Y:S01]  /*159a0*/  MUFU.EX2 R82, R56 ;  /* 0x0000003800527308 */ /* 0x0007e20000000800 */
[----:B------:R-:W-:Y:S09]  /*159b0*/  FFMA.FTZ R60, R238, c[0x0][0x2d0], -R64 ;  /* 0x0000b400ee3c7a23 */ /* 0x000ff20000010840 */
[----:B------:R3:W-:Y:S01]  /*159c0*/  MUFU.EX2 R78, R60 ;  /* 0x0000003c004e7308 */ /* 0x0007e20000000800 */
[----:B-1----:R-:W1:Y:S01]  /*159d0*/  LDSM.16.MT88.4 R52, [R215+0x1900] ;  /* 0x00190000d734783b */ /* 0x002e620000004200 */
[----:B----4-:R-:W-:Y:S02]  /*159e0*/  FFMA.FTZ R2, R2, R200, R205 ;  /* 0x000000c802027223 */ /* 0x010fe400000100cd */
[----:B---3--:R-:W-:Y:S02]  /*159f0*/  FFMA.FTZ R56, R135, c[0x0][0x2d0], -R66 ;  /* 0x0000b40087387a23 */ /* 0x008fe40000010842 */
[----:B------:R-:W-:Y:S04]  /*15a00*/  FADD.FTZ R2, R155, R2 ;  /* 0x000000029b027221 */ /* 0x000fe80000010000 */
[----:B------:R3:W4:Y:S01]  /*15a10*/  MUFU.EX2 R70, R56 ;  /* 0x0000003800467308 */ /* 0x0007220000000800 */
[----:B------:R-:W-:Y:S08]  /*15a20*/  LDSM.16.MT88.4 R60, [R214+0x2100] ;  /* 0x00210000d63c783b */ /* 0x000ff00000004200 */
[----:B---3--:R-:W3:Y:S01]  /*15a30*/  LDSM.16.MT88.4 R56, [R213+0x2100] ;  /* 0x00210000d538783b */ /* 0x008ee20000004200 */
[-C--:B-1----:R-:W-:Y:S08]  /*15a40*/  HMMA.16816.F32.BF16 R116, R44, R52.reuse, R116 ;  /* 0x000000342c74723c */ /* 0x082ff00000041874 */
[C---:B------:R-:W-:Y:S04]  /*15a50*/  HMMA.16816.F32.BF16 R120, R48.reuse, R52, R120 ;  /* 0x000000343078723c */ /* 0x040fe80000041878 */
[----:B--2---:R-:W-:Y:S02]  /*15a60*/  FFMA.FTZ R40, R40, R210, R206 ;  /* 0x000000d228287223 */ /* 0x004fe400000100ce */
[----:B-----5:R-:W-:Y:S02]  /*15a70*/  FFMA.FTZ R41, R41, R144, R145 ;  /* 0x0000009029297223 */ /* 0x020fe40000010091 */
[-C--:B------:R-:W-:Y:S04]  /*15a80*/  HMMA.16816.F32.BF16 R124, R48, R54.reuse, R124 ;  /* 0x00000036307c723c */ /* 0x080fe8000004187c */
[----:B------:R-:W-:Y:S03]  /*15a90*/  FFMA.FTZ R52, R79, c[0x0][0x2d0], -R66 ;  /* 0x0000b4004f347a23 */ /* 0x000fe60000010842 */
[--C-:B------:R-:W-:Y:S01]  /*15aa0*/  FFMA.FTZ R48, R240, c[0x0][0x2d0], -R43.reuse ;  /* 0x0000b400f0307a23 */ /* 0x100fe2000001082b */
[----:B------:R-:W-:Y:S01]  /*15ab0*/  HMMA.16816.F32.BF16 R36, R44, R54, R36 ;  /* 0x000000362c24723c */ /* 0x000fe20000041824 */
[----:B------:R1:W2:Y:S03]  /*15ac0*/  MUFU.EX2 R67, R52 ;  /* 0x0000003400437308 */ /* 0x0002a60000000800 */
[----:B------:R-:W-:Y:S02]  /*15ad0*/  F2FP.BF16.PACK_AB R50, R83, R85 ;  /* 0x000000555332723e */ /* 0x000fe400000010ff */
[----:B----4-:R-:W-:Y:S02]  /*15ae0*/  F2FP.BF16.PACK_AB R49, R69, R70 ;  /* 0x000000464531723e */ /* 0x010fe400000010ff */
[----:B------:R-:W-:Y:S03]  /*15af0*/  F2FP.BF16.PACK_AB R44, R96, R131 ;  /* 0x00000083602c723e */ /* 0x000fe600000010ff */
[----:B------:R4:W5:Y:S01]  /*15b00*/  MUFU.EX2 R81, R48 ;  /* 0x0000003000517308 */ /* 0x0009620000000800 */
[----:B------:R-:W-:Y:S02]  /*15b10*/  F2FP.BF16.PACK_AB R45, R95, R92 ;  /* 0x0000005c5f2d723e */ /* 0x000fe400000010ff */
[----:B------:R-:W-:Y:S02]  /*15b20*/  F2FP.BF16.PACK_AB R46, R93, R89 ;  /* 0x000000595d2e723e */ /* 0x000fe400000010ff */
[----:B------:R-:W-:Y:S07]  /*15b30*/  F2FP.BF16.PACK_AB R47, R88, R87 ;  /* 0x00000057582f723e */ /* 0x000fee00000010ff */
[-C--:B---3--:R-:W-:Y:S01]  /*15b40*/  HMMA.16816.F32.BF16 R4, R44, R56.reuse, R4 ;  /* 0x000000382c04723c */ /* 0x088fe20000041804 */
[----:B-1----:R-:W1:Y:S02]  /*15b50*/  LDSM.16.MT88.4 R52, [R216+0x2100] ;  /* 0x00210000d834783b */ /* 0x002e640000004200 */
[----:B--2---:R-:W-:Y:S01]  /*15b60*/  F2FP.BF16.PACK_AB R51, R67, R68 ;  /* 0x000000444333723e */ /* 0x004fe200000010ff */
[--C-:B----4-:R-:W-:Y:S01]  /*15b70*/  FFMA.FTZ R48, R237, c[0x0][0x2d0], -R64.reuse ;  /* 0x0000b400ed307a23 */ /* 0x110fe20000010840 */
[----:B-----5:R-:W-:Y:S03]  /*15b80*/  F2FP.BF16.PACK_AB R168, R81, R82 ;  /* 0x0000005251a8723e */ /* 0x020fe600000010ff */
[----:B------:R2:W3:Y:S04]  /*15b90*/  MUFU.EX2 R80, R48 ;  /* 0x0000003000507308 */ /* 0x0004e80000000800 */
[----:B--2---:R-:W-:Y:S02]  /*15ba0*/  F2FP.BF16.PACK_AB R48, R86, R84 ;  /* 0x000000545630723e */ /* 0x004fe400000010ff */
[----:B---3--:R-:W-:Y:S05]  /*15bb0*/  F2FP.BF16.PACK_AB R169, R78, R80 ;  /* 0x000000504ea9723e */ /* 0x008fea00000010ff */
[C---:B------:R-:W-:Y:S07]  /*15bc0*/  HMMA.16816.F32.BF16 R8, R48.reuse, R56, R8 ;  /* 0x000000383008723c */ /* 0x040fee0000041808 */
[--C-:B------:R-:W-:Y:S01]  /*15bd0*/  FFMA.FTZ R56, R246, c[0x0][0x2d0], -R43.reuse ;  /* 0x0000b400f6387a23 */ /* 0x100fe2000001082b */
[-C--:B------:R-:W-:Y:S03]  /*15be0*/  HMMA.16816.F32.BF16 R12, R48, R58.reuse, R12 ;  /* 0x0000003a300c723c */ /* 0x080fe6000004180c */
[----:B------:R2:W-:Y:S01]  /*15bf0*/  MUFU.EX2 R79, R56 ;  /* 0x00000038004f7308 */ /* 0x0005e20000000800 */
[----:B------:R-:W-:Y:S04]  /*15c00*/  FFMA.FTZ R43, R247, c[0x0][0x2d0], -R43 ;  /* 0x0000b400f72b7a23 */ /* 0x000fe8000001082b */
[C---:B------:R-:W-:Y:S05]  /*15c10*/  HMMA.16816.F32.BF16 R16, R44.reuse, R58, R16 ;  /* 0x0000003a2c10723c */ /* 0x040fea0000041810 */
[----:B------:R3:W4:Y:S03]  /*15c20*/  MUFU.EX2 R77, R43 ;  /* 0x0000002b004d7308 */ /* 0x0007260000000800 */
[-C--:B-1----:R-:W-:Y:S08]  /*15c30*/  HMMA.16816.F32.BF16 R20, R44, R52.reuse, R20 ;  /* 0x000000342c14723c */ /* 0x082ff00000041814 */
[C---:B------:R-:W-:Y:S01]  /*15c40*/  HMMA.16816.F32.BF16 R24, R48.reuse, R52, R24 ;  /* 0x000000343018723c */ /* 0x040fe20000041818 */
[----:B--2---:R-:W1:Y:S07]  /*15c50*/  LDSM.16.MT88.4 R56, [R215+0x2100] ;  /* 0x00210000d738783b */ /* 0x004e6e0000004200 */
[-C--:B------:R-:W-:Y:S04]  /*15c60*/  HMMA.16816.F32.BF16 R28, R48, R54.reuse, R28 ;  /* 0x00000036301c723c */ /* 0x080fe8000004181c */
[--C-:B---3--:R-:W-:Y:S01]  /*15c70*/  FFMA.FTZ R43, R242, c[0x0][0x2d0], -R64.reuse ;  /* 0x0000b400f22b7a23 */ /* 0x108fe20000010840 */
[----:B----4-:R-:W-:Y:S01]  /*15c80*/  F2FP.BF16.PACK_AB R170, R77, R79 ;  /* 0x0000004f4daa723e */ /* 0x010fe200000010ff */
[----:B------:R-:W-:Y:S02]  /*15c90*/  FFMA.FTZ R64, R245, c[0x0][0x2d0], -R64 ;  /* 0x0000b400f5407a23 */ /* 0x000fe40000010840 */
[C---:B------:R-:W-:Y:S01]  /*15ca0*/  HMMA.16816.F32.BF16 R100, R44.reuse, R54, R100 ;  /* 0x000000362c64723c */ /* 0x040fe20000041864 */
[----:B------:R2:W-:Y:S07]  /*15cb0*/  MUFU.EX2 R76, R43 ;  /* 0x0000002b004c7308 */ /* 0x0005ee0000000800 */
[-C--:B------:R-:W-:Y:S03]  /*15cc0*/  HMMA.16816.F32.BF16 R32, R44, R60.reuse, R32 ;  /* 0x0000003c2c20723c */ /* 0x080fe60000041820 */
[----:B------:R-:W3:Y:S05]  /*15cd0*/  MUFU.EX2 R73, R64 ;  /* 0x0000004000497308 */ /* 0x000eea0000000800 */
[C---:B------:R-:W-:Y:S08]  /*15ce0*/  HMMA.16816.F32.BF16 R104, R48.reuse, R60, R104 ;  /* 0x0000003c3068723c */ /* 0x040ff00000041868 */
[-C--:B------:R-:W-:Y:S04]  /*15cf0*/  HMMA.16816.F32.BF16 R108, R48, R62.reuse, R108 ;  /* 0x0000003e306c723c */ /* 0x080fe8000004186c */
[--C-:B--2---:R-:W-:Y:S04]  /*15d00*/  FFMA.FTZ R43, R239, c[0x0][0x2d0], -R65.reuse ;  /* 0x0000b400ef2b7a23 */ /* 0x104fe80000010841 */
[----:B------:R2:W-:Y:S01]  /*15d10*/  MUFU.EX2 R72, R43 ;  /* 0x0000002b00487308 */ /* 0x0005e20000000800 */
[C---:B------:R-:W-:Y:S04]  /*15d20*/  HMMA.16816.F32.BF16 R112, R44.reuse, R62, R112 ;  /* 0x0000003e2c70723c */ /* 0x040fe80000041870 */
[----:B---3--:R-:W-:Y:S04]  /*15d30*/  F2FP.BF16.PACK_AB R171, R73, R76 ;  /* 0x0000004c49ab723e */ /* 0x008fe800000010ff */
[-C--:B-1----:R-:W-:Y:S08]  /*15d40*/  HMMA.16816.F32.BF16 R116, R44, R56.reuse, R116 ;  /* 0x000000382c74723c */ /* 0x082ff00000041874 */
[C---:B------:R-:W-:Y:S04]  /*15d50*/  HMMA.16816.F32.BF16 R120, R48.reuse, R56, R120 ;  /* 0x000000383078723c */ /* 0x040fe80000041878 */
[--C-:B--2---:R-:W-:Y:S04]  /*15d60*/  FFMA.FTZ R43, R241, c[0x0][0x2d0], -R65.reuse ;  /* 0x0000b400f12b7a23 */ /* 0x104fe80000010841 */
[-C--:B------:R-:W-:Y:S01]  /*15d70*/  HMMA.16816.F32.BF16 R124, R48, R58.reuse, R124 ;  /* 0x0000003a307c723c */ /* 0x080fe2000004187c */
[----:B------:R-:W1:Y:S01]  /*15d80*/  LDSM.16.MT88.4 R48, [R216+0x2900] ;  /* 0x00290000d830783b */ /* 0x000e620000004200 */
[----:B------:R2:W3:Y:S06]  /*15d90*/  MUFU.EX2 R64, R43 ;  /* 0x0000002b00407308 */ /* 0x0004ec0000000800 */
[----:B------:R-:W-:Y:S08]  /*15da0*/  HMMA.16816.F32.BF16 R36, R44, R58, R36 ;  /* 0x0000003a2c24723c */ /* 0x000ff00000041824 */
[-C--:B------:R-:W-:Y:S01]  /*15db0*/  HMMA.16816.F32.BF16 R136, R168, R148.reuse, R4 ;  /* 0x00000094a888723c */ /* 0x080fe20000041804 */
[----:B------:R-:W4:Y:S04]  /*15dc0*/  LDSM.16.MT88.4 R4, [R214+0x2900] ;  /* 0x00290000d604783b */ /* 0x000f280000004200 */
[--C-:B--2---:R-:W-:Y:S01]  /*15dd0*/  FFMA.FTZ R43, R243, c[0x0][0x2d0], -R65.reuse ;  /* 0x0000b400f32b7a23 */ /* 0x104fe20000010841 */
[----:B---3--:R-:W-:Y:S01]  /*15de0*/  F2FP.BF16.PACK_AB R44, R64, R72 ;  /* 0x00000048402c723e */ /* 0x008fe200000010ff */
[----:B------:R-:W-:Y:S02]  /*15df0*/  FFMA.FTZ R65, R244, c[0x0][0x2d0], -R65 ;  /* 0x0000b400f4417a23 */ /* 0x000fe40000010841 */
[----:B------:R2:W-:Y:S10]  /*15e00*/  MUFU.EX2 R54, R43 ;  /* 0x0000002b00367308 */ /* 0x0005f40000000800 */
[----:B------:R-:W3:Y:S01]  /*15e10*/  MUFU.EX2 R65, R65 ;  /* 0x0000004100417308 */ /* 0x000ee20000000800 */
[--C-:B--2---:R-:W-:Y:S09]  /*15e20*/  FFMA.FTZ R43, R90, c[0x0][0x2d0], -R66.reuse ;  /* 0x0000b4005a2b7a23 */ /* 0x104ff20000010842 */
[----:B------:R2:W-:Y:S01]  /*15e30*/  MUFU.EX2 R52, R43 ;  /* 0x0000002b00347308 */ /* 0x0005e20000000800 */
[----:B---3--:R-:W-:Y:S01]  /*15e40*/  F2FP.BF16.PACK_AB R46, R65, R54 ;  /* 0x00000036412e723e */ /* 0x008fe200000010ff */
[--C-:B--2---:R-:W-:Y:S08]  /*15e50*/  FFMA.FTZ R43, R91, c[0x0][0x2d0], -R66.reuse ;  /* 0x0000b4005b2b7a23 */ /* 0x104ff00000010842 */
[----:B------:R2:W3:Y:S02]  /*15e60*/  MUFU.EX2 R53, R43 ;  /* 0x0000002b00357308 */ /* 0x0004e40000000800 */
[--C-:B--2---:R-:W-:Y:S01]  /*15e70*/  FFMA.FTZ R43, R94, c[0x0][0x2d0], -R66.reuse ;  /* 0x0000b4005e2b7a23 */ /* 0x104fe20000010842 */
[----:B---3--:R-:W-:Y:S01]  /*15e80*/  F2FP.BF16.PACK_AB R45, R53, R52 ;  /* 0x00000034352d723e */ /* 0x008fe200000010ff */
[----:B------:R-:W-:Y:S02]  /*15e90*/  FFMA.FTZ R66, R42, c[0x0][0x2d0], -R66 ;  /* 0x0000b4002a427a23 */ /* 0x000fe40000010842 */
[----:B------:R-:W2:Y:S04]  /*15ea0*/  LDL.LU R42, [R1+0x14] ;  /* 0x00001400012a7983 */ /* 0x000ea80000300800 */
[----:B------:R-:W-:Y:S10]  /*15eb0*/  MUFU.EX2 R43, R43 ;  /* 0x0000002b002b7308 */ /* 0x000ff40000000800 */
[----:B------:R-:W3:Y:S02]  /*15ec0*/  MUFU.EX2 R66, R66 ;  /* 0x0000004200427308 */ /* 0x000ee40000000800 */
[----:B---3--:R-:W-:Y:S07]  /*15ed0*/  F2FP.BF16.PACK_AB R47, R66, R43 ;  /* 0x0000002b422f723e */ /* 0x008fee00000010ff */
        /* <DEDUP_REMOVED lines=12> */
[----:B--2---:R-:W-:Y:S02]  /*15fa0*/  FFMA.FTZ R12, R0, R42, R75 ;  /* 0x0000002a000c7223 */ /* 0x004fe4000001004b */
        /* <DEDUP_REMOVED lines=19> */
[----:B------:R-:W-:Y:S01]  /*160e0*/  FADD.FTZ R12, R193, R2 ;  /* 0x00000002c10c7221 */ /* 0x000fe20000010000 */
[----:B------:R-:W1:Y:S01]  /*160f0*/  LDSM.16.MT88.4 R8, [R215+0x2900] ;  /* 0x00290000d708783b */ /* 0x000e620000004200 */
[----:B------:R-:W-:Y:S04]  /*16100*/  FADD.FTZ R13, R252, R0 ;  /* 0x00000000fc0d7221 */ /* 0x000fe80000010000 */
[----:B------:R-:W-:Y:S02]  /*16110*/  FADD.FTZ R2, R167, R14 ;  /* 0x0000000ea7027221 */ /* 0x000fe40000010000 */
[----:B------:R-:W-:Y:S02]  /*16120*/  FADD.FTZ R0, R165, R12 ;  /* 0x0000000ca5007221 */ /* 0x000fe40000010000 */
        /* <DEDUP_REMOVED lines=21> */
[----:B------:R-:W-:Y:S01]  /*16280*/  FADD.FTZ R13, R133, R13 ;  /* 0x0000000d850d7221 */ /* 0x000fe20000010000 */
[----:B------:R-:W-:Y:S01]  /*16290*/  MOV R133, R128 ;  /* 0x0000008000857202 */ /* 0x000fe20000000f00 */
        /* <DEDUP_REMOVED lines=10> */
[----:B------:R-:W-:Y:S01]  /*16340*/  FADD.FTZ R13, R132, R2 ;  /* 0x00000002840d7221 */ /* 0x000fe20000010000 */
[----:B------:R-:W-:Y:S01]  /*16350*/  MOV R132, R129 ;  /* 0x0000008100847202 */ /* 0x000fe20000000f00 */
[----:B------:R-:W-:Y:S02]  /*16360*/  FADD.FTZ R5, R176, R0 ;  /* 0x00000000b0057221 */ /* 0x000fe40000010000 */
[----:B------:R-:W-:Y:S04]  /*16370*/  FADD.FTZ R4, R98, R4 ;  /* 0x0000000462047221 */ /* 0x000fe80000010000 */
[----:B------:R-:W-:Y:S02]  /*16380*/  FADD.FTZ R2, R175, R12 ;  /* 0x0000000caf027221 */ /* 0x000fe40000010000 */
[----:B------:R-:W-:Y:S01]  /*16390*/  FADD.FTZ R0, R134, R13 ;  /* 0x0000000d86007221 */ /* 0x000fe20000010000 */
[----:B------:R-:W-:Y:S01]  /*163a0*/  MOV R134, R3 ;  /* 0x0000000300867202 */ /* 0x000fe20000000f00 */
        /* <DEDUP_REMOVED lines=30> */
[----:B------:R1:W-:Y:S01]  /*16590*/  STL [R1+0x8], R0 ;  /* 0x0000080001007387 */ /* 0x0003e20000100800 */
[----:B------:R-:W-:Y:S02]  /*165a0*/  FADD.FTZ R2, R53, R2 ;  /* 0x0000000235027221 */ /* 0x000fe40000010000 */
[----:B------:R-:W-:Y:S01]  /*165b0*/  FADD.FTZ R4, R65, R4 ;  /* 0x0000000441047221 */ /* 0x000fe20000010000 */
[----:B------:R2:W-:Y:S01]  /*165c0*/  STL [R1+0xc], R5 ;  /* 0x00000c0501007387 */ /* 0x0005e20000100800 */
[----:B------:R-:W-:Y:S02]  /*165d0*/  FADD.FTZ R2, R43, R2 ;  /* 0x000000022b027221 */ /* 0x000fe40000010000 */
[----:B------:R-:W-:Y:S01]  /*165e0*/  IMAD.MOV.U32 R131, RZ, RZ, R130 ;  /* 0x000000ffff837224 */ /* 0x000fe200078e0082 */
[----:B------:R2:W-:Y:S01]  /*165f0*/  STL [R1+0x10], R4 ;  /* 0x0000100401007387 */ /* 0x0005e20000100800 */
[----:B------:R-:W-:Y:S05]  /*16600*/  FADD.FTZ R2, R66, R2 ;  /* 0x0000000242027221 */ /* 0x000fea0000010000 */
[----:B------:R2:W-:Y:S01]  /*16610*/  STL [R1+0x14], R2 ;  /* 0x0000140201007387 */ /* 0x0005e20000100800 */
[----:B-1----:R-:W-:Y:S04]  /*16620*/  IADD3 R0, R229, -0x1, RZ ;  /* 0xffffffffe5007810 */ /* 0x002fe80007ffe0ff */
[----:B------:R-:W-:Y:S01]  /*16630*/  MOV R229, R0 ;  /* 0x0000000000e57202 */ /* 0x000fe20000000f00 */
[----:B------:R-:W-:-:S05]  /*16640*/  @P0 BRA `(.L_x_204) ;  /* 0xffffa68000000947 */ /* 0x000fca000383ffff */
.L_x_187:
[----:B-1----:R-:W3:Y:S04]  /*16650*/  LDL.LU R0, [R1+0x8] ;  /* 0x0000080001007983 */ /* 0x002ee80000300800 */
[----:B------:R-:W4:Y:S04]  /*16660*/  LDL.LU R9, [R1+0xc] ;  /* 0x00000c0001097983 */ /* 0x000f280000300800 */
[----:B--2---:R-:W2:Y:S04]  /*16670*/  LDL.LU R8, [R1+0x10] ;  /* 0x0000100001087983 */ /* 0x004ea80000300800 */
[----:B------:R-:W2:Y:S01]  /*16680*/  LDL.LU R4, [R1+0x14] ;  /* 0x0000140001047983 */ /* 0x000ea20000300800 */
[----:B------:R-:W-:-:S02]  /*16690*/  MOV R24, 0xff800000 ;  /* 0xff80000000187802 */ /* 0x000fc40000000f00 */
[----:B------:R-:W-:Y:S02]  /*166a0*/  MOV R25, 0xff800000 ;  /* 0xff80000000197802 */ /* 0x000fe40000000f00 */
[----:B------:R-:W-:Y:S02]  /*166b0*/  MOV R26, 0xff800000 ;  /* 0xff800000001a7802 */ /* 0x000fe40000000f00 */
[----:B------:R-:W-:Y:S02]  /*166c0*/  MOV R27, 0xff800000 ;  /* 0xff800000001b7802 */ /* 0x000fe40000000f00 */
[----:B------:R-:W-:Y:S01]  /*166d0*/  PLOP3.LUT P4, PT, PT, PT, PT, 0x8, 0x0 ;  /* 0x000000000000781c */ /* 0x000fe20003f8e170 */
[----:B---3--:R-:W1:Y:S04]  /*166e0*/  SHFL.BFLY PT, R5, R0, 0x2, 0x1f ;  /* 0x0c401f0000057f89 */ /* 0x008e6800000e0000 */
[----:B----4-:R-:W3:Y:S04]  /*166f0*/  SHFL.BFLY PT, R6, R9, 0x2, 0x1f ;  /* 0x0c401f0009067f89 */ /* 0x010ee800000e0000 */
[----:B--2---:R-:W2:Y:S04]  /*16700*/  SHFL.BFLY PT, R7, R8, 0x2, 0x1f ;  /* 0x0c401f0008077f89 */ /* 0x004ea800000e0000 */
[----:B------:R-:W4:Y:S01]  /*16710*/  SHFL.BFLY PT, R2, R4, 0x2, 0x1f ;  /* 0x0c401f0004027f89 */ /* 0x000f2200000e0000 */
[----:B-1----:R-:W-:-:S02]  /*16720*/  FADD.FTZ R5, R5, R0 ;  /* 0x0000000005057221 */ /* 0x002fc40000010000 */
[----:B---3--:R-:W-:-:S03]  /*16730*/  FADD.FTZ R6, R6, R9 ;  /* 0x0000000906067221 */ /* 0x008fc60000010000 */
[----:B------:R-:W1:Y:S01]  /*16740*/  SHFL.BFLY PT, R0, R5, 0x1, 0x1f ;  /* 0x0c201f0005007f89 */ /* 0x000e6200000e0000 */
[----:B--2---:R-:W-:-:S03]  /*16750*/  FADD.FTZ R7, R7, R8 ;  /* 0x0000000807077221 */ /* 0x004fc60000010000 */
[----:B------:R-:W2:Y:S01]  /*16760*/  SHFL.BFLY PT, R9, R6, 0x1, 0x1f ;  /* 0x0c201f0006097f89 */ /* 0x000ea200000e0000 */
[----:B----4-:R-:W-:-:S03]  /*16770*/  FADD.FTZ R2, R2, R4 ;  /* 0x0000000402027221 */ /* 0x010fc60000010000 */
[----:B------:R-:W3:Y:S04]  /*16780*/  SHFL.BFLY PT, R4, R7, 0x1, 0x1f ;  /* 0x0c201f0007047f89 */ /* 0x000ee800000e0000 */
[----:B------:R-:W4:Y:S01]  /*16790*/  SHFL.BFLY PT, R8, R2, 0x1, 0x1f ;  /* 0x0c201f0002087f89 */ /* 0x000f2200000e0000 */
[----:B-1----:R-:W-:Y:S01]  /*167a0*/  FADD.FTZ R5, R5, R0 ;  /* 0x0000000005057221 */ /* 0x002fe20000010000 */
[----:B------:R-:W-:Y:S01]  /*167b0*/  MOV R0, RZ ;  /* 0x000000ff00007202 */ /* 0x000fe20000000f00 */
[----:B--2---:R-:W-:-:S03]  /*167c0*/  FADD.FTZ R6, R6, R9 ;  /* 0x0000000906067221 */ /* 0x004fc60000010000 */
[----:B------:R-:W-:Y:S01]  /*167d0*/  FSETP.NE.FTZ.AND P3, PT, R5, RZ, PT ;  /* 0x000000ff0500720b */ /* 0x000fe20003f75000 */
[----:B---3--:R-:W-:Y:S01]  /*167e0*/  FADD.FTZ R7, R7, R4 ;  /* 0x0000000407077221 */ /* 0x008fe20000010000 */
[----:B------:R-:W-:Y:S02]  /*167f0*/  FSETP.NE.FTZ.AND P2, PT, R6, RZ, PT ;  /* 0x000000ff0600720b */ /* 0x000fe40003f55000 */
[----:B------:R-:W-:Y:S01]  /*16800*/  MOV R4, RZ ;  /* 0x000000ff00047202 */ /* 0x000fe20000000f00 */
[----:B----4-:R-:W-:Y:S01]  /*16810*/  FADD.FTZ R8, R2, R8 ;  /* 0x0000000802087221 */ /* 0x010fe20000010000 */
[----:B------:R-:W-:Y:S02]  /*16820*/  FSETP.NE.FTZ.AND P1, PT, R7, RZ, PT ;  /* 0x000000ff0700720b */ /* 0x000fe40003f35000 */
[----:B------:R-:W-:-:S05]  /*16830*/  MOV R2, RZ ;  /* 0x000000ff00027202 */ /* 0x000fca0000000f00 */
[----:B------:R-:W1:Y:S01]  /*16840*/  @P3 MUFU.RCP R0, R5 ;  /* 0x0000000500003308 */ /* 0x000e620000001000 */
[----:B------:R-:W-:-:S07]  /*16850*/  FSETP.NE.FTZ.AND P0, PT, R8, RZ, PT ;  /* 0x000000ff0800720b */ /* 0x000fce0003f15000 */
[----:B------:R-:W-:Y:S01]  /*16860*/  @P2 MUFU.RCP R4, R6 ;  /* 0x0000000600042308 */ /* 0x000fe20000001000 */
[----:B-1----:R-:W-:-:S07]  /*16870*/  FMUL.FTZ R136, R0, R136 ;  /* 0x0000008800887220 */ /* 0x002fce0000410000 */
[----:B------:R-:W1:Y:S01]  /*16880*/  @P1 MUFU.RCP R2, R7 ;  /* 0x0000000700021308 */ /* 0x000e620000001000 */
[C---:B------:R-:W-:Y:S02]  /*16890*/  FMUL.FTZ R137, R0.reuse, R137 ;  /* 0x0000008900897220 */ /* 0x040fe40000410000 */
[C---:B------:R-:W-:Y:S02]  /*168a0*/  FMUL.FTZ R148, R0.reuse, R148 ;  /* 0x0000009400947220 */ /* 0x040fe40000410000 */
[C---:B------:R-:W-:Y:S02]  /*168b0*/  FMUL.FTZ R23, R0.reuse, R149 ;  /* 0x0000009500177220 */ /* 0x040fe40000410000 */
[C---:B------:R-:W-:Y:S01]  /*168c0*/  FMUL.FTZ R152, R0.reuse, R152 ;  /* 0x0000009800987220 */ /* 0x040fe20000410000 */
[----:B------:R-:W-:Y:S01]  /*168d0*/  @P2 MUFU.LG2 R9, R6 ;  /* 0x0000000600092308 */ /* 0x000fe20000000c00 */
        /* <DEDUP_REMOVED lines=80> */
.L_x_143:
[----:B------:R-:W-:Y:S05]  /*16de0*/  @P4 BRA `(.L_x_205) ;  /* 0x000011f000004947 */ /* 0x000fea0003800000 */
[----:B------:R-:W1:Y:S01]  /*16df0*/  S2R R13, SR_TID.X ;  /* 0x00000000000d7919 */ /* 0x000e620000002100 */
[----:B------:R-:W-:Y:S01]  /*16e00*/  IMAD.MOV.U32 R54, RZ, RZ, c[0x0][0x4e8] ;  /* 0x00013a00ff367624 */ /* 0x000fe200078e00ff */
[----:B------:R-:W-:Y:S02]  /*16e10*/  F2FP.BF16.PACK_AB R136, R137, R136 ;  /* 0x000000888988723e */ /* 0x000fe400000010ff */
[----:B------:R-:W2:Y:S01]  /*16e20*/  S2R R16, SR_CTAID.Y ;  /* 0x0000000000107919 */ /* 0x000ea20000002600 */
[----:B------:R-:W-:Y:S02]  /*16e30*/  F2FP.BF16.PACK_AB R138, R139, R138 ;  /* 0x0000008a8b8a723e */ /* 0x000fe400000010ff */
[C---:B------:R-:W-:Y:S01]  /*16e40*/  ISETP.NE.AND P3, PT, R54.reuse, 0x1, PT ;  /* 0x000000013600780c */ /* 0x040fe20003f65270 */
[----:B------:R-:W3:Y:S01]  /*16e50*/  S2R R28, SR_CTAID.Z ;  /* 0x00000000001c7919 */ /* 0x000ee20000002700 */
[----:B------:R-:W-:Y:S01]  /*16e60*/  IMAD R54, R54, c[0x0][0x388], RZ ;  /* 0x0000e20036367a24 */ /* 0x000fe200078e02ff */
[----:B------:R-:W-:-:S02]  /*16e70*/  F2FP.BF16.PACK_AB R23, R23, R148 ;  /* 0x000000941717723e */ /* 0x000fc400000010ff */
[----:B------:R-:W4:Y:S01]  /*16e80*/  S2R R29, SR_CTAID.X ;  /* 0x00000000001d7919 */ /* 0x000f220000002500 */
[----:B------:R-:W-:Y:S02]  /*16e90*/  F2FP.BF16.PACK_AB R150, R151, R150 ;  /* 0x000000969796723e */ /* 0x000fe400000010ff */
[----:B------:R-:W-:Y:S01]  /*16ea0*/  F2FP.BF16.PACK_AB R140, R141, R140 ;  /* 0x0000008c8d8c723e */ /* 0x000fe200000010ff */
[----:B------:R-:W-:Y:S01]  /*16eb0*/  BAR.SYNC.DEFER_BLOCKING 0x1, 0x80 ;  /* 0x0042000000007b1d */ /* 0x000fe20000010000 */
[----:B------:R-:W-:Y:S02]  /*16ec0*/  F2FP.BF16.PACK_AB R142, R143, R142 ;  /* 0x0000008e8f8e723e */ /* 0x000fe400000010ff */
[----:B------:R-:W-:Y:S02]  /*16ed0*/  F2FP.BF16.PACK_AB R144, R145, R144 ;  /* 0x000000909190723e */ /* 0x000fe400000010ff */
[----:B------:R-:W-:Y:S02]  /*16ee0*/  F2FP.BF16.PACK_AB R146, R147, R146 ;  /* 0x000000929392723e */ /* 0x000fe400000010ff */
[----:B------:R-:W-:-:S02]  /*16ef0*/  F2FP.BF16.PACK_AB R152, R153, R152 ;  /* 0x000000989998723e */ /* 0x000fc400000010ff */
[----:B-1----:R-:W-:Y:S02]  /*16f00*/  SHF.R.S32.HI R20, RZ, 0x1f, R13 ;  /* 0x0000001fff147819 */ /* 0x002fe4000001140d */
[----:B------:R-:W-:Y:S01]  /*16f10*/  F2FP.BF16.PACK_AB R154, R155, R154 ;  /* 0x0000009a9b9a723e */ /* 0x000fe200000010ff */
[----:B--2---:R-:W-:Y:S01]  /*16f20*/  IMAD.WIDE.U32 R14, R16, c[0x0][0x490], RZ ;  /* 0x00012400100e7a25 */ /* 0x004fe200078e00ff */
[----:B------:R-:W-:Y:S02]  /*16f30*/  SHF.R.S32.HI R0, RZ, 0x1f, R16 ;  /* 0x0000001fff007819 */ /* 0x000fe40000011410 */
[CC--:B------:R-:W-:Y:S02]  /*16f40*/  LEA.HI R2, R20.reuse, R13.reuse, RZ, 0x2 ;  /* 0x0000000d14027211 */ /* 0x0c0fe400078f10ff */
[-C--:B------:R-:W-:Y:S01]  /*16f50*/  LEA.HI R7, R20, R13.reuse, RZ, 0x5 ;  /* 0x0000000d14077211 */ /* 0x080fe200078f28ff */
[----:B------:R-:W-:Y:S01]  /*16f60*/  IMAD R4, R0, c[0x0][0x490], RZ ;  /* 0x0001240000047a24 */ /* 0x000fe200078e02ff */
[----:B------:R-:W-:Y:S01]  /*16f70*/  LEA.HI R12, R20, R13, RZ, 0x3 ;  /* 0x0000000d140c7211 */ /* 0x000fe200078f18ff */
[----:B------:R-:W-:Y:S01]  /*16f80*/  IMAD R3, R0, c[0x0][0x3e8], RZ ;  /* 0x0000fa0000037a24 */ /* 0x000fe200078e02ff */
[----:B------:R-:W-:Y:S01]  /*16f90*/  SHF.R.S32.HI R8, RZ, 0x2, R2 ;  /* 0x00000002ff087819 */ /* 0x000fe20000011402 */
[C---:B------:R-:W-:Y:S01]  /*16fa0*/  IMAD R4, R16.reuse, c[0x0][0x494], R4 ;  /* 0x0001250010047a24 */ /* 0x040fe200078e0204 */
[----:B------:R-:W-:Y:S01]  /*16fb0*/  SHF.R.S32.HI R0, RZ, 0x1f, R2 ;  /* 0x0000001fff007819 */ /* 0x000fe20000011402 */
[----:B------:R-:W-:Y:S01]  /*16fc0*/  IMAD R3, R16, c[0x0][0x3ec], R3 ;  /* 0x0000fb0010037a24 */ /* 0x000fe200078e0203 */
[----:B------:R-:W-:Y:S01]  /*16fd0*/  LOP3.LUT R10, R7, 0xffffffe0, RZ, 0xc0, !PT ;  /* 0xffffffe0070a7812 */ /* 0x000fe200078ec0ff */
[----:B------:R-:W-:Y:S01]  /*16fe0*/  IMAD.IADD R5, R15, 0x1, R4 ;  /* 0x000000010f057824 */ /* 0x000fe200078e0204 */
[----:B------:R-:W-:Y:S01]  /*16ff0*/  LOP3.LUT R2, R2, 0xfffffffc, RZ, 0xc0, !PT ;  /* 0xfffffffc02027812 */ /* 0x000fe200078ec0ff */
[----:B------:R-:W-:Y:S01]  /*17000*/  IMAD.WIDE.U32 R16, R16, c[0x0][0x3e8], RZ ;  /* 0x0000fa0010107a25 */ /* 0x000fe200078e00ff */
[----:B------:R-:W-:-:S02]  /*17010*/  LOP3.LUT R11, R12, 0xfffffff8, RZ, 0xc0, !PT ;  /* 0xfffffff80c0b7812 */ /* 0x000fc400078ec0ff */
[----:B------:R-:W-:Y:S01]  /*17020*/  LEA.HI R6, R0, R8, RZ, 0x3 ;  /* 0x0000000800067211 */ /* 0x000fe200078f18ff */
[C---:B------:R-:W-:Y:S01]  /*17030*/  IMAD.IADD R0, R13.reuse, 0x1, -R10 ;  /* 0x000000010d007824 */ /* 0x040fe200078e0a0a */
[----:B------:R-:W-:Y:S01]  /*17040*/  LEA.HI R20, R20, R13, RZ, 0x6 ;  /* 0x0000000d14147211 */ /* 0x000fe200078f30ff */
[C---:B------:R-:W-:Y:S01]  /*17050*/  IMAD.IADD R9, R13.reuse, 0x1, -R2 ;  /* 0x000000010d097824 */ /* 0x040fe200078e0a02 */
[----:B------:R-:W-:Y:S01]  /*17060*/  LOP3.LUT R6, R6, 0xfffffff8, RZ, 0xc0, !PT ;  /* 0xfffffff806067812 */ /* 0x000fe200078ec0ff */
[----:B------:R-:W-:Y:S01]  /*17070*/  IMAD.IADD R11, R13, 0x1, -R11 ;  /* 0x000000010d0b7824 */ /* 0x000fe200078e0a0b */
[----:B------:R-:W-:Y:S01]  /*17080*/  SHF.R.S32.HI R13, RZ, 0x1f, R0 ;  /* 0x0000001fff0d7819 */ /* 0x000fe20000011400 */
[----:B------:R-:W-:Y:S01]  /*17090*/  IMAD.MOV.U32 R4, RZ, RZ, R14 ;  /* 0x000000ffff047224 */ /* 0x000fe200078e000e */
[----:B------:R-:W-:Y:S01]  /*170a0*/  LOP3.LUT P0, RZ, R0, 0x3, RZ, 0xc0, !PT ;  /* 0x0000000300ff7812 */ /* 0x000fe2000780c0ff */
[----:B------:R-:W-:Y:S01]  /*170b0*/  IMAD.IADD R10, R8, 0x1, -R6 ;  /* 0x00000001080a7824 */ /* 0x000fe200078e0a06 */
[----:B------:R-:W-:Y:S01]  /*170c0*/  LEA.HI R15, R13, R0, RZ, 0x2 ;  /* 0x000000000d0f7211 */ /* 0x000fe200078f10ff */
[----:B------:R-:W-:Y:S01]  /*170d0*/  IMAD.IADD R3, R17, 0x1, R3 ;  /* 0x0000000111037824 */ /* 0x000fe200078e0203 */
[--C-:B------:R-:W-:Y:S01]  /*170e0*/  SHF.R.S32.HI R6, RZ, 0x5, R7.reuse ;  /* 0x00000005ff067819 */ /* 0x100fe20000011407 */
[----:B------:R-:W-:Y:S01]  /*170f0*/  IMAD.MOV.U32 R2, RZ, RZ, R16 ;  /* 0x000000ffff027224 */ /* 0x000fe200078e0010 */
[----:B------:R-:W-:Y:S01]  /*17100*/  SHF.R.S32.HI R0, RZ, 0x1f, R7 ;  /* 0x0000001fff007819 */ /* 0x000fe20000011407 */
[----:B---3--:R-:W-:Y:S01]  /*17110*/  IMAD.WIDE.U32 R18, R28, c[0x0][0x498], R4 ;  /* 0x000126001c127a25 */ /* 0x008fe200078e0004 */
[----:B------:R-:W-:-:S02]  /*17120*/  SHF.R.S32.HI R22, RZ, 0x3, R12 ;  /* 0x00000003ff167819 */ /* 0x000fc4000001140c */
[----:B------:R-:W-:Y:S01]  /*17130*/  LEA.HI R0, R0, R6, RZ, 0x2 ;  /* 0x0000000600007211 */ /* 0x000fe200078f10ff */
[----:B------:R-:W-:Y:S01]  /*17140*/  IMAD.WIDE.U32 R12, R28, c[0x0][0x3f0], R2 ;  /* 0x0000fc001c0c7a25 */ /* 0x000fe200078e0002 */
[----:B------:R-:W-:Y:S02]  /*17150*/  LEA.HI R2, R9, R9, RZ, 0x1 ;  /* 0x0000000909027211 */ /* 0x000fe400078f08ff */
[----:B------:R-:W-:Y:S01]  /*17160*/  LOP3.LUT R3, R0, 0xffffffc, RZ, 0xc0, !PT ;  /* 0x0ffffffc00037812 */ /* 0x000fe200078ec0ff */
[----:B------:R-:W-:Y:S01]  /*17170*/  IMAD.SHL.U32 R4, R22, 0x40, RZ ;  /* 0x0000004016047824 */ /* 0x000fe200078e00ff */
[----:B------:R-:W-:Y:S01]  /*17180*/  LOP3.LUT R5, R2, 0x1ffffffe, RZ, 0xc0, !PT ;  /* 0x1ffffffe02057812 */ /* 0x000fe200078ec0ff */
[----:B------:R-:W-:Y:S01]  /*17190*/  IMAD.SHL.U32 R8, R11, 0x8, RZ ;  /* 0x000000080b087824 */ /* 0x000fe200078e00ff */
[----:B------:R-:W-:Y:S01]  /*171a0*/  SHF.R.S32.HI R14, RZ, 0x1f, R28 ;  /* 0x0000001fff0e7819 */ /* 0x000fe2000001141c */
[----:B------:R-:W-:Y:S01]  /*171b0*/  IMAD.IADD R7, R6, 0x1, -R3 ;  /* 0x0000000106077824 */ /* 0x000fe200078e0a03 */
[----:B------:R-:W-:Y:S01]  /*171c0*/  LOP3.LUT R0, R4, 0x1c0, RZ, 0xc0, !PT ;  /* 0x000001c004007812 */ /* 0x000fe200078ec0ff */
[----:B------:R-:W-:Y:S01]  /*171d0*/  IMAD.IADD R5, R9, 0x1, -R5 ;  /* 0x0000000109057824 */ /* 0x000fe200078e0a05 */
[----:B------:R-:W-:Y:S01]  /*171e0*/  F2FP.BF16.PACK_AB R100, R101, R100 ;  /* 0x000000646564723e */ /* 0x000fe200000010ff */
[----:B------:R-:W-:Y:S01]  /*171f0*/  IMAD R21, R14, c[0x0][0x498], RZ ;  /* 0x000126000e157a24 */ /* 0x000fe200078e02ff */
[----:B------:R-:W-:Y:S01]  /*17200*/  LOP3.LUT R4, R0, 0x38, R8, 0xf8, !PT ;  /* 0x0000003800047812 */ /* 0x000fe200078ef808 */
[----:B------:R-:W-:Y:S01]  /*17210*/  IMAD R17, R14, c[0x0][0x3f0], RZ ;  /* 0x0000fc000e117a24 */ /* 0x000fe200078e02ff */
[----:B------:R-:W-:Y:S01]  /*17220*/  SHF.R.U32.HI R3, RZ, 0x3, R0 ;  /* 0x00000003ff037819 */ /* 0x000fe20000011600 */
[----:B------:R-:W-:Y:S01]  /*17230*/  IMAD.SHL.U32 R0, R2, 0x20, RZ ;  /* 0x0000002002007824 */ /* 0x000fe200078e00ff */
[----:B------:R-:W-:Y:S01]  /*17240*/  F2FP.BF16.PACK_AB R102, R103, R102 ;  /* 0x000000666766723e */ /* 0x000fe200000010ff */
[----:B------:R-:W-:Y:S01]  /*17250*/  IMAD R16, R6, 0x200, R9 ;  /* 0x0000020006107824 */ /* 0x000fe200078e0209 */
[----:B------:R-:W-:Y:S01]  /*17260*/  LOP3.LUT R14, R4, R3, RZ, 0x3c, !PT ;  /* 0x00000003040e7212 */ /* 0x000fe200078e3cff */
[----:B------:R-:W-:Y:S01]  /*17270*/  IMAD R17, R28, c[0x0][0x3f4], R17 ;  /* 0x0000fd001c117a24 */ /* 0x000fe200078e0211 */
[----:B------:R-:W-:Y:S01]  /*17280*/  LOP3.LUT R2, R0, 0xffffffc0, RZ, 0xc0, !PT ;  /* 0xffffffc000027812 */ /* 0x000fe200078ec0ff */
[----:B------:R-:W-:Y:S01]  /*17290*/  IMAD R0, R11, 0x10, R22 ;  /* 0x000000100b007824 */ /* 0x000fe200078e0216 */
[----:B------:R-:W-:Y:S01]  /*172a0*/  LOP3.LUT R4, R10, 0x1, RZ, 0xc0, !PT ;  /* 0x000000010a047812 */ /* 0x000fe200078ec0ff */
[----:B------:R-:W-:Y:S01]  /*172b0*/  IMAD.SHL.U32 R6, R20, 0x8, RZ ;  /* 0x0000000814067824 */ /* 0x000fe200078e00ff */
[----:B------:R-:W-:Y:S01]  /*172c0*/  SHF.R.S32.HI R3, RZ, 0x2, R15 ;  /* 0x00000002ff037819 */ /* 0x000fe2000001140f */
[----:B------:R-:W-:Y:S01]  /*172d0*/  IMAD R11, R5, 0x8, R2 ;  /* 0x00000008050b7824 */ /* 0x000fe200078e0202 */
[----:B------:R-:W-:Y:S01]  /*172e0*/  ISETP.NE.U32.AND P4, PT, R4, 0x1, PT ;  /* 0x000000010400780c */ /* 0x000fe20003f85070 */
[----:B----4-:R-:W-:Y:S01]  /*172f0*/  IMAD R5, R29, 0x80, R0 ;  /* 0x000000801d057824 */ /* 0x010fe200078e0200 */
[----:B------:R-:W-:Y:S01]  /*17300*/  F2FP.BF16.PACK_AB R156, R157, R156 ;  /* 0x0000009c9d9c723e */ /* 0x000fe200000010ff */
[C---:B------:R-:W-:Y:S01]  /*17310*/  IMAD.SHL.U32 R2, R10.reuse, 0x40, RZ ;  /* 0x000000400a027824 */ /* 0x040fe200078e00ff */
[----:B------:R-:W-:Y:S01]  /*17320*/  R2P PR, R10, 0x6 ;  /* 0x000000060a007804 */ /* 0x000fe20000000000 */
[----:B------:R-:W-:Y:S01]  /*17330*/  @P3 IMAD.HI.U32 R9, R5, c[0x0][0x4ec], RZ ;  /* 0x00013b0005093a27 */ /* 0x000fe200078e00ff */
[----:B------:R-:W-:-:S02]  /*17340*/  F2FP.BF16.PACK_AB R158, R159, R158 ;  /* 0x0000009e9f9e723e */ /* 0x000fc400000010ff */
[----:B------:R-:W-:Y:S01]  /*17350*/  F2FP.BF16.PACK_AB R160, R161, R160 ;  /* 0x000000a0a1a0723e */ /* 0x000fe200000010ff */
[----:B------:R-:W-:Y:S01]  /*17360*/  IMAD.MOV.U32 R4, RZ, RZ, R5 ;  /* 0x000000ffff047224 */ /* 0x000fe200078e0005 */
[----:B------:R-:W-:Y:S01]  /*17370*/  @P3 SHF.R.U32.HI R4, RZ, c[0x0][0x4f0], R9 ;  /* 0x00013c00ff043a19 */ /* 0x000fe20000011609 */
[----:B------:R-:W-:Y:S01]  /*17380*/  IMAD R0, R7, 0x10, R3 ;  /* 0x0000001007007824 */ /* 0x000fe200078e0203 */
[----:B------:R-:W-:Y:S01]  /*17390*/  LOP3.LUT R7, R2, 0x1c0, RZ, 0xc0, !PT ;  /* 0x000001c002077812 */ /* 0x000fe200078ec0ff */
[----:B------:R-:W-:Y:S01]  /*173a0*/  IMAD.IADD R3, R13, 0x1, R17 ;  /* 0x000000010d037824 */ /* 0x000fe200078e0211 */
[----:B------:R-:W-:Y:S01]  /*173b0*/  LOP3.LUT R17, R14, 0x7ffffe00, R6, 0xf8, !PT ;  /* 0x7ffffe000e117812 */ /* 0x000fe200078ef806 */
[----:B------:R-:W-:Y:S01]  /*173c0*/  IMAD.IADD R9, R0, 0x1, R11 ;  /* 0x0000000100097824 */ /* 0x000fe200078e020b */
[----:B------:R-:W-:Y:S01]  /*173d0*/  LEA.HI R7, R7, R7, RZ, 0x1d ;  /* 0x0000000707077211 */ /* 0x000fe200078fe8ff */
[----:B------:R-:W-:Y:S01]  /*173e0*/  IMAD.MOV R6, RZ, RZ, -R4 ;  /* 0x000000ffff067224 */ /* 0x000fe200078e0a04 */
[----:B------:R-:W-:Y:S01]  /*173f0*/  F2FP.BF16.PACK_AB R162, R163, R162 ;  /* 0x000000a2a3a2723e */ /* 0x000fe200000010ff */
[----:B------:R-:W-:Y:S01]  /*17400*/  IMAD R0, R29, 0x80, R0 ;  /* 0x000000801d007824 */ /* 0x000fe200078e0200 */
[----:B------:R-:W-:Y:S01]  /*17410*/  F2FP.BF16.PACK_AB R164, R165, R164 ;  /* 0x000000a4a5a4723e */ /* 0x000fe200000010ff */
[----:B------:R-:W-:Y:S01]  /*17420*/  IMAD R10, R6, c[0x0][0x4e8], R5 ;  /* 0x00013a00060a7a24 */ /* 0x000fe200078e0205 */
[----:B------:R-:W-:Y:S01]  /*17430*/  SHF.R.S32.HI R5, RZ, 0x1f, R4 ;  /* 0x0000001fff057819 */ /* 0x000fe20000011404 */
[----:B------:R-:W-:Y:S01]  /*17440*/  IMAD.U32 R11, R16, 0x2, R7 ;  /* 0x00000002100b7824 */ /* 0x000fe200078e0007 */
[C---:B------:R-:W-:Y:S01]  /*17450*/  IADD3 R7, R0.reuse, 0x8, RZ ;  /* 0x0000000800077810 */ /* 0x040fe20007ffe0ff */
[----:B------:R-:W-:Y:S01]  /*17460*/  IMAD R14, R29, 0x80, R9 ;  /* 0x000000801d0e7824 */ /* 0x000fe200078e0209 */
[CC--:B------:R-:W-:Y:S01]  /*17470*/  ISETP.GE.OR P5, PT, R0.reuse, R54.reuse, P0 ;  /* 0x000000360000720c */ /* 0x0c0fe200007a6670 */
[----:B------:R-:W-:Y:S01]  /*17480*/  IMAD.MOV.U32 R2, RZ, RZ, R12 ;  /* 0x000000ffff027224 */ /* 0x000fe200078e000c */
[----:B------:R-:W-:Y:S01]  /*17490*/  IADD3 R6, R0, 0x40, RZ ;  /* 0x0000004000067810 */ /* 0x000fe20007ffe0ff */
[----:B------:R-:W-:Y:S01]  /*174a0*/  IMAD R5, R5, c[0x0][0x3e0], RZ ;  /* 0x0000f80005057a24 */ /* 0x000fe200078e02ff */
[----:B------:R-:W-:Y:S01]  /*174b0*/  ISETP.GE.OR P6, PT, R7, R54, P0 ;  /* 0x000000360700720c */ /* 0x000fe200007c6670 */
[----:B------:R-:W-:Y:S01]  /*174c0*/  @P3 IMAD.HI.U32 R7, R14, c[0x0][0x4ec], RZ ;  /* 0x00013b000e073a27 */ /* 0x000fe200078e00ff */
[----:B------:R-:W-:-:S02]  /*174d0*/  P2R R9, PR, RZ, 0x20 ;  /* 0x00000020ff097803 */ /* 0x000fc40000000000 */
[----:B------:R-:W-:Y:S01]  /*174e0*/  ISETP.GE.OR P5, PT, R6, R54, P0 ;  /* 0x000000360600720c */ /* 0x000fe200007a6670 */
[----:B------:R-:W-:Y:S01]  /*174f0*/  IMAD.MOV.U32 R15, RZ, RZ, -0x10 ;  /* 0xfffffff0ff0f7424 */ /* 0x000fe200078e00ff */
[----:B------:R-:W-:Y:S01]  /*17500*/  IADD3 R0, R0, 0x48, RZ ;  /* 0x0000004800007810 */ /* 0x000fe20007ffe0ff */
[C---:B------:R-:W-:Y:S01]  /*17510*/  IMAD.WIDE.U32 R2, R4.reuse, c[0x0][0x3e0], R2 ;  /* 0x0000f80004027a25 */ /* 0x040fe200078e0002 */
[----:B------:R-:W-:Y:S02]  /*17520*/  F2FP.BF16.PACK_AB R166, R167, R166 ;  /* 0x000000a6a7a6723e */ /* 0x000fe400000010ff */
[----:B------:R-:W-:Y:S01]  /*17530*/  SEL R15, R15, 0x10, !P4 ;  /* 0x000000100f0f7807 */ /* 0x000fe20006000000 */
[----:B------:R-:W-:Y:S01]  /*17540*/  IMAD R6, R4, c[0x0][0x3e4], R5 ;  /* 0x0000f90004067a24 */ /* 0x000fe200078e0205 */
[----:B------:R-:W-:Y:S01]  /*17550*/  ISETP.GE.OR P4, PT, R0, R54, P0 ;  /* 0x000000360000720c */ /* 0x000fe20000786670 */
[----:B------:R-:W-:Y:S01]  /*17560*/  IMAD.MOV.U32 R4, RZ, RZ, R14 ;  /* 0x000000ffff047224 */ /* 0x000fe200078e000e */
[----:B------:R-:W-:Y:S01]  /*17570*/  @P3 SHF.R.U32.HI R4, RZ, c[0x0][0x4f0], R7 ;  /* 0x00013c00ff043a19 */ /* 0x000fe20000011607 */
[----:B------:R-:W-:Y:S01]  /*17580*/  IMAD R21, R28, c[0x0][0x49c], R21 ;  /* 0x000127001c157a24 */ /* 0x000fe200078e0215 */
[----:B------:R-:W-:Y:S01]  /*17590*/  ISETP.NE.AND P3, PT, R9, RZ, PT ;  /* 0x000000ff0900720c */ /* 0x000fe20003f65270 */
[----:B------:R-:W-:Y:S01]  /*175a0*/  IMAD.SHL.U32 R0, R11, 0x2, RZ ;  /* 0x000000020b007824 */ /* 0x000fe200078e00ff */
[----:B------:R-:W-:Y:S01]  /*175b0*/  SHF.R.S32.HI R11, RZ, 0x1f, R10 ;  /* 0x0000001fff0b7819 */ /* 0x000fe2000001140a */
[----:B------:R-:W-:Y:S01]  /*175c0*/  IMAD.IADD R3, R3, 0x1, R6 ;  /* 0x0000000103037824 */ /* 0x000fe200078e0206 */
[--C-:B------:R-:W-:Y:S01]  /*175d0*/  SHF.R.S32.HI R6, RZ, 0x1f, R4.reuse ;  /* 0x0000001fff067819 */ /* 0x100fe20000011404 */
[----:B------:R-:W-:Y:S01]  /*175e0*/  IMAD.MOV.U32 R16, RZ, RZ, 0x20 ;  /* 0x00000020ff107424 */ /* 0x000fe200078e00ff */
[----:B------:R-:W-:Y:S01]  /*175f0*/  IADD3 R12, P0, R4, R18, RZ ;  /* 0x00000012040c7210 */ /* 0x000fe20007f1e0ff */
[----:B------:R-:W-:Y:S01]  /*17600*/  IMAD.MOV R4, RZ, RZ, -R4 ;  /* 0x000000ffff047224 */ /* 0x000fe200078e0a04 */
[----:B------:R-:W-:Y:S01]  /*17610*/  STS [R0+0x80], R136 ;  /* 0x0000808800007388 */ /* 0x000fe20000000800 */
[----:B------:R-:W-:Y:S01]  /*17620*/  IMAD.WIDE.U32 R2, R10, c[0x0][0x3d8], R2 ;  /* 0x0000f6000a027a25 */ /* 0x000fe200078e0002 */
[----:B------:R-:W-:-:S02]  /*17630*/  IADD3.X R13, R6, R19, R21, P0, !PT ;  /* 0x00000013060d7210 */ /* 0x000fc400007fe415 */
[----:B------:R-:W-:Y:S01]  /*17640*/  SEL R16, R16, 0xffffffe0, !P1 ;  /* 0xffffffe010107807 */ /* 0x000fe20004800000 */
[----:B------:R-:W-:Y:S01]  /*17650*/  IMAD R6, R11, c[0x0][0x3d8], RZ ;  /* 0x0000f6000b067a24 */ /* 0x000fe200078e02ff */
[----:B------:R-:W-:Y:S01]  /*17660*/  STS [R0+0x480], R138 ;  /* 0x0004808a00007388 */ /* 0x000fe20000000800 */
[----:B------:R-:W-:Y:S01]  /*17670*/  IMAD R4, R4, c[0x0][0x4e8], R14 ;  /* 0x00013a0004047a24 */ /* 0x000fe200078e020e */
[----:B------:R-:W-:Y:S01]  /*17680*/  IADD3 R7, R0, 0x80, RZ ;  /* 0x0000008000077810 */ /* 0x000fe20007ffe0ff */
[----:B------:R-:W-:Y:S01]  /*17690*/  IMAD R6, R10, c[0x0][0x3dc], R6 ;  /* 0x0000f7000a067a24 */ /* 0x000fe200078e0206 */
[C---:B------:R-:W-:Y:S01]  /*176a0*/  IADD3 R9, R0.reuse, 0xc0, RZ ;  /* 0x000000c000097810 */ /* 0x040fe20007ffe0ff */
[----:B------:R-:W-:Y:S01]  /*176b0*/  IMAD.IADD R5, R0, 0x1, R15 ;  /* 0x0000000100057824 */ /* 0x000fe200078e020f */
[----:B------:R-:W-:Y:S01]  /*176c0*/  LEA R21, P0, R2, c[0x0][0x380], 0x1 ;  /* 0x0000e00002157a11 */ /* 0x000fe200078008ff */
[----:B------:R-:W-:Y:S01]  /*176d0*/  IMAD.IADD R3, R3, 0x1, R6 ;  /* 0x0000000103037824 */ /* 0x000fe200078e0206 */
[----:B------:R-:W-:Y:S01]  /*176e0*/  SHF.R.S32.HI R6, RZ, 0x1f, R4 ;  /* 0x0000001fff067819 */ /* 0x000fe20000011404 */
[----:B------:R-:W-:Y:S01]  /*176f0*/  IMAD R22, R29, 0x80, R22 ;  /* 0x000000801d167824 */ /* 0x000fe200078e0216 */
[----:B------:R-:W-:Y:S01]  /*17700*/  STS [R5+0x80], R23 ;  /* 0x0000801705007388 */ /* 0x000fe20000000800 */
[----:B------:R-:W-:-:S02]  /*17710*/  @P2 IADD3 R9, R7, -0x40, RZ ;  /* 0xffffffc007092810 */ /* 0x000fc40007ffe0ff */
[----:B------:R-:W-:Y:S01]  /*17720*/  IMAD R6, R6, c[0x0][0x488], RZ ;  /* 0x0001220006067a24 */ /* 0x000fe200078e02ff */
[----:B------:R-:W-:Y:S01]  /*17730*/  STS [R5+0x480], R150 ;  /* 0x0004809605007388 */ /* 0x000fe20000000800 */
[----:B------:R-:W-:Y:S01]  /*17740*/  LEA.HI.X R20, R2, c[0x0][0x384], R3, 0x1, P0 ;  /* 0x0000e10002147a11 */ /* 0x000fe200000f0c03 */
[C---:B------:R-:W-:Y:S01]  /*17750*/  IMAD.WIDE.U32 R2, R4.reuse, c[0x0][0x488], R12 ;  /* 0x0001220004027a25 */ /* 0x040fe200078e000c */
[----:B------:R-:W-:Y:S01]  /*17760*/  F2FP.BF16.PACK_AB R112, R113, R112 ;  /* 0x000000707170723e */ /* 0x000fe200000010ff */
[----:B------:R-:W-:Y:S01]  /*17770*/  STS [R0+0x2080], R140 ;  /* 0x0020808c00007388 */ /* 0x000fe20000000800 */
[----:B------:R-:W-:Y:S01]  /*17780*/  F2FP.BF16.PACK_AB R114, R115, R114 ;  /* 0x000000727372723e */ /* 0x000fe200000010ff */
[----:B------:R-:W-:Y:S01]  /*17790*/  IMAD R6, R4, c[0x0][0x48c], R6 ;  /* 0x0001230004067a24 */ /* 0x000fe200078e0206 */
[----:B------:R-:W-:Y:S01]  /*177a0*/  LEA R4, P0, R2, c[0x0][0x450], 0x2 ;  /* 0x0001140002047a11 */ /* 0x000fe200078010ff */
[----:B------:R1:W-:Y:S01]  /*177b0*/  STS [R0+0x2480], R142 ;  /* 0x0024808e00007388 */ /* 0x0003e20000000800 */
[----:B------:R-:W-:-:S02]  /*177c0*/  F2FP.BF16.PACK_AB R104, R105, R104 ;  /* 0x000000686968723e */ /* 0x000fc400000010ff */
[----:B------:R-:W-:Y:S01]  /*177d0*/  F2FP.BF16.PACK_AB R106, R107, R106 ;  /* 0x0000006a6b6a723e */ /* 0x000fe200000010ff */
[----:B------:R-:W-:Y:S01]  /*177e0*/  STS [R5+0x2080], R144 ;  /* 0x0020809005007388 */ /* 0x000fe20000000800 */
[----:B------:R-:W-:Y:S02]  /*177f0*/  F2FP.BF16.PACK_AB R108, R109, R108 ;  /* 0x0000006c6d6c723e */ /* 0x000fe400000010ff */
[----:B------:R-:W-:Y:S01]  /*17800*/  F2FP.BF16.PACK_AB R110, R111, R110 ;  /* 0x0000006e6f6e723e */ /* 0x000fe200000010ff */
[----:B------:R2:W-:Y:S01]  /*17810*/  STS [R5+0x2480], R146 ;  /* 0x0024809205007388 */ /* 0x0005e20000000800 */
[----:B------:R-:W-:Y:S02]  /*17820*/  F2FP.BF16.PACK_AB R116, R117, R116 ;  /* 0x000000747574723e */ /* 0x000fe400000010ff */
[----:B------:R-:W-:Y:S01]  /*17830*/  F2FP.BF16.PACK_AB R118, R119, R118 ;  /* 0x000000767776723e */ /* 0x000fe200000010ff */
[----:B------:R-:W-:Y:S01]  /*17840*/  SHFL.IDX PT, R12, R4, RZ, 0x1c1f ;  /* 0x001c1fff040c7589 */ /* 0x000fe200000e0000 */
[----:B------:R-:W-:-:S02]  /*17850*/  F2FP.BF16.PACK_AB R168, R169, R168 ;  /* 0x000000a8a9a8723e */ /* 0x000fc400000010ff */
[----:B------:R-:W-:Y:S01]  /*17860*/  F2FP.BF16.PACK_AB R170, R171, R170 ;  /* 0x000000aaabaa723e */ /* 0x000fe200000010ff */
[----:B------:R-:W-:Y:S01]  /*17870*/  SHFL.IDX PT, R10, R4, 0x1, 0x1c1f ;  /* 0x003c1f00040a7f89 */ /* 0x000fe200000e0000 */
[----:B------:R-:W-:Y:S02]  /*17880*/  F2FP.BF16.PACK_AB R120, R121, R120 ;  /* 0x000000787978723e */ /* 0x000fe400000010ff */
[----:B------:R-:W-:Y:S01]  /*17890*/  F2FP.BF16.PACK_AB R122, R123, R122 ;  /* 0x0000007a7b7a723e */ /* 0x000fe200000010ff */
[----:B------:R-:W-:Y:S01]  /*178a0*/  SHFL.IDX PT, R44, R20, 0x3, 0x181f ;  /* 0x00781f00142c7f89 */ /* 0x000fe200000e0000 */
[----:B------:R-:W-:Y:S02]  /*178b0*/  F2FP.BF16.PACK_AB R124, R125, R124 ;  /* 0x0000007c7d7c723e */ /* 0x000fe400000010ff */
[----:B------:R-:W-:Y:S01]  /*178c0*/  F2FP.BF16.PACK_AB R126, R127, R126 ;  /* 0x0000007e7f7e723e */ /* 0x000fe200000010ff */
[----:B------:R-:W-:Y:S01]  /*178d0*/  SHFL.IDX PT, R48, R21, 0x6, 0x181f ;  /* 0x00d81f0015307f89 */ /* 0x000fe200000e0000 */
[----:B-1----:R-:W-:Y:S01]  /*178e0*/  IMAD.IADD R0, R0, 0x1, R16 ;  /* 0x0000000100007824 */ /* 0x002fe200078e0210 */
[----:B------:R-:W-:-:S02]  /*178f0*/  SHF.R.S32.HI R52, RZ, 0x1f, R8 ;  /* 0x0000001fff347819 */ /* 0x000fc40000011408 */
[C---:B------:R-:W-:Y:S01]  /*17900*/  IADD3 R23, R22.reuse, 0x40, RZ ;  /* 0x0000004016177810 */ /* 0x040fe20007ffe0ff */
[----:B------:R-:W-:Y:S01]  /*17910*/  SHFL.IDX PT, R51, R20, 0x4, 0x181f ;  /* 0x00981f0014337f89 */ /* 0x000fe200000e0000 */
[C---:B------:R-:W-:Y:S02]  /*17920*/  IADD3 R45, R22.reuse, 0x50, RZ ;  /* 0x00000050162d7810 */ /* 0x040fe40007ffe0ff */
[----:B------:R-:W-:Y:S01]  /*17930*/  IADD3 R53, R22, 0x60, RZ ;  /* 0x0000006016357810 */ /* 0x000fe20007ffe0ff */
[C---:B--2---:R-:W-:Y:S01]  /*17940*/  IMAD.IADD R5, R16.reuse, 0x1, R5 ;  /* 0x0000000110057824 */ /* 0x044fe200078e0205 */
[----:B------:R-:W-:Y:S04]  /*17950*/  STS [R0+0x80], R152 ;  /* 0x0000809800007388 */ /* 0x000fe80000000800 */
[----:B------:R-:W-:Y:S04]  /*17960*/  STS [R0+0x480], R154 ;  /* 0x0004809a00007388 */ /* 0x000fe80000000800 */
[----:B------:R-:W-:Y:S04]  /*17970*/  STS [R5+0x80], R100 ;  /* 0x0000806405007388 */ /* 0x000fe80000000800 */
[----:B------:R-:W-:Y:S04]  /*17980*/  STS [R5+0x480], R102 ;  /* 0x0004806605007388 */ /* 0x000fe80000000800 */
[----:B------:R-:W-:Y:S04]  /*17990*/  STS [R0+0x2080], R156 ;  /* 0x0020809c00007388 */ /* 0x000fe80000000800 */
[----:B------:R1:W-:Y:S04]  /*179a0*/  STS [R0+0x2480], R158 ;  /* 0x0024809e00007388 */ /* 0x0003e80000000800 */
[----:B------:R-:W-:Y:S04]  /*179b0*/  STS [R5+0x2080], R160 ;  /* 0x002080a005007388 */ /* 0x000fe80000000800 */
[----:B------:R-:W-:Y:S04]  /*179c0*/  STS [R5+0x2480], R162 ;  /* 0x002480a205007388 */ /* 0x000fe80000000800 */
[----:B------:R-:W-:Y:S04]  /*179d0*/  STS [R9], R164 ;  /* 0x000000a409007388 */ /* 0x000fe80000000800 */
[----:B------:R-:W-:Y:S04]  /*179e0*/  STS [R9+0x400], R166 ;  /* 0x000400a609007388 */ /* 0x000fe80000000800 */
[----:B------:R-:W-:Y:S04]  /*179f0*/  SHFL.IDX PT, R50, R20, 0x5, 0x181f ;  /* 0x00b81f0014327f89 */ /* 0x000fe800000e0000 */
[----:B------:R-:W-:Y:S01]  /*17a00*/  SHFL.IDX PT, R49, R20, 0x6, 0x181f ;  /* 0x00d81f0014317f89 */ /* 0x000fe200000e0000 */
[----:B-1----:R-:W-:Y:S01]  /*17a10*/  IMAD.IADD R0, R3, 0x1, R6 ;  /* 0x0000000103007824 */ /* 0x002fe200078e0206 */
[----:B------:R-:W-:-:S02]  /*17a20*/  IADD3 R3, R16, 0x400, R9 ;  /* 0x0000040010037810 */ /* 0x000fc40007ffe009 */
[----:B------:R-:W-:Y:S02]  /*17a30*/  SHFL.IDX PT, R6, R4, 0x2, 0x1c1f ;  /* 0x005c1f0004067f89 */ /* 0x000fe400000e0000 */
[----:B------:R-:W-:Y:S01]  /*17a40*/  LEA.HI.X R2, R2, c[0x0][0x454], R0, 0x2, P0 ;  /* 0x0001150002027a11 */ /* 0x000fe200000f1400 */
[C---:B------:R-:W-:Y:S01]  /*17a50*/  IMAD.IADD R0, R15.reuse, 0x1, R9 ;  /* 0x000000010f007824 */ /* 0x040fe200078e0209 */
[----:B------:R-:W-:Y:S01]  /*17a60*/  SHFL.IDX PT, R4, R4, 0x3, 0x1c1f ;  /* 0x007c1f0004047f89 */ /* 0x000fe200000e0000 */
[----:B------:R-:W-:Y:S01]  /*17a70*/  IMAD.IADD R14, R15, 0x1, R3 ;  /* 0x000000010f0e7824 */ /* 0x000fe200078e0203 */
[----:B------:R-:W-:Y:S01]  /*17a80*/  ISETP.GE.AND P0, PT, R8, c[0x0][0x3c8], PT ;  /* 0x0000f20008007a0c */ /* 0x000fe20003f06270 */
[----:B------:R-:W-:Y:S01]  /*17a90*/  IMAD.IADD R3, R16, 0x1, R9 ;  /* 0x0000000110037824 */ /* 0x000fe200078e0209 */
[----:B------:R-:W1:Y:S02]  /*17aa0*/  SHFL.IDX PT, R13, R2, RZ, 0x1c1f ;  /* 0x001c1fff020d7589 */ /* 0x000e6400000e0000 */
[----:B------:R-:W-:-:S02]  /*17ab0*/  ISETP.GE.OR P1, PT, R22, R54, P0 ;  /* 0x000000361600720c */ /* 0x000fc40000726670 */
[----:B------:R-:W2:Y:S04]  /*17ac0*/  SHFL.IDX PT, R11, R2, 0x1, 0x1c1f ;  /* 0x003c1f00020b7f89 */ /* 0x000ea800000e0000 */
[----:B------:R-:W3:Y:S04]  /*17ad0*/  SHFL.IDX PT, R7, R2, 0x2, 0x1c1f ;  /* 0x005c1f0002077f89 */ /* 0x000ee800000e0000 */
[----:B------:R4:W1:Y:S04]  /*17ae0*/  SHFL.IDX PT, R5, R2, 0x3, 0x1c1f ;  /* 0x007c1f0002057f89 */ /* 0x00086800000e0000 */
[----:B------:R-:W-:Y:S04]  /*17af0*/  STS [R0], R112 ;  /* 0x0000007000007388 */ /* 0x000fe80000000800 */
[----:B------:R-:W-:Y:S04]  /*17b00*/  STS [R0+0x400], R114 ;  /* 0x0004007200007388 */ /* 0x000fe80000000800 */
[----:B------:R-:W-:Y:S04]  /*17b10*/  STS [R9+0x2000], R104 ;  /* 0x0020006809007388 */ /* 0x000fe80000000800 */
[----:B------:R-:W-:Y:S04]  /*17b20*/  STS [R9+0x2400], R106 ;  /* 0x0024006a09007388 */ /* 0x000fe80000000800 */
[----:B------:R-:W-:Y:S01]  /*17b30*/  STS [R0+0x2000], R108 ;  /* 0x0020006c00007388 */ /* 0x000fe20000000800 */
[----:B----4-:R-:W-:-:S03]  /*17b40*/  IMAD.IADD R2, R16, 0x1, R0 ;  /* 0x0000000110027824 */ /* 0x010fc600078e0200 */
[----:B------:R4:W-:Y:S04]  /*17b50*/  STS [R0+0x2400], R110 ;  /* 0x0024006e00007388 */ /* 0x0009e80000000800 */
[----:B------:R-:W-:Y:S04]  /*17b60*/  STS [R3], R116 ;  /* 0x0000007403007388 */ /* 0x000fe80000000800 */
[----:B------:R-:W-:Y:S04]  /*17b70*/  STS [R3+0x400], R118 ;  /* 0x0004007603007388 */ /* 0x000fe80000000800 */
[----:B------:R-:W-:Y:S04]  /*17b80*/  STS [R2], R168 ;  /* 0x000000a802007388 */ /* 0x000fe80000000800 */
[----:B------:R-:W-:Y:S04]  /*17b90*/  STS [R14], R170 ;  /* 0x000000aa0e007388 */ /* 0x000fe80000000800 */
[----:B------:R-:W-:Y:S04]  /*17ba0*/  STS [R3+0x2000], R120 ;  /* 0x0020007803007388 */ /* 0x000fe80000000800 */
[----:B------:R-:W-:Y:S01]  /*17bb0*/  STS [R3+0x2400], R122 ;  /* 0x0024007a03007388 */ /* 0x000fe20000000800 */
[----:B----4-:R-:W-:-:S03]  /*17bc0*/  IMAD.SHL.U32 R0, R17, 0x2, RZ ;  /* 0x0000000211007824 */ /* 0x010fc600078e00ff */
[----:B------:R4:W-:Y:S04]  /*17bd0*/  STS [R2+0x2000], R124 ;  /* 0x0020007c02007388 */ /* 0x0009e80000000800 */
[----:B------:R-:W-:Y:S04]  /*17be0*/  STS [R14+0x2000], R126 ;  /* 0x0020007e0e007388 */ /* 0x000fe80000000800 */
[----:B------:R-:W-:Y:S06]  /*17bf0*/  BAR.SYNC.DEFER_BLOCKING 0x1, 0x80 ;  /* 0x0042000000007b1d */ /* 0x000fec0000010000 */
[----:B------:R-:W3:Y:S04]  /*17c00*/  SHFL.IDX PT, R3, R21, 0x1, 0x181f ;  /* 0x00381f0015037f89 */ /* 0x000ee800000e0000 */
[----:B------:R-:W-:Y:S01]  /*17c10*/  SHFL.IDX PT, R9, R21, 0x2, 0x181f ;  /* 0x00581f0015097f89 */ /* 0x000fe200000e0000 */
[----:B----4-:R-:W-:-:S03]  /*17c20*/  IADD3 R2, R22, 0x10, RZ ;  /* 0x0000001016027810 */ /* 0x010fc60007ffe0ff */
[----:B-1----:R-:W-:Y:S04]  /*17c30*/  @!P3 ST.E [R12.64], R24 ;  /* 0x000000180c00b985 */ /* 0x002fe8000c10190c */
[----:B--2---:R-:W-:Y:S04]  /*17c40*/  @!P6 ST.E [R10.64], R25 ;  /* 0x000000190a00e985 */ /* 0x004fe8000c10190c */
[----:B---3--:R-:W-:Y:S04]  /*17c50*/  @!P5 ST.E [R6.64], R26 ;  /* 0x0000001a0600d985 */ /* 0x008fe8000c10190c */
[----:B------:R1:W-:Y:S01]  /*17c60*/  @!P4 ST.E [R4.64], R27 ;  /* 0x0000001b0400c985 */ /* 0x0003e2000c10190c */
[----:B------:R-:W-:-:S02]  /*17c70*/  ISETP.GE.OR P4, PT, R2, R54, P0 ;  /* 0x000000360200720c */ /* 0x000fc40000786670 */
[----:B------:R-:W-:Y:S01]  /*17c80*/  IADD3 R2, R22, 0x20, RZ ;  /* 0x0000002016027810 */ /* 0x000fe20007ffe0ff */
[----:B------:R-:W2:Y:S03]  /*17c90*/  SHFL.IDX PT, R6, R21, RZ, 0x181f ;  /* 0x00181fff15067589 */ /* 0x000ea600000e0000 */
[----:B------:R-:W-:Y:S01]  /*17ca0*/  ISETP.GE.OR P3, PT, R2, R54, P0 ;  /* 0x000000360200720c */ /* 0x000fe20000766670 */
[----:B------:R-:W3:Y:S01]  /*17cb0*/  SHFL.IDX PT, R7, R20, RZ, 0x181f ;  /* 0x00181fff14077589 */ /* 0x000ee200000e0000 */
[----:B------:R-:W-:-:S03]  /*17cc0*/  IADD3 R2, R22, 0x30, RZ ;  /* 0x0000003016027810 */ /* 0x000fc60007ffe0ff */
[----:B------:R-:W-:Y:S01]  /*17cd0*/  LDS.128 R24, [R0+0x80] ;  /* 0x0000800000187984 */ /* 0x000fe20000000c00 */
[----:B------:R-:W-:-:S03]  /*17ce0*/  ISETP.GE.OR P2, PT, R2, R54, P0 ;  /* 0x000000360200720c */ /* 0x000fc60000746670 */
[----:B------:R-:W4:Y:S04]  /*17cf0*/  SHFL.IDX PT, R5, R20, 0x1, 0x181f ;  /* 0x00381f0014057f89 */ /* 0x000f2800000e0000 */
[----:B------:R-:W4:Y:S04]  /*17d00*/  SHFL.IDX PT, R11, R20, 0x2, 0x181f ;  /* 0x00581f00140b7f89 */ /* 0x000f2800000e0000 */
[----:B------:R-:W4:Y:S01]  /*17d10*/  SHFL.IDX PT, R10, R21, 0x3, 0x181f ;  /* 0x00781f00150a7f89 */ /* 0x000f2200000e0000 */
[----:B-1----:R-:W-:-:S03]  /*17d20*/  @!P4 LEA R4, P6, R8, R3, 0x1 ;  /* 0x000000030804c211 */ /* 0x002fc600078c08ff */
[----:B------:R-:W1:Y:S01]  /*17d30*/  LDS.128 R16, [R0+0x880] ;  /* 0x0008800000107984 */ /* 0x000e620000000c00 */
[----:B--2---:R-:W-:-:S03]  /*17d40*/  @!P1 LEA R6, P5, R8, R6, 0x1 ;  /* 0x0000000608069211 */ /* 0x004fc600078a08ff */
[----:B------:R-:W2:Y:S01]  /*17d50*/  LDS.128 R12, [R0+0x1080] ;  /* 0x00108000000c7984 */ /* 0x000ea20000000c00 */
[----:B---3--:R-:W-:-:S03]  /*17d60*/  @!P1 LEA.HI.X R7, R8, R7, R52, 0x1, P5 ;  /* 0x0000000708079211 */ /* 0x008fc600028f0c34 */
[----:B------:R-:W3:Y:S02]  /*17d70*/  LDS.128 R28, [R0+0x1880] ;  /* 0x00188000001c7984 */ /* 0x000ee40000000c00 */
[----:B------:R-:W-:Y:S02]  /*17d80*/  P2R R2, PR, RZ, 0x40 ;  /* 0x00000040ff027803 */ /* 0x000fe40000000000 */
[----:B------:R-:W-:Y:S01]  /*17d90*/  LDS.128 R32, [R0+0x2080] ;  /* 0x0020800000207984 */ /* 0x000fe20000000c00 */
[----:B------:R-:W-:Y:S02]  /*17da0*/  ISETP.GE.OR P6, PT, R23, R54, P0 ;  /* 0x000000361700720c */ /* 0x000fe400007c6670 */
[----:B------:R-:W-:Y:S01]  /*17db0*/  ISETP.NE.AND P5, PT, R2, RZ, PT ;  /* 0x000000ff0200720c */ /* 0x000fe20003fa5270 */
[----:B------:R-:W-:Y:S03]  /*17dc0*/  LDS.128 R36, [R0+0x2880] ;  /* 0x0028800000247984 */ /* 0x000fe60000000c00 */
[C---:B----4-:R-:W-:Y:S01]  /*17dd0*/  @!P4 LEA.HI.X R5, R8.reuse, R5, R52, 0x1, P5 ;  /* 0x000000050805c211 */ /* 0x050fe200028f0c34 */
[----:B------:R-:W-:Y:S01]  /*17de0*/  LDS.128 R40, [R0+0x3080] ;  /* 0x0030800000287984 */ /* 0x000fe20000000c00 */
[----:B------:R-:W-:-:S03]  /*17df0*/  @!P3 LEA R2, P5, R8, R9, 0x1 ;  /* 0x000000090802b211 */ /* 0x000fc600078a08ff */
[----:B------:R-:W4:Y:S01]  /*17e00*/  SHFL.IDX PT, R23, R21, 0x4, 0x181f ;  /* 0x00981f0015177f89 */ /* 0x000f2200000e0000 */
[C-C-:B------:R-:W-:Y:S02]  /*17e10*/  @!P3 LEA.HI.X R3, R8.reuse, R11, R52.reuse, 0x1, P5 ;  /* 0x0000000b0803b211 */ /* 0x140fe400028f0c34 */
[C---:B------:R-:W-:Y:S01]  /*17e20*/  @!P2 LEA R10, P5, R8.reuse, R10, 0x1 ;  /* 0x0000000a080aa211 */ /* 0x040fe200078a08ff */
[----:B------:R-:W4:Y:S03]  /*17e30*/  SHFL.IDX PT, R9, R21, 0x5, 0x181f ;  /* 0x00b81f0015097f89 */ /* 0x000f2600000e0000 */
[----:B------:R-:W-:Y:S02]  /*17e40*/  @!P2 LEA.HI.X R11, R8, R44, R52, 0x1, P5 ;  /* 0x0000002c080ba211 */ /* 0x000fe400028f0c34 */
[-C--:B------:R-:W-:Y:S02]  /*17e50*/  ISETP.GE.OR P5, PT, R45, R54.reuse, P0 ;  /* 0x000000362d00720c */ /* 0x080fe400007a6670 */
[----:B------:R4:W4:Y:S04]  /*17e60*/  LDS.128 R44, [R0+0x3880] ;  /* 0x00388000002c7984 */ /* 0x0009280000000c00 */
[----:B------:R4:W-:Y:S01]  /*17e70*/  @!P1 ST.E.128 [R6.64], R24 ;  /* 0x0000001806009985 */ /* 0x0009e2000c101d0c */
[----:B------:R-:W-:-:S03]  /*17e80*/  ISETP.GE.OR P1, PT, R53, R54, P0 ;  /* 0x000000363500720c */ /* 0x000fc60000726670 */
[----:B-1----:R1:W-:Y:S04]  /*17e90*/  @!P4 ST.E.128 [R4.64], R16 ;  /* 0x000000100400c985 */ /* 0x0023e8000c101d0c */
[----:B--2---:R2:W-:Y:S04]  /*17ea0*/  @!P3 ST.E.128 [R2.64], R12 ;  /* 0x0000000c0200b985 */ /* 0x0045e8000c101d0c */
[----:B---3--:R3:W-:Y:S01]  /*17eb0*/  @!P2 ST.E.128 [R10.64], R28 ;  /* 0x0000001c0a00a985 */ /* 0x0087e2000c101d0c */
[----:B----4-:R-:W-:-:S04]  /*17ec0*/  IADD3 R0, R22, 0x70, RZ ;  /* 0x0000007016007810 */ /* 0x010fc80007ffe0ff */
[----:B------:R-:W-:Y:S02]  /*17ed0*/  ISETP.GE.OR P0, PT, R0, R54, P0 ;  /* 0x000000360000720c */ /* 0x000fe40000706670 */
[C---:B------:R-:W-:Y:S02]  /*17ee0*/  @!P6 LEA R6, P4, R8.reuse, R23, 0x1 ;  /* 0x000000170806e211 */ /* 0x040fe400078808ff */
[C---:B-1----:R-:W-:Y:S02]  /*17ef0*/  @!P5 LEA R4, P3, R8.reuse, R9, 0x1 ;  /* 0x000000090804d211 */ /* 0x042fe400078608ff */
[C-C-:B------:R-:W-:Y:S02]  /*17f00*/  @!P6 LEA.HI.X R7, R8.reuse, R51, R52.reuse, 0x1, P4 ;  /* 0x000000330807e211 */ /* 0x140fe400020f0c34 */
[C---:B--2---:R-:W-:Y:S02]  /*17f10*/  @!P1 LEA R2, P2, R8.reuse, R48, 0x1 ;  /* 0x0000003008029211 */ /* 0x044fe400078408ff */
[C-C-:B------:R-:W-:Y:S01]  /*17f20*/  @!P5 LEA.HI.X R5, R8.reuse, R50, R52.reuse, 0x1, P3 ;  /* 0x000000320805d211 */ /* 0x140fe200018f0c34 */
[----:B------:R3:W-:Y:S01]  /*17f30*/  @!P6 ST.E.128 [R6.64], R32 ;  /* 0x000000200600e985 */ /* 0x0007e2000c101d0c */
[----:B------:R-:W-:-:S03]  /*17f40*/  @!P1 LEA.HI.X R3, R8, R49, R52, 0x1, P2 ;  /* 0x0000003108039211 */ /* 0x000fc600010f0c34 */
[----:B------:R3:W-:Y:S04]  /*17f50*/  @!P5 ST.E.128 [R4.64], R36 ;  /* 0x000000240400d985 */ /* 0x0007e8000c101d0c */
[----:B------:R3:W1:Y:S04]  /*17f60*/  SHFL.IDX PT, R6, R21, 0x7, 0x181f ;  /* 0x00f81f0015067f89 */ /* 0x00066800000e0000 */
[----:B------:R3:W2:Y:S04]  /*17f70*/  SHFL.IDX PT, R4, R20, 0x7, 0x181f ;  /* 0x00f81f0014047f89 */ /* 0x0006a800000e0000 */
[----:B------:R3:W-:Y:S01]  /*17f80*/  @!P1 ST.E.128 [R2.64], R40 ;  /* 0x0000002802009985 */ /* 0x0007e2000c101d0c */
[----:B------:R-:W-:Y:S05]  /*17f90*/  @P0 EXIT ;  /* 0x000000000000094d */ /* 0x000fea0003800000 */
[----:B-1-3--:R-:W-:-:S04]  /*17fa0*/  LEA R2, P0, R8, R6, 0x1 ;  /* 0x0000000608027211 */ /* 0x00afc800078008ff */
[----:B--2---:R-:W-:-:S05]  /*17fb0*/  LEA.HI.X R3, R8, R4, R52, 0x1, P0 ;  /* 0x0000000408037211 */ /* 0x004fca00000f0c34 */
[----:B------:R-:W-:Y:S01]  /*17fc0*/  ST.E.128 [R2.64], R44 ;  /* 0x0000002c02007985 */ /* 0x000fe2000c101d0c */
[----:B------:R-:W-:Y:S05]  /*17fd0*/  EXIT ;  /* 0x000000000000794d */ /* 0x000fea0003800000 */
.L_x_205:
[----:B------:R-:W1:Y:S01]  /*17fe0*/  S2R R8, SR_TID.X ;  /* 0x0000000000087919 */ /* 0x000e620000002100 */
[----:B------:R-:W-:Y:S03]  /*17ff0*/  BSSY B0, `(.L_x_206) ;  /* 0x0000027000007945 */ /* 0x000fe60003800000 */
[----:B------:R-:W2:Y:S01]  /*18000*/  S2R R10, SR_CTAID.Z ;  /* 0x00000000000a7919 */ /* 0x000ea20000002700 */
[----:B-1----:R-:W-:Y:S02]  /*18010*/  ISETP.GT.AND P0, PT, R8, 0x7f, PT ;  /* 0x0000007f0800780c */ /* 0x002fe40003f04270 */
[----:B--2---:R-:W-:-:S11]  /*18020*/  SHF.R.S32.HI R11, RZ, 0x1f, R10 ;  /* 0x0000001fff0b7819 */ /* 0x004fd6000001140a */
[----:B------:R-:W-:Y:S05]  /*18030*/  @P0 BRA `(.L_x_207) ;  /* 0x0000022000000947 */ /* 0x000fea0003800000 */
[----:B------:R-:W1:Y:S01]  /*18040*/  S2R R5, SR_CTAID.X ;  /* 0x0000000000057919 */ /* 0x000e620000002500 */
[----:B------:R-:W-:-:S05]  /*18050*/  MOV R2, c[0x0][0x4e8] ;  /* 0x00013a0000027a02 */ /* 0x000fca0000000f00 */
[----:B------:R-:W-:Y:S01]  /*18060*/  IMAD R0, R2, c[0x0][0x388], RZ ;  /* 0x0000e20002007a24 */ /* 0x000fe200078e02ff */
[----:B-1----:R-:W-:-:S04]  /*18070*/  LEA R5, R5, R8, 0x7 ;  /* 0x0000000805057211 */ /* 0x002fc800078e38ff */
[----:B------:R-:W-:-:S13]  /*18080*/  ISETP.GE.AND P0, PT, R5, R0, PT ;  /* 0x000000000500720c */ /* 0x000fda0003f06270 */
[----:B------:R-:W-:Y:S05]  /*18090*/  @P0 BRA `(.L_x_207) ;  /* 0x000001c000000947 */ /* 0x000fea0003800000 */
[----:B------:R-:W1:Y:S01]  /*180a0*/  S2R R4, SR_CTAID.Y ;  /* 0x0000000000047919 */ /* 0x000e620000002600 */
[----:B------:R-:W-:Y:S02]  /*180b0*/  ISETP.NE.AND P0, PT, R2, 0x1, PT ;  /* 0x000000010200780c */ /* 0x000fe40003f05270 */
[----:B------:R-:W-:-:S11]  /*180c0*/  MOV R0, R5 ;  /* 0x0000000500007202 */ /* 0x000fd60000000f00 */
[----:B------:R-:W-:-:S05]  /*180d0*/  @P0 IMAD.HI.U32 R2, R5, c[0x0][0x4ec], RZ ;  /* 0x00013b0005020a27 */ /* 0x000fca00078e00ff */
[----:B------:R-:W-:Y:S02]  /*180e0*/  @P0 SHF.R.U32.HI R0, RZ, c[0x0][0x4f0], R2 ;  /* 0x00013c00ff000a19 */ /* 0x000fe40000011602 */
[----:B-1----:R-:W-:Y:S01]  /*180f0*/  SHF.R.S32.HI R3, RZ, 0x1f, R4 ;  /* 0x0000001fff037819 */ /* 0x002fe20000011404 */
[----:B------:R-:W-:-:S04]  /*18100*/  IMAD.WIDE.U32 R6, R4, c[0x0][0x490], RZ ;  /* 0x0001240004067a25 */ /* 0x000fc800078e00ff */
[----:B------:R-:W-:-:S04]  /*18110*/  IMAD R3, R3, c[0x0][0x490], RZ ;  /* 0x0001240003037a24 */ /* 0x000fc800078e02ff */
[----:B------:R-:W-:Y:S01]  /*18120*/  IMAD R2, R4, c[0x0][0x494], R3 ;  /* 0x0001250004027a24 */ /* 0x000fe200078e0203 */
[----:B------:R-:W-:-:S04]  /*18130*/  IADD3 R4, -R0, RZ, RZ ;  /* 0x000000ff00047210 */ /* 0x000fc80007ffe1ff */
[----:B------:R-:W-:Y:S01]  /*18140*/  IADD3 R3, R7, R2, RZ ;  /* 0x0000000207037210 */ /* 0x000fe20007ffe0ff */
[----:B------:R-:W-:Y:S02]  /*18150*/  IMAD.MOV.U32 R2, RZ, RZ, R6 ;  /* 0x000000ffff027224 */ /* 0x000fe400078e0006 */
[----:B------:R-:W-:Y:S02]  /*18160*/  IMAD R7, R11, c[0x0][0x498], RZ ;  /* 0x000126000b077a24 */ /* 0x000fe400078e02ff */
[----:B------:R-:W-:Y:S02]  /*18170*/  IMAD R4, R4, c[0x0][0x4e8], R5 ;  /* 0x00013a0004047a24 */ /* 0x000fe400078e0205 */
[----:B------:R-:W-:-:S03]  /*18180*/  IMAD.WIDE.U32 R2, R10, c[0x0][0x498], R2 ;  /* 0x000126000a027a25 */ /* 0x000fc600078e0002 */
[----:B------:R-:W-:Y:S01]  /*18190*/  SHF.R.S32.HI R5, RZ, 0x1f, R4 ;  /* 0x0000001fff057819 */ /* 0x000fe20000011404 */
[----:B------:R-:W-:Y:S01]  /*181a0*/  IMAD R6, R10, c[0x0][0x49c], R7 ;  /* 0x000127000a067a24 */ /* 0x000fe200078e0207 */
[----:B------:R-:W-:Y:S02]  /*181b0*/  SHF.R.S32.HI R7, RZ, 0x1f, R0 ;  /* 0x0000001fff077819 */ /* 0x000fe40000011400 */
[----:B------:R-:W-:Y:S01]  /*181c0*/  IADD3 R2, P0, R0, R2, RZ ;  /* 0x0000000200027210 */ /* 0x000fe20007f1e0ff */
[----:B------:R-:W-:-:S03]  /*181d0*/  IMAD R0, R5, c[0x0][0x488], RZ ;  /* 0x0001220005007a24 */ /* 0x000fc600078e02ff */
[----:B------:R-:W-:Y:S01]  /*181e0*/  IADD3.X R3, R7, R3, R6, P0, !PT ;  /* 0x0000000307037210 */ /* 0x000fe200007fe406 */
[----:B------:R-:W-:-:S04]  /*181f0*/  IMAD R0, R4, c[0x0][0x48c], R0 ;  /* 0x0001230004007a24 */ /* 0x000fc800078e0200 */
[----:B------:R-:W-:-:S05]  /*18200*/  IMAD.WIDE.U32 R2, R4, c[0x0][0x488], R2 ;  /* 0x0001220004027a25 */ /* 0x000fca00078e0002 */
[----:B------:R-:W-:Y:S02]  /*18210*/  IADD3 R0, R3, R0, RZ ;  /* 0x0000000003007210 */ /* 0x000fe40007ffe0ff */
[----:B------:R-:W-:-:S04]  /*18220*/  LEA R4, P0, R2, c[0x0][0x450], 0x2 ;  /* 0x0001140002047a11 */ /* 0x000fc800078010ff */
[----:B------:R-:W-:Y:S01]  /*18230*/  LEA.HI.X R5, R2, c[0x0][0x454], R0, 0x2, P0 ;  /* 0x0001150002057a11 */ /* 0x000fe200000f1400 */
[----:B------:R-:W-:-:S05]  /*18240*/  IMAD.MOV.U32 R0, RZ, RZ, -0x800000 ;  /* 0xff800000ff007424 */ /* 0x000fca00078e00ff */
[----:B------:R1:W-:Y:S03]  /*18250*/  STG.E [R4.64], R0 ;  /* 0x0000000004007986 */ /* 0x0003e6000c10190c */
.L_x_207:
[----:B------:R-:W-:Y:S05]  /*18260*/  BSYNC B0 ;  /* 0x0000000000007941 */ /* 0x000fea0003800000 */
.L_x_206:
[----:B------:R-:W2:Y:S01]  /*18270*/  S2R R6, SR_CTAID.Y ;  /* 0x0000000000067919 */ /* 0x000ea20000002600 */
[----:B-1----:R-:W-:Y:S01]  /*18280*/  SHF.R.S32.HI R0, RZ, 0x1f, R8 ;  /* 0x0000001fff007819 */ /* 0x002fe20000011408 */
[----:B------:R-:W-:Y:S02]  /*18290*/  IMAD.MOV.U32 R20, RZ, RZ, c[0x0][0x4e8] ;  /* 0x00013a00ff147624 */ /* 0x000fe400078e00ff */
[----:B------:R-:W1:Y:S01]  /*182a0*/  S2R R12, SR_CTAID.X ;  /* 0x00000000000c7919 */ /* 0x000e620000002500 */
[----:B------:R-:W-:Y:S02]  /*182b0*/  LEA.HI R0, R0, R8, RZ, 0x3 ;  /* 0x0000000800007211 */ /* 0x000fe400078f18ff */
[C---:B------:R-:W-:Y:S01]  /*182c0*/  ISETP.NE.AND P0, PT, R20.reuse, 0x1, PT ;  /* 0x000000011400780c */ /* 0x040fe20003f05270 */
[----:B------:R-:W-:Y:S01]  /*182d0*/  IMAD R20, R20, c[0x0][0x388], RZ ;  /* 0x0000e20014147a24 */ /* 0x000fe200078e02ff */
[----:B------:R-:W-:Y:S02]  /*182e0*/  LOP3.LUT R2, R0, 0xfffffff8, RZ, 0xc0, !PT ;  /* 0xfffffff800027812 */ /* 0x000fe400078ec0ff */
[----:B------:R-:W-:-:S03]  /*182f0*/  SHF.R.S32.HI R9, RZ, 0x3, R0 ;  /* 0x00000003ff097819 */ /* 0x000fc60000011400 */
[----:B------:R-:W-:-:S04]  /*18300*/  IMAD.IADD R8, R8, 0x1, -R2 ;  /* 0x0000000108087824 */ /* 0x000fc800078e0a02 */
[----:B------:R-:W-:Y:S01]  /*18310*/  IMAD R0, R8, 0x10, R9 ;  /* 0x0000001008007824 */ /* 0x000fe200078e0209 */
[----:B--2---:R-:W-:-:S03]  /*18320*/  SHF.R.S32.HI R3, RZ, 0x1f, R6 ;  /* 0x0000001fff037819 */ /* 0x004fc60000011406 */
[----:B-1----:R-:W-:Y:S02]  /*18330*/  IMAD R5, R12, 0x80, R0 ;  /* 0x000000800c057824 */ /* 0x002fe400078e0200 */
[----:B------:R-:W-:Y:S02]  /*18340*/  IMAD R2, R3, c[0x0][0x3e8], RZ ;  /* 0x0000fa0003027a24 */ /* 0x000fe400078e02ff */
[----:B------:R-:W-:-:S04]  /*18350*/  @P0 IMAD.HI.U32 R4, R5, c[0x0][0x4ec], RZ ;  /* 0x00013b0005040a27 */ /* 0x000fc800078e00ff */
[C---:B------:R-:W-:Y:S02]  /*18360*/  IMAD R2, R6.reuse, c[0x0][0x3ec], R2 ;  /* 0x0000fb0006027a24 */ /* 0x040fe400078e0202 */
[----:B------:R-:W-:-:S04]  /*18370*/  IMAD.WIDE.U32 R6, R6, c[0x0][0x3e8], RZ ;  /* 0x0000fa0006067a25 */ /* 0x000fc800078e00ff */
[----:B------:R-:W-:Y:S01]  /*18380*/  IMAD.MOV.U32 R0, RZ, RZ, R5 ;  /* 0x000000ffff007224 */ /* 0x000fe200078e0005 */
[----:B------:R-:W-:Y:S01]  /*18390*/  @P0 SHF.R.U32.HI R0, RZ, c[0x0][0x4f0], R4 ;  /* 0x00013c00ff000a19 */ /* 0x000fe20000011604 */
[----:B------:R-:W-:Y:S02]  /*183a0*/  IMAD.IADD R3, R7, 0x1, R2 ;  /* 0x0000000107037824 */ /* 0x000fe400078e0202 */
[----:B------:R-:W-:Y:S02]  /*183b0*/  IMAD R7, R11, c[0x0][0x3f0], RZ ;  /* 0x0000fc000b077a24 */ /* 0x000fe400078e02ff */
[----:B------:R-:W-:Y:S01]  /*183c0*/  IMAD.MOV.U32 R2, RZ, RZ, R6 ;  /* 0x000000ffff027224 */ /* 0x000fe200078e0006 */
[----:B------:R-:W-:Y:S01]  /*183d0*/  SHF.R.S32.HI R6, RZ, 0x1f, R0 ;  /* 0x0000001fff067819 */ /* 0x000fe20000011400 */
[C---:B------:R-:W-:Y:S02]  /*183e0*/  IMAD R7, R10.reuse, c[0x0][0x3f4], R7 ;  /* 0x0000fd000a077a24 */ /* 0x040fe400078e0207 */
[----:B------:R-:W-:-:S04]  /*183f0*/  IMAD.WIDE.U32 R2, R10, c[0x0][0x3f0], R2 ;  /* 0x0000fc000a027a25 */ /* 0x000fc800078e0002 */
        /* <DEDUP_REMOVED lines=31> */
[----:B------:R-:W-:Y:S01]  /*185f0*/  ISETP.GE.OR P3, PT, R10, R20, P0 ;  /* 0x000000140a00720c */ /* 0x000fe20000766670 */
        /* <DEDUP_REMOVED lines=45> */
.L_x_208:
        /* <DEDUP_REMOVED lines=11> */
.L_x_738:


//--------------------- .text._ZN7cutlass13device_kernelIN5flash19enable_sm80_to_sm89INS1_16FlashAttnFwdSm80INS1_25CollectiveMainloopFwdSm80ILi4ELi1ELb0EN4cute5tupleIJNS5_1CILi128EEENS7_ILi96EEENS7_ILi64EEEEEELi64ENS_10bfloat16_tEfNS_4arch4Sm80ELb0ELb1ELb0ELb1ELb0ELb0ELb1ELb0EEENS1_21CollectiveEpilogueFwdINS6_IJS8_SA_S9_EEENS6_IJNS7_ILi1EEESI_SI_EEESC_SE_Li128ELb1ELb1ELb0ELb0EEENS1_19SingleTileSchedulerILb1ELb0ELb1ELi128EEEEEEEEEvNT_6ParamsE --------------------------
	.section	.text._ZN7cutlass13device_kernelIN5flash19enable_sm80_to_sm89INS1_16FlashAttnFwdSm80INS1_25CollectiveMainloopFwdSm80ILi4ELi1ELb0EN4cute5tupleIJNS5_1CILi128EEENS7_ILi96EEENS7_ILi64EEEEEELi64ENS_10bfloat16_tEfNS_4arch4Sm80ELb0ELb1ELb0ELb1ELb0ELb0ELb1ELb0EEENS1_21CollectiveEpilogueFwdINS6_IJS8_SA_S9_EEENS6_IJNS7_ILi1EEESI_SI_EEESC_SE_Li128ELb1ELb1ELb0ELb0EEENS1_19SingleTileSchedulerILb1ELb0ELb1ELi128EEEEEEEEEvNT_6ParamsE,"ax",@progbits
	.sectioninfo	@"SHI_REGISTERS=255"
	.align	128
.text._ZN7cutlass13device_kernelIN5flash19enable_sm80_to_sm89INS1_16FlashAttnFwdSm80INS1_25CollectiveMainloopFwdSm80ILi4ELi1ELb0EN4cute5tupleIJNS5_1CILi128EEENS7_ILi96EEENS7_ILi64EEEEEELi64ENS_10bfloat16_tEfNS_4arch4Sm80ELb0ELb1ELb0ELb1ELb0ELb0ELb1ELb0EEENS1_21CollectiveEpilogueFwdINS6_IJS8_SA_S9_EEENS6_IJNS7_ILi1EEESI_SI_EEESC_SE_Li128ELb1ELb1ELb0ELb0EEENS1_19SingleTileSchedulerILb1ELb0ELb1ELi128EEEEEEEEEvNT_6ParamsE:
        .type           _ZN7cutlass13device_kernelIN5flash19enable_sm80_to_sm89INS1_16FlashAttnFwdSm80INS1_25CollectiveMainloopFwdSm80ILi4ELi1ELb0EN4cute5tupleIJNS5_1CILi128EEENS7_ILi96EEENS7_ILi64EEEEEELi64ENS_10bfloat16_tEfNS_4arch4Sm80ELb0ELb1ELb0ELb1ELb0ELb0ELb1ELb0EEENS1_21CollectiveEpilogueFwdINS6_IJS8_SA_S9_EEENS6_IJNS7_ILi1EEESI_SI_EEESC_SE_Li128ELb1ELb1ELb0ELb0EEENS1_19SingleTileSchedulerILb1ELb0ELb1ELi128EEEEEEEEEvNT_6ParamsE,@function
        .size           _ZN7cutlass13device_kernelIN5flash19enable_sm80_to_sm89INS1_16FlashAttnFwdSm80INS1_25CollectiveMainloopFwdSm80ILi4ELi1ELb0EN4cute5tupleIJNS5_1CILi128EEENS7_ILi96EEENS7_ILi64EEEEEELi64ENS_10bfloat16_tEfNS_4arch4Sm80ELb0ELb1ELb0ELb1ELb0ELb0ELb1ELb0EEENS1_21CollectiveEpilogueFwdINS6_IJS8_SA_S9_EEENS6_IJNS7_ILi1EEESI_SI_EEESC_SE_Li128ELb1ELb1ELb0ELb0EEENS1_19SingleTileSchedulerILb1ELb0ELb1ELi128EEEEEEEEEvNT_6ParamsE,(.L_x_739 - _ZN7cutlass13device_kernelIN5flash19enable_sm80_to_sm89INS1_16FlashAttnFwdSm80INS1_25CollectiveMainloopFwdSm80ILi4ELi1ELb0EN4cute5tupleIJNS5_1CILi128EEENS7_ILi96EEENS7_ILi64EEEEEELi64ENS_10bfloat16_tEfNS_4arch4Sm80ELb0ELb1ELb0ELb1ELb0ELb0ELb1ELb0EEENS1_21CollectiveEpilogueFwdINS6_IJS8_SA_S9_EEENS6_IJNS7_ILi1EEESI_SI_EEESC_SE_Li128ELb1ELb1ELb0ELb0EEENS1_19SingleTileSchedulerILb1ELb0ELb1ELi128EEEEEEEEEvNT_6ParamsE)
        .other          _ZN7cutlass13device_kernelIN5flash19enable_sm80_to_sm89INS1_16FlashAttnFwdSm80INS1_25CollectiveMainloopFwdSm80ILi4ELi1ELb0EN4cute5tupleIJNS5_1CILi128EEENS7_ILi96EEENS7_ILi64EEEEEELi64ENS_10bfloat16_tEfNS_4arch4Sm80ELb0ELb1ELb0ELb1ELb0ELb0ELb1ELb0EEENS1_21CollectiveEpilogueFwdINS6_IJS8_SA_S9_EEENS6_IJNS7_ILi1EEESI_SI_EEESC_SE_Li128ELb1ELb1ELb0ELb0EEENS1_19SingleTileSchedulerILb1ELb0ELb1ELi128EEEEEEEEEvNT_6ParamsE,@"STO_CUDA_ENTRY STV_DEFAULT"
_ZN7cutlass13device_kernelIN5flash19enable_sm80_to_sm89INS1_16FlashAttnFwdSm80INS1_25CollectiveMainloopFwdSm80ILi4ELi1ELb0EN4cute5tupleIJNS5_1CILi128EEENS7_ILi96EEENS7_ILi64EEEEEELi64ENS_10bfloat16_tEfNS_4arch4Sm80ELb0ELb1ELb0ELb1ELb0ELb0ELb1ELb0EEENS1_21CollectiveEpilogueFwdINS6_IJS8_SA_S9_EEENS6_IJNS7_ILi1EEESI_SI_EEESC_SE_Li128ELb1ELb1ELb0ELb0EEENS1_19SingleTileSchedulerILb1ELb0ELb1ELi128EEEEEEEEEvNT_6ParamsE:
[----:B------:R-:W-:Y:S02]  /*0000*/  MOV R1, c[0x0][0x28] ;  /* 0x00000a0000017a02 */ /* 0x000fe40000000f00 */
[----:B------:R-:W1:Y:S01]  /*0010*/  S2R R209, SR_TID.X ;  /* 0x0000000000d17919 */ /* 0x000e620000002100 */
[----:B------:R-:W-:Y:S01]  /*0020*/  IMAD.MOV.U32 R10, RZ, RZ, 0x4 ;  /* 0x00000004ff0a7424 */ /* 0x000fe200078e00ff */
[----:B------:R-:W2:Y:S01]  /*0030*/  S2UR UR4, SR_CTAID.X ;  /* 0x00000000000479c3 */ /* 0x000ea20000002500 */
[----:B------:R-:W-:Y:S01]  /*0040*/  ULDC.64 UR44, c[0x0][0x118] ;  /* 0x00004600002c7ab9 */ /* 0x000fe20000000a00 */
[----:B------:R-:W3:Y:S01]  /*0050*/  S2R R5, SR_CTAID.Z ;  /* 0x0000000000057919 */ /* 0x000ee20000002700 */
[----:B------:R-:W-:Y:S02]  /*0060*/  IADD3 R1, R1, -0x48, RZ ;  /* 0xffffffb801017810 */ /* 0x000fe40007ffe0ff */
[----:B-1----:R-:W-:Y:S01]  /*0070*/  SHF.R.U32.HI R0, RZ, 0x5, R209 ;  /* 0x00000005ff007819 */ /* 0x002fe200000116d1 */
[----:B---3--:R-:W-:-:S05]  /*0080*/  IMAD.WIDE R2, R5, R10, c[0x0][0x568] ;  /* 0x00015a0005027625 */ /* 0x008fca00078e020a */
[----:B------:R-:W1:Y:S02]  /*0090*/  SHFL.IDX PT, R0, R0, RZ, 0x1f ;  /* 0x00001fff00007589 */ /* 0x000e6400000e0000 */
[----:B-1----:R-:W-:-:S13]  /*00a0*/  ISETP.NE.AND P0, PT, R0, RZ, PT ;  /* 0x000000ff0000720c */ /* 0x002fda0003f05270 */
[----:B--2---:R-:W-:Y:S05]  /*00b0*/  @!P0 BRA `(.L_x_209) ;  /* 0x0000015000008947 */ /* 0x004fea0003800000 */
[----:B------:R-:W-:-:S04]  /*00c0*/  ISETP.NE.U32.AND P0, PT, RZ, c[0x0][0x568], PT ;  /* 0x00015a00ff007a0c */ /* 0x000fc80003f05070 */
[----:B------:R-:W-:-:S13]  /*00d0*/  ISETP.NE.AND.EX P0, PT, RZ, c[0x0][0x56c], PT, P0 ;  /* 0x00015b00ff007a0c */ /* 0x000fda0003f05300 */
[----:B------:R-:W-:Y:S05]  /*00e0*/  @!P0 BRA `(.L_x_210) ;  /* 0x0000002000008947 */ /* 0x000fea0003800000 */
[----:B------:R1:W5:Y:S01]  /*00f0*/  LDG.E R0, [R2.64] ;  /* 0x0000002c02007981 */ /* 0x000362000c1e1900 */
[----:B------:R-:W-:Y:S05]  /*0100*/  BRA `(.L_x_211) ;  /* 0x0000009000007947 */ /* 0x000fea0003800000 */
.L_x_210:
        /* <DEDUP_REMOVED lines=8> */
.L_x_212:
[----:B------:R-:W-:-:S04]  /*0190*/  MOV R0, c[0x0][0x54c] ;  /* 0x0001530000007a02 */ /* 0x000fc80000000f00 */
.L_x_211:
[----:B------:R-:W-:Y:S01]  /*01a0*/  USHF.L.U32 UR4, UR4, 0x7, URZ ;  /* 0x0000000704047899 */ /* 0x000fe2000800063f */
[----:B-----5:R-:W-:-:S05]  /*01b0*/  IMAD R0, R0, c[0x0][0x548], RZ ;  /* 0x0001520000007a24 */ /* 0x020fca00078e02ff */
[----:B------:R-:W-:-:S04]  /*01c0*/  MOV R6, UR4 ;  /* 0x0000000400067c02 */ /* 0x000fc80008000f00 */
[----:B------:R-:W-:-:S04]  /*01d0*/  ISETP.GE.AND P0, PT, R6, R0, PT ;  /* 0x000000000600720c */ /* 0x000fc80003f06270 */
[----:B------:R-:W-:-:S05]  /*01e0*/  SEL R0, R5, 0xffffffff, !P0 ;  /* 0xffffffff05007807 */ /* 0x000fca0004000000 */
[----:B------:R2:W-:Y:S01]  /*01f0*/  STL [R1+0x2c], R0 ;  /* 0x00002c0001007387 */ /* 0x0005e20000100800 */
[----:B------:R-:W-:Y:S05]  /*0200*/  BRA `(.L_x_213) ;  /* 0x0000014000007947 */ /* 0x000fea0003800000 */
.L_x_209:
[----:B------:R-:W-:-:S04]  /*0210*/  ISETP.NE.U32.AND P0, PT, RZ, c[0x0][0x568], PT ;  /* 0x00015a00ff007a0c */ /* 0x000fc80003f05070 */
[----:B------:R-:W-:-:S13]  /*0220*/  ISETP.NE.AND.EX P0, PT, RZ, c[0x0][0x56c], PT, P0 ;  /* 0x00015b00ff007a0c */ /* 0x000fda0003f05300 */
[----:B------:R-:W-:Y:S05]  /*0230*/  @!P0 BRA `(.L_x_214) ;  /* 0x0000002000008947 */ /* 0x000fea0003800000 */
[----:B------:R1:W5:Y:S01]  /*0240*/  LDG.E R0, [R2.64] ;  /* 0x0000002c02007981 */ /* 0x000362000c1e1900 */
[----:B------:R-:W-:Y:S05]  /*0250*/  BRA `(.L_x_215) ;  /* 0x0000009000007947 */ /* 0x000fea0003800000 */
.L_x_214:
        /* <DEDUP_REMOVED lines=8> */
.L_x_216:
[----:B------:R-:W-:-:S04]  /*02e0*/  MOV R0, c[0x0][0x54c] ;  /* 0x0001530000007a02 */ /* 0x000fc80000000f00 */
.L_x_215:
[----:B------:R-:W-:Y:S01]  /*02f0*/  USHF.L.U32 UR4, UR4, 0x7, URZ ;  /* 0x0000000704047899 */ /* 0x000fe2000800063f */
[----:B-----5:R-:W-:-:S05]  /*0300*/  IMAD R0, R0, c[0x0][0x548], RZ ;  /* 0x0001520000007a24 */ /* 0x020fca00078e02ff */
[----:B------:R-:W-:-:S04]  /*0310*/  MOV R6, UR4 ;  /* 0x0000000400067c02 */ /* 0x000fc80008000f00 */
[----:B------:R-:W-:-:S04]  /*0320*/  ISETP.GE.AND P0, PT, R6, R0, PT ;  /* 0x000000000600720c */ /* 0x000fc80003f06270 */
[----:B------:R-:W-:-:S05]  /*0330*/  SEL R0, R5, 0xffffffff, !P0 ;  /* 0xffffffff05007807 */ /* 0x000fca0004000000 */
[----:B------:R2:W-:Y:S04]  /*0340*/  STL [R1+0x2c], R0 ;  /* 0x00002c0001007387 */ /* 0x0005e80000100800 */
.L_x_213:
[----:B------:R-:W3:Y:S02]  /*0350*/  LDL R35, [R1+0x2c] ;  /* 0x00002c0001237983 */ /* 0x000ee40000100800 */
[----:B---3--:R-:W-:-:S13]  /*0360*/  ISETP.GE.AND P0, PT, R35, RZ, PT ;  /* 0x000000ff2300720c */ /* 0x008fda0003f06270 */
[----:B------:R-:W-:Y:S05]  /*0370*/  @!P0 EXIT ;  /* 0x000000000000894d */ /* 0x000fea0003800000 */
[----:B------:R-:W-:Y:S02]  /*0380*/  ISETP.NE.U32.AND P3, PT, RZ, c[0x0][0x370], PT ;  /* 0x0000dc00ff007a0c */ /* 0x000fe40003f65070 */
[----:B------:R-:W-:Y:S02]  /*0390*/  ISETP.NE.U32.AND P2, PT, RZ, c[0x0][0x360], PT ;  /* 0x0000d800ff007a0c */ /* 0x000fe40003f45070 */
[----:B------:R-:W-:Y:S02]  /*03a0*/  ISETP.NE.AND.EX P3, PT, RZ, c[0x0][0x374], PT, P3 ;  /* 0x0000dd00ff007a0c */ /* 0x000fe40003f65330 */
[----:B------:R-:W-:Y:S02]  /*03b0*/  ISETP.NE.AND.EX P2, PT, RZ, c[0x0][0x364], PT, P2 ;  /* 0x0000d900ff007a0c */ /* 0x000fe40003f45320 */
[----:B------:R-:W-:Y:S02]  /*03c0*/  ISETP.NE.U32.AND P1, PT, RZ, c[0x0][0x348], PT ;  /* 0x0000d200ff007a0c */ /* 0x000fe40003f25070 */
[----:B------:R-:W-:-:S02]  /*03d0*/  ISETP.NE.U32.AND P0, PT, RZ, c[0x0][0x350], PT ;  /* 0x0000d400ff007a0c */ /* 0x000fc40003f05070 */
[----:B------:R-:W-:Y:S02]  /*03e0*/  ISETP.NE.AND.EX P1, PT, RZ, c[0x0][0x34c], PT, P1 ;  /* 0x0000d300ff007a0c */ /* 0x000fe40003f25310 */
[----:B------:R-:W-:-:S03]  /*03f0*/  ISETP.NE.AND.EX P0, PT, RZ, c[0x0][0x354], PT, P0 ;  /* 0x0000d500ff007a0c */ /* 0x000fc60003f05300 */
[----:B------:R-:W-:-:S04]  /*0400*/  @P3 IMAD.WIDE R4, R35, R10, c[0x0][0x370] ;  /* 0x0000dc0023043625 */ /* 0x000fc800078e020a */
[CC--:B-1----:R-:W-:Y:S01]  /*0410*/  @P2 IMAD.WIDE R2, R35.reuse, R10.reuse, c[0x0][0x360] ;  /* 0x0000d80023022625 */ /* 0x0c2fe200078e020a */
[----:B------:R1:W3:Y:S03]  /*0420*/  @P3 LDG.E R8, [R4.64] ;  /* 0x0000002c04083981 */ /* 0x0002e6000c1e1900 */
[----:B------:R-:W-:Y:S01]  /*0430*/  IMAD.MOV.U32 R7, RZ, RZ, RZ ;  /* 0x000000ffff077224 */ /* 0x000fe200078e00ff */
[----:B--2---:R2:W4:Y:S01]  /*0440*/  @P2 LDG.E R0, [R2.64] ;  /* 0x0000002c02002981 */ /* 0x004522000c1e1900 */
[----:B------:R-:W-:Y:S02]  /*0450*/  IMAD.MOV.U32 R9, RZ, RZ, RZ ;  /* 0x000000ffff097224 */ /* 0x000fe400078e00ff */
[----:B-1----:R-:W-:-:S04]  /*0460*/  IMAD.WIDE R4, R35, R10, c[0x0][0x348] ;  /* 0x0000d20023047625 */ /* 0x002fc800078e020a */
[----:B--2---:R-:W-:Y:S01]  /*0470*/  IMAD.WIDE R2, R35, R10, c[0x0][0x350] ;  /* 0x0000d40023027625 */ /* 0x004fe200078e020a */
[----:B------:R1:W5:Y:S04]  /*0480*/  @P1 LDG.E R7, [R4.64] ;  /* 0x0000002c04071981 */ /* 0x000368000c1e1900 */
[----:B------:R1:W5:Y:S01]  /*0490*/  @P0 LDG.E R9, [R2.64] ;  /* 0x0000002c02090981 */ /* 0x000362000c1e1900 */
[----:B------:R-:W-:Y:S02]  /*04a0*/  UMOV UR6, URZ ;  /* 0x0000003f00067c82 */ /* 0x000fe40008000000 */
[----:B------:R-:W-:Y:S02]  /*04b0*/  ULDC UR12, c[0x0][0x168] ;  /* 0x00005a00000c7ab9 */ /* 0x000fe40000000800 */
[----:B------:R-:W-:Y:S01]  /*04c0*/  ULDC UR7, c[0x0][0x1d0] ;  /* 0x0000740000077ab9 */ /* 0x000fe20000000800 */
[----:B---3--:R1:W2:Y:S08]  /*04d0*/  @P3 R2UR UR6, R8 ;  /* 0x00000000080633c2 */ /* 0x0082b000000e0000 */
[----:B----4-:R1:W3:Y:S02]  /*04e0*/  @P2 R2UR UR12, R0 ;  /* 0x00000000000c23c2 */ /* 0x0102e400000e0000 */
[----:B-12---:R-:W-:Y:S05]  /*04f0*/  @P2 BRA `(.L_x_217) ;  /* 0x0000006000002947 */ /* 0x006fea0003800000 */
[----:B------:R-:W-:Y:S05]  /*0500*/  @!P1 BRA `(.L_x_217) ;  /* 0x0000005000009947 */ /* 0x000fea0003800000 */
[----:B------:R1:W2:Y:S04]  /*0510*/  LDG.E R0, [R4.64] ;  /* 0x0000002c04007981 */ /* 0x0002a8000c1e1900 */
[----:B-1----:R-:W4:Y:S01]  /*0520*/  LDG.E R4, [R4.64+0x4] ;  /* 0x0000042c04047981 */ /* 0x002f22000c1e1900 */
[----:B--23--:R-:W1:Y:S08]  /*0530*/  R2UR UR12, R0 ;  /* 0x00000000000c73c2 */ /* 0x00ce7000000e0000 */
[----:B----4-:R-:W1:Y:S02]  /*0540*/  R2UR UR4, R4 ;  /* 0x00000000040473c2 */ /* 0x010e6400000e0000 */
[----:B-1----:R-:W-:-:S06]  /*0550*/  UIADD3 UR12, -UR12, UR4, URZ ;  /* 0x000000040c0c7290 */ /* 0x002fcc000fffe13f */
.L_x_217:
[----:B------:R-:W-:-:S04]  /*0560*/  ISETP.NE.U32.AND P2, PT, RZ, c[0x0][0x368], PT ;  /* 0x0000da00ff007a0c */ /* 0x000fc80003f45070 */
[----:B------:R-:W-:-:S13]  /*0570*/  ISETP.NE.AND.EX P2, PT, RZ, c[0x0][0x36c], PT, P2 ;  /* 0x0000db00ff007a0c */ /* 0x000fda0003f45320 */
[----:B------:R-:W-:Y:S05]  /*0580*/  @!P2 BRA `(.L_x_218) ;  /* 0x000000400000a947 */ /* 0x000fea0003800000 */
[----:B------:R-:W-:-:S05]  /*0590*/  IMAD.WIDE R2, R35, R10, c[0x0][0x368] ;  /* 0x0000da0023027625 */ /* 0x000fca00078e020a */
[----:B------:R-:W2:Y:S02]  /*05a0*/  LDG.E R0, [R2.64] ;  /* 0x0000002c02007981 */ /* 0x000ea4000c1e1900 */
[----:B--2---:R1:W2:Y:S02]  /*05b0*/  R2UR UR7, R0 ;  /* 0x00000000000773c2 */ /* 0x0042a400000e0000 */
[----:B-12---:R-:W-:Y:S05]  /*05c0*/  BRA `(.L_x_219) ;  /* 0x0000006000007947 */ /* 0x006fea0003800000 */
.L_x_218:
[----:B------:R-:W-:Y:S05]  /*05d0*/  @!P0 BRA `(.L_x_219) ;  /* 0x0000005000008947 */ /* 0x000fea0003800000 */
[----:B------:R1:W2:Y:S04]  /*05e0*/  LDG.E R0, [R2.64] ;  /* 0x0000002c02007981 */ /* 0x0002a8000c1e1900 */
[----:B-1----:R-:W4:Y:S01]  /*05f0*/  LDG.E R2, [R2.64+0x4] ;  /* 0x0000042c02027981 */ /* 0x002f22000c1e1900 */
[----:B--2---:R-:W1:Y:S08]  /*0600*/  R2UR UR7, R0 ;  /* 0x00000000000773c2 */ /* 0x004e7000000e0000 */
[----:B----4-:R-:W1:Y:S02]  /*0610*/  R2UR UR4, R2 ;  /* 0x00000000020473c2 */ /* 0x010e6400000e0000 */
[----:B-1----:R-:W-:-:S06]  /*0620*/  UIADD3 UR7, -UR7, UR4, URZ ;  /* 0x0000000407077290 */ /* 0x002fcc000fffe13f */
.L_x_219:
[----:B------:R-:W1:Y:S01]  /*0630*/  R2UR UR11, R6 ;  /* 0x00000000060b73c2 */ /* 0x000e6200000e0000 */
[----:B------:R-:W-:Y:S01]  /*0640*/  ULDC UR4, c[0x0][0x2c4] ;  /* 0x0000b10000047ab9 */ /* 0x000fe20000000800 */
[----:B------:R-:W-:Y:S01]  /*0650*/  IADD3 R0, R6, 0x7f, RZ ;  /* 0x0000007f06007810 */ /* 0x000fe20007ffe0ff */
[----:B------:R-:W-:Y:S01]  /*0660*/  UISETP.NE.AND UP1, UPT, UR4, 0x1, UPT ;  /* 0x000000010400788c */ /* 0x000fe2000bf25270 */
[----:B-----5:R-:W-:Y:S01]  /*0670*/  IADD3 R9, R9, UR6, RZ ;  /* 0x0000000609097c10 */ /* 0x020fe2000fffe0ff */
[----:B------:R-:W-:-:S02]  /*0680*/  ULDC.64 UR8, c[0x0][0x328] ;  /* 0x0000ca0000087ab9 */ /* 0x000fc40000000a00 */
[----:B------:R-:W-:Y:S01]  /*0690*/  ULDC.64 UR4, c[0x0][0x2c8] ;  /* 0x0000b20000047ab9 */ /* 0x000fe20000000a00 */
[----:B------:R2:W4:Y:S01]  /*06a0*/  R2UR UR10, R0 ;  /* 0x00000000000a73c2 */ /* 0x00052200000e0000 */
[----:B------:R-:W-:Y:S02]  /*06b0*/  UISETP.GE.AND UP0, UPT, UR9, 0x1, UPT ;  /* 0x000000010900788c */ /* 0x000fe4000bf06270 */
[----:B------:R-:W-:-:S04]  /*06c0*/  UIADD3 UR7, -UR6, UR7, URZ ;  /* 0x0000000706077290 */ /* 0x000fc8000fffe13f */
[----:B------:R-:W-:Y:S01]  /*06d0*/  PLOP3.LUT P2, PT, PT, PT, UP0, 0x40, 0x0 ;  /* 0x000000000000781c */ /* 0x000fe20003f4e808 */
[----:B-1----:R-:W-:-:S04]  /*06e0*/  @UP1 UIADD3 UR14, UR11, 0x7f, URZ ;  /* 0x0000007f0b0e1890 */ /* 0x002fc8000fffe03f */
[----:B------:R-:W-:Y:S02]  /*06f0*/  UIMAD.WIDE.U32 UR14, UR14, UR4, URZ ;  /* 0x000000040e0e72a5 */ /* 0x000fe4000f8e003f */
[----:B---3--:R-:W-:-:S05]  /*0700*/  UIADD3 UR4, UR7, 0x1, -UR12 ;  /* 0x0000000107047890 */ /* 0x008fca000fffe80c */
[----:B------:R-:W-:Y:S02]  /*0710*/  @UP1 UMOV UR13, UR15 ;  /* 0x0000000f000d1c82 */ /* 0x000fe40008000000 */
[----:B----4-:R-:W-:-:S04]  /*0720*/  @UP1 USHF.R.U32.HI UR10, URZ, UR5, UR13 ;  /* 0x000000053f0a1299 */ /* 0x010fc8000801160d */
[----:B------:R-:W-:-:S04]  /*0730*/  UIADD3 UR4, UR4, UR10, URZ ;  /* 0x0000000a04047290 */ /* 0x000fc8000fffe03f */
[----:B------:R-:W-:Y:S01]  /*0740*/  UIADD3 UR8, UR4, UR8, URZ ;  /* 0x0000000804087290 */ /* 0x000fe2000fffe03f */
[----:B--2---:R-:W-:Y:S05]  /*0750*/  @P2 BRA `(.L_x_220) ;  /* 0x0000014000002947 */ /* 0x004fea0003800000 */
[----:B------:R-:W-:Y:S01]  /*0760*/  ISETP.LT.AND P2, PT, RZ, UR4, PT ;  /* 0x00000004ff007c0c */ /* 0x000fe2000bf41270 */
[----:B------:R-:W-:-:S12]  /*0770*/  UIADD3 UR6, UR4, -0x1, URZ ;  /* 0xffffffff04067890 */ /* 0x000fd8000fffe03f */
        /* <DEDUP_REMOVED lines=9> */
.L_x_221:
[----:B------:R-:W-:Y:S02]  /*0810*/  UISETP.NE.AND UP2, UPT, UR9, 0x1, UPT ;  /* 0x000000010900788c */ /* 0x000fe4000bf45270 */
[----:B------:R-:W-:Y:S02]  /*0820*/  ULDC.64 UR4, c[0x0][0x330] ;  /* 0x0000cc0000047ab9 */ /* 0x000fe40000000a00 */
[----:B------:R-:W-:-:S07]  /*0830*/  UIMAD.WIDE.U32 UR14, UR6, UR4, URZ ;  /* 0x00000004060e72a5 */ /* 0x000fce000f8e003f */
[----:B------:R-:W-:Y:S02]  /*0840*/  @UP2 UMOV UR13, UR15 ;  /* 0x0000000f000d2c82 */ /* 0x000fe40008000000 */
[----:B------:R-:W-:Y:S02]  /*0850*/  @UP2 USHF.R.U32.HI UR6, URZ, UR5, UR13 ;  /* 0x000000053f062299 */ /* 0x000fe4000801160d */
.L_x_222:
[----:B------:R-:W-:Y:S02]  /*0860*/  ULDC UR4, c[0x0][0x32c] ;  /* 0x0000cb0000047ab9 */ /* 0x000fe40000000800 */
[----:B------:R-:W-:-:S04]  /*0870*/  UIMAD UR4, UR6, UR9, UR4 ;  /* 0x00000009060472a4 */ /* 0x000fc8000f8e0204 */
[----:B------:R-:W-:-:S04]  /*0880*/  UISETP.LT.AND UP2, UPT, UR8, UR4, UPT ;  /* 0x000000040800728c */ /* 0x000fc8000bf41270 */
[----:B------:R-:W-:-:S03]  /*0890*/  USEL UR8, UR8, UR4, UP2 ;  /* 0x0000000408087287 */ /* 0x000fc60009000000 */
.L_x_220:
[----:B------:R-:W-:Y:S01]  /*08a0*/  ULDC.64 UR4, c[0x0][0x2c8] ;  /* 0x0000b20000047ab9 */ /* 0x000fe20000000a00 */
[----:B------:R-:W-:Y:S01]  /*08b0*/  PLOP3.LUT P2, PT, PT, PT, UP0, 0x40, 0x0 ;  /* 0x000000000000781c */ /* 0x000fe20003f4e808 */
[----:B------:R-:W-:Y:S02]  /*08c0*/  UIADD3 UR16, UR8, 0x5f, URZ ;  /* 0x0000005f08107890 */ /* 0x000fe4000fffe03f */
[----:B------:R-:W-:Y:S02]  /*08d0*/  UIMAD.WIDE.U32 UR18, UR11, UR4, URZ ;  /* 0x000000040b1272a5 */ /* 0x000fe4000f8e003f */
[----:B------:R-:W-:Y:S02]  /*08e0*/  UIMAD.WIDE UR16, UR16, 0x2aaaaaab, URZ ;  /* 0x2aaaaaab101078a5 */ /* 0x000fe4000f8e023f */
[----:B------:R-:W-:Y:S02]  /*08f0*/  UIADD3 UR14, UR7, 0x5f, URZ ;  /* 0x0000005f070e7890 */ /* 0x000fe4000fffe03f */
[----:B------:R-:W-:-:S02]  /*0900*/  UMOV UR8, UR11 ;  /* 0x0000000b00087c82 */ /* 0x000fc40008000000 */
[----:B------:R-:W-:Y:S02]  /*0910*/  @UP1 UMOV UR13, UR19 ;  /* 0x00000013000d1c82 */ /* 0x000fe40008000000 */
[----:B------:R-:W-:Y:S02]  /*0920*/  UIMAD.WIDE UR14, UR14, 0x2aaaaaab, URZ ;  /* 0x2aaaaaab0e0e78a5 */ /* 0x000fe4000f8e023f */
[----:B------:R-:W-:Y:S02]  /*0930*/  @UP1 USHF.R.U32.HI UR8, URZ, UR5, UR13 ;  /* 0x000000053f081299 */ /* 0x000fe4000801160d */
[----:B------:R-:W-:Y:S02]  /*0940*/  USHF.R.U32.HI UR10, URZ, 0x1f, UR15 ;  /* 0x0000001f3f0a7899 */ /* 0x000fe4000801160f */
[----:B------:R-:W-:Y:S02]  /*0950*/  UMOV UR13, UR17 ;  /* 0x00000011000d7c82 */ /* 0x000fe40008000000 */
[----:B------:R-:W-:-:S02]  /*0960*/  USHF.R.U32.HI UR6, URZ, 0x1f, UR13 ;  /* 0x0000001f3f067899 */ /* 0x000fc4000801160d */
[----:B------:R-:W-:Y:S02]  /*0970*/  UIADD3 UR5, UR7, -UR12, URZ ;  /* 0x8000000c07057290 */ /* 0x000fe4000fffe03f */
[----:B------:R-:W-:Y:S02]  /*0980*/  ULEA.HI.SX32 UR10, UR15, UR10, 0x1c ;  /* 0x0000000a0f0a7291 */ /* 0x000fe4000f8fe23f */
[----:B------:R-:W-:Y:S02]  /*0990*/  ULEA.HI.SX32 UR6, UR13, UR6, 0x1c ;  /* 0x000000060d067291 */ /* 0x000fe4000f8fe23f */
[----:B------:R-:W-:Y:S02]  /*09a0*/  UIADD3 UR8, UR5, UR8, URZ ;  /* 0x0000000805087290 */ /* 0x000fe4000fffe03f */
[----:B------:R-:W-:Y:S02]  /*09b0*/  UISETP.LT.AND UP2, UPT, UR10, UR6, UPT ;  /* 0x000000060a00728c */ /* 0x000fe4000bf41270 */
[----:B------:R-:W-:-:S02]  /*09c0*/  ULDC UR4, c[0x0][0x324] ;  /* 0x0000c90000047ab9 */ /* 0x000fc40000000800 */
[----:B------:R-:W-:Y:S02]  /*09d0*/  UIADD3 UR4, UR8, -UR4, URZ ;  /* 0x8000000408047290 */ /* 0x000fe4000fffe03f */
[----:B------:R-:W-:Y:S01]  /*09e0*/  USEL UR6, UR10, UR6, UP2 ;  /* 0x000000060a067287 */ /* 0x000fe20009000000 */
[----:B------:R-:W-:Y:S05]  /*09f0*/  @P2 BRA `(.L_x_223) ;  /* 0x0000015000002947 */ /* 0x000fea0003800000 */
[----:B------:R-:W-:Y:S02]  /*0a00*/  UMOV UR10, UR8 ;  /* 0x00000008000a7c82 */ /* 0x000fe40008000000 */
[----:B------:R-:W-:-:S06]  /*0a10*/  UISETP.GT.AND UP2, UPT, UR10, -0x1, UPT ;  /* 0xffffffff0a00788c */ /* 0x000fcc000bf44270 */
[----:B------:R-:W-:-:S13]  /*0a20*/  PLOP3.LUT P2, PT, PT, PT, UP2, 0x80, 0x0 ;  /* 0x000000000000781c */ /* 0x000fda0003f4f028 */
[----:B------:R-:W-:Y:S05]  /*0a30*/  @P2 BRA `(.L_x_224) ;  /* 0x0000008000002947 */ /* 0x000fea0003800000 */
[----:B------:R-:W-:Y:S02]  /*0a40*/  UISETP.NE.AND UP2, UPT, UR9, 0x1, UPT ;  /* 0x000000010900788c */ /* 0x000fe4000bf45270 */
[----:B------:R-:W-:Y:S02]  /*0a50*/  ULOP3.LUT UR10, URZ, UR10, URZ, 0x33, !UPT ;  /* 0x0000000a3f0a7292 */ /* 0x000fe4000f8e333f */
[----:B------:R-:W-:Y:S02]  /*0a60*/  ULDC.64 UR8, c[0x0][0x330] ;  /* 0x0000cc0000087ab9 */ /* 0x000fe40000000a00 */
[----:B------:R-:W-:-:S07]  /*0a70*/  UIMAD.WIDE.U32 UR14, UR10, UR8, URZ ;  /* 0x000000080a0e72a5 */ /* 0x000fce000f8e003f */
[----:B------:R-:W-:Y:S02]  /*0a80*/  @UP2 UMOV UR13, UR15 ;  /* 0x0000000f000d2c82 */ /* 0x000fe40008000000 */
[----:B------:R-:W-:-:S04]  /*0a90*/  @UP2 USHF.R.U32.HI UR10, URZ, UR9, UR13 ;  /* 0x000000093f0a2299 */ /* 0x000fc8000801160d */
[----:B------:R-:W-:Y:S01]  /*0aa0*/  ULOP3.LUT UR10, URZ, UR10, URZ, 0x33, !UPT ;  /* 0x0000000a3f0a7292 */ /* 0x000fe2000f8e333f */
[----:B------:R-:W-:Y:S05]  /*0ab0*/  BRA `(.L_x_225) ;  /* 0x0000005000007947 */ /* 0x000fea0003800000 */
.L_x_224:
[----:B------:R-:W-:-:S03]  /*0ac0*/  UISETP.NE.AND UP2, UPT, UR9, 0x1, UPT ;  /* 0x000000010900788c */ /* 0x000fc6000bf45270 */
[----:B------:R-:W-:Y:S02]  /*0ad0*/  ULDC.64 UR8, c[0x0][0x330] ;  /* 0x0000cc0000087ab9 */ /* 0x000fe40000000a00 */
[----:B------:R-:W-:-:S07]  /*0ae0*/  UIMAD.WIDE.U32 UR14, UR10, UR8, URZ ;  /* 0x000000080a0e72a5 */ /* 0x000fce000f8e003f */
[----:B------:R-:W-:Y:S02]  /*0af0*/  @UP2 UMOV UR13, UR15 ;  /* 0x0000000f000d2c82 */ /* 0x000fe40008000000 */
[----:B------:R-:W-:Y:S02]  /*0b00*/  @UP2 USHF.R.U32.HI UR10, URZ, UR9, UR13 ;  /* 0x000000093f0a2299 */ /* 0x000fe4000801160d */
.L_x_225:
[----:B------:R-:W-:Y:S02]  /*0b10*/  ULDC UR8, c[0x0][0x32c] ;  /* 0x0000cb0000087ab9 */ /* 0x000fe40000000800 */
[----:B------:R-:W-:-:S04]  /*0b20*/  UIMAD UR8, UR10, UR8, URZ ;  /* 0x000000080a0872a4 */ /* 0x000fc8000f8e023f */
[----:B------:R-:W-:-:S04]  /*0b30*/  UISETP.LT.AND UP2, UPT, UR4, UR8, UPT ;  /* 0x000000080400728c */ /* 0x000fc8000bf41270 */
[----:B------:R-:W-:-:S04]  /*0b40*/  USEL UR4, UR4, UR8, !UP2 ;  /* 0x0000000804047287 */ /* 0x000fc8000d000000 */
.L_x_223:
[----:B------:R-:W-:Y:S01]  /*0b50*/  UIMAD.WIDE UR8, UR4, 0x2aaaaaab, URZ ;  /* 0x2aaaaaab040878a5 */ /* 0x000fe2000f8e023f */
[----:B------:R-:W-:Y:S01]  /*0b60*/  PLOP3.LUT P4, PT, PT, PT, PT, 0x80, 0x0 ;  /* 0x000000000000781c */ /* 0x000fe20003f8f070 */
[----:B------:R-:W-:Y:S01]  /*0b70*/  CS2R R126, SRZ ;  /* 0x00000000007e7805 */ /* 0x000fe2000001ff00 */
[----:B------:R-:W-:Y:S01]  /*0b80*/  CS2R R124, SRZ ;  /* 0x00000000007c7805 */ /* 0x000fe2000001ff00 */
[----:B------:R-:W-:Y:S01]  /*0b90*/  USHF.R.U32.HI UR4, URZ, 0x1f, UR9 ;  /* 0x0000001f3f047899 */ /* 0x000fe20008011609 */
[----:B------:R-:W-:Y:S01]  /*0ba0*/  CS2R R170, SRZ ;  /* 0x0000000000aa7805 */ /* 0x000fe2000001ff00 */
[----:B------:R-:W-:Y:S01]  /*0bb0*/  CS2R R12, SRZ ;  /* 0x00000000000c7805 */ /* 0x000fe2000001ff00 */
[----:B------:R-:W-:Y:S01]  /*0bc0*/  IMAD.MOV.U32 R168, RZ, RZ, RZ ;  /* 0x000000ffffa87224 */ /* 0x000fe200078e00ff */
[----:B------:R-:W-:Y:S01]  /*0bd0*/  ULEA.HI.SX32 UR4, UR9, UR4, 0x1c ;  /* 0x0000000409047291 */ /* 0x000fe2000f8fe23f */
[----:B------:R-:W-:Y:S01]  /*0be0*/  CS2R R14, SRZ ;  /* 0x00000000000e7805 */ /* 0x000fe2000001ff00 */
[----:B------:R-:W-:Y:S01]  /*0bf0*/  IMAD.MOV.U32 R122, RZ, RZ, RZ ;  /* 0x000000ffff7a7224 */ /* 0x000fe200078e00ff */
[----:B------:R-:W-:Y:S01]  /*0c00*/  MOV R120, RZ ;  /* 0x000000ff00787202 */ /* 0x000fe20000000f00 */
[----:B------:R-:W-:Y:S01]  /*0c10*/  UISETP.LT.AND UP2, UPT, URZ, UR4, UPT ;  /* 0x000000043f00728c */ /* 0x000fe2000bf41270 */
[----:B------:R-:W-:Y:S01]  /*0c20*/  CS2R R16, SRZ ;  /* 0x0000000000107805 */ /* 0x000fe2000001ff00 */
[----:B------:R-:W-:Y:S01]  /*0c30*/  IMAD.MOV.U32 R118, RZ, RZ, RZ ;  /* 0x000000ffff767224 */ /* 0x000fe200078e00ff */
[----:B------:R-:W-:Y:S01]  /*0c40*/  MOV R19, RZ ;  /* 0x000000ff00137202 */ /* 0x000fe20000000f00 */
[----:B------:R-:W-:Y:S01]  /*0c50*/  USEL UR4, URZ, UR4, !UP2 ;  /* 0x000000043f047287 */ /* 0x000fe2000d000000 */
[----:B------:R-:W-:Y:S01]  /*0c60*/  IMAD.MOV.U32 R116, RZ, RZ, RZ ;  /* 0x000000ffff747224 */ /* 0x000fe200078e00ff */
[----:B------:R-:W-:Y:S01]  /*0c70*/  CS2R R26, SRZ ;  /* 0x00000000001a7805 */ /* 0x000fe2000001ff00 */
[----:B------:R-:W-:Y:S01]  /*0c80*/  MOV R110, RZ ;  /* 0x000000ff006e7202 */ /* 0x000fe20000000f00 */
[----:B------:R-:W-:Y:S01]  /*0c90*/  UISETP.GT.AND UP2, UPT, UR6, UR4, UPT ;  /* 0x000000040600728c */ /* 0x000fe2000bf44270 */
[----:B------:R-:W-:Y:S01]  /*0ca0*/  CS2R R20, SRZ ;  /* 0x0000000000147805 */ /* 0x000fe2000001ff00 */
[----:B------:R-:W-:Y:S01]  /*0cb0*/  IMAD.MOV.U32 R108, RZ, RZ, RZ ;  /* 0x000000ffff6c7224 */ /* 0x000fe200078e00ff */
[----:B------:R-:W-:Y:S01]  /*0cc0*/  MOV R114, RZ ;  /* 0x000000ff00727202 */ /* 0x000fe20000000f00 */
[----:B------:R-:W-:Y:S01]  /*0cd0*/  IMAD.MOV.U32 R112, RZ, RZ, RZ ;  /* 0x000000ffff707224 */ /* 0x000fe200078e00ff */
[----:B------:R-:W-:Y:S01]  /*0ce0*/  CS2R R22, SRZ ;  /* 0x0000000000167805 */ /* 0x000fe2000001ff00 */
[----:B------:R-:W-:Y:S01]  /*0cf0*/  PLOP3.LUT P2, PT, PT, PT, UP2, 0x80, 0x0 ;  /* 0x000000000000781c */ /* 0x000fe20003f4f028 */
[----:B------:R-:W-:Y:S01]  /*0d00*/  IMAD.MOV.U32 R104, RZ, RZ, RZ ;  /* 0x000000ffff687224 */ /* 0x000fe200078e00ff */
[----:B------:R-:W-:Y:S01]  /*0d10*/  MOV R106, RZ ;  /* 0x000000ff006a7202 */ /* 0x000fe20000000f00 */
[----:B------:R-:W-:Y:S01]  /*0d20*/  CS2R R24, SRZ ;  /* 0x0000000000187805 */ /* 0x000fe2000001ff00 */
[----:B------:R-:W-:Y:S01]  /*0d30*/  MOV R166, RZ ;  /* 0x000000ff00a67202 */ /* 0x000fe20000000f00 */
[----:B------:R-:W-:Y:S01]  /*0d40*/  IMAD.MOV.U32 R164, RZ, RZ, RZ ;  /* 0x000000ffffa47224 */ /* 0x000fe200078e00ff */
[----:B------:R-:W-:Y:S01]  /*0d50*/  CS2R R162, SRZ ;  /* 0x0000000000a27805 */ /* 0x000fe2000001ff00 */
[----:B------:R-:W-:Y:S01]  /*0d60*/  CS2R R30, SRZ ;  /* 0x00000000001e7805 */ /* 0x000fe2000001ff00 */
[----:B------:R-:W-:Y:S01]  /*0d70*/  MOV R160, RZ ;  /* 0x000000ff00a07202 */ /* 0x000fe20000000f00 */
[----:B------:R-:W-:Y:S01]  /*0d80*/  IMAD.MOV.U32 R102, RZ, RZ, RZ ;  /* 0x000000ffff667224 */ /* 0x000fe200078e00ff */
[----:B------:R-:W-:Y:S01]  /*0d90*/  MOV R100, RZ ;  /* 0x000000ff00647202 */ /* 0x000fe20000000f00 */
[----:B------:R-:W-:Y:S01]  /*0da0*/  CS2R R158, SRZ ;  /* 0x00000000009e7805 */ /* 0x000fe2000001ff00 */
[----:B------:R-:W-:Y:S01]  /*0db0*/  CS2R R32, SRZ ;  /* 0x0000000000207805 */ /* 0x000fe2000001ff00 */
[----:B------:R-:W-:Y:S01]  /*0dc0*/  IMAD.MOV.U32 R156, RZ, RZ, RZ ;  /* 0x000000ffff9c7224 */ /* 0x000fe200078e00ff */
[----:B------:R-:W-:Y:S01]  /*0dd0*/  CS2R R28, SRZ ;  /* 0x00000000001c7805 */ /* 0x000fe2000001ff00 */
[----:B------:R-:W-:Y:S01]  /*0de0*/  MOV R154, RZ ;  /* 0x000000ff009a7202 */ /* 0x000fe20000000f00 */
[----:B------:R-:W-:Y:S01]  /*0df0*/  IMAD.MOV.U32 R152, RZ, RZ, RZ ;  /* 0x000000ffff987224 */ /* 0x000fe200078e00ff */
        /* <DEDUP_REMOVED lines=12> */
[----:B------:R-:W-:Y:S05]  /*0ec0*/  @!P2 BRA `(.L_x_226) ;  /* 0x000171000000a947 */ /* 0x000fea0003800000 */
[----:B------:R-:W-:-:S04]  /*0ed0*/  ISETP.NE.U32.AND P4, PT, RZ, c[0x0][0x340], PT ;  /* 0x0000d000ff007a0c */ /* 0x000fc80003f85070 */
[----:B------:R-:W-:-:S13]  /*0ee0*/  ISETP.NE.AND.EX P4, PT, RZ, c[0x0][0x344], PT, P4 ;  /* 0x0000d100ff007a0c */ /* 0x000fda0003f85340 */
[----:B------:R-:W-:-:S05]  /*0ef0*/  @P4 IMAD.WIDE R2, R35, R10, c[0x0][0x340] ;  /* 0x0000d00023024625 */ /* 0x000fca00078e020a */
[----:B------:R1:W2:Y:S01]  /*0f00*/  @P4 LDG.E R17, [R2.64] ;  /* 0x0000002c02114981 */ /* 0x0002a2000c1e1900 */
[----:B------:R-:W-:Y:S01]  /*0f10*/  SHF.R.S32.HI R208, RZ, 0x1f, R209 ;  /* 0x0000001fffd07819 */ /* 0x000fe200000114d1 */
[----:B------:R-:W-:Y:S01]  /*0f20*/  ULDC UR8, c[0x0][0x2c4] ;  /* 0x0000b10000087ab9 */ /* 0x000fe20000000800 */
[----:B------:R-:W-:Y:S01]  /*0f30*/  SHF.R.S32.HI R0, RZ, 0x1f, R7 ;  /* 0x0000001fff007819 */ /* 0x000fe20000011407 */
[----:B------:R-:W3:Y:S01]  /*0f40*/  S2R R18, SR_CTAID.Y ;  /* 0x0000000000127919 */ /* 0x000ee20000002600 */
[-C--:B------:R-:W-:Y:S01]  /*0f50*/  LEA.HI R4, R208, R209.reuse, RZ, 0x3 ;  /* 0x000000d1d0047211 */ /* 0x080fe200078f18ff */
[----:B------:R-:W-:Y:S01]  /*0f60*/  UIMAD UR8, UR12, UR8, URZ ;  /* 0x000000080c0872a4 */ /* 0x000fe2000f8e023f */
[----:B------:R-:W-:Y:S01]  /*0f70*/  PLOP3.LUT P3, PT, PT, PT, UP1, 0x80, 0x0 ;  /* 0x000000000000781c */ /* 0x000fe20003f6f018 */
[----:B------:R-:W-:Y:S01]  /*0f80*/  IMAD R0, R0, c[0x0][0x178], RZ ;  /* 0x00005e0000007a24 */ /* 0x000fe200078e02ff */
[----:B------:R-:W-:Y:S01]  /*0f90*/  SHF.R.S32.HI R16, RZ, 0x3, R4 ;  /* 0x00000003ff107819 */ /* 0x000fe20000011404 */
[----:B------:R-:W-:Y:S01]  /*0fa0*/  BSSY B0, `(.L_x_227) ;  /* 0x000006c000007945 */ /* 0x000fe20003800000 */
[----:B------:R-:W-:Y:S01]  /*0fb0*/  LOP3.LUT R4, R4, 0xfffffff8, RZ, 0xc0, !PT ;  /* 0xfffffff804047812 */ /* 0x000fe200078ec0ff */
[----:B------:R-:W-:Y:S01]  /*0fc0*/  IMAD R0, R7, c[0x0][0x17c], R0 ;  /* 0x00005f0007007a24 */ /* 0x000fe200078e0200 */
[----:B------:R-:W-:Y:S01]  /*0fd0*/  SHF.R.S32.HI R15, RZ, 0x1f, R35 ;  /* 0x0000001fff0f7819 */ /* 0x000fe20000011423 */
[----:B------:R-:W-:Y:S01]  /*0fe0*/  IMAD.SHL.U32 R5, R16, 0x40, RZ ;  /* 0x0000004010057824 */ /* 0x000fe200078e00ff */
[----:B------:R-:W-:Y:S01]  /*0ff0*/  LEA.HI R25, R208, R209, RZ, 0x4 ;  /* 0x000000d1d0197211 */ /* 0x000fe200078f20ff */
[----:B------:R-:W-:Y:S01]  /*1000*/  IMAD.IADD R23, R209, 0x1, -R4 ;  /* 0x00000001d1177824 */ /* 0x000fe200078e0a04 */
[----:B------:R-:W-:-:S02]  /*1010*/  SHF.R.S32.HI R4, RZ, 0x1f, R9 ;  /* 0x0000001fff047819 */ /* 0x000fc40000011409 */
[----:B------:R-:W-:Y:S01]  /*1020*/  SEL R10, R15, RZ, !P1 ;  /* 0x000000ff0f0a7207 */ /* 0x000fe20004800000 */
[----:B------:R-:W-:-:S04]  /*1030*/  IMAD.SHL.U32 R20, R23, 0x8, RZ ;  /* 0x0000000817147824 */ /* 0x000fc800078e00ff */
[----:B------:R-:W-:Y:S01]  /*1040*/  IMAD R10, R10, c[0x0][0x1c0], RZ ;  /* 0x000070000a0a7a24 */ /* 0x000fe200078e02ff */
[----:B------:R-:W-:Y:S01]  /*1050*/  SHF.R.S32.HI R21, RZ, 0x1f, R20 ;  /* 0x0000001fff157819 */ /* 0x000fe20000011414 */
[----:B-1----:R-:W-:Y:S01]  /*1060*/  IMAD.WIDE.U32 R2, R7, c[0x0][0x178], RZ ;  /* 0x00005e0007027a25 */ /* 0x002fe200078e00ff */
[----:B---3--:R-:W-:-:S04]  /*1070*/  SHF.R.S32.HI R14, RZ, 0x1f, R18 ;  /* 0x0000001fff0e7819 */ /* 0x008fc80000011412 */
[----:B------:R-:W-:Y:S02]  /*1080*/  IADD3 R3, R3, R0, RZ ;  /* 0x0000000003037210 */ /* 0x000fe40007ffe0ff */
[----:B------:R-:W-:Y:S01]  /*1090*/  LOP3.LUT R0, R5, 0x1c0, RZ, 0xc0, !PT ;  /* 0x000001c005007812 */ /* 0x000fe200078ec0ff */
[----:B------:R-:W-:Y:S02]  /*10a0*/  IMAD R8, R14, c[0x0][0x1b8], RZ ;  /* 0x00006e000e087a24 */ /* 0x000fe400078e02ff */
[----:B------:R-:W-:Y:S01]  /*10b0*/  IMAD.WIDE.U32 R2, R18, c[0x0][0x1b8], R2 ;  /* 0x00006e0012027a25 */ /* 0x000fe200078e0002 */
[----:B------:R-:W-:Y:S02]  /*10c0*/  LOP3.LUT R6, R0, 0x38, R20, 0xf8, !PT ;  /* 0x0000003800067812 */ /* 0x000fe400078ef814 */
[----:B------:R-:W-:Y:S01]  /*10d0*/  SHF.R.U32.HI R5, RZ, 0x3, R0 ;  /* 0x00000003ff057819 */ /* 0x000fe20000011600 */
[----:B------:R-:W-:Y:S01]  /*10e0*/  IMAD R8, R18, c[0x0][0x1bc], R8 ;  /* 0x00006f0012087a24 */ /* 0x000fe200078e0208 */
[----:B------:R-:W-:-:S02]  /*10f0*/  IADD3 R0, P2, R9, R16, RZ ;  /* 0x0000001009007210 */ /* 0x000fc40007f5e0ff */
[----:B------:R-:W-:Y:S01]  /*1100*/  LOP3.LUT R19, R6, R5, RZ, 0x3c, !PT ;  /* 0x0000000506137212 */ /* 0x000fe200078e3cff */
[----:B------:R-:W-:Y:S01]  /*1110*/  IMAD R5, R23, 0x10, R16 ;  /* 0x0000001017057824 */ /* 0x000fe200078e0210 */
[----:B------:R-:W-:Y:S02]  /*1120*/  LEA.HI.X.SX32 R4, R16, R4, 0x1, P2 ;  /* 0x0000000410047211 */ /* 0x000fe400010f0eff */
[----:B------:R-:W-:Y:S02]  /*1130*/  PLOP3.LUT P2, PT, PT, PT, UP1, 0x80, 0x0 ;  /* 0x000000000000781c */ /* 0x000fe40003f4f018 */
[----:B------:R-:W-:Y:S01]  /*1140*/  IADD3 R9, R5, UR11, RZ ;  /* 0x0000000b05097c10 */ /* 0x000fe2000fffe0ff */
[C---:B------:R-:W-:Y:S01]  /*1150*/  IMAD R6, R4.reuse, c[0x0][0x1e0], RZ ;  /* 0x0000780004067a24 */ /* 0x040fe200078e02ff */
[----:B------:R-:W-:Y:S01]  /*1160*/  IADD3 R3, R3, R8, RZ ;  /* 0x0000000803037210 */ /* 0x000fe20007ffe0ff */
[----:B------:R-:W-:Y:S01]  /*1170*/  IMAD R4, R4, c[0x0][0x208], RZ ;  /* 0x0000820004047a24 */ /* 0x000fe200078e02ff */
[----:B------:R-:W-:Y:S01]  /*1180*/  SEL R8, R35, RZ, !P1 ;  /* 0x000000ff23087207 */ /* 0x000fe20004800000 */
[----:B------:R-:W-:-:S04]  /*1190*/  @P3 IMAD.HI.U32 R11, R9, c[0x0][0x2c8], RZ ;  /* 0x0000b200090b3a27 */ /* 0x000fc800078e00ff */
[C---:B------:R-:W-:Y:S02]  /*11a0*/  IMAD R12, R0.reuse, c[0x0][0x1e4], R6 ;  /* 0x00007900000c7a24 */ /* 0x040fe400078e0206 */
[C---:B------:R-:W-:Y:S02]  /*11b0*/  IMAD R13, R0.reuse, c[0x0][0x20c], R4 ;  /* 0x00008300000d7a24 */ /* 0x040fe400078e0204 */
[----:B------:R-:W-:-:S04]  /*11c0*/  IMAD.WIDE.U32 R6, R0, c[0x0][0x1e0], R20 ;  /* 0x0000780000067a25 */ /* 0x000fc800078e0014 */
[----:B------:R-:W-:-:S04]  /*11d0*/  IMAD.WIDE.U32 R4, R0, c[0x0][0x208], R20 ;  /* 0x0000820000047a25 */ /* 0x000fc800078e0014 */
[----:B------:R-:W-:Y:S01]  /*11e0*/  IMAD.MOV.U32 R0, RZ, RZ, R9 ;  /* 0x000000ffff007224 */ /* 0x000fe200078e0009 */
[----:B------:R-:W-:Y:S01]  /*11f0*/  @P2 SHF.R.U32.HI R0, RZ, c[0x0][0x2cc], R11 ;  /* 0x0000b300ff002a19 */ /* 0x000fe2000001160b */
[C---:B------:R-:W-:Y:S01]  /*1200*/  IMAD R11, R8.reuse, c[0x0][0x1c4], R10 ;  /* 0x00007100080b7a24 */ /* 0x040fe200078e020a */
[----:B------:R-:W-:Y:S01]  /*1210*/  IADD3 R5, R5, R13, RZ ;  /* 0x0000000d05057210 */ /* 0x000fe20007ffe0ff */
[----:B------:R-:W-:Y:S01]  /*1220*/  IMAD.WIDE.U32 R2, R8, c[0x0][0x1c0], R2 ;  /* 0x0000700008027a25 */ /* 0x000fe200078e0002 */
[----:B------:R-:W-:-:S03]  /*1230*/  SHF.R.S32.HI R8, RZ, 0x1f, R0 ;  /* 0x0000001fff087819 */ /* 0x000fc60000011400 */
[----:B------:R-:W-:Y:S02]  /*1240*/  IMAD.MOV R10, RZ, RZ, -R0 ;  /* 0x000000ffff0a7224 */ /* 0x000fe400078e0a00 */
[----:B------:R-:W-:Y:S02]  /*1250*/  IMAD.IADD R3, R3, 0x1, R11 ;  /* 0x0000000103037824 */ /* 0x000fe400078e020b */
[----:B------:R-:W-:Y:S01]  /*1260*/  IMAD R10, R10, c[0x0][0x2c4], R9 ;  /* 0x0000b1000a0a7a24 */ /* 0x000fe200078e0209 */
[----:B------:R-:W-:Y:S01]  /*1270*/  LOP3.LUT R9, R25, 0xfffffff0, RZ, 0xc0, !PT ;  /* 0xfffffff019097812 */ /* 0x000fe200078ec0ff */
[----:B------:R-:W-:Y:S02]  /*1280*/  IMAD R8, R8, c[0x0][0x1b0], RZ ;  /* 0x00006c0008087a24 */ /* 0x000fe400078e02ff */
[----:B------:R-:W-:Y:S01]  /*1290*/  IMAD.WIDE.U32 R2, R0, c[0x0][0x1b0], R2 ;  /* 0x00006c0000027a25 */ /* 0x000fe200078e0002 */
[----:B------:R-:W-:-:S03]  /*12a0*/  SHF.R.S32.HI R11, RZ, 0x1f, R10 ;  /* 0x0000001fff0b7819 */ /* 0x000fc6000001140a */
[----:B------:R-:W-:Y:S01]  /*12b0*/  IMAD R8, R0, c[0x0][0x1b4], R8 ;  /* 0x00006d0000087a24 */ /* 0x000fe200078e0208 */
[----:B------:R-:W-:Y:S01]  /*12c0*/  IADD3 R0, -R9, R209, RZ ;  /* 0x000000d109007210 */ /* 0x000fe20007ffe1ff */
[----:B------:R-:W-:Y:S02]  /*12d0*/  IMAD.IADD R7, R7, 0x1, R12 ;  /* 0x0000000107077824 */ /* 0x000fe400078e020c */
[C---:B------:R-:W-:Y:S02]  /*12e0*/  IMAD R12, R14.reuse, c[0x0][0x1e8], RZ ;  /* 0x00007a000e0c7a24 */ /* 0x040fe400078e02ff */
[----:B------:R-:W-:Y:S01]  /*12f0*/  IMAD R13, R14, c[0x0][0x210], RZ ;  /* 0x000084000e0d7a24 */ /* 0x000fe200078e02ff */
[----:B------:R-:W-:Y:S01]  /*1300*/  SHF.R.S32.HI R14, RZ, 0x1f, R0 ;  /* 0x0000001fff0e7819 */ /* 0x000fe20000011400 */
[----:B------:R-:W-:Y:S02]  /*1310*/  IMAD.IADD R3, R3, 0x1, R8 ;  /* 0x0000000103037824 */ /* 0x000fe400078e0208 */
[----:B------:R-:W-:Y:S01]  /*1320*/  IMAD.WIDE.U32 R8, R18, c[0x0][0x1e8], R6 ;  /* 0x00007a0012087a25 */ /* 0x000fe200078e0006 */
[----:B------:R-:W-:-:S03]  /*1330*/  LEA.HI R24, R14, R0, RZ, 0x3 ;  /* 0x000000000e187211 */ /* 0x000fc600078f18ff */
[----:B------:R-:W-:-:S04]  /*1340*/  IMAD.WIDE.U32 R6, R18, c[0x0][0x210], R4 ;  /* 0x0000840012067a25 */ /* 0x000fc800078e0004 */
[----:B------:R-:W-:Y:S01]  /*1350*/  IMAD.WIDE.U32 R4, R10, c[0x0][0x1a8], R2 ;  /* 0x00006a000a047a25 */ /* 0x000fe200078e0002 */
[----:B------:R-:W-:-:S03]  /*1360*/  LOP3.LUT R2, R24, 0xfffffff8, RZ, 0xc0, !PT ;  /* 0xfffffff818027812 */ /* 0x000fc600078ec0ff */
[C---:B------:R-:W-:Y:S02]  /*1370*/  IMAD R12, R18.reuse, c[0x0][0x1ec], R12 ;  /* 0x00007b00120c7a24 */ /* 0x040fe400078e020c */
[----:B------:R-:W-:Y:S01]  /*1380*/  IMAD R13, R18, c[0x0][0x214], R13 ;  /* 0x00008500120d7a24 */ /* 0x000fe200078e020d */
[----:B------:R-:W-:Y:S01]  /*1390*/  IADD3 R18, R0, -R2, RZ ;  /* 0x8000000200127210 */ /* 0x000fe20007ffe0ff */
[----:B------:R-:W-:Y:S01]  /*13a0*/  IMAD.IADD R9, R9, 0x1, R12 ;  /* 0x0000000109097824 */ /* 0x000fe200078e020c */
[----:B------:R-:W-:Y:S01]  /*13b0*/  LEA R12, P1, R4, c[0x0][0x160], 0x1 ;  /* 0x00005800040c7a11 */ /* 0x000fe200078208ff */
[----:B------:R-:W-:Y:S01]  /*13c0*/  IMAD R11, R11, c[0x0][0x1a8], RZ ;  /* 0x00006a000b0b7a24 */ /* 0x000fe200078e02ff */
[----:B------:R-:W-:-:S03]  /*13d0*/  IADD3 R7, R7, R13, RZ ;  /* 0x0000000d07077210 */ /* 0x000fc60007ffe0ff */
[----:B------:R-:W-:Y:S01]  /*13e0*/  IMAD R11, R10, c[0x0][0x1ac], R11 ;  /* 0x00006b000a0b7a24 */ /* 0x000fe200078e020b */
[----:B------:R-:W-:Y:S01]  /*13f0*/  IADD3 R10, R16, UR11, RZ ;  /* 0x0000000b100a7c10 */ /* 0x000fe2000fffe0ff */
[----:B------:R1:W3:Y:S02]  /*1400*/  SHFL.IDX PT, R14, R12, RZ, 0x181f ;  /* 0x00181fff0c0e7589 */ /* 0x0002e400000e0000 */
[----:B------:R-:W-:Y:S01]  /*1410*/  IMAD.IADD R11, R5, 0x1, R11 ;  /* 0x00000001050b7824 */ /* 0x000fe200078e020b */
[----:B------:R-:W-:Y:S02]  /*1420*/  ISETP.GE.AND P3, PT, R10, UR8, PT ;  /* 0x000000080a007c0c */ /* 0x000fe4000bf66270 */
[----:B------:R-:W-:Y:S02]  /*1430*/  LEA.HI R5, R208, R209, RZ, 0x6 ;  /* 0x000000d1d0057211 */ /* 0x000fe400078f30ff */
[----:B------:R-:W-:Y:S02]  /*1440*/  LEA.HI.X R11, R4, c[0x0][0x164], R11, 0x1, P1 ;  /* 0x00005900040b7a11 */ /* 0x000fe400008f0c0b */
[----:B------:R-:W-:-:S02]  /*1450*/  MOV R4, 0x10 ;  /* 0x0000001000047802 */ /* 0x000fc40000000f00 */
[----:B------:R-:W-:-:S04]  /*1460*/  SHF.L.U32 R5, R5, 0x3, RZ ;  /* 0x0000000305057819 */ /* 0x000fc800000006ff */
[----:B------:R-:W-:Y:S02]  /*1470*/  LOP3.LUT R5, R19, 0xfffffe00, R5, 0xf8, !PT ;  /* 0xfffffe0013057812 */ /* 0x000fe400078ef805 */
[--C-:B--2---:R-:W-:Y:S01]  /*1480*/  @P4 SHF.R.S32.HI R3, RZ, 0x1f, R17.reuse ;  /* 0x0000001fff034819 */ /* 0x104fe20000011411 */
[----:B------:R-:W-:Y:S01]  /*1490*/  @P4 IMAD.MOV.U32 R2, RZ, RZ, R17 ;  /* 0x000000ffff024224 */ /* 0x000fe200078e0011 */
[----:B------:R-:W-:Y:S01]  /*14a0*/  @!P4 MOV R2, R35 ;  /* 0x000000230002c202 */ /* 0x000fe20000000f00 */
[----:B------:R-:W-:Y:S02]  /*14b0*/  @!P4 IMAD.MOV.U32 R3, RZ, RZ, R15 ;  /* 0x000000ffff03c224 */ /* 0x000fe400078e000f */
[----:B------:R-:W-:Y:S01]  /*14c0*/  IMAD.MOV.U32 R17, RZ, RZ, 0x20 ;  /* 0x00000020ff117424 */ /* 0x000fe200078e00ff */
[----:B------:R-:W-:Y:S01]  /*14d0*/  SEL R0, R2, RZ, !P0 ;  /* 0x000000ff02007207 */ /* 0x000fe20004000000 */
[----:B------:R1:W2:Y:S01]  /*14e0*/  SHFL.IDX PT, R15, R11, RZ, 0x181f ;  /* 0x00181fff0b0f7589 */ /* 0x0002a200000e0000 */
[----:B------:R-:W-:-:S02]  /*14f0*/  SEL R2, R3, RZ, !P0 ;  /* 0x000000ff03027207 */ /* 0x000fc40004000000 */
[----:B------:R-:W-:Y:S01]  /*1500*/  ISETP.GE.AND P0, PT, R20, c[0x0][0x198], PT ;  /* 0x0000660014007a0c */ /* 0x000fe20003f06270 */
[----:B------:R-:W-:-:S03]  /*1510*/  IMAD.WIDE.U32 R62, R0, c[0x0][0x218], R6 ;  /* 0x00008600003e7a25 */ /* 0x000fc600078e0006 */
[----:B------:R-:W-:Y:S01]  /*1520*/  R2P PR, R18, 0x6 ;  /* 0x0000000612007804 */ /* 0x000fe20000000000 */
[C---:B------:R-:W-:Y:S02]  /*1530*/  IMAD R3, R2.reuse, c[0x0][0x1f0], RZ ;  /* 0x00007c0002037a24 */ /* 0x040fe400078e02ff */
[----:B------:R-:W-:Y:S02]  /*1540*/  IMAD R2, R2, c[0x0][0x218], RZ ;  /* 0x0000860002027a24 */ /* 0x000fe400078e02ff */
[C---:B------:R-:W-:Y:S02]  /*1550*/  IMAD R13, R0.reuse, c[0x0][0x1f4], R3 ;  /* 0x00007d00000d7a24 */ /* 0x040fe400078e0203 */
[----:B------:R-:W-:Y:S01]  /*1560*/  IMAD R3, R0, c[0x0][0x21c], R2 ;  /* 0x0000870000037a24 */ /* 0x000fe200078e0202 */
[----:B------:R-:W-:Y:S01]  /*1570*/  SEL R2, R4, 0xfffffff0, !P1 ;  /* 0xfffffff004027807 */ /* 0x000fe20004800000 */
[----:B------:R-:W-:Y:S01]  /*1580*/  IMAD.WIDE.U32 R28, R0, c[0x0][0x1f0], R8 ;  /* 0x00007c00001c7a25 */ /* 0x000fe200078e0008 */
[----:B------:R-:W-:-:S02]  /*1590*/  SEL R4, R17, 0xffffffe0, !P2 ;  /* 0xffffffe011047807 */ /* 0x000fc40005000000 */
[----:B------:R-:W-:Y:S01]  /*15a0*/  IADD3 R27, R63, R3, RZ ;  /* 0x000000033f1b7210 */ /* 0x000fe20007ffe0ff */
[----:B------:R-:W-:Y:S01]  /*15b0*/  IMAD.IADD R31, R29, 0x1, R13 ;  /* 0x000000011d1f7824 */ /* 0x000fe200078e020d */
[----:B------:R1:W-:Y:S04]  /*15c0*/  STL.64 [R1+0x30], R28 ;  /* 0x0000301c01007387 */ /* 0x0003e80000100a00 */
[----:B------:R1:W-:Y:S04]  /*15d0*/  STL.64 [R1+0x40], R62 ;  /* 0x0000403e01007387 */ /* 0x0003e80000100a00 */
[----:B------:R1:W-:Y:S04]  /*15e0*/  STL [R1+0x3c], R27 ;  /* 0x00003c1b01007387 */ /* 0x0003e80000100800 */
[----:B------:R1:W-:Y:S01]  /*15f0*/  STL [R1+0x24], R31 ;  /* 0x0000241f01007387 */ /* 0x0003e20000100800 */
[----:B------:R-:W-:Y:S05]  /*1600*/  @P3 BRA `(.L_x_228) ;  /* 0x0000005000003947 */ /* 0x000fea0003800000 */
[----:B--23--:R-:W-:Y:S01]  /*1610*/  LEA R6, P1, R20, R14, 0x1 ;  /* 0x0000000e14067211 */ /* 0x00cfe200078208ff */
[----:B------:R-:W-:-:S03]  /*1620*/  IMAD.SHL.U32 R0, R5, 0x2, RZ ;  /* 0x0000000205007824 */ /* 0x000fc600078e00ff */
[----:B------:R-:W-:-:S05]  /*1630*/  LEA.HI.X R7, R20, R15, R21, 0x1, P1 ;  /* 0x0000000f14077211 */ /* 0x000fca00008f0c15 */
[----:B------:R-:W-:Y:S01]  /*1640*/  @!PT LDS RZ, [RZ] ;  /* 0x00000000fffff984 */ /* 0x000fe20000000800 */
[----:B------:R2:W-:Y:S04]  /*1650*/  LDGSTS.E.BYPASS.LTC128B.128 [R0+0x6100], [R6.64], !P0 ;  /* 0x0610000006007fae */ /* 0x0005e8000c101d6c */
.L_x_228:
[----:B--23--:R-:W-:Y:S05]  /*1660*/  BSYNC B0 ;  /* 0x0000000000007941 */ /* 0x00cfea0003800000 */
.L_x_227:
[----:B------:R-:W-:Y:S01]  /*1670*/  IADD3 R0, R10, 0x10, RZ ;  /* 0x000000100a007810 */ /* 0x000fe20007ffe0ff */
[----:B------:R2:W3:Y:S01]  /*1680*/  SHFL.IDX PT, R3, R11, 0x1, 0x181f ;  /* 0x00381f000b037f89 */ /* 0x0004e200000e0000 */
[----:B------:R-:W-:Y:S02]  /*1690*/  BSSY B0, `(.L_x_229) ;  /* 0x0000009000007945 */ /* 0x000fe40003800000 */
[----:B------:R-:W-:Y:S01]  /*16a0*/  ISETP.GE.AND P1, PT, R0, UR8, PT ;  /* 0x0000000800007c0c */ /* 0x000fe2000bf26270 */
[----:B------:R2:W4:-:S12]  /*16b0*/  SHFL.IDX PT, R6, R12, 0x1, 0x181f ;  /* 0x00381f000c067f89 */ /* 0x00051800000e0000 */
[----:B------:R-:W-:Y:S05]  /*16c0*/  @P1 BRA `(.L_x_230) ;  /* 0x0000005000001947 */ /* 0x000fea0003800000 */
[----:B----4-:R-:W-:Y:S01]  /*16d0*/  LEA R6, P1, R20, R6, 0x1 ;  /* 0x0000000614067211 */ /* 0x010fe200078208ff */
[----:B------:R-:W-:-:S03]  /*16e0*/  IMAD.SHL.U32 R0, R5, 0x2, RZ ;  /* 0x0000000205007824 */ /* 0x000fc600078e00ff */
[----:B---3--:R-:W-:-:S05]  /*16f0*/  LEA.HI.X R7, R20, R3, R21, 0x1, P1 ;  /* 0x0000000314077211 */ /* 0x008fca00008f0c15 */
[----:B------:R-:W-:Y:S01]  /*1700*/  @!PT LDS RZ, [RZ] ;  /* 0x00000000fffff984 */ /* 0x000fe20000000800 */
[----:B------:R3:W-:Y:S04]  /*1710*/  LDGSTS.E.BYPASS.LTC128B.128 [R0+0x6900], [R6.64], !P0 ;  /* 0x0690000006007fae */ /* 0x0007e8000c101d6c */
.L_x_230:
[----:B------:R-:W-:Y:S05]  /*1720*/  BSYNC B0 ;  /* 0x0000000000007941 */ /* 0x000fea0003800000 */
.L_x_229:
[----:B---3--:R-:W-:Y:S01]  /*1730*/  IADD3 R0, R10, 0x20, RZ ;  /* 0x000000200a007810 */ /* 0x008fe20007ffe0ff */
[----:B------:R3:W1:Y:S01]  /*1740*/  SHFL.IDX PT, R3, R11, 0x2, 0x181f ;  /* 0x00581f000b037f89 */ /* 0x00066200000e0000 */
[----:B------:R-:W-:Y:S02]  /*1750*/  BSSY B0, `(.L_x_231) ;  /* 0x0000009000007945 */ /* 0x000fe40003800000 */
[----:B------:R-:W-:Y:S01]  /*1760*/  ISETP.GE.AND P1, PT, R0, UR8, PT ;  /* 0x0000000800007c0c */ /* 0x000fe2000bf26270 */
[----:B----4-:R3:W4:-:S12]  /*1770*/  SHFL.IDX PT, R6, R12, 0x2, 0x181f ;  /* 0x00581f000c067f89 */ /* 0x01071800000e0000 */
[----:B------:R-:W-:Y:S05]  /*1780*/  @P1 BRA `(.L_x_232) ;  /* 0x0000005000001947 */ /* 0x000fea0003800000 */
[----:B----4-:R-:W-:Y:S01]  /*1790*/  LEA R6, P1, R20, R6, 0x1 ;  /* 0x0000000614067211 */ /* 0x010fe200078208ff */
[----:B------:R-:W-:-:S03]  /*17a0*/  IMAD.SHL.U32 R0, R5, 0x2, RZ ;  /* 0x0000000205007824 */ /* 0x000fc600078e00ff */
[----:B-1----:R-:W-:-:S05]  /*17b0*/  LEA.HI.X R7, R20, R3, R21, 0x1, P1 ;  /* 0x0000000314077211 */ /* 0x002fca00008f0c15 */
[----:B------:R-:W-:Y:S01]  /*17c0*/  @!PT LDS RZ, [RZ] ;  /* 0x00000000fffff984 */ /* 0x000fe20000000800 */
[----:B------:R1:W-:Y:S04]  /*17d0*/  LDGSTS.E.BYPASS.LTC128B.128 [R0+0x7100], [R6.64], !P0 ;  /* 0x0710000006007fae */ /* 0x0003e8000c101d6c */
.L_x_232:
[----:B------:R-:W-:Y:S05]  /*17e0*/  BSYNC B0 ;  /* 0x0000000000007941 */ /* 0x000fea0003800000 */
.L_x_231:
[----:B-1----:R-:W-:Y:S01]  /*17f0*/  IADD3 R0, R10, 0x30, RZ ;  /* 0x000000300a007810 */ /* 0x002fe20007ffe0ff */
[----:B------:R1:W2:Y:S01]  /*1800*/  SHFL.IDX PT, R3, R11, 0x3, 0x181f ;  /* 0x00781f000b037f89 */ /* 0x0002a200000e0000 */
[----:B------:R-:W-:Y:S02]  /*1810*/  BSSY B0, `(.L_x_233) ;  /* 0x0000009000007945 */ /* 0x000fe40003800000 */
[----:B------:R-:W-:Y:S01]  /*1820*/  ISETP.GE.AND P1, PT, R0, UR8, PT ;  /* 0x0000000800007c0c */ /* 0x000fe2000bf26270 */
[----:B----4-:R1:W4:-:S12]  /*1830*/  SHFL.IDX PT, R6, R12, 0x3, 0x181f ;  /* 0x00781f000c067f89 */ /* 0x01031800000e0000 */
[----:B------:R-:W-:Y:S05]  /*1840*/  @P1 BRA `(.L_x_234) ;  /* 0x0000005000001947 */ /* 0x000fea0003800000 */
[----:B----4-:R-:W-:Y:S01]  /*1850*/  LEA R6, P1, R20, R6, 0x1 ;  /* 0x0000000614067211 */ /* 0x010fe200078208ff */
[----:B------:R-:W-:-:S03]  /*1860*/  IMAD.SHL.U32 R0, R5, 0x2, RZ ;  /* 0x0000000205007824 */ /* 0x000fc600078e00ff */
[----:B--2---:R-:W-:-:S05]  /*1870*/  LEA.HI.X R7, R20, R3, R21, 0x1, P1 ;  /* 0x0000000314077211 */ /* 0x004fca00008f0c15 */
[----:B------:R-:W-:Y:S01]  /*1880*/  @!PT LDS RZ, [RZ] ;  /* 0x00000000fffff984 */ /* 0x000fe20000000800 */
[----:B------:R2:W-:Y:S04]  /*1890*/  LDGSTS.E.BYPASS.LTC128B.128 [R0+0x7900], [R6.64], !P0 ;  /* 0x0790000006007fae */ /* 0x0005e8000c101d6c */
.L_x_234:
[----:B------:R-:W-:Y:S05]  /*18a0*/  BSYNC B0 ;  /* 0x0000000000007941 */ /* 0x000fea0003800000 */
.L_x_233:
[----:B--2---:R-:W-:Y:S01]  /*18b0*/  IADD3 R0, R10, 0x40, RZ ;  /* 0x000000400a007810 */ /* 0x004fe20007ffe0ff */
        /* <DEDUP_REMOVED lines=10> */
.L_x_236:
[----:B------:R-:W-:Y:S05]  /*1960*/  BSYNC B0 ;  /* 0x0000000000007941 */ /* 0x000fea0003800000 */
.L_x_235:
        /* <DEDUP_REMOVED lines=11> */
.L_x_238:
[----:B------:R-:W-:Y:S05]  /*1a20*/  BSYNC B0 ;  /* 0x0000000000007941 */ /* 0x000fea0003800000 */
.L_x_237:
        /* <DEDUP_REMOVED lines=11> */
.L_x_240:
[----:B------:R-:W-:Y:S05]  /*1ae0*/  BSYNC B0 ;  /* 0x0000000000007941 */ /* 0x000fea0003800000 */
.L_x_239:
[----:B------:R5:W2:Y:S01]  /*1af0*/  SHFL.IDX PT, R8, R12, 0x7, 0x181f ;  /* 0x00f81f000c087f89 */ /* 0x000aa200000e0000 */
[----:B-1----:R-:W-:Y:S01]  /*1b00*/  IADD3 R0, R10, 0x70, RZ ;  /* 0x000000700a007810 */ /* 0x002fe20007ffe0ff */
[----:B------:R-:W-:Y:S01]  /*1b10*/  UMOV UR10, 0x60 ;  /* 0x00000060000a7882 */ /* 0x000fe20000000000 */
[----:B------:R-:W-:Y:S01]  /*1b20*/  IMAD.SHL.U32 R231, R5, 0x2, RZ ;  /* 0x0000000205e77824 */ /* 0x000fe200078e00ff */
[----:B------:R-:W1:Y:S01]  /*1b30*/  SHFL.IDX PT, R3, R11, 0x7, 0x181f ;  /* 0x00f81f000b037f89 */ /* 0x000e6200000e0000 */
[----:B------:R-:W-:Y:S01]  /*1b40*/  ISETP.GE.AND P3, PT, R0, UR8, PT ;  /* 0x0000000800007c0c */ /* 0x000fe2000bf66270 */
[----:B------:R-:W-:Y:S01]  /*1b50*/  UIMAD UR32, UR6, -0x60, UR10 ;  /* 0xffffffa0062078a4 */ /* 0x000fe2000f8e020a */
[----:B------:R-:W-:Y:S01]  /*1b60*/  IMAD.MOV.U32 R214, RZ, RZ, R30 ;  /* 0x000000ffffd67224 */ /* 0x000fe200078e001e */
[----:B------:R-:W-:Y:S01]  /*1b70*/  ULDC.64 UR8, c[0x0][0x1e0] ;  /* 0x0000780000087ab9 */ /* 0x000fe20000000a00 */
[----:B------:R-:W-:Y:S01]  /*1b80*/  IMAD.MOV.U32 R215, RZ, RZ, R31 ;  /* 0x000000ffffd77224 */ /* 0x000fe200078e001f */
[----:B------:R-:W-:Y:S01]  /*1b90*/  UIMAD.WIDE.U32 UR18, UR10, UR8, URZ ;  /* 0x000000080a1272a5 */ /* 0x000fe2000f8e003f */
[----:B------:R-:W-:Y:S01]  /*1ba0*/  IMAD.MOV.U32 R210, RZ, RZ, c[0x0][0x1e0] ;  /* 0x00007800ffd27624 */ /* 0x000fe200078e00ff */
[----:B------:R-:W-:Y:S01]  /*1bb0*/  UIMAD UR9, UR10, UR9, URZ ;  /* 0x000000090a0972a4 */ /* 0x000fe2000f8e023f */
[----:B------:R-:W-:Y:S01]  /*1bc0*/  IMAD.U32 R0, RZ, RZ, UR32 ;  /* 0x00000020ff007e24 */ /* 0x000fe2000f8e00ff */
[----:B------:R-:W-:Y:S01]  /*1bd0*/  UIADD3 UR10, UR6, -0x1, URZ ;  /* 0xffffffff060a7890 */ /* 0x000fe2000fffe03f */
[----:B------:R-:W-:Y:S01]  /*1be0*/  IMAD.MOV.U32 R214, RZ, RZ, R28 ;  /* 0x000000ffffd67224 */ /* 0x000fe200078e001c */
[----:B------:R-:W-:Y:S01]  /*1bf0*/  UIADD3 UR16, UR19, UR9, URZ ;  /* 0x0000000913107290 */ /* 0x000fe2000fffe03f */
[----:B------:R-:W-:Y:S01]  /*1c00*/  IMAD.MOV.U32 R211, RZ, RZ, c[0x0][0x1e4] ;  /* 0x00007900ffd37624 */ /* 0x000fe200078e00ff */
[----:B------:R-:W-:Y:S01]  /*1c10*/  IADD3 R22, R0, UR7, -R16 ;  /* 0x0000000700167c10 */ /* 0x000fe2000fffe810 */
[----:B------:R-:W-:Y:S01]  /*1c20*/  USHF.R.S32.HI UR8, URZ, 0x1f, UR10 ;  /* 0x0000001f3f087899 */ /* 0x000fe2000801140a */
[----:B----4-:R-:W-:Y:S01]  /*1c30*/  IMAD.U32 R6, RZ, RZ, UR10 ;  /* 0x0000000aff067e24 */ /* 0x010fe2000f8e00ff */
[----:B------:R-:W-:Y:S01]  /*1c40*/  UIMAD UR9, UR16, UR10, URZ ;  /* 0x0000000a100972a4 */ /* 0x000fe2000f8e023f */
[----:B------:R-:W-:Y:S01]  /*1c50*/  ISETP.GE.AND P6, PT, R22, 0x21, PT ;  /* 0x000000211600780c */ /* 0x000fe20003fc6270 */
[----:B--23-5:R-:W-:Y:S01]  /*1c60*/  IMAD.WIDE.U32 R12, R210, 0x20, RZ ;  /* 0x00000020d20c7825 */ /* 0x02cfe200078e00ff */
[----:B------:R-:W-:Y:S01]  /*1c70*/  @!P3 LEA R8, P1, R20, R8, 0x1 ;  /* 0x000000081408b211 */ /* 0x000fe200078208ff */
[----:B------:R-:W-:Y:S01]  /*1c80*/  UIMAD UR9, UR8, UR18, UR9 ;  /* 0x00000012080972a4 */ /* 0x000fe2000f8e0209 */
[----:B------:R-:W-:Y:S01]  /*1c90*/  ISETP.GE.AND P2, PT, R22, 0x1, PT ;  /* 0x000000011600780c */ /* 0x000fe20003f46270 */
[----:B------:R-:W-:Y:S01]  /*1ca0*/  IMAD.WIDE.U32 R6, R6, UR18, R214 ;  /* 0x0000001206067c25 */ /* 0x000fe2000f8e00d6 */
[----:B-1----:R-:W-:Y:S01]  /*1cb0*/  @!P3 LEA.HI.X R9, R20, R3, R21, 0x1, P1 ;  /* 0x000000031409b211 */ /* 0x002fe200008f0c15 */
[----:B------:R-:W-:Y:S01]  /*1cc0*/  ULDC.64 UR14, c[0x0][0x208] ;  /* 0x00008200000e7ab9 */ /* 0x000fe20000000a00 */
[----:B------:R-:W-:Y:S01]  /*1cd0*/  ISETP.GE.AND P1, PT, R22, 0x11, PT ;  /* 0x000000111600780c */ /* 0x000fe20003f26270 */
[----:B------:R-:W-:Y:S01]  /*1ce0*/  IMAD.MOV.U32 R60, RZ, RZ, R26 ;  /* 0x000000ffff3c7224 */ /* 0x000fe200078e001a */
[----:B------:R-:W-:Y:S01]  /*1cf0*/  IADD3 R7, R7, UR9, RZ ;  /* 0x0000000907077c10 */ /* 0x000fe2000fffe0ff */
[----:B------:R-:W-:Y:S01]  /*1d00*/  @!PT LDS RZ, [RZ] ;  /* 0x00000000fffff984 */ /* 0x000fe20000000800 */
[----:B------:R1:W-:Y:S01]  /*1d10*/  @!P3 LDGSTS.E.BYPASS.LTC128B.128 [R231+0x9900], [R8.64], !P0 ;  /* 0x0990000008e7bfae */ /* 0x0003e2000c101d6c */
[----:B------:R-:W-:Y:S01]  /*1d20*/  ISETP.GE.AND P3, PT, R20, c[0x0][0x1d4], PT ;  /* 0x0000750014007a0c */ /* 0x000fe20003f66270 */
[----:B------:R-:W-:Y:S01]  /*1d30*/  IMAD.MOV.U32 R61, RZ, RZ, R27 ;  /* 0x000000ffff3d7224 */ /* 0x000fe200078e001b */
[----:B------:R-:W-:Y:S01]  /*1d40*/  @P6 IADD3 R3, P4, R6, R12, RZ ;  /* 0x0000000c06036210 */ /* 0x000fe20007f9e0ff */
[----:B------:R-:W0:Y:S01]  /*1d50*/  LDGDEPBAR ;  /* 0x00000000000079af */ /* 0x000e220000000000 */
[----:B------:R-:W-:Y:S01]  /*1d60*/  SHF.R.S32.HI R17, RZ, 0x4, R25 ;  /* 0x00000004ff117819 */ /* 0x000fe20000011419 */
[----:B------:R-:W-:Y:S01]  /*1d70*/  UIMAD UR13, UR8, UR14, URZ ;  /* 0x0000000e080d72a4 */ /* 0x000fe2000f8e023f */
[----:B------:R-:W-:Y:S01]  /*1d80*/  LEA.HI R207, R208, R209, RZ, 0x5 ;  /* 0x000000d1d0cf7211 */ /* 0x000fe200078f28ff */
[----:B------:R-:W-:Y:S01]  /*1d90*/  UIMAD.WIDE.U32 UR8, UR10, UR14, URZ ;  /* 0x0000000e0a0872a5 */ /* 0x000fe2000f8e003f */
[----:B------:R-:W-:Y:S01]  /*1da0*/  IMAD.MOV.U32 R60, RZ, RZ, R62 ;  /* 0x000000ffff3c7224 */ /* 0x000fe200078e003e */
[----:B------:R-:W-:Y:S01]  /*1db0*/  BAR.SYNC.DEFER_BLOCKING 0x0 ;  /* 0x0000000000007b1d */ /* 0x000fe20000010000 */
[C---:B------:R-:W-:Y:S01]  /*1dc0*/  @P1 LEA R0, P0, R210.reuse, R6, 0x4 ;  /* 0x00000006d2001211 */ /* 0x040fe200078020ff */
[----:B------:R-:W-:Y:S01]  /*1dd0*/  UIMAD UR13, UR10, UR15, UR13 ;  /* 0x0000000f0a0d72a4 */ /* 0x000fe2000f8e020d */
[----:B------:R-:W-:Y:S01]  /*1de0*/  SHF.R.S32.HI R206, RZ, 0x5, R207 ;  /* 0x00000005ffce7819 */ /* 0x000fe200000114cf */
[----:B------:R-:W-:Y:S01]  /*1df0*/  UISETP.GT.AND UP2, UPT, UR10, UR4, UPT ;  /* 0x000000040a00728c */ /* 0x000fe2000bf44270 */
[----:B------:R-:W-:Y:S01]  /*1e00*/  @P1 LEA.HI.X R5, R210, R7, R211, 0x4, P0 ;  /* 0x00000007d2051211 */ /* 0x000fe200000f24d3 */
[----:B------:R-:W-:Y:S01]  /*1e10*/  UIADD3 UR13, UR9, UR13, URZ ;  /* 0x0000000d090d7290 */ /* 0x000fe2000fffe03f */
[C---:B------:R-:W-:Y:S01]  /*1e20*/  @P1 LEA R10, P0, R0.reuse, c[0x0][0x1c8], 0x1 ;  /* 0x00007200000a1a11 */ /* 0x040fe200078008ff */
[----:B------:R-:W-:Y:S02]  /*1e30*/  STL.64 [R1+0x20], R214 ;  /* 0x000020d601007387 */ /* 0x000fe40000100a00 */
[----:B------:R-:W-:Y:S01]  /*1e40*/  UIMAD UR13, UR13, 0x60, URZ ;  /* 0x000000600d0d78a4 */ /* 0x000fe2000f8e023f */
[----:B------:R-:W-:Y:S01]  /*1e50*/  @P1 LEA.HI.X R11, R0, c[0x0][0x1cc], R5, 0x1, P0 ;  /* 0x00007300000b1a11 */ /* 0x000fe200000f0c05 */
[----:B------:R-:W-:Y:S01]  /*1e60*/  STL.64 [R1+0x38], R60 ;  /* 0x0000383c01007387 */ /* 0x000fe20000100a00 */
[----:B------:R-:W-:-:S02]  /*1e70*/  @P6 LEA R14, P0, R3, c[0x0][0x1c8], 0x1 ;  /* 0x00007200030e6a11 */ /* 0x000fc400078008ff */
[----:B------:R-:W-:Y:S01]  /*1e80*/  LEA.HI R5, R25, R17, RZ, 0x1 ;  /* 0x0000001119057211 */ /* 0x000fe200078f08ff */
[----:B-1----:R-:W-:Y:S01]  /*1e90*/  IMAD.SHL.U32 R9, R211, 0x20, RZ ;  /* 0x00000020d3097824 */ /* 0x002fe200078e00ff */
[C---:B------:R-:W-:Y:S02]  /*1ea0*/  @P2 LEA R8, P5, R6.reuse, c[0x0][0x1c8], 0x1 ;  /* 0x0000720006082a11 */ /* 0x040fe400078a08ff */
[----:B------:R-:W-:Y:S02]  /*1eb0*/  LOP3.LUT R5, R5, 0xfffffffe, RZ, 0xc0, !PT ;  /* 0xfffffffe05057812 */ /* 0x000fe400078ec0ff */
[----:B------:R-:W-:Y:S02]  /*1ec0*/  @P6 IADD3.X R12, R7, R13, R9, P4, !PT ;  /* 0x0000000d070c6210 */ /* 0x000fe400027fe409 */
[----:B------:R-:W-:Y:S02]  /*1ed0*/  @P2 LEA.HI.X R9, R6, c[0x0][0x1cc], R7, 0x1, P5 ;  /* 0x0000730006092a11 */ /* 0x000fe400028f0c07 */
[----:B------:R-:W-:-:S02]  /*1ee0*/  ISETP.GE.AND P5, PT, R22, 0x31, PT ;  /* 0x000000311600780c */ /* 0x000fc40003fa6270 */
[C---:B------:R-:W-:Y:S01]  /*1ef0*/  ISETP.GE.AND P4, PT, R22.reuse, 0x41, PT ;  /* 0x000000411600780c */ /* 0x040fe20003f86270 */
[----:B------:R-:W-:Y:S01]  /*1f00*/  @!PT LDS RZ, [RZ] ;  /* 0x00000000fffff984 */ /* 0x000fe20000000800 */
[----:B------:R-:W-:Y:S01]  /*1f10*/  @!PT LDS RZ, [RZ] ;  /* 0x00000000fffff984 */ /* 0x000fe20000000800 */
[----:B------:R-:W-:Y:S01]  /*1f20*/  @!PT LDS RZ, [RZ] ;  /* 0x00000000fffff984 */ /* 0x000fe20000000800 */
[----:B------:R1:W-:Y:S01]  /*1f30*/  @P2 LDGSTS.E.BYPASS.LTC128B.128 [R231+0x3100], [R8.64], !P3 ;  /* 0x0310000008e72fae */ /* 0x0003e2000d901d6c */
[----:B------:R-:W-:Y:S02]  /*1f40*/  ISETP.GE.AND P2, PT, R22, 0x51, PT ;  /* 0x000000511600780c */ /* 0x000fe40003f46270 */
[----:B------:R-:W-:Y:S01]  /*1f50*/  @P6 LEA.HI.X R15, R3, c[0x0][0x1cc], R12, 0x1, P0 ;  /* 0x00007300030f6a11 */ /* 0x000fe200000f0c0c */
[----:B------:R2:W-:Y:S04]  /*1f60*/  @P1 LDGSTS.E.BYPASS.LTC128B.128 [R231+0x3900], [R10.64], !P3 ;  /* 0x039000000ae71fae */ /* 0x0005e8000d901d6c */
[----:B------:R3:W-:Y:S02]  /*1f70*/  @P6 LDGSTS.E.BYPASS.LTC128B.128 [R231+0x4100], [R14.64], !P3 ;  /* 0x041000000ee76fae */ /* 0x0007e4000d901d6c */
[----:B------:R-:W-:-:S02]  /*1f80*/  @P5 IMAD R0, R211, 0x30, RZ ;  /* 0x00000030d3005824 */ /* 0x000fc400078e02ff */
[C---:B------:R-:W-:Y:S01]  /*1f90*/  @P4 LEA R3, P0, R210.reuse, R6, 0x6 ;  /* 0x00000006d2034211 */ /* 0x040fe200078030ff */
[----:B-1----:R-:W-:-:S04]  /*1fa0*/  @P5 IMAD.WIDE.U32 R8, R210, 0x30, R6 ;  /* 0x00000030d2085825 */ /* 0x002fc800078e0006 */
[----:B--2---:R-:W-:Y:S01]  /*1fb0*/  @P2 IMAD.MOV.U32 R10, RZ, RZ, R6 ;  /* 0x000000ffff0a2224 */ /* 0x004fe200078e0006 */
[----:B------:R-:W-:Y:S01]  /*1fc0*/  @P5 LEA R12, P1, R8, c[0x0][0x1c8], 0x1 ;  /* 0x00007200080c5a11 */ /* 0x000fe200078208ff */
[----:B------:R-:W-:Y:S01]  /*1fd0*/  @P2 IMAD.MOV.U32 R11, RZ, RZ, R7 ;  /* 0x000000ffff0b2224 */ /* 0x000fe200078e0007 */
[C---:B------:R-:W-:Y:S01]  /*1fe0*/  @P4 LEA.HI.X R7, R210.reuse, R7, R211, 0x6, P0 ;  /* 0x00000007d2074211 */ /* 0x040fe200000f34d3 */
[----:B------:R-:W-:Y:S02]  /*1ff0*/  @P5 IMAD.IADD R0, R9, 0x1, R0 ;  /* 0x0000000109005824 */ /* 0x000fe400078e0200 */
[----:B------:R-:W-:Y:S02]  /*2000*/  @P2 IMAD R9, R211, 0x50, RZ ;  /* 0x00000050d3092824 */ /* 0x000fe400078e02ff */
[----:B------:R-:W-:Y:S01]  /*2010*/  @P2 IMAD.WIDE.U32 R10, R210, 0x50, R10 ;  /* 0x00000050d20a2825 */ /* 0x000fe200078e000a */
[----:B------:R-:W-:Y:S02]  /*2020*/  @P5 LEA.HI.X R13, R8, c[0x0][0x1cc], R0, 0x1, P1 ;  /* 0x00007300080d5a11 */ /* 0x000fe400008f0c00 */
[----:B------:R-:W-:Y:S01]  /*2030*/  @P4 LEA R8, P1, R3, c[0x0][0x1c8], 0x1 ;  /* 0x0000720003084a11 */ /* 0x000fe200078208ff */
[----:B------:R-:W-:Y:S01]  /*2040*/  @P2 IMAD.IADD R0, R11, 0x1, R9 ;  /* 0x000000010b002824 */ /* 0x000fe200078e0209 */
[C---:B------:R-:W-:Y:S01]  /*2050*/  @P2 LEA R6, P0, R10.reuse, c[0x0][0x1c8], 0x1 ;  /* 0x000072000a062a11 */ /* 0x040fe200078008ff */
[----:B------:R3:W-:Y:S01]  /*2060*/  @P5 LDGSTS.E.BYPASS.LTC128B.128 [R231+0x4900], [R12.64], !P3 ;  /* 0x049000000ce75fae */ /* 0x0007e2000d901d6c */
[----:B------:R-:W-:Y:S01]  /*2070*/  @P4 LEA.HI.X R9, R3, c[0x0][0x1cc], R7, 0x1, P1 ;  /* 0x0000730003094a11 */ /* 0x000fe200008f0c07 */
[----:B------:R-:W-:Y:S01]  /*2080*/  IMAD.IADD R11, R17, 0x1, -R5 ;  /* 0x00000001110b7824 */ /* 0x000fe200078e0a05 */
[----:B------:R-:W-:Y:S01]  /*2090*/  @P2 LEA.HI.X R7, R10, c[0x0][0x1cc], R0, 0x1, P0 ;  /* 0x000073000a072a11 */ /* 0x000fe200000f0c00 */
[----:B------:R-:W-:Y:S01]  /*20a0*/  IMAD.SHL.U32 R3, R18, 0x40, RZ ;  /* 0x0000004012037824 */ /* 0x000fe200078e00ff */
[C---:B------:R-:W-:Y:S01]  /*20b0*/  LOP3.LUT P0, RZ, R23.reuse, 0x2, RZ, 0xc0, !PT ;  /* 0x0000000217ff7812 */ /* 0x040fe2000780c0ff */
[----:B------:R1:W-:Y:S01]  /*20c0*/  @P4 LDGSTS.E.BYPASS.LTC128B.128 [R231+0x5100], [R8.64], !P3 ;  /* 0x0510000008e74fae */ /* 0x0003e2000d901d6c */
[C---:B------:R-:W-:Y:S01]  /*20d0*/  IMAD.SHL.U32 R0, R23.reuse, 0x40, RZ ;  /* 0x0000004017007824 */ /* 0x040fe200078e00ff */
[----:B------:R-:W-:Y:S01]  /*20e0*/  LOP3.LUT P1, RZ, R23, 0x4, RZ, 0xc0, !PT ;  /* 0x0000000417ff7812 */ /* 0x000fe2000782c0ff */
[----:B------:R-:W-:Y:S01]  /*20f0*/  IMAD.SHL.U32 R5, R24, 0x40, RZ ;  /* 0x0000004018057824 */ /* 0x000fe200078e00ff */
[----:B------:R2:W-:Y:S01]  /*2100*/  @P2 LDGSTS.E.BYPASS.LTC128B.128 [R231+0x5900], [R6.64], !P3 ;  /* 0x0590000006e72fae */ /* 0x0005e2000d901d6c */
[----:B------:R-:W-:-:S02]  /*2110*/  LOP3.LUT R3, R3, 0x1c0, RZ, 0xc0, !PT ;  /* 0x000001c003037812 */ /* 0x000fc400078ec0ff */
[----:B------:R-:W-:Y:S01]  /*2120*/  LOP3.LUT R0, R0, 0x1c0, RZ, 0xc0, !PT ;  /* 0x000001c000007812 */ /* 0x000fe200078ec0ff */
[----:B------:R-:W0:Y:S01]  /*2130*/  LDGDEPBAR ;  /* 0x00000000000079af */ /* 0x000e220000000000 */
[----:B------:R-:W-:Y:S02]  /*2140*/  LOP3.LUT R205, R5, 0xfffffe00, RZ, 0xc0, !PT ;  /* 0xfffffe0005cd7812 */ /* 0x000fe400078ec0ff */
[----:B------:R-:W-:-:S04]  /*2150*/  ISETP.GE.AND P2, PT, R20, c[0x0][0x1d4], PT ;  /* 0x0000750014007a0c */ /* 0x000fc80003f46270 */
[----:B------:R-:W-:Y:S01]  /*2160*/  ISETP.LT.OR P5, PT, R22, 0x1, P2 ;  /* 0x000000011600780c */ /* 0x000fe200017a1670 */
[----:B--2---:R-:W-:Y:S01]  /*2170*/  IMAD.SHL.U32 R7, R16, 0x8, RZ ;  /* 0x0000000810077824 */ /* 0x004fe200078e00ff */
[----:B------:R-:W-:-:S04]  /*2180*/  DEPBAR.LE SB0, 0x1 ;  /* 0x000080400000791a */ /* 0x000fc80000000000 */
[----:B------:R-:W-:-:S04]  /*2190*/  DEPBAR.LE SB0, 0x0 ;  /* 0x000080000000791a */ /* 0x000fc80000000000 */
[----:B------:R-:W-:Y:S01]  /*21a0*/  IMAD.SHL.U32 R6, R11, 0x8, RZ ;  /* 0x000000080b067824 */ /* 0x000fe200078e00ff */
[----:B------:R-:W-:Y:S02]  /*21b0*/  LOP3.LUT R7, R0, 0x8, R7, 0xf8, !PT ;  /* 0x0000000800077812 */ /* 0x000fe400078ef807 */
[----:B------:R-:W-:Y:S02]  /*21c0*/  SHF.R.U32.HI R0, RZ, 0x3, R0 ;  /* 0x00000003ff007819 */ /* 0x000fe40000011600 */
[----:B------:R-:W-:Y:S01]  /*21d0*/  LOP3.LUT R5, R3, 0x8, R6, 0xf8, !PT ;  /* 0x0000000803057812 */ /* 0x000fe200078ef806 */
[----:B------:R-:W-:Y:S01]  /*21e0*/  IMAD.U32 R6, RZ, RZ, UR8 ;  /* 0x00000008ff067e24 */ /* 0x000fe2000f8e00ff */
[----:B------:R-:W-:Y:S01]  /*21f0*/  SHF.R.U32.HI R3, RZ, 0x3, R3 ;  /* 0x00000003ff037819 */ /* 0x000fe20000011603 */
[----:B------:R-:W-:Y:S01]  /*2200*/  UMOV UR8, 0x5 ;  /* 0x0000000500087882 */ /* 0x000fe20000000000 */
[----:B------:R-:W-:Y:S01]  /*2210*/  LOP3.LUT R0, R7, R0, RZ, 0x3c, !PT ;  /* 0x0000000007007212 */ /* 0x000fe200078e3cff */
[----:B------:R-:W-:Y:S01]  /*2220*/  IMAD.U32 R7, RZ, RZ, UR9 ;  /* 0x00000009ff077e24 */ /* 0x000fe2000f8e00ff */
[----:B------:R-:W-:Y:S01]  /*2230*/  LOP3.LUT R204, R5, R3, RZ, 0x3c, !PT ;  /* 0x0000000305cc7212 */ /* 0x000fe200078e3cff */
[----:B------:R-:W-:Y:S01]  /*2240*/  IMAD R3, R206, 0x400, R205 ;  /* 0x00000400ce037824 */ /* 0x000fe200078e02cd */
[----:B------:R-:W-:Y:S01]  /*2250*/  USHF.L.U32 UR9, UR14, 0x5, URZ ;  /* 0x000000050e097899 */ /* 0x000fe2000800063f */
[----:B------:R-:W-:Y:S01]  /*2260*/  IMAD R0, R11, 0x200, R0 ;  /* 0x000002000b007824 */ /* 0x000fe200078e0200 */
[----:B------:R-:W-:Y:S01]  /*2270*/  USHF.L.U64.HI UR8, UR14, UR8, UR15 ;  /* 0x000000080e087299 */ /* 0x000fe2000801020f */
[----:B------:R-:W-:-:S02]  /*2280*/  IMAD.IADD R3, R204, 0x1, R3 ;  /* 0x00000001cc037824 */ /* 0x000fc400078e0203 */
[----:B------:R-:W-:Y:S01]  /*2290*/  IMAD.SHL.U32 R212, R0, 0x2, RZ ;  /* 0x0000000200d47824 */ /* 0x000fe200078e00ff */
[----:B------:R-:W-:Y:S01]  /*22a0*/  BAR.SYNC.DEFER_BLOCKING 0x0 ;  /* 0x0000000000007b1d */ /* 0x000fe20000010000 */
[----:B------:R-:W-:-:S03]  /*22b0*/  IMAD.SHL.U32 R219, R3, 0x2, RZ ;  /* 0x0000000203db7824 */ /* 0x000fc600078e00ff */
[----:B------:R-:W-:Y:S01]  /*22c0*/  IADD3 R0, R212, 0x3100, RZ ;  /* 0x00003100d4007810 */ /* 0x000fe20007ffe0ff */
[--C-:B------:R-:W-:Y:S01]  /*22d0*/  IMAD R222, R2, 0x2, R219.reuse ;  /* 0x0000000202de7824 */ /* 0x100fe200078e02db */
[----:B------:R-:W-:Y:S01]  /*22e0*/  IADD3 R223, R212, 0x3120, RZ ;  /* 0x00003120d4df7810 */ /* 0x000fe20007ffe0ff */
[----:B------:R-:W-:Y:S01]  /*22f0*/  IMAD R220, R4, 0x2, R219 ;  /* 0x0000000204dc7824 */ /* 0x000fe200078e02db */
[----:B------:R-:W-:-:S03]  /*2300*/  @P0 IADD3 R223, R0, -0x20, RZ ;  /* 0xffffffe000df0810 */ /* 0x000fc60007ffe0ff */
[----:B------:R-:W-:Y:S01]  /*2310*/  IMAD R221, R2, 0x2, R220 ;  /* 0x0000000202dd7824 */ /* 0x000fe200078e02dc */
[C---:B------:R-:W-:Y:S02]  /*2320*/  IADD3 R228, R223.reuse, 0x800, RZ ;  /* 0x00000800dfe47810 */ /* 0x040fe40007ffe0ff */
[C---:B------:R-:W-:Y:S02]  /*2330*/  IADD3 R227, R223.reuse, 0x1000, RZ ;  /* 0x00001000dfe37810 */ /* 0x040fe40007ffe0ff */
[C---:B------:R-:W-:Y:S02]  /*2340*/  IADD3 R226, R223.reuse, 0x1800, RZ ;  /* 0x00001800dfe27810 */ /* 0x040fe40007ffe0ff */
[C---:B------:R-:W-:Y:S02]  /*2350*/  IADD3 R225, R223.reuse, 0x2000, RZ ;  /* 0x00002000dfe17810 */ /* 0x040fe40007ffe0ff */
[----:B------:R-:W-:Y:S01]  /*2360*/  IADD3 R224, R223, 0x2800, RZ ;  /* 0x00002800dfe07810 */ /* 0x000fe20007ffe0ff */
[----:B------:R-:W-:Y:S04]  /*2370*/  LDSM.16.M88.4 R24, [R212+0x3100] ;  /* 0x00310000d418783b */ /* 0x000fe80000000200 */
[----:B---3--:R-:W2:Y:S04]  /*2380*/  LDSM.16.M88.4 R12, [R219+0x6100] ;  /* 0x00610000db0c783b */ /* 0x008ea80000000200 */
[----:B-1----:R-:W1:Y:S04]  /*2390*/  LDSM.16.M88.4 R8, [R219+0x8100] ;  /* 0x00810000db08783b */ /* 0x002e680000000200 */
[----:B------:R-:W3:Y:S04]  /*23a0*/  LDSM.16.M88.4 R16, [R212+0x3900] ;  /* 0x00390000d410783b */ /* 0x000ee80000000200 */
[----:B------:R-:W4:Y:S04]  /*23b0*/  LDSM.16.M88.4 R32, [R212+0x4100] ;  /* 0x00410000d420783b */ /* 0x000f280000000200 */
[----:B------:R-:W5:Y:S04]  /*23c0*/  LDSM.16.M88.4 R28, [R212+0x4900] ;  /* 0x00490000d41c783b */ /* 0x000f680000000200 */
[----:B------:R-:W3:Y:S04]  /*23d0*/  LDSM.16.M88.4 R36, [R212+0x5100] ;  /* 0x00510000d424783b */ /* 0x000ee80000000200 */
[----:B------:R-:W-:Y:S04]  /*23e0*/  LDSM.16.M88.4 R40, [R223+0x800] ;  /* 0x00080000df28783b */ /* 0x000fe80000000200 */
[----:B------:R-:W-:Y:S01]  /*23f0*/  LDSM.16.M88.4 R44, [R223] ;  /* 0x00000000df2c783b */ /* 0x000fe20000000200 */
[-C--:B--2---:R-:W-:Y:S08]  /*2400*/  HMMA.16816.F32.BF16 R160, R12, R24.reuse, RZ ;  /* 0x000000180ca0723c */ /* 0x084ff000000418ff */
[C---:B-1----:R-:W-:Y:S08]  /*2410*/  HMMA.16816.F32.BF16 R48, R8.reuse, R24, RZ ;  /* 0x000000180830723c */ /* 0x042ff000000418ff */
[-C--:B------:R-:W-:Y:S08]  /*2420*/  HMMA.16816.F32.BF16 R88, R8, R26.reuse, RZ ;  /* 0x0000001a0858723c */ /* 0x080ff000000418ff */
[----:B------:R-:W-:Y:S01]  /*2430*/  HMMA.16816.F32.BF16 R156, R12, R26, RZ ;  /* 0x0000001a0c9c723c */ /* 0x000fe200000418ff */
[----:B------:R-:W1:Y:S07]  /*2440*/  LDSM.16.M88.4 R24, [R212+0x5900] ;  /* 0x00590000d418783b */ /* 0x000e6e0000000200 */
[C---:B---3--:R-:W-:Y:S08]  /*2450*/  HMMA.16816.F32.BF16 R52, R8.reuse, R16, RZ ;  /* 0x000000100834723c */ /* 0x048ff000000418ff */
[C---:B------:R-:W-:Y:S08]  /*2460*/  HMMA.16816.F32.BF16 R96, R8.reuse, R18, RZ ;  /* 0x000000120860723c */ /* 0x040ff000000418ff */
[C---:B----4-:R-:W-:Y:S08]  /*2470*/  HMMA.16816.F32.BF16 R68, R8.reuse, R32, RZ ;  /* 0x000000200844723c */ /* 0x050ff000000418ff */
[C---:B------:R-:W-:Y:S08]  /*2480*/  HMMA.16816.F32.BF16 R92, R8.reuse, R34, RZ ;  /* 0x00000022085c723c */ /* 0x040ff000000418ff */
[C---:B-----5:R-:W-:Y:S08]  /*2490*/  HMMA.16816.F32.BF16 R64, R8.reuse, R28, RZ ;  /* 0x0000001c0840723c */ /* 0x060ff000000418ff */
[C---:B------:R-:W-:Y:S08]  /*24a0*/  HMMA.16816.F32.BF16 R124, R8.reuse, R30, RZ ;  /* 0x0000001e087c723c */ /* 0x040ff000000418ff */
[C---:B------:R-:W-:Y:S08]  /*24b0*/  HMMA.16816.F32.BF16 R56, R8.reuse, R36, RZ ;  /* 0x000000240838723c */ /* 0x040ff000000418ff */
[C---:B------:R-:W-:Y:S08]  /*24c0*/  HMMA.16816.F32.BF16 R116, R8.reuse, R38, RZ ;  /* 0x000000260874723c */ /* 0x040ff000000418ff */
[C---:B-1----:R-:W-:Y:S08]  /*24d0*/  HMMA.16816.F32.BF16 R72, R8.reuse, R24, RZ ;  /* 0x000000180848723c */ /* 0x042ff000000418ff */
[----:B------:R-:W-:Y:S07]  /*24e0*/  HMMA.16816.F32.BF16 R108, R8, R26, RZ ;  /* 0x0000001a086c723c */ /* 0x000fee00000418ff */
[----:B------:R-:W-:Y:S01]  /*24f0*/  IMAD.WIDE.U32 R8, R6, 0x60, R60 ;  /* 0x0000006006087825 */ /* 0x000fe200078e003c */
[----:B------:R-:W-:Y:S04]  /*2500*/  HMMA.16816.F32.BF16 R148, R12, R16, RZ ;  /* 0x000000100c94723c */ /* 0x000fe800000418ff */
[----:B------:R-:W-:-:S04]  /*2510*/  IADD3 R0, R9, UR13, RZ ;  /* 0x0000000d09007c10 */ /* 0x000fc8000fffe0ff */
[C---:B------:R-:W-:Y:S01]  /*2520*/  HMMA.16816.F32.BF16 R144, R12.reuse, R18, RZ ;  /* 0x000000120c90723c */ /* 0x040fe200000418ff */
[----:B------:R-:W1:Y:S07]  /*2530*/  LDSM.16.M88.4 R16, [R222+0x8100] ;  /* 0x00810000de10783b */ /* 0x000e6e0000000200 */
[C---:B------:R-:W-:Y:S08]  /*2540*/  HMMA.16816.F32.BF16 R132, R12.reuse, R32, RZ ;  /* 0x000000200c84723c */ /* 0x040ff000000418ff */
[C---:B------:R-:W-:Y:S01]  /*2550*/  HMMA.16816.F32.BF16 R140, R12.reuse, R34, RZ ;  /* 0x000000220c8c723c */ /* 0x040fe200000418ff */
[----:B------:R-:W2:Y:S07]  /*2560*/  LDSM.16.M88.4 R32, [R223+0x1800] ;  /* 0x00180000df20783b */ /* 0x000eae0000000200 */
[C---:B------:R-:W-:Y:S08]  /*2570*/  HMMA.16816.F32.BF16 R128, R12.reuse, R28, RZ ;  /* 0x0000001c0c80723c */ /* 0x040ff000000418ff */
[C---:B------:R-:W-:Y:S01]  /*2580*/  HMMA.16816.F32.BF16 R152, R12.reuse, R30, RZ ;  /* 0x0000001e0c98723c */ /* 0x040fe200000418ff */
[----:B------:R-:W-:Y:S07]  /*2590*/  LDSM.16.M88.4 R28, [R223+0x2000] ;  /* 0x00200000df1c783b */ /* 0x000fee0000000200 */
[C---:B------:R-:W-:Y:S08]  /*25a0*/  HMMA.16816.F32.BF16 R120, R12.reuse, R36, RZ ;  /* 0x000000240c78723c */ /* 0x040ff000000418ff */
[C---:B------:R-:W-:Y:S01]  /*25b0*/  HMMA.16816.F32.BF16 R136, R12.reuse, R38, RZ ;  /* 0x000000260c88723c */ /* 0x040fe200000418ff */
[----:B------:R-:W3:Y:S07]  /*25c0*/  LDSM.16.M88.4 R36, [R223+0x1000] ;  /* 0x00100000df24783b */ /* 0x000eee0000000200 */
[C---:B------:R-:W-:Y:S08]  /*25d0*/  HMMA.16816.F32.BF16 R112, R12.reuse, R24, RZ ;  /* 0x000000180c70723c */ /* 0x040ff000000418ff */
[----:B------:R-:W-:Y:S01]  /*25e0*/  HMMA.16816.F32.BF16 R104, R12, R26, RZ ;  /* 0x0000001a0c68723c */ /* 0x000fe200000418ff */
[----:B------:R-:W4:Y:S06]  /*25f0*/  LDSM.16.M88.4 R24, [R223+0x2800] ;  /* 0x00280000df18783b */ /* 0x000f2c0000000200 */
[C---:B------:R-:W-:Y:S01]  /*2600*/  LEA R12, P0, R8.reuse, c[0x0][0x1f8], 0x1 ;  /* 0x00007e00080c7a11 */ /* 0x040fe200078008ff */
[C---:B-1----:R-:W-:Y:S03]  /*2610*/  HMMA.16816.F32.BF16 R80, R16.reuse, R40, R52 ;  /* 0x000000281050723c */ /* 0x042fe60000041834 */
[----:B------:R-:W-:Y:S01]  /*2620*/  LEA.HI.X R13, R8, c[0x0][0x1fc], R0, 0x1, P0 ;  /* 0x00007f00080d7a11 */ /* 0x000fe200000f0c00 */
[----:B------:R-:W-:Y:S01]  /*2630*/  IMAD.MOV.U32 R0, RZ, RZ, 0x40 ;  /* 0x00000040ff007424 */ /* 0x000fe200078e00ff */
[----:B------:R-:W-:Y:S01]  /*2640*/  IADD3 R6, P6, R12, UR9, RZ ;  /* 0x000000090c067c10 */ /* 0x000fe2000ffde0ff */
[----:B------:R-:W1:Y:S01]  /*2650*/  LDSM.16.M88.4 R8, [R222+0x6100] ;  /* 0x00610000de08783b */ /* 0x000e620000000200 */
[----:B------:R-:W-:Y:S01]  /*2660*/  ISETP.LT.OR P0, PT, R22, 0x11, P2 ;  /* 0x000000111600780c */ /* 0x000fe20001701670 */
[----:B------:R-:W-:Y:S01]  /*2670*/  HMMA.16816.F32.BF16 R100, R16, R44, R48 ;  /* 0x0000002c1064723c */ /* 0x000fe20000041830 */
[----:B------:R-:W-:Y:S01]  /*2680*/  IADD3 R20, P4, R6, UR9, RZ ;  /* 0x0000000906147c10 */ /* 0x000fe2000ff9e0ff */
[----:B------:R-:W-:Y:S01]  /*2690*/  @!PT LDS RZ, [RZ] ;  /* 0x00000000fffff984 */ /* 0x000fe20000000800 */
[----:B------:R-:W-:Y:S01]  /*26a0*/  @!PT LDS RZ, [RZ] ;  /* 0x00000000fffff984 */ /* 0x000fe20000000800 */
[----:B------:R-:W-:Y:S01]  /*26b0*/  @!PT LDS RZ, [RZ] ;  /* 0x00000000fffff984 */ /* 0x000fe20000000800 */
[----:B------:R5:W-:Y:S01]  /*26c0*/  LDGSTS.E.BYPASS.LTC128B.128 [R231+0x100], [R12.64], !P5 ;  /* 0x001000000ce77fae */ /* 0x000be2000e901d6c */
[----:B------:R-:W-:-:S02]  /*26d0*/  IADD3.X R7, R13, UR8, RZ, P6, !PT ;  /* 0x000000080d077c10 */ /* 0x000fc4000b7fe4ff */
[----:B------:R-:W-:Y:S02]  /*26e0*/  ISETP.LT.OR P6, PT, R22, 0x21, P2 ;  /* 0x000000211600780c */ /* 0x000fe400017c1670 */
[----:B------:R-:W-:Y:S01]  /*26f0*/  IADD3.X R21, R7, UR8, RZ, P4, !PT ;  /* 0x0000000807157c10 */ /* 0x000fe2000a7fe4ff */
[C---:B--2---:R-:W-:Y:S01]  /*2700*/  HMMA.16816.F32.BF16 R64, R16.reuse, R32, R64 ;  /* 0x000000201040723c */ /* 0x044fe20000041840 */
[----:B------:R-:W-:Y:S02]  /*2710*/  IADD3 R14, P4, R20, UR9, RZ ;  /* 0x00000009140e7c10 */ /* 0x000fe4000ff9e0ff */
[C---:B------:R-:W-:Y:S01]  /*2720*/  ISETP.LT.OR P5, PT, R22.reuse, 0x31, P2 ;  /* 0x000000311600780c */ /* 0x040fe200017a1670 */
[----:B------:R2:W-:Y:S01]  /*2730*/  LDGSTS.E.BYPASS.LTC128B.128 [R231+0x900], [R6.64], !P0 ;  /* 0x0090000006e77fae */ /* 0x0005e2000c101d6c */
[----:B------:R-:W-:Y:S02]  /*2740*/  IADD3.X R15, R21, UR8, RZ, P4, !PT ;  /* 0x00000008150f7c10 */ /* 0x000fe4000a7fe4ff */
[C---:B------:R-:W-:Y:S01]  /*2750*/  ISETP.LT.OR P4, PT, R22.reuse, 0x41, P2 ;  /* 0x000000411600780c */ /* 0x040fe20001781670 */
[----:B---3--:R-:W-:Y:S01]  /*2760*/  HMMA.16816.F32.BF16 R68, R16, R36, R68 ;  /* 0x000000241044723c */ /* 0x008fe20000041844 */
[----:B------:R-:W-:Y:S01]  /*2770*/  ISETP.LT.OR P2, PT, R22, 0x51, P2 ;  /* 0x000000511600780c */ /* 0x000fe20001741670 */
[----:B------:R3:W-:Y:S01]  /*2780*/  LDGSTS.E.BYPASS.LTC128B.128 [R231+0x1100], [R20.64], !P6 ;  /* 0x0110000014e77fae */ /* 0x0007e2000f101d6c */
[----:B------:R-:W-:-:S05]  /*2790*/  SEL R0, R0, 0xffffffc0, !P1 ;  /* 0xffffffc000007807 */ /* 0x000fca0004800000 */
[----:B------:R-:W-:Y:S01]  /*27a0*/  IMAD.IADD R218, R212, 0x1, R0 ;  /* 0x00000001d4da7824 */ /* 0x000fe200078e0200 */
[----:B------:R1:W-:Y:S01]  /*27b0*/  LDGSTS.E.BYPASS.LTC128B.128 [R231+0x1900], [R14.64], !P5 ;  /* 0x019000000ee77fae */ /* 0x0003e2000e901d6c */
[----:B----4-:R-:W-:Y:S01]  /*27c0*/  HMMA.16816.F32.BF16 R72, R16, R24, R72 ;  /* 0x000000181048723c */ /* 0x010fe20000041848 */
[----:B------:R-:W-:-:S07]  /*27d0*/  IMAD.IADD R217, R0, 0x1, R223 ;  /* 0x0000000100d97824 */ /* 0x000fce00078e02df */
[----:B------:R-:W-:Y:S01]  /*27e0*/  HMMA.16816.F32.BF16 R88, R16, R46, R88 ;  /* 0x0000002e1058723c */ /* 0x000fe20000041858 */
[----:B--2---:R-:W-:-:S07]  /*27f0*/  IADD3 R6, P0, R14, UR9, RZ ;  /* 0x000000090e067c10 */ /* 0x004fce000ff1e0ff */
[----:B------:R-:W-:Y:S01]  /*2800*/  HMMA.16816.F32.BF16 R96, R16, R42, R96 ;  /* 0x0000002a1060723c */ /* 0x000fe20000041860 */
[----:B------:R-:W-:Y:S02]  /*2810*/  IADD3.X R7, R15, UR8, RZ, P0, !PT ;  /* 0x000000080f077c10 */ /* 0x000fe400087fe4ff */
[----:B-----5:R-:W-:-:S03]  /*2820*/  IADD3 R12, P0, R6, UR9, RZ ;  /* 0x00000009060c7c10 */ /* 0x020fc6000ff1e0ff */
[----:B------:R2:W-:Y:S01]  /*2830*/  LDGSTS.E.BYPASS.LTC128B.128 [R231+0x2100], [R6.64], !P4 ;  /* 0x0210000006e77fae */ /* 0x0005e2000e101d6c */
[----:B------:R-:W-:Y:S01]  /*2840*/  IADD3.X R13, R7, UR8, RZ, P0, !PT ;  /* 0x00000008070d7c10 */ /* 0x000fe200087fe4ff */
[----:B------:R-:W-:Y:S01]  /*2850*/  HMMA.16816.F32.BF16 R92, R16, R38, R92 ;  /* 0x00000026105c723c */ /* 0x000fe2000004185c */
[----:B------:R-:W-:-:S03]  /*2860*/  PLOP3.LUT P0, PT, PT, PT, UP2, 0x80, 0x0 ;  /* 0x000000000000781c */ /* 0x000fc60003f0f028 */
[----:B------:R1:W-:Y:S04]  /*2870*/  LDGSTS.E.BYPASS.LTC128B.128 [R231+0x2900], [R12.64], !P2 ;  /* 0x029000000ce77fae */ /* 0x0003e8000d101d6c */
[----:B---3--:R-:W-:Y:S01]  /*2880*/  LDSM.16.M88.4 R20, [R220+0x8100] ;  /* 0x00810000dc14783b */ /* 0x008fe20000000200 */
[C---:B------:R-:W-:Y:S03]  /*2890*/  HMMA.16816.F32.BF16 R176, R16.reuse, R34, R124 ;  /* 0x0000002210b0723c */ /* 0x040fe6000004187c */
[----:B------:R-:W3:Y:S04]  /*28a0*/  LDSM.16.M88.4 R76, [R218+0x5100] ;  /* 0x00510000da4c783b */ /* 0x000ee80000000200 */
[----:B------:R-:W-:Y:S01]  /*28b0*/  LDSM.16.M88.4 R60, [R218+0x3100] ;  /* 0x00310000da3c783b */ /* 0x000fe20000000200 */
[C---:B------:R-:W-:Y:S03]  /*28c0*/  HMMA.16816.F32.BF16 R188, R16.reuse, R30, R116 ;  /* 0x0000001e10bc723c */ /* 0x040fe60000041874 */
[----:B------:R-:W-:Y:S04]  /*28d0*/  LDSM.16.M88.4 R52, [R218+0x4100] ;  /* 0x00410000da34783b */ /* 0x000fe80000000200 */
[----:B------:R-:W-:Y:S01]  /*28e0*/  LDSM.16.M88.4 R84, [R218+0x5900] ;  /* 0x00590000da54783b */ /* 0x000fe20000000200 */
[C---:B------:R-:W-:Y:S03]  /*28f0*/  HMMA.16816.F32.BF16 R172, R16.reuse, R26, R108 ;  /* 0x0000001a10ac723c */ /* 0x040fe6000004186c */
[----:B------:R-:W-:Y:S04]  /*2900*/  LDSM.16.M88.4 R48, [R218+0x4900] ;  /* 0x00490000da30783b */ /* 0x000fe80000000200 */
[----:B------:R-:W0:Y:S01]  /*2910*/  LDGDEPBAR ;  /* 0x00000000000079af */ /* 0x000e220000000000 */
[----:B-1----:R-:W-:Y:S03]  /*2920*/  HMMA.16816.F32.BF16 R12, R16, R28, R56 ;  /* 0x0000001c100c723c */ /* 0x002fe60000041838 */
[----:B------:R-:W1:Y:S04]  /*2930*/  LDSM.16.M88.4 R56, [R218+0x3900] ;  /* 0x00390000da38783b */ /* 0x000e680000000200 */
[----:B------:R-:W4:Y:S01]  /*2940*/  LDSM.16.M88.4 R16, [R220+0x6100] ;  /* 0x00610000dc10783b */ /* 0x000f220000000200 */
        /* <DEDUP_REMOVED lines=13> */
[C---:B------:R-:W-:Y:S08]  /*2a20*/  HMMA.16816.F32.BF16 R200, R8.reuse, R24, R112 ;  /* 0x0000001808c8723c */ /* 0x040ff00000041870 */
[C---:B------:R-:W-:Y:S01]  /*2a30*/  HMMA.16816.F32.BF16 R164, R8.reuse, R30, R136 ;  /* 0x0000001e08a4723c */ /* 0x040fe20000041888 */
[----:B------:R-:W-:Y:S07]  /*2a40*/  LDSM.16.M88.4 R28, [R217+0x2000] ;  /* 0x00200000d91c783b */ /* 0x000fee0000000200 */
[----:B------:R-:W-:Y:S01]  /*2a50*/  HMMA.16816.F32.BF16 R160, R8, R26, R104 ;  /* 0x0000001a08a0723c */ /* 0x000fe20000041868 */
[----:B------:R-:W5:Y:S04]  /*2a60*/  LDSM.16.M88.4 R8, [R221+0x8100] ;  /* 0x00810000dd08783b */ /* 0x000f680000000200 */
[----:B------:R-:W-:Y:S03]  /*2a70*/  LDSM.16.M88.4 R24, [R217+0x2800] ;  /* 0x00280000d918783b */ /* 0x000fe60000000200 */
[----:B---3--:R-:W-:Y:S01]  /*2a80*/  HMMA.16816.F32.BF16 R128, R20, R76, R12 ;  /* 0x0000004c1480723c */ /* 0x008fe2000004180c */
[----:B------:R-:W3:Y:S01]  /*2a90*/  LDSM.16.M88.4 R12, [R221+0x6100] ;  /* 0x00610000dd0c783b */ /* 0x000ee20000000200 */
[----:B------:R-:W-:-:S06]  /*2aa0*/  DEPBAR.LE SB0, 0x0 ;  /* 0x000080000000791a */ /* 0x000fcc0000000000 */
[C---:B-1----:R-:W-:Y:S08]  /*2ab0*/  HMMA.16816.F32.BF16 R148, R20.reuse, R56, R80 ;  /* 0x000000381494723c */ /* 0x042ff00000041850 */
[C---:B------:R-:W-:Y:S08]  /*2ac0*/  HMMA.16816.F32.BF16 R124, R20.reuse, R84, R72 ;  /* 0x00000054147c723c */ /* 0x040ff00000041848 */
[C---:B------:R-:W-:Y:S08]  /*2ad0*/  HMMA.16816.F32.BF16 R116, R20.reuse, R62, R88 ;  /* 0x0000003e1474723c */ /* 0x040ff00000041858 */
[C---:B------:R-:W-:Y:S08]  /*2ae0*/  HMMA.16816.F32.BF16 R108, R20.reuse, R54, R92 ;  /* 0x00000036146c723c */ /* 0x040ff0000004185c */
[C---:B------:R-:W-:Y:S08]  /*2af0*/  HMMA.16816.F32.BF16 R156, R20.reuse, R60, R100 ;  /* 0x0000003c149c723c */ /* 0x040ff00000041864 */
[C---:B------:R-:W-:Y:S08]  /*2b00*/  HMMA.16816.F32.BF16 R144, R20.reuse, R52, R68 ;  /* 0x000000341490723c */ /* 0x040ff00000041844 */
[C---:B------:R-:W-:Y:S08]  /*2b10*/  HMMA.16816.F32.BF16 R136, R20.reuse, R48, R64 ;  /* 0x000000301488723c */ /* 0x040ff00000041840 */
[----:B------:R-:W-:Y:S08]  /*2b20*/  HMMA.16816.F32.BF16 R112, R20, R58, R96 ;  /* 0x0000003a1470723c */ /* 0x000ff00000041860 */
[C---:B----4-:R-:W-:Y:S08]  /*2b30*/  HMMA.16816.F32.BF16 R92, R16.reuse, R60, R168 ;  /* 0x0000003c105c723c */ /* 0x050ff000000418a8 */
[C---:B------:R-:W-:Y:S08]  /*2b40*/  HMMA.16816.F32.BF16 R88, R16.reuse, R62, R120 ;  /* 0x0000003e1058723c */ /* 0x040ff00000041878 */
[C---:B------:R-:W-:Y:S08]  /*2b50*/  HMMA.16816.F32.BF16 R80, R16.reuse, R56, R180 ;  /* 0x000000381050723c */ /* 0x040ff000000418b4 */
[----:B------:R-:W-:Y:S08]  /*2b60*/  HMMA.16816.F32.BF16 R72, R16, R58, R132 ;  /* 0x0000003a1048723c */ /* 0x000ff00000041884 */
        /* <DEDUP_REMOVED lines=11> */
[C---:B-----5:R-:W-:Y:S08]  /*2c20*/  HMMA.16816.F32.BF16 R140, R8.reuse, R34, R104 ;  /* 0x00000022088c723c */ /* 0x060ff00000041868 */
[C---:B------:R-:W-:Y:S08]  /*2c30*/  HMMA.16816.F32.BF16 R136, R8.reuse, R32, R136 ;  /* 0x000000200888723c */ /* 0x040ff00000041888 */
[C---:B------:R-:W-:Y:S08]  /*2c40*/  HMMA.16816.F32.BF16 R104, R8.reuse, R28, R128 ;  /* 0x0000001c0868723c */ /* 0x040ff00000041880 */
[----:B------:R-:W-:Y:S08]  /*2c50*/  HMMA.16816.F32.BF16 R176, R8, R30, R100 ;  /* 0x0000001e08b0723c */ /* 0x000ff00000041864 */
[C---:B---3--:R-:W-:Y:S08]  /*2c60*/  HMMA.16816.F32.BF16 R60, R12.reuse, R32, R60 ;  /* 0x000000200c3c723c */ /* 0x048ff0000004183c */
        /* <DEDUP_REMOVED lines=21> */
[----:B--2---:R-:W-:Y:S01]  /*2dc0*/  UIADD3 UR13, UR6, -0x2, URZ ;  /* 0xfffffffe060d7890 */ /* 0x004fe2000fffe03f */
[C---:B------:R-:W-:Y:S01]  /*2dd0*/  IMAD.SHL.U32 R5, R210.reuse, 0x20, RZ ;  /* 0x00000020d2057824 */ /* 0x040fe200078e00ff */
[----:B------:R-:W-:-:S02]  /*2de0*/  SHF.L.U64.HI R3, R210, 0x5, R211 ;  /* 0x00000005d2037819 */ /* 0x000fc400000102d3 */
[----:B------:R-:W-:Y:S02]  /*2df0*/  USHF.R.S32.HI UR10, URZ, 0x1f, UR13 ;  /* 0x0000001f3f0a7899 */ /* 0x000fe4000801140d */
[----:B------:R-:W-:Y:S01]  /*2e00*/  IMAD.U32 R0, RZ, RZ, UR13 ;  /* 0x0000000dff007e24 */ /* 0x000fe2000f8e00ff */
[----:B------:R-:W-:-:S03]  /*2e10*/  UIMAD UR13, UR16, UR13, URZ ;  /* 0x0000000d100d72a4 */ /* 0x000fc6000f8e023f */
[----:B------:R-:W-:Y:S01]  /*2e20*/  IMAD.WIDE.U32 R6, R0, UR18, R214 ;  /* 0x0000001200067c25 */ /* 0x000fe2000f8e00d6 */
[----:B------:R-:W-:-:S04]  /*2e30*/  UIMAD UR10, UR10, UR18, UR13 ;  /* 0x000000120a0a72a4 */ /* 0x000fc8000f8e020d */
[C---:B------:R-:W-:Y:S02]  /*2e40*/  LEA R14, P1, R6.reuse, c[0x0][0x1c8], 0x1 ;  /* 0x00007200060e7a11 */ /* 0x040fe400078208ff */
[----:B------:R-:W-:Y:S02]  /*2e50*/  IADD3 R0, R7, UR10, RZ ;  /* 0x0000000a07007c10 */ /* 0x000fe4000fffe0ff */
[----:B------:R-:W-:Y:S02]  /*2e60*/  IADD3 R12, P0, R5, R14, RZ ;  /* 0x0000000e050c7210 */ /* 0x000fe40007f1e0ff */
        /* <DEDUP_REMOVED lines=19> */
.L_x_241:
[----:B--2---:R-:W-:Y:S01]  /*2fa0*/  LOP3.LUT R0, R207, 0xffffffe0, RZ, 0xc0, !PT ;  /* 0xffffffe0cf007812 */ /* 0x004fe200078ec0ff */
[----:B------:R-:W-:Y:S01]  /*2fb0*/  UIADD3 UR10, UR7, 0x1, UR32 ;  /* 0x00000001070a7890 */ /* 0x000fe2000fffe020 */
[----:B------:R-:W-:Y:S01]  /*2fc0*/  LEA.HI R3, R208, R209, RZ, 0x2 ;  /* 0x000000d1d0037211 */ /* 0x000fe200078f10ff */
[----:B------:R-:W0:Y:S01]  /*2fd0*/  LDGDEPBAR ;  /* 0x00000000000079af */ /* 0x000e220000000000 */
[----:B------:R-:W-:Y:S01]  /*2fe0*/  SHF.R.S32.HI R6, RZ, 0x1f, R206 ;  /* 0x0000001fff067819 */ /* 0x000fe200000114ce */
[----:B------:R-:W-:Y:S01]  /*2ff0*/  IMAD.IADD R0, R209, 0x1, -R0 ;  /* 0x00000001d1007824 */ /* 0x000fe200078e0a00 */
[----:B------:R-:W-:Y:S02]  /*3000*/  LOP3.LUT R3, R3, 0xfffffffc, RZ, 0xc0, !PT ;  /* 0xfffffffc03037812 */ /* 0x000fe400078ec0ff */
        /* <DEDUP_REMOVED lines=24> */
[----:B------:R-:W-:-:S02]  /*3190*/  IMAD.IADD R3, R0, 0x1, -R3 ;  /* 0x0000000100037824 */ /* 0x000fc400078e0a03 */
[----:B------:R-:W-:Y:S01]  /*31a0*/  IMAD.U32 R0, RZ, RZ, UR10 ;  /* 0x0000000aff007e24 */ /* 0x000fe2000f8e00ff */
[----:B------:R-:W-:Y:S01]  /*31b0*/  ULDC UR10, c[0x0][0x324] ;  /* 0x0000c900000a7ab9 */ /* 0x000fe20000000800 */
[----:B------:R-:W-:Y:S01]  /*31c0*/  IMAD.SHL.U32 R8, R3, 0x2, RZ ;  /* 0x0000000203087824 */ /* 0x000fe200078e00ff */
[----:B------:R-:W-:Y:S01]  /*31d0*/  ULOP3.LUT UR10, URZ, UR10, URZ, 0x33, !UPT ;  /* 0x0000000a3f0a7292 */ /* 0x000fe2000f8e333f */
[----:B------:R-:W-:-:S03]  /*31e0*/  IMAD.U32 R3, RZ, RZ, UR32 ;  /* 0x00000020ff037e24 */ /* 0x000fc6000f8e00ff */
[----:B------:R3:W-:Y:S01]  /*31f0*/  STL [R1+0x18], R8 ;  /* 0x0000180801007387 */ /* 0x0007e20000100800 */
[----:B------:R-:W-:Y:S02]  /*3200*/  IADD3 R0, R0, -UR12, -R8 ;  /* 0x8000000c00007c10 */ /* 0x000fe4000fffe808 */
[----:B------:R-:W-:Y:S02]  /*3210*/  IADD3 R11, -R8, UR7, R3 ;  /* 0x00000007080b7c10 */ /* 0x000fe4000fffe103 */
[C---:B-1----:R-:W-:Y:S02]  /*3220*/  IADD3 R10, R0.reuse, c[0x0][0x328], RZ ;  /* 0x0000ca00000a7a10 */ /* 0x042fe40007ffe0ff */
[----:B------:R-:W-:Y:S01]  /*3230*/  IADD3 R12, R0, UR10, RZ ;  /* 0x0000000a000c7c10 */ /* 0x000fe2000fffe0ff */
[----:B------:R-:W-:Y:S01]  /*3240*/  IMAD.IADD R0, R205, 0x1, R204 ;  /* 0x00000001cd007824 */ /* 0x000fe200078e02cc */
[----:B------:R-:W-:Y:S01]  /*3250*/  IADD3 R13, -R8, UR32, RZ ;  /* 0x00000020080d7c10 */ /* 0x000fe2000fffe1ff */
[----:B--2---:R-:W-:-:S02]  /*3260*/  IMAD.IADD R5, R10, 0x1, R6 ;  /* 0x000000010a057824 */ /* 0x004fc400078e0206 */
[----:B------:R-:W-:-:S03]  /*3270*/  IMAD.IADD R3, R12, 0x1, R6 ;  /* 0x000000010c037824 */ /* 0x000fc600078e0206 */
[----:B------:R-:W-:Y:S01]  /*3280*/  IMNMX R5, R5, R11, PT ;  /* 0x0000000b05057217 */ /* 0x000fe20003800200 */
[----:B------:R-:W-:Y:S05]  /*3290*/  @P0 BRA `(.L_x_242) ;  /* 0x0000015000000947 */ /* 0x000fea0003800000 */
[----:B------:R-:W-:Y:S01]  /*32a0*/  IMAD.U32 R7, RZ, RZ, UR12 ;  /* 0x0000000cff077e24 */ /* 0x000fe2000f8e00ff */
[----:B------:R-:W-:Y:S04]  /*32b0*/  BSSY B0, `(.L_x_243) ;  /* 0x000000f000007945 */ /* 0x000fe80003800000 */
[----:B------:R-:W-:-:S04]  /*32c0*/  IADD3 R6, -R7, UR7, R6 ;  /* 0x0000000707067c10 */ /* 0x000fc8000fffe106 */
        /* <DEDUP_REMOVED lines=9> */
.L_x_244:
[----:B------:R-:W-:-:S04]  /*3360*/  MOV R7, c[0x0][0x32c] ;  /* 0x0000cb0000077a02 */ /* 0x000fc80000000f00 */
[----:B------:R-:W-:-:S13]  /*3370*/  ISETP.NE.AND P0, PT, R7, 0x1, PT ;  /* 0x000000010700780c */ /* 0x000fda0003f05270 */
[----:B------:R-:W-:-:S05]  /*3380*/  @P0 IMAD.HI.U32 R7, R6, c[0x0][0x330], RZ ;  /* 0x0000cc0006070a27 */ /* 0x000fca00078e00ff */
[----:B------:R-:W-:Y:S02]  /*3390*/  @P0 SHF.R.U32.HI R6, RZ, c[0x0][0x334], R7 ;  /* 0x0000cd00ff060a19 */ /* 0x000fe40000011607 */
.L_x_245:
[----:B------:R-:W-:Y:S05]  /*33a0*/  BSYNC B0 ;  /* 0x0000000000007941 */ /* 0x000fea0003800000 */
.L_x_243:
[----:B------:R-:W-:-:S05]  /*33b0*/  IMAD R6, R6, c[0x0][0x32c], R13 ;  /* 0x0000cb0006067a24 */ /* 0x000fca00078e020d */
[----:B------:R-:W-:Y:S02]  /*33c0*/  IADD3 R7, R6, c[0x0][0x32c], RZ ;  /* 0x0000cb0006077a10 */ /* 0x000fe40007ffe0ff */
[----:B------:R-:W-:Y:S02]  /*33d0*/  IMNMX R3, R3, R6, !PT ;  /* 0x0000000603037217 */ /* 0x000fe40007800200 */
[----:B------:R-:W-:Y:S02]  /*33e0*/  IMNMX R5, R5, R7, PT ;  /* 0x0000000705057217 */ /* 0x000fe40003800200 */
.L_x_242:
[----:B---3--:R-:W1:Y:S01]  /*33f0*/  SHFL.IDX PT, R8, R9, 0x1, 0x1c1f ;  /* 0x003c1f0009087f89 */ /* 0x008e6200000e0000 */
[----:B------:R-:W-:Y:S01]  /*3400*/  PLOP3.LUT P0, PT, PT, PT, UP0, 0x40, 0x0 ;  /* 0x000000000000781c */ /* 0x000fe20003f0e808 */
[--C-:B-1----:R-:W-:Y:S02]  /*3410*/  IMAD.IADD R7, R10, 0x1, R8.reuse ;  /* 0x000000010a077824 */ /* 0x102fe400078e0208 */
[----:B------:R-:W-:-:S03]  /*3420*/  IMAD.IADD R6, R12, 0x1, R8 ;  /* 0x000000010c067824 */ /* 0x000fc600078e0208 */
[----:B------:R-:W-:-:S07]  /*3430*/  IMNMX R7, R7, R11, PT ;  /* 0x0000000b07077217 */ /* 0x000fce0003800200 */
        /* <DEDUP_REMOVED lines=13> */
.L_x_248:
[----:B------:R-:W-:-:S04]  /*3510*/  MOV R14, c[0x0][0x32c] ;  /* 0x0000cb00000e7a02 */ /* 0x000fc80000000f00 */
[----:B------:R-:W-:-:S13]  /*3520*/  ISETP.NE.AND P0, PT, R14, 0x1, PT ;  /* 0x000000010e00780c */ /* 0x000fda0003f05270 */
[----:B------:R-:W-:-:S05]  /*3530*/  @P0 IMAD.HI.U32 R14, R8, c[0x0][0x330], RZ ;  /* 0x0000cc00080e0a27 */ /* 0x000fca00078e00ff */
[----:B------:R-:W-:Y:S02]  /*3540*/  @P0 SHF.R.U32.HI R8, RZ, c[0x0][0x334], R14 ;  /* 0x0000cd00ff080a19 */ /* 0x000fe4000001160e */
.L_x_249:
[----:B------:R-:W-:Y:S05]  /*3550*/  BSYNC B0 ;  /* 0x0000000000007941 */ /* 0x000fea0003800000 */
.L_x_247:
[----:B------:R-:W-:-:S05]  /*3560*/  IMAD R8, R8, c[0x0][0x32c], R13 ;  /* 0x0000cb0008087a24 */ /* 0x000fca00078e020d */
[----:B------:R-:W-:Y:S02]  /*3570*/  IADD3 R14, R8, c[0x0][0x32c], RZ ;  /* 0x0000cb00080e7a10 */ /* 0x000fe40007ffe0ff */
[----:B------:R-:W-:Y:S02]  /*3580*/  IMNMX R6, R6, R8, !PT ;  /* 0x0000000806067217 */ /* 0x000fe40007800200 */
[----:B------:R-:W-:Y:S02]  /*3590*/  IMNMX R7, R7, R14, PT ;  /* 0x0000000e07077217 */ /* 0x000fe40003800200 */
.L_x_246:
[----:B------:R-:W-:Y:S01]  /*35a0*/  UISETP.GE.AND UP2, UPT, UR32, 0x11, UPT ;  /* 0x000000112000788c */ /* 0x000fe2000bf46270 */
[----:B------:R-:W1:Y:S01]  /*35b0*/  SHFL.IDX PT, R8, R9, 0x2, 0x1c1f ;  /* 0x005c1f0009087f89 */ /* 0x000e6200000e0000 */
[----:B------:R-:W-:Y:S02]  /*35c0*/  UISETP.GE.AND UP6, UPT, UR32, 0x1, UPT ;  /* 0x000000012000788c */ /* 0x000fe4000bfc6270 */
[----:B------:R-:W-:Y:S02]  /*35d0*/  UP2UR UR27, UPR, URZ, 0x4 ;  /* 0x000000043f1b7883 */ /* 0x000fe40008000000 */
[----:B------:R-:W-:Y:S01]  /*35e0*/  PLOP3.LUT P2, PT, PT, PT, UP2, 0x40, 0x0 ;  /* 0x000000000000781c */ /* 0x000fe20003f4e828 */
[----:B------:R-:W-:Y:S01]  /*35f0*/  UISETP.GE.AND UP2, UPT, UR32, 0x12, UPT ;  /* 0x000000122000788c */ /* 0x000fe2000bf46270 */
[----:B------:R-:W-:Y:S01]  /*3600*/  PLOP3.LUT P0, PT, PT, PT, UP6, 0x40, 0x0 ;  /* 0x000000000000781c */ /* 0x000fe20003f0e868 */
[----:B------:R-:W-:Y:S01]  /*3610*/  UISETP.GE.AND UP5, UPT, UR32, 0x2, UPT ;  /* 0x000000022000788c */ /* 0x000fe2000bfa6270 */
[C---:B------:R-:W-:Y:S01]  /*3620*/  ISETP.GT.AND P2, PT, R3.reuse, 0x10, P2 ;  /* 0x000000100300780c */ /* 0x040fe20001744270 */
[----:B------:R-:W-:Y:S01]  /*3630*/  UP2UR UR26, UPR, URZ, 0x4 ;  /* 0x000000043f1a7883 */ /* 0x000fe20008000000 */
[----:B------:R-:W-:Y:S01]  /*3640*/  ISETP.GT.AND P0, PT, R3, RZ, P0 ;  /* 0x000000ff0300720c */ /* 0x000fe20000704270 */
[----:B------:R-:W-:Y:S01]  /*3650*/  UISETP.GE.AND UP4, UPT, UR32, 0x9, UPT ;  /* 0x000000092000788c */ /* 0x000fe2000bf86270 */
[----:B------:R-:W-:Y:S01]  /*3660*/  PLOP3.LUT P1, PT, PT, PT, UP2, 0x40, 0x0 ;  /* 0x000000000000781c */ /* 0x000fe20003f2e828 */
[----:B------:R-:W-:Y:S01]  /*3670*/  UISETP.GE.AND UP2, UPT, UR32, 0x19, UPT ;  /* 0x000000192000788c */ /* 0x000fe2000bf46270 */
[----:B------:R-:W-:Y:S01]  /*3680*/  PLOP3.LUT P6, PT, PT, PT, UP5, 0x40, 0x0 ;  /* 0x000000000000781c */ /* 0x000fe20003fce858 */
[----:B------:R-:W-:Y:S01]  /*3690*/  UISETP.GE.AND UP3, UPT, UR32, 0xa, UPT ;  /* 0x0000000a2000788c */ /* 0x000fe2000bf66270 */
[----:B------:R-:W-:Y:S01]  /*36a0*/  ISETP.LT.OR P0, PT, R5, 0x1, P0 ;  /* 0x000000010500780c */ /* 0x000fe20000701670 */
[----:B------:R-:W-:Y:S01]  /*36b0*/  UP2UR UR25, UPR, URZ, 0x4 ;  /* 0x000000043f197883 */ /* 0x000fe20008000000 */
[----:B------:R-:W-:Y:S01]  /*36c0*/  ISETP.GT.AND P6, PT, R3, 0x1, P6 ;  /* 0x000000010300780c */ /* 0x000fe200037c4270 */
[----:B------:R-:W-:Y:S01]  /*36d0*/  UP2UR UR31, UPR, URZ, 0x40 ;  /* 0x000000403f1f7883 */ /* 0x000fe20008000000 */
[----:B------:R-:W-:Y:S01]  /*36e0*/  FSEL R17, R92, -INF , !P0 ;  /* 0xff8000005c117808 */ /* 0x000fe20004000000 */
[----:B------:R-:W-:Y:S01]  /*36f0*/  UP2UR UR30, UPR, URZ, 0x20 ;  /* 0x000000203f1e7883 */ /* 0x000fe20008000000 */
[----:B------:R-:W-:Y:S01]  /*3700*/  PLOP3.LUT P0, PT, PT, PT, UP2, 0x40, 0x0 ;  /* 0x000000000000781c */ /* 0x000fe20003f0e828 */
[----:B------:R-:W-:Y:S01]  /*3710*/  UISETP.GE.AND UP2, UPT, UR32, 0x1a, UPT ;  /* 0x0000001a2000788c */ /* 0x000fe2000bf46270 */
[----:B------:R-:W-:Y:S01]  /*3720*/  PLOP3.LUT P5, PT, PT, PT, UP4, 0x40, 0x0 ;  /* 0x000000000000781c */ /* 0x000fe20003fae848 */
[----:B------:R-:W-:Y:S01]  /*3730*/  UP2UR UR29, UPR, URZ, 0x10 ;  /* 0x000000103f1d7883 */ /* 0x000fe20008000000 */
[----:B------:R-:W-:Y:S01]  /*3740*/  ISETP.LT.OR P6, PT, R5, 0x2, P6 ;  /* 0x000000020500780c */ /* 0x000fe200037c1670 */
[----:B------:R-:W-:Y:S01]  /*3750*/  UP2UR UR24, UPR, URZ, 0x4 ;  /* 0x000000043f187883 */ /* 0x000fe20008000000 */
[----:B------:R-:W-:Y:S01]  /*3760*/  ISETP.GT.AND P5, PT, R3, 0x8, P5 ;  /* 0x000000080300780c */ /* 0x000fe20002fa4270 */
[----:B------:R-:W-:Y:S01]  /*3770*/  UP2UR UR28, UPR, URZ, 0x8 ;  /* 0x000000083f1c7883 */ /* 0x000fe20008000000 */
[----:B------:R-:W-:Y:S01]  /*3780*/  FSEL R18, R93, -INF , !P6 ;  /* 0xff8000005d127808 */ /* 0x000fe20007000000 */
        /* <DEDUP_REMOVED lines=8> */
[----:B------:R-:W-:Y:S01]  /*3810*/  UISETP.GE.AND UP4, UPT, UR32, 0x52, UPT ;  /* 0x000000522000788c */ /* 0x000fe2000bf86270 */
[----:B------:R-:W-:Y:S01]  /*3820*/  FSEL R20, R88, -INF , !P5 ;  /* 0xff80000058147808 */ /* 0x000fe20006800000 */
[----:B------:R-:W-:Y:S01]  /*3830*/  UISETP.GE.AND UP3, UPT, UR32, 0x59, UPT ;  /* 0x000000592000788c */ /* 0x000fe2000bf66270 */
[----:B------:R-:W-:Y:S01]  /*3840*/  PLOP3.LUT P5, PT, PT, PT, UP2, 0x40, 0x0 ;  /* 0x000000000000781c */ /* 0x000fe20003fae828 */
[----:B------:R-:W-:Y:S01]  /*3850*/  UISETP.GE.AND UP2, UPT, UR32, 0x22, UPT ;  /* 0x000000222000788c */ /* 0x000fe2000bf46270 */
[----:B------:R-:W-:-:S02]  /*3860*/  ISETP.LT.OR P4, PT, R5, 0xa, P4 ;  /* 0x0000000a0500780c */ /* 0x000fc40002781670 */
[----:B------:R-:W-:Y:S01]  /*3870*/  ISETP.LT.OR P2, PT, R5, 0x11, P2 ;  /* 0x000000110500780c */ /* 0x000fe20001741670 */
[----:B------:R-:W-:Y:S01]  /*3880*/  UP2UR UR22, UPR, URZ, 0x4 ;  /* 0x000000043f167883 */ /* 0x000fe20008000000 */
[----:B------:R-:W-:Y:S02]  /*3890*/  FSEL R21, R89, -INF , !P4 ;  /* 0xff80000059157808 */ /* 0x000fe40006000000 */
[----:B------:R-:W-:Y:S01]  /*38a0*/  PLOP3.LUT P4, PT, PT, PT, UP2, 0x40, 0x0 ;  /* 0x000000000000781c */ /* 0x000fe20003f8e828 */
[----:B------:R-:W-:Y:S01]  /*38b0*/  UISETP.GE.AND UP2, UPT, UR32, 0x29, UPT ;  /* 0x000000292000788c */ /* 0x000fe2000bf46270 */
[----:B------:R-:W-:Y:S02]  /*38c0*/  ISETP.GT.AND P1, PT, R3, 0x11, P1 ;  /* 0x000000110300780c */ /* 0x000fe40000f24270 */
[----:B------:R-:W-:Y:S01]  /*38d0*/  FSEL R22, R80, -INF , !P2 ;  /* 0xff80000050167808 */ /* 0x000fe20005000000 */
[----:B------:R-:W-:Y:S01]  /*38e0*/  UP2UR UR21, UPR, URZ, 0x4 ;  /* 0x000000043f157883 */ /* 0x000fe20008000000 */
[----:B------:R-:W-:-:S02]  /*38f0*/  ISETP.LT.OR P1, PT, R5, 0x12, P1 ;  /* 0x000000120500780c */ /* 0x000fc40000f21670 */
[----:B------:R-:W-:Y:S01]  /*3900*/  PLOP3.LUT P2, PT, PT, PT, UP2, 0x40, 0x0 ;  /* 0x000000000000781c */ /* 0x000fe20003f4e828 */
[----:B------:R-:W-:Y:S01]  /*3910*/  UISETP.GE.AND UP2, UPT, UR32, 0x2a, UPT ;  /* 0x0000002a2000788c */ /* 0x000fe2000bf46270 */
[----:B------:R-:W-:Y:S02]  /*3920*/  ISETP.GT.AND P0, PT, R3, 0x18, P0 ;  /* 0x000000180300780c */ /* 0x000fe40000704270 */
[----:B------:R-:W-:Y:S01]  /*3930*/  FSEL R23, R81, -INF , !P1 ;  /* 0xff80000051177808 */ /* 0x000fe20004800000 */
[----:B------:R-:W-:Y:S01]  /*3940*/  UP2UR UR20, UPR, URZ, 0x4 ;  /* 0x000000043f147883 */ /* 0x000fe20008000000 */
[----:B------:R-:W-:Y:S02]  /*3950*/  ISETP.LT.OR P0, PT, R5, 0x19, P0 ;  /* 0x000000190500780c */ /* 0x000fe40000701670 */
[----:B------:R-:W-:Y:S01]  /*3960*/  PLOP3.LUT P1, PT, PT, PT, UP2, 0x40, 0x0 ;  /* 0x000000000000781c */ /* 0x000fe20003f2e828 */
[----:B------:R-:W-:Y:S01]  /*3970*/  UISETP.GE.AND UP2, UPT, UR32, 0x31, UPT ;  /* 0x000000312000788c */ /* 0x000fe2000bf46270 */
[----:B------:R-:W-:-:S02]  /*3980*/  ISETP.GT.AND P6, PT, R3, 0x19, P6 ;  /* 0x000000190300780c */ /* 0x000fc400037c4270 */
[----:B------:R-:W-:Y:S01]  /*3990*/  FSEL R24, R72, -INF , !P0 ;  /* 0xff80000048187808 */ /* 0x000fe20004000000 */
[----:B------:R-:W-:Y:S01]  /*39a0*/  UP2UR UR19, UPR, URZ, 0x4 ;  /* 0x000000043f137883 */ /* 0x000fe20008000000 */
[----:B------:R-:W-:Y:S02]  /*39b0*/  ISETP.LT.OR P6, PT, R5, 0x1a, P6 ;  /* 0x0000001a0500780c */ /* 0x000fe400037c1670 */
        /* <DEDUP_REMOVED lines=32> */
[----:B------:R-:W-:-:S02]  /*3bc0*/  FSEL R43, R60, -INF , !P0 ;  /* 0xff8000003c2b7808 */ /* 0x000fc40004000000 */
[C---:B------:R-:W-:Y:S01]  /*3bd0*/  ISETP.GT.AND P6, PT, R3.reuse, 0x31, P6 ;  /* 0x000000310300780c */ /* 0x040fe200037c4270 */
[----:B------:R-:W-:Y:S01]  /*3be0*/  UP2UR UR13, UPR, URZ, 0x4 ;  /* 0x000000043f0d7883 */ /* 0x000fe20008000000 */
[C---:B------:R-:W-:Y:S02]  /*3bf0*/  ISETP.GT.AND P5, PT, R3.reuse, 0x38, P5 ;  /* 0x000000380300780c */ /* 0x040fe40002fa4270 */
[----:B------:R-:W-:Y:S01]  /*3c00*/  PLOP3.LUT P0, PT, PT, PT, UP2, 0x40, 0x0 ;  /* 0x000000000000781c */ /* 0x000fe20003f0e828 */
[----:B------:R-:W-:Y:S01]  /*3c10*/  UISETP.GE.AND UP2, UPT, UR32, 0x5a, UPT ;  /* 0x0000005a2000788c */ /* 0x000fe2000bf46270 */
[C---:B------:R-:W-:Y:S02]  /*3c20*/  ISETP.GT.AND P4, PT, R3.reuse, 0x39, P4 ;  /* 0x000000390300780c */ /* 0x040fe40002784270 */
[C---:B------:R-:W-:Y:S02]  /*3c30*/  ISETP.GT.AND P0, PT, R3.reuse, 0x48, P0 ;  /* 0x000000480300780c */ /* 0x040fe40000704270 */
[----:B------:R-:W-:-:S02]  /*3c40*/  ISETP.GT.AND P2, PT, R3, 0x40, P2 ;  /* 0x000000400300780c */ /* 0x000fc40001744270 */
[----:B------:R-:W-:Y:S02]  /*3c50*/  ISETP.GT.AND P1, PT, R3, 0x41, P1 ;  /* 0x000000410300780c */ /* 0x000fe40000f24270 */
[C---:B------:R-:W-:Y:S02]  /*3c60*/  ISETP.LT.OR P0, PT, R5.reuse, 0x49, P0 ;  /* 0x000000490500780c */ /* 0x040fe40000701670 */
[C---:B------:R-:W-:Y:S02]  /*3c70*/  ISETP.LT.OR P6, PT, R5.reuse, 0x32, P6 ;  /* 0x000000320500780c */ /* 0x040fe400037c1670 */
[C---:B------:R-:W-:Y:S02]  /*3c80*/  ISETP.LT.OR P5, PT, R5.reuse, 0x39, P5 ;  /* 0x000000390500780c */ /* 0x040fe40002fa1670 */
[C---:B------:R-:W-:Y:S02]  /*3c90*/  ISETP.LT.OR P4, PT, R5.reuse, 0x3a, P4 ;  /* 0x0000003a0500780c */ /* 0x040fe40002781670 */
[----:B------:R-:W-:-:S02]  /*3ca0*/  ISETP.LT.OR P2, PT, R5, 0x41, P2 ;  /* 0x000000410500780c */ /* 0x000fc40001741670 */
[----:B------:R-:W-:Y:S02]  /*3cb0*/  ISETP.LT.OR P1, PT, R5, 0x42, P1 ;  /* 0x000000420500780c */ /* 0x000fe40000f21670 */
[----:B------:R-:W-:Y:S02]  /*3cc0*/  FSEL R190, R48, -INF , !P0 ;  /* 0xff80000030be7808 */ /* 0x000fe40004000000 */
[----:B------:R-:W-:Y:S02]  /*3cd0*/  FSEL R110, R61, -INF , !P6 ;  /* 0xff8000003d6e7808 */ /* 0x000fe40007000000 */
[----:B------:R-:W-:Y:S02]  /*3ce0*/  FSEL R113, R56, -INF , !P5 ;  /* 0xff80000038717808 */ /* 0x000fe40006800000 */
[----:B------:R-:W-:Y:S02]  /*3cf0*/  FSEL R119, R57, -INF , !P4 ;  /* 0xff80000039777808 */ /* 0x000fe40006000000 */
[----:B------:R-:W-:-:S02]  /*3d00*/  FSEL R162, R52, -INF , !P2 ;  /* 0xff80000034a27808 */ /* 0x000fc40005000000 */
[----:B------:R-:W-:Y:S02]  /*3d10*/  FSEL R192, R53, -INF , !P1 ;  /* 0xff80000035c07808 */ /* 0x000fe40004800000 */
[----:B------:R-:W-:Y:S02]  /*3d20*/  PLOP3.LUT P0, PT, PT, PT, UP0, 0x40, 0x0 ;  /* 0x000000000000781c */ /* 0x000fe40003f0e808 */
[----:B------:R-:W-:Y:S02]  /*3d30*/  PLOP3.LUT P6, PT, PT, PT, UP6, 0x40, 0x0 ;  /* 0x000000000000781c */ /* 0x000fe40003fce868 */
[----:B------:R-:W-:Y:S02]  /*3d40*/  PLOP3.LUT P5, PT, PT, PT, UP5, 0x40, 0x0 ;  /* 0x000000000000781c */ /* 0x000fe40003fae858 */
[----:B------:R-:W-:Y:S02]  /*3d50*/  PLOP3.LUT P4, PT, PT, PT, UP4, 0x40, 0x0 ;  /* 0x000000000000781c */ /* 0x000fe40003f8e848 */
[----:B------:R-:W-:-:S02]  /*3d60*/  PLOP3.LUT P2, PT, PT, PT, UP3, 0x40, 0x0 ;  /* 0x000000000000781c */ /* 0x000fc40003f4e838 */
[----:B------:R-:W-:Y:S02]  /*3d70*/  PLOP3.LUT P1, PT, PT, PT, UP2, 0x40, 0x0 ;  /* 0x000000000000781c */ /* 0x000fe40003f2e828 */
[C---:B------:R-:W-:Y:S02]  /*3d80*/  ISETP.GT.AND P6, PT, R3.reuse, 0x49, P6 ;  /* 0x000000490300780c */ /* 0x040fe400037c4270 */
[C---:B------:R-:W-:Y:S02]  /*3d90*/  ISETP.GT.AND P5, PT, R3.reuse, 0x50, P5 ;  /* 0x000000500300780c */ /* 0x040fe40002fa4270 */
[C---:B------:R-:W-:Y:S02]  /*3da0*/  ISETP.GT.AND P4, PT, R3.reuse, 0x51, P4 ;  /* 0x000000510300780c */ /* 0x040fe40002784270 */
[C---:B------:R-:W-:Y:S02]  /*3db0*/  ISETP.GT.AND P2, PT, R3.reuse, 0x58, P2 ;  /* 0x000000580300780c */ /* 0x040fe40001744270 */
[----:B------:R-:W-:Y:S01]  /*3dc0*/  ISETP.GT.AND P1, PT, R3, 0x59, P1 ;  /* 0x000000590300780c */ /* 0x000fe20000f24270 */
[----:B-1----:R-:W-:Y:S01]  /*3dd0*/  IMAD.IADD R3, R12, 0x1, R8 ;  /* 0x000000010c037824 */ /* 0x002fe200078e0208 */
[----:B------:R-:W-:-:S02]  /*3de0*/  ISETP.LT.OR P6, PT, R5, 0x4a, P6 ;  /* 0x0000004a0500780c */ /* 0x000fc400037c1670 */
[C---:B------:R-:W-:Y:S02]  /*3df0*/  ISETP.LT.OR P5, PT, R5.reuse, 0x51, P5 ;  /* 0x000000510500780c */ /* 0x040fe40002fa1670 */
[C---:B------:R-:W-:Y:S02]  /*3e00*/  ISETP.LT.OR P4, PT, R5.reuse, 0x52, P4 ;  /* 0x000000520500780c */ /* 0x040fe40002781670 */
[C---:B------:R-:W-:Y:S02]  /*3e10*/  ISETP.LT.OR P2, PT, R5.reuse, 0x59, P2 ;  /* 0x000000590500780c */ /* 0x040fe40001741670 */
[----:B------:R-:W-:Y:S01]  /*3e20*/  ISETP.LT.OR P1, PT, R5, 0x5a, P1 ;  /* 0x0000005a0500780c */ /* 0x000fe20000f21670 */
[----:B------:R-:W-:Y:S01]  /*3e30*/  IMAD.IADD R5, R10, 0x1, R8 ;  /* 0x000000010a057824 */ /* 0x000fe200078e0208 */
[----:B------:R-:W-:Y:S02]  /*3e40*/  FSEL R194, R49, -INF , !P6 ;  /* 0xff80000031c27808 */ /* 0x000fe40007000000 */
[----:B------:R-:W-:-:S02]  /*3e50*/  FSEL R195, R32, -INF , !P5 ;  /* 0xff80000020c37808 */ /* 0x000fc40006800000 */
[----:B------:R-:W-:Y:S02]  /*3e60*/  IMNMX R5, R5, R11, PT ;  /* 0x0000000b05057217 */ /* 0x000fe40003800200 */
[----:B------:R-:W-:Y:S02]  /*3e70*/  FSEL R196, R33, -INF , !P4 ;  /* 0xff80000021c47808 */ /* 0x000fe40006000000 */
[----:B------:R-:W-:Y:S02]  /*3e80*/  FSEL R204, R28, -INF , !P2 ;  /* 0xff8000001ccc7808 */ /* 0x000fe40005000000 */
[----:B------:R-:W-:Y:S01]  /*3e90*/  FSEL R207, R29, -INF , !P1 ;  /* 0xff8000001dcf7808 */ /* 0x000fe20004800000 */
        /* <DEDUP_REMOVED lines=13> */
.L_x_252:
[----:B------:R-:W-:-:S04]  /*3f70*/  MOV R14, c[0x0][0x32c] ;  /* 0x0000cb00000e7a02 */ /* 0x000fc80000000f00 */
[----:B------:R-:W-:-:S13]  /*3f80*/  ISETP.NE.AND P0, PT, R14, 0x1, PT ;  /* 0x000000010e00780c */ /* 0x000fda0003f05270 */
[----:B------:R-:W-:-:S05]  /*3f90*/  @P0 IMAD.HI.U32 R14, R8, c[0x0][0x330], RZ ;  /* 0x0000cc00080e0a27 */ /* 0x000fca00078e00ff */
[----:B------:R-:W-:Y:S02]  /*3fa0*/  @P0 SHF.R.U32.HI R8, RZ, c[0x0][0x334], R14 ;  /* 0x0000cd00ff080a19 */ /* 0x000fe4000001160e */
.L_x_253:
[----:B------:R-:W-:Y:S05]  /*3fb0*/  BSYNC B0 ;  /* 0x0000000000007941 */ /* 0x000fea0003800000 */
.L_x_251:
[----:B------:R-:W-:-:S05]  /*3fc0*/  IMAD R8, R8, c[0x0][0x32c], R13 ;  /* 0x0000cb0008087a24 */ /* 0x000fca00078e020d */
[----:B------:R-:W-:Y:S02]  /*3fd0*/  IADD3 R14, R8, c[0x0][0x32c], RZ ;  /* 0x0000cb00080e7a10 */ /* 0x000fe40007ffe0ff */
[----:B------:R-:W-:Y:S02]  /*3fe0*/  IMNMX R3, R3, R8, !PT ;  /* 0x0000000803037217 */ /* 0x000fe40007800200 */
[----:B------:R-:W-:Y:S02]  /*3ff0*/  IMNMX R5, R5, R14, PT ;  /* 0x0000000e05057217 */ /* 0x000fe40003800200 */
.L_x_250:
[----:B------:R-:W-:Y:S02]  /*4000*/  UP2UR UR38, UPR, URZ, 0x40 ;  /* 0x000000403f267883 */ /* 0x000fe40008000000 */
[----:B------:R-:W-:Y:S02]  /*4010*/  UISETP.NE.AND UP6, UPT, UR26, URZ, UPT ;  /* 0x0000003f1a00728c */ /* 0x000fe4000bfc5270 */
[----:B------:R-:W-:Y:S02]  /*4020*/  UP2UR UR34, UPR, URZ, 0x4 ;  /* 0x000000043f227883 */ /* 0x000fe40008000000 */
[----:B------:R-:W-:-:S02]  /*4030*/  UP2UR UR39, UPR, URZ, 0x40 ;  /* 0x000000403f277883 */ /* 0x000fc40008000000 */
[----:B------:R-:W-:Y:S02]  /*4040*/  UISETP.NE.AND UP2, UPT, UR30, URZ, UPT ;  /* 0x0000003f1e00728c */ /* 0x000fe4000bf45270 */
[----:B------:R-:W-:Y:S02]  /*4050*/  UISETP.NE.AND UP6, UPT, UR31, URZ, UPT ;  /* 0x0000003f1f00728c */ /* 0x000fe4000bfc5270 */
[----:B------:R-:W-:Y:S02]  /*4060*/  UP2UR UR36, UPR, URZ, 0x10 ;  /* 0x000000103f247883 */ /* 0x000fe40008000000 */
[----:B------:R-:W-:Y:S01]  /*4070*/  PLOP3.LUT P0, PT, PT, PT, UP2, 0x40, 0x0 ;  /* 0x000000000000781c */ /* 0x000fe20003f0e828 */
[----:B------:R-:W-:Y:S01]  /*4080*/  UISETP.NE.AND UP4, UPT, UR28, URZ, UPT ;  /* 0x0000003f1c00728c */ /* 0x000fe2000bf85270 */
[----:B------:R-:W-:Y:S01]  /*4090*/  PLOP3.LUT P1, PT, PT, PT, UP6, 0x40, 0x0 ;  /* 0x000000000000781c */ /* 0x000fe20003f2e868 */
[----:B------:R-:W-:Y:S01]  /*40a0*/  UP2UR UR35, UPR, URZ, 0x8 ;  /* 0x000000083f237883 */ /* 0x000fe20008000000 */
[C---:B------:R-:W-:Y:S01]  /*40b0*/  ISETP.GT.AND P0, PT, R6.reuse, 0x1, P0 ;  /* 0x000000010600780c */ /* 0x040fe20000704270 */
[----:B------:R-:W-:Y:S01]  /*40c0*/  UISETP.NE.AND UP3, UPT, UR29, URZ, UPT ;  /* 0x0000003f1d00728c */ /* 0x000fe2000bf65270 */
[C---:B------:R-:W-:Y:S01]  /*40d0*/  ISETP.GT.AND P1, PT, R6.reuse, RZ, P1 ;  /* 0x000000ff0600720c */ /* 0x040fe20000f24270 */
[----:B------:R-:W-:Y:S01]  /*40e0*/  UP2UR UR37, UPR, URZ, 0x20 ;  /* 0x000000203f257883 */ /* 0x000fe20008000000 */
[C---:B------:R-:W-:Y:S01]  /*40f0*/  ISETP.LT.OR P0, PT, R7.reuse, 0x2, P0 ;  /* 0x000000020700780c */ /* 0x040fe20000701670 */
[----:B------:R-:W-:Y:S01]  /*4100*/  UISETP.NE.AND UP6, UPT, UR39, URZ, UPT ;  /* 0x0000003f2700728c */ /* 0x000fe2000bfc5270 */
[----:B------:R-:W-:Y:S01]  /*4110*/  PLOP3.LUT P2, PT, PT, PT, UP4, 0x40, 0x0 ;  /* 0x000000000000781c */ /* 0x000fe20003f4e848 */
[----:B------:R-:W-:Y:S01]  /*4120*/  UISETP.NE.AND UP5, UPT, UR27, URZ, UPT ;  /* 0x0000003f1b00728c */ /* 0x000fe2000bfa5270 */
[----:B------:R-:W-:Y:S01]  /*4130*/  ISETP.LT.OR P1, PT, R7, 0x1, P1 ;  /* 0x000000010700780c */ /* 0x000fe20000f21670 */
[----:B------:R-:W-:Y:S01]  /*4140*/  UISETP.NE.AND UP4, UPT, UR22, URZ, UPT ;  /* 0x0000003f1600728c */ /* 0x000fe2000bf85270 */
[----:B------:R-:W-:Y:S01]  /*4150*/  PLOP3.LUT P4, PT, PT, PT, UP3, 0x40, 0x0 ;  /* 0x000000000000781c */ /* 0x000fe20003f8e838 */
[----:B------:R-:W-:Y:S01]  /*4160*/  UISETP.NE.AND UP3, UPT, UR24, URZ, UPT ;  /* 0x0000003f1800728c */ /* 0x000fe2000bf65270 */
[----:B------:R-:W-:Y:S01]  /*4170*/  FSEL R15, R95, -INF , !P0 ;  /* 0xff8000005f0f7808 */ /* 0x000fe20004000000 */
[----:B------:R-:W-:Y:S01]  /*4180*/  UISETP.NE.AND UP2, UPT, UR23, URZ, UPT ;  /* 0x0000003f1700728c */ /* 0x000fe2000bf45270 */
[----:B------:R-:W-:Y:S01]  /*4190*/  ISETP.GT.AND P2, PT, R6, 0x9, P2 ;  /* 0x000000090600780c */ /* 0x000fe20001744270 */
[----:B------:R-:W-:Y:S01]  /*41a0*/  UP2UR UR33, UPR, URZ, 0x1 ;  /* 0x000000013f217883 */ /* 0x000fe20008000000 */
[----:B------:R-:W-:Y:S01]  /*41b0*/  FSEL R14, R94, -INF , !P1 ;  /* 0xff8000005e0e7808 */ /* 0x000fe20004800000 */
[----:B------:R-:W-:Y:S01]  /*41c0*/  UISETP.NE.AND UP0, UPT, UR14, URZ, UPT ;  /* 0x0000003f0e00728c */ /* 0x000fe2000bf05270 */
[----:B------:R-:W-:Y:S01]  /*41d0*/  PLOP3.LUT P0, PT, PT, PT, UP6, 0x40, 0x0 ;  /* 0x000000000000781c */ /* 0x000fe20003f0e868 */
[----:B------:R-:W-:Y:S01]  /*41e0*/  UISETP.NE.AND UP6, UPT, UR19, URZ, UPT ;  /* 0x0000003f1300728c */ /* 0x000fe2000bfc5270 */
[----:B------:R-:W-:Y:S01]  /*41f0*/  PLOP3.LUT P1, PT, PT, PT, UP5, 0x40, 0x0 ;  /* 0x000000000000781c */ /* 0x000fe20003f2e858 */
[----:B------:R-:W-:Y:S01]  /*4200*/  UISETP.NE.AND UP5, UPT, UR25, URZ, UPT ;  /* 0x0000003f1900728c */ /* 0x000fe2000bfa5270 */
[C---:B------:R-:W-:Y:S01]  /*4210*/  ISETP.GT.AND P4, PT, R6.reuse, 0x8, P4 ;  /* 0x000000080600780c */ /* 0x040fe20002784270 */
[----:B------:R-:W-:Y:S01]  /*4220*/  UP2UR UR32, UPR, URZ, 0x2 ;  /* 0x000000023f207883 */ /* 0x000fe20008000000 */
[----:B------:R-:W-:Y:S01]  /*4230*/  ISETP.LT.OR P2, PT, R7, 0xa, P2 ;  /* 0x0000000a0700780c */ /* 0x000fe20001741670 */
[----:B------:R-:W-:Y:S01]  /*4240*/  UISETP.NE.AND UP1, UPT, UR13, URZ, UPT ;  /* 0x0000003f0d00728c */ /* 0x000fe2000bf25270 */
[----:B------:R-:W-:-:S02]  /*4250*/  ISETP.GT.AND P0, PT, R6, 0x11, P0 ;  /* 0x000000110600780c */ /* 0x000fc40000704270 */
[----:B------:R-:W-:Y:S02]  /*4260*/  ISETP.GT.AND P1, PT, R6, 0x10, P1 ;  /* 0x000000100600780c */ /* 0x000fe40000f24270 */
[----:B------:R-:W-:Y:S02]  /*4270*/  ISETP.LT.OR P4, PT, R7, 0x9, P4 ;  /* 0x000000090700780c */ /* 0x000fe40002781670 */
[----:B------:R-:W-:Y:S02]  /*4280*/  FSEL R19, R91, -INF , !P2 ;  /* 0xff8000005b137808 */ /* 0x000fe40005000000 */
[C---:B------:R-:W-:Y:S02]  /*4290*/  ISETP.LT.OR P0, PT, R7.reuse, 0x12, P0 ;  /* 0x000000120700780c */ /* 0x040fe40000701670 */
[----:B------:R-:W-:Y:S01]  /*42a0*/  PLOP3.LUT P2, PT, PT, PT, UP3, 0x40, 0x0 ;  /* 0x000000000000781c */ /* 0x000fe20003f4e838 */
[----:B------:R-:W-:Y:S01]  /*42b0*/  UISETP.NE.AND UP3, UPT, UR21, URZ, UPT ;  /* 0x0000003f1500728c */ /* 0x000fe2000bf65270 */
[----:B------:R-:W-:-:S02]  /*42c0*/  ISETP.LT.OR P1, PT, R7, 0x11, P1 ;  /* 0x000000110700780c */ /* 0x000fc40000f21670 */
[----:B------:R-:W-:Y:S02]  /*42d0*/  FSEL R16, R90, -INF , !P4 ;  /* 0xff8000005a107808 */ /* 0x000fe40006000000 */
[----:B------:R-:W-:Y:S01]  /*42e0*/  PLOP3.LUT P4, PT, PT, PT, UP5, 0x40, 0x0 ;  /* 0x000000000000781c */ /* 0x000fe20003f8e858 */
[----:B------:R-:W-:Y:S01]  /*42f0*/  UISETP.NE.AND UP5, UPT, UR18, URZ, UPT ;  /* 0x0000003f1200728c */ /* 0x000fe2000bfa5270 */
[----:B------:R-:W-:Y:S02]  /*4300*/  FSEL R27, R83, -INF , !P0 ;  /* 0xff800000531b7808 */ /* 0x000fe40004000000 */
[----:B------:R-:W-:Y:S02]  /*4310*/  ISETP.GT.AND P2, PT, R6, 0x19, P2 ;  /* 0x000000190600780c */ /* 0x000fe40001744270 */
[----:B------:R-:W-:Y:S02]  /*4320*/  FSEL R25, R82, -INF , !P1 ;  /* 0xff80000052197808 */ /* 0x000fe40004800000 */
[----:B------:R-:W-:Y:S01]  /*4330*/  PLOP3.LUT P0, PT, PT, PT, UP4, 0x40, 0x0 ;  /* 0x000000000000781c */ /* 0x000fe20003f0e848 */
[----:B------:R-:W-:Y:S01]  /*4340*/  UISETP.NE.AND UP4, UPT, UR17, URZ, UPT ;  /* 0x0000003f1100728c */ /* 0x000fe2000bf85270 */
[----:B------:R-:W-:Y:S01]  /*4350*/  PLOP3.LUT P1, PT, PT, PT, UP2, 0x40, 0x0 ;  /* 0x000000000000781c */ /* 0x000fe20003f2e828 */
[----:B------:R-:W-:Y:S01]  /*4360*/  UISETP.NE.AND UP2, UPT, UR20, URZ, UPT ;  /* 0x0000003f1400728c */ /* 0x000fe2000bf45270 */
[----:B------:R-:W-:-:S02]  /*4370*/  ISETP.GT.AND P4, PT, R6, 0x18, P4 ;  /* 0x000000180600780c */ /* 0x000fc40002784270 */
[C---:B------:R-:W-:Y:S02]  /*4380*/  ISETP.LT.OR P2, PT, R7.reuse, 0x1a, P2 ;  /* 0x0000001a0700780c */ /* 0x040fe40001741670 */
[C---:B------:R-:W-:Y:S02]  /*4390*/  ISETP.GT.AND P0, PT, R6.reuse, 0x21, P0 ;  /* 0x000000210600780c */ /* 0x040fe40000704270 */
[----:B------:R-:W-:Y:S02]  /*43a0*/  ISETP.GT.AND P1, PT, R6, 0x20, P1 ;  /* 0x000000200600780c */ /* 0x000fe40000f24270 */
[----:B------:R-:W-:Y:S02]  /*43b0*/  ISETP.LT.OR P4, PT, R7, 0x19, P4 ;  /* 0x000000190700780c */ /* 0x000fe40002781670 */
[----:B------:R-:W-:Y:S02]  /*43c0*/  FSEL R32, R75, -INF , !P2 ;  /* 0xff8000004b207808 */ /* 0x000fe40005000000 */
[----:B------:R-:W-:-:S02]  /*43d0*/  ISETP.LT.OR P0, PT, R7, 0x22, P0 ;  /* 0x000000220700780c */ /* 0x000fc40000701670 */
[----:B------:R-:W-:Y:S01]  /*43e0*/  PLOP3.LUT P2, PT, PT, PT, UP2, 0x40, 0x0 ;  /* 0x000000000000781c */ /* 0x000fe20003f4e828 */
[----:B------:R-:W-:Y:S01]  /*43f0*/  UISETP.NE.AND UP2, UPT, UR15, URZ, UPT ;  /* 0x0000003f0f00728c */ /* 0x000fe2000bf45270 */
[----:B------:R-:W-:Y:S02]  /*4400*/  ISETP.LT.OR P1, PT, R7, 0x21, P1 ;  /* 0x000000210700780c */ /* 0x000fe40000f21670 */
[----:B------:R-:W-:Y:S02]  /*4410*/  FSEL R28, R74, -INF , !P4 ;  /* 0xff8000004a1c7808 */ /* 0x000fe40006000000 */
[----:B------:R-:W-:Y:S01]  /*4420*/  PLOP3.LUT P4, PT, PT, PT, UP3, 0x40, 0x0 ;  /* 0x000000000000781c */ /* 0x000fe20003f8e838 */
[----:B------:R-:W-:Y:S01]  /*4430*/  UISETP.NE.AND UP3, UPT, UR16, URZ, UPT ;  /* 0x0000003f1000728c */ /* 0x000fe2000bf65270 */
[----:B------:R-:W-:Y:S02]  /*4440*/  FSEL R57, R71, -INF , !P0 ;  /* 0xff80000047397808 */ /* 0x000fe40004000000 */
[----:B------:R-:W-:-:S02]  /*4450*/  ISETP.GT.AND P2, PT, R6, 0x29, P2 ;  /* 0x000000290600780c */ /* 0x000fc40001744270 */
[----:B------:R-:W-:Y:S01]  /*4460*/  PLOP3.LUT P0, PT, PT, PT, UP5, 0x40, 0x0 ;  /* 0x000000000000781c */ /* 0x000fe20003f0e858 */
[----:B------:R-:W-:Y:S01]  /*4470*/  UISETP.NE.AND UP5, UPT, UR37, URZ, UPT ;  /* 0x0000003f2500728c */ /* 0x000fe2000bfa5270 */
[----:B------:R-:W-:Y:S02]  /*4480*/  FSEL R56, R70, -INF , !P1 ;  /* 0xff80000046387808 */ /* 0x000fe40004800000 */
[----:B------:R-:W-:Y:S01]  /*4490*/  PLOP3.LUT P1, PT, PT, PT, UP6, 0x40, 0x0 ;  /* 0x000000000000781c */ /* 0x000fe20003f2e868 */
[----:B------:R-:W-:Y:S01]  /*44a0*/  UISETP.NE.AND UP6, UPT, UR38, URZ, UPT ;  /* 0x0000003f2600728c */ /* 0x000fe2000bfc5270 */
[C---:B------:R-:W-:Y:S01]  /*44b0*/  ISETP.GT.AND P4, PT, R6.reuse, 0x28, P4 ;  /* 0x000000280600780c */ /* 0x040fe20002784270 */
[----:B------:R-:W-:Y:S01]  /*44c0*/  UP2UR UR37, UPR, URZ, 0x20 ;  /* 0x000000203f257883 */ /* 0x000fe20008000000 */
[----:B------:R-:W-:Y:S02]  /*44d0*/  ISETP.LT.OR P2, PT, R7, 0x2a, P2 ;  /* 0x0000002a0700780c */ /* 0x000fe40001741670 */
[----:B------:R-:W-:-:S02]  /*44e0*/  ISETP.GT.AND P0, PT, R6, 0x31, P0 ;  /* 0x000000310600780c */ /* 0x000fc40000704270 */
[----:B------:R-:W-:Y:S02]  /*44f0*/  ISETP.GT.AND P1, PT, R6, 0x30, P1 ;  /* 0x000000300600780c */ /* 0x000fe40000f24270 */
[----:B------:R-:W-:Y:S02]  /*4500*/  ISETP.LT.OR P4, PT, R7, 0x29, P4 ;  /* 0x000000290700780c */ /* 0x000fe40002781670 */
[----:B------:R-:W-:Y:S02]  /*4510*/  FSEL R72, R67, -INF , !P2 ;  /* 0xff80000043487808 */ /* 0x000fe40005000000 */
[C---:B------:R-:W-:Y:S02]  /*4520*/  ISETP.LT.OR P0, PT, R7.reuse, 0x32, P0 ;  /* 0x000000320700780c */ /* 0x040fe40000701670 */
[----:B------:R-:W-:Y:S01]  /*4530*/  PLOP3.LUT P2, PT, PT, PT, UP3, 0x40, 0x0 ;  /* 0x000000000000781c */ /* 0x000fe20003f4e838 */
[----:B------:R-:W-:Y:S01]  /*4540*/  UISETP.NE.AND UP3, UPT, UR35, URZ, UPT ;  /* 0x0000003f2300728c */ /* 0x000fe2000bf65270 */
[----:B------:R-:W-:Y:S01]  /*4550*/  ISETP.LT.OR P1, PT, R7, 0x31, P1 ;  /* 0x000000310700780c */ /* 0x000fe20000f21670 */
[----:B------:R-:W-:Y:S01]  /*4560*/  UP2UR UR35, UPR, URZ, 0x2 ;  /* 0x000000023f237883 */ /* 0x000fe20008000000 */
[----:B------:R-:W-:Y:S01]  /*4570*/  FSEL R64, R66, -INF , !P4 ;  /* 0xff80000042407808 */ /* 0x000fe20006000000 */
[----:B------:R-:W-:Y:S01]  /*4580*/  UP2UR UR39, UPR, URZ, 0x8 ;  /* 0x000000083f277883 */ /* 0x000fe20008000000 */
[----:B------:R-:W-:Y:S01]  /*4590*/  PLOP3.LUT P4, PT, PT, PT, UP4, 0x40, 0x0 ;  /* 0x000000000000781c */ /* 0x000fe20003f8e848 */
[----:B------:R-:W-:Y:S01]  /*45a0*/  UISETP.NE.AND UP4, UPT, UR36, URZ, UPT ;  /* 0x0000003f2400728c */ /* 0x000fe2000bf85270 */
[----:B------:R-:W-:Y:S01]  /*45b0*/  FSEL R75, R63, -INF , !P0 ;  /* 0xff8000003f4b7808 */ /* 0x000fe20004000000 */
[----:B------:R-:W-:Y:S01]  /*45c0*/  UP2UR UR36, UPR, URZ, 0x40 ;  /* 0x000000403f247883 */ /* 0x000fe20008000000 */
[----:B------:R-:W-:Y:S01]  /*45d0*/  ISETP.GT.AND P2, PT, R6, 0x39, P2 ;  /* 0x000000390600780c */ /* 0x000fe20001744270 */
[----:B------:R-:W-:Y:S01]  /*45e0*/  UP2UR UR38, UPR, URZ, 0x10 ;  /* 0x000000103f267883 */ /* 0x000fe20008000000 */
[----:B------:R-:W-:-:S02]  /*45f0*/  PLOP3.LUT P0, PT, PT, PT, UP0, 0x40, 0x0 ;  /* 0x000000000000781c */ /* 0x000fc40003f0e808 */
[----:B------:R-:W-:Y:S02]  /*4600*/  FSEL R73, R62, -INF , !P1 ;  /* 0xff8000003e497808 */ /* 0x000fe40004800000 */
[----:B------:R-:W-:Y:S01]  /*4610*/  PLOP3.LUT P1, PT, PT, PT, UP2, 0x40, 0x0 ;  /* 0x000000000000781c */ /* 0x000fe20003f2e828 */
[----:B------:R-:W-:Y:S01]  /*4620*/  UISETP.NE.AND UP2, UPT, UR34, URZ, UPT ;  /* 0x0000003f2200728c */ /* 0x000fe2000bf45270 */
[C---:B------:R-:W-:Y:S01]  /*4630*/  ISETP.GT.AND P4, PT, R6.reuse, 0x38, P4 ;  /* 0x000000380600780c */ /* 0x040fe20002784270 */
[----:B------:R-:W-:Y:S01]  /*4640*/  UP2UR UR34, UPR, URZ, 0x1 ;  /* 0x000000013f227883 */ /* 0x000fe20008000000 */
[C---:B------:R-:W-:Y:S01]  /*4650*/  ISETP.LT.OR P2, PT, R7.reuse, 0x3a, P2 ;  /* 0x0000003a0700780c */ /* 0x040fe20001741670 */
[----:B------:R-:W-:Y:S01]  /*4660*/  UISETP.NE.AND UP0, UPT, UR23, URZ, UPT ;  /* 0x0000003f1700728c */ /* 0x000fe2000bf05270 */
[C---:B------:R-:W-:Y:S01]  /*4670*/  ISETP.GT.AND P0, PT, R6.reuse, 0x41, P0 ;  /* 0x000000410600780c */ /* 0x040fe20000704270 */
[----:B------:R-:W-:Y:S01]  /*4680*/  UP2UR UR40, UPR, URZ, 0x4 ;  /* 0x000000043f287883 */ /* 0x000fe20008000000 */
[----:B------:R-:W-:Y:S01]  /*4690*/  ISETP.LT.OR P4, PT, R7, 0x39, P4 ;  /* 0x000000390700780c */ /* 0x000fe20002781670 */
[----:B------:R-:W-:Y:S01]  /*46a0*/  UP2UR UR41, UPR, URZ, 0x1 ;  /* 0x000000013f297883 */ /* 0x000fe20008000000 */
[----:B------:R-:W-:Y:S01]  /*46b0*/  FSEL R111, R59, -INF , !P2 ;  /* 0xff8000003b6f7808 */ /* 0x000fe20005000000 */
[----:B------:R-:W-:Y:S01]  /*46c0*/  UISETP.NE.AND UP0, UPT, UR30, URZ, UPT ;  /* 0x0000003f1e00728c */ /* 0x000fe2000bf05270 */
[----:B------:R-:W-:-:S02]  /*46d0*/  ISETP.GT.AND P1, PT, R6, 0x40, P1 ;  /* 0x000000400600780c */ /* 0x000fc40000f24270 */
[C---:B------:R-:W-:Y:S01]  /*46e0*/  ISETP.LT.OR P0, PT, R7.reuse, 0x42, P0 ;  /* 0x000000420700780c */ /* 0x040fe20000701670 */
[----:B------:R-:W-:Y:S01]  /*46f0*/  UP2UR UR42, UPR, URZ, 0x1 ;  /* 0x000000013f2a7883 */ /* 0x000fe20008000000 */
[----:B------:R-:W-:Y:S01]  /*4700*/  PLOP3.LUT P2, PT, PT, PT, UP4, 0x40, 0x0 ;  /* 0x000000000000781c */ /* 0x000fe20003f4e848 */
[----:B------:R-:W-:Y:S01]  /*4710*/  UISETP.NE.AND UP0, UPT, UR31, URZ, UPT ;  /* 0x0000003f1f00728c */ /* 0x000fe2000bf05270 */
[----:B------:R-:W-:Y:S01]  /*4720*/  FSEL R108, R58, -INF , !P4 ;  /* 0xff8000003a6c7808 */ /* 0x000fe20006000000 */
[----:B------:R-:W-:Y:S01]  /*4730*/  UISETP.NE.AND UP4, UPT, UR27, URZ, UPT ;  /* 0x0000003f1b00728c */ /* 0x000fe2000bf85270 */
[----:B------:R-:W-:Y:S01]  /*4740*/  PLOP3.LUT P4, PT, PT, PT, UP5, 0x40, 0x0 ;  /* 0x000000000000781c */ /* 0x000fe20003f8e858 */
[----:B------:R-:W-:Y:S01]  /*4750*/  UISETP.NE.AND UP5, UPT, UR26, URZ, UPT ;  /* 0x0000003f1a00728c */ /* 0x000fe2000bfa5270 */
[----:B------:R-:W-:Y:S02]  /*4760*/  ISETP.LT.OR P1, PT, R7, 0x41, P1 ;  /* 0x000000410700780c */ /* 0x000fe40000f21670 */
[----:B------:R-:W-:-:S02]  /*4770*/  FSEL R191, R55, -INF , !P0 ;  /* 0xff80000037bf7808 */ /* 0x000fc40004000000 */
[----:B------:R-:W-:Y:S01]  /*4780*/  PLOP3.LUT P5, PT, PT, PT, UP6, 0x40, 0x0 ;  /* 0x000000000000781c */ /* 0x000fe20003fae868 */
[----:B------:R-:W-:Y:S01]  /*4790*/  UISETP.NE.AND UP6, UPT, UR25, URZ, UPT ;  /* 0x0000003f1900728c */ /* 0x000fe2000bfc5270 */
[C---:B------:R-:W-:Y:S02]  /*47a0*/  ISETP.GT.AND P2, PT, R6.reuse, 0x51, P2 ;  /* 0x000000510600780c */ /* 0x040fe40001744270 */
[----:B------:R-:W-:Y:S01]  /*47b0*/  PLOP3.LUT P0, PT, PT, PT, UP2, 0x40, 0x0 ;  /* 0x000000000000781c */ /* 0x000fe20003f0e828 */
[----:B------:R-:W-:Y:S01]  /*47c0*/  UISETP.NE.AND UP2, UPT, UR29, URZ, UPT ;  /* 0x0000003f1d00728c */ /* 0x000fe2000bf45270 */
[----:B------:R-:W-:Y:S01]  /*47d0*/  PLOP3.LUT P6, PT, PT, PT, UP1, 0x40, 0x0 ;  /* 0x000000000000781c */ /* 0x000fe20003fce818 */
[----:B------:R-:W-:Y:S01]  /*47e0*/  UISETP.NE.AND UP1, UPT, UR24, URZ, UPT ;  /* 0x0000003f1800728c */ /* 0x000fe2000bf25270 */
[----:B------:R-:W-:Y:S02]  /*47f0*/  ISETP.GT.AND P4, PT, R6, 0x50, P4 ;  /* 0x000000500600780c */ /* 0x000fe40002784270 */
[----:B------:R-:W-:-:S02]  /*4800*/  FSEL R163, R54, -INF , !P1 ;  /* 0xff80000036a37808 */ /* 0x000fc40004800000 */
[C---:B------:R-:W-:Y:S02]  /*4810*/  ISETP.GT.AND P5, PT, R6.reuse, 0x49, P5 ;  /* 0x000000490600780c */ /* 0x040fe40002fa4270 */
[C---:B------:R-:W-:Y:S02]  /*4820*/  ISETP.LT.OR P2, PT, R7.reuse, 0x52, P2 ;  /* 0x000000520700780c */ /* 0x040fe40001741670 */
[----:B------:R-:W-:Y:S01]  /*4830*/  PLOP3.LUT P1, PT, PT, PT, UP3, 0x40, 0x0 ;  /* 0x000000000000781c */ /* 0x000fe20003f2e838 */
[----:B------:R-:W-:Y:S01]  /*4840*/  UISETP.NE.AND UP3, UPT, UR28, URZ, UPT ;  /* 0x0000003f1c00728c */ /* 0x000fe2000bf65270 */
[C---:B------:R-:W-:Y:S02]  /*4850*/  ISETP.GT.AND P0, PT, R6.reuse, 0x59, P0 ;  /* 0x000000590600780c */ /* 0x040fe40000704270 */
[----:B------:R-:W-:Y:S02]  /*4860*/  ISETP.GT.AND P6, PT, R6, 0x48, P6 ;  /* 0x000000480600780c */ /* 0x000fe400037c4270 */
[----:B------:R-:W-:-:S02]  /*4870*/  ISETP.LT.OR P4, PT, R7, 0x51, P4 ;  /* 0x000000510700780c */ /* 0x000fc40002781670 */
[----:B------:R-:W-:Y:S02]  /*4880*/  ISETP.LT.OR P5, PT, R7, 0x4a, P5 ;  /* 0x0000004a0700780c */ /* 0x000fe40002fa1670 */
[----:B------:R-:W-:Y:S02]  /*4890*/  FSEL R199, R35, -INF , !P2 ;  /* 0xff80000023c77808 */ /* 0x000fe40005000000 */
[C---:B------:R-:W-:Y:S02]  /*48a0*/  ISETP.LT.OR P0, PT, R7.reuse, 0x5a, P0 ;  /* 0x0000005a0700780c */ /* 0x040fe40000701670 */
[----:B------:R-:W-:Y:S01]  /*48b0*/  PLOP3.LUT P2, PT, PT, PT, UP0, 0x40, 0x0 ;  /* 0x000000000000781c */ /* 0x000fe20003f4e808 */
[----:B------:R-:W-:Y:S01]  /*48c0*/  UISETP.NE.AND UP0, UPT, UR42, URZ, UPT ;  /* 0x0000003f2a00728c */ /* 0x000fe2000bf05270 */
[----:B------:R-:W-:Y:S02]  /*48d0*/  ISETP.LT.OR P6, PT, R7, 0x49, P6 ;  /* 0x000000490700780c */ /* 0x000fe400037c1670 */
[----:B------:R-:W-:-:S02]  /*48e0*/  FSEL R197, R34, -INF , !P4 ;  /* 0xff80000022c57808 */ /* 0x000fc40006000000 */
[----:B------:R-:W-:Y:S02]  /*48f0*/  FSEL R193, R51, -INF , !P5 ;  /* 0xff80000033c17808 */ /* 0x000fe40006800000 */
[----:B------:R-:W-:Y:S01]  /*4900*/  PLOP3.LUT P4, PT, PT, PT, UP3, 0x40, 0x0 ;  /* 0x000000000000781c */ /* 0x000fe20003f8e838 */
[----:B------:R-:W-:Y:S01]  /*4910*/  UISETP.NE.AND UP3, UPT, UR20, URZ, UPT ;  /* 0x0000003f1400728c */ /* 0x000fe2000bf65270 */
[----:B------:R-:W-:Y:S02]  /*4920*/  FSEL R206, R31, -INF , !P0 ;  /* 0xff8000001fce7808 */ /* 0x000fe40004000000 */
[----:B------:R-:W-:Y:S01]  /*4930*/  PLOP3.LUT P5, PT, PT, PT, UP2, 0x40, 0x0 ;  /* 0x000000000000781c */ /* 0x000fe20003fae828 */
[----:B------:R-:W-:Y:S01]  /*4940*/  UISETP.NE.AND UP2, UPT, UR21, URZ, UPT ;  /* 0x0000003f1500728c */ /* 0x000fe2000bf45270 */
[----:B------:R-:W-:Y:S02]  /*4950*/  ISETP.GT.AND P0, PT, R3, RZ, P2 ;  /* 0x000000ff0300720c */ /* 0x000fe40001704270 */
[----:B------:R-:W-:-:S02]  /*4960*/  FSEL R189, R50, -INF , !P6 ;  /* 0xff80000032bd7808 */ /* 0x000fc40007000000 */
[----:B------:R-:W-:Y:S01]  /*4970*/  PLOP3.LUT P6, PT, PT, PT, UP0, 0x40, 0x0 ;  /* 0x000000000000781c */ /* 0x000fe20003fce808 */
[----:B------:R-:W-:Y:S01]  /*4980*/  UISETP.NE.AND UP0, UPT, UR41, URZ, UPT ;  /* 0x0000003f2900728c */ /* 0x000fe2000bf05270 */
[----:B------:R-:W-:Y:S01]  /*4990*/  ISETP.GT.AND P4, PT, R3, 0x9, P4 ;  /* 0x000000090300780c */ /* 0x000fe20002784270 */
[----:B------:R-:W-:Y:S01]  /*49a0*/  UP2UR UR41, UPR, URZ, 0x4 ;  /* 0x000000043f297883 */ /* 0x000fe20008000000 */
[----:B------:R-:W-:Y:S01]  /*49b0*/  ISETP.GT.AND P1, PT, R6, 0x58, P1 ;  /* 0x000000580600780c */ /* 0x000fe20000f24270 */
[----:B------:R-:W-:Y:S01]  /*49c0*/  UISETP.NE.AND UP2, UPT, UR22, URZ, UPT ;  /* 0x0000003f1600728c */ /* 0x000fe2000bf45270 */
[C---:B------:R-:W-:Y:S01]  /*49d0*/  ISETP.LT.OR P0, PT, R5.reuse, 0x1, P0 ;  /* 0x000000010500780c */ /* 0x040fe20000701670 */
[----:B------:R-:W1:Y:S01]  /*49e0*/  SHFL.IDX PT, R6, R9, 0x3, 0x1c1f ;  /* 0x007c1f0009067f89 */ /* 0x000e6200000e0000 */
[----:B------:R-:W-:Y:S01]  /*49f0*/  PLOP3.LUT P2, PT, PT, PT, UP4, 0x40, 0x0 ;  /* 0x000000000000781c */ /* 0x000fe20003f4e848 */
[----:B------:R-:W-:Y:S01]  /*4a00*/  UISETP.NE.AND UP4, UPT, UR19, URZ, UPT ;  /* 0x0000003f1300728c */ /* 0x000fe2000bf85270 */
[----:B------:R-:W-:-:S02]  /*4a10*/  ISETP.LT.OR P4, PT, R5, 0xa, P4 ;  /* 0x0000000a0500780c */ /* 0x000fc40002781670 */
[----:B------:R-:W-:Y:S02]  /*4a20*/  ISETP.LT.OR P1, PT, R7, 0x59, P1 ;  /* 0x000000590700780c */ /* 0x000fe40000f21670 */
[----:B------:R-:W-:Y:S02]  /*4a30*/  FSEL R74, R156, -INF , !P0 ;  /* 0xff8000009c4a7808 */ /* 0x000fe40004000000 */
[----:B------:R-:W-:Y:S01]  /*4a40*/  PLOP3.LUT P0, PT, PT, PT, UP6, 0x40, 0x0 ;  /* 0x000000000000781c */ /* 0x000fe20003f0e868 */
[----:B------:R-:W-:Y:S01]  /*4a50*/  UISETP.NE.AND UP6, UPT, UR17, URZ, UPT ;  /* 0x0000003f1100728c */ /* 0x000fe2000bfc5270 */
[----:B------:R-:W-:Y:S02]  /*4a60*/  ISETP.GT.AND P2, PT, R3, 0x10, P2 ;  /* 0x000000100300780c */ /* 0x000fe40001744270 */
[----:B------:R-:W-:Y:S02]  /*4a70*/  FSEL R116, R133, -INF , !P4 ;  /* 0xff80000085747808 */ /* 0x000fe40006000000 */
[----:B------:R-:W-:-:S02]  /*4a80*/  FSEL R203, R30, -INF , !P1 ;  /* 0xff8000001ecb7808 */ /* 0x000fc40004800000 */
[----:B------:R-:W-:Y:S01]  /*4a90*/  PLOP3.LUT P4, PT, PT, PT, UP2, 0x40, 0x0 ;  /* 0x000000000000781c */ /* 0x000fe20003f8e828 */
[----:B------:R-:W-:Y:S01]  /*4aa0*/  UISETP.NE.AND UP2, UPT, UR41, URZ, UPT ;  /* 0x0000003f2900728c */ /* 0x000fe2000bf45270 */
[----:B------:R-:W-:Y:S02]  /*4ab0*/  ISETP.GT.AND P6, PT, R3, 0x1, P6 ;  /* 0x000000010300780c */ /* 0x000fe400037c4270 */
[----:B------:R-:W-:Y:S01]  /*4ac0*/  PLOP3.LUT P1, PT, PT, PT, UP5, 0x40, 0x0 ;  /* 0x000000000000781c */ /* 0x000fe20003f2e858 */
[----:B------:R-:W-:Y:S01]  /*4ad0*/  UISETP.NE.AND UP5, UPT, UR18, URZ, UPT ;  /* 0x0000003f1200728c */ /* 0x000fe2000bfa5270 */
[----:B------:R-:W-:Y:S02]  /*4ae0*/  ISETP.LT.OR P2, PT, R5, 0x11, P2 ;  /* 0x000000110500780c */ /* 0x000fe40001741670 */
[C---:B------:R-:W-:Y:S02]  /*4af0*/  ISETP.GT.AND P0, PT, R3.reuse, 0x18, P0 ;  /* 0x000000180300780c */ /* 0x040fe40000704270 */
[----:B------:R-:W-:-:S02]  /*4b00*/  ISETP.GT.AND P5, PT, R3, 0x8, P5 ;  /* 0x000000080300780c */ /* 0x000fc40002fa4270 */
[----:B------:R-:W-:Y:S02]  /*4b10*/  ISETP.LT.OR P6, PT, R5, 0x2, P6 ;  /* 0x000000020500780c */ /* 0x000fe400037c1670 */
[----:B------:R-:W-:Y:S02]  /*4b20*/  ISETP.GT.AND P1, PT, R3, 0x11, P1 ;  /* 0x000000110300780c */ /* 0x000fe40000f24270 */
[----:B------:R-:W-:Y:S02]  /*4b30*/  FSEL R121, R148, -INF , !P2 ;  /* 0xff80000094797808 */ /* 0x000fe40005000000 */
[C---:B------:R-:W-:Y:S02]  /*4b40*/  ISETP.LT.OR P0, PT, R5.reuse, 0x19, P0 ;  /* 0x000000190500780c */ /* 0x040fe40000701670 */
[----:B------:R-:W-:Y:S01]  /*4b50*/  PLOP3.LUT P2, PT, PT, PT, UP2, 0x40, 0x0 ;  /* 0x000000000000781c */ /* 0x000fe20003f4e828 */
[----:B------:R-:W-:Y:S01]  /*4b60*/  UISETP.NE.AND UP2, UPT, UR40, URZ, UPT ;  /* 0x0000003f2800728c */ /* 0x000fe2000bf45270 */
[----:B------:R-:W-:-:S02]  /*4b70*/  ISETP.LT.OR P5, PT, R5, 0x9, P5 ;  /* 0x000000090500780c */ /* 0x000fc40002fa1670 */
[----:B------:R-:W-:Y:S02]  /*4b80*/  ISETP.GT.AND P4, PT, R3, 0x21, P4 ;  /* 0x000000210300780c */ /* 0x000fe40002784270 */
[----:B------:R-:W-:Y:S02]  /*4b90*/  FSEL R109, R157, -INF , !P6 ;  /* 0xff8000009d6d7808 */ /* 0x000fe40007000000 */
[----:B------:R-:W-:Y:S02]  /*4ba0*/  ISETP.LT.OR P1, PT, R5, 0x12, P1 ;  /* 0x000000120500780c */ /* 0x000fe40000f21670 */
[----:B------:R-:W-:Y:S01]  /*4bb0*/  PLOP3.LUT P6, PT, PT, PT, UP1, 0x40, 0x0 ;  /* 0x000000000000781c */ /* 0x000fe20003fce818 */
[----:B------:R-:W-:Y:S01]  /*4bc0*/  UISETP.NE.AND UP1, UPT, UR16, URZ, UPT ;  /* 0x0000003f1000728c */ /* 0x000fe2000bf25270 */
[----:B------:R-:W-:Y:S02]  /*4bd0*/  FSEL R124, R84, -INF , !P0 ;  /* 0xff800000547c7808 */ /* 0x000fe40004000000 */
[----:B------:R-:W-:Y:S01]  /*4be0*/  PLOP3.LUT P0, PT, PT, PT, UP4, 0x40, 0x0 ;  /* 0x000000000000781c */ /* 0x000fe20003f0e848 */
[----:B------:R-:W-:Y:S01]  /*4bf0*/  UISETP.NE.AND UP4, UPT, UR38, URZ, UPT ;  /* 0x0000003f2600728c */ /* 0x000fe2000bf85270 */
[----:B------:R-:W-:-:S02]  /*4c00*/  ISETP.GT.AND P2, PT, R3, 0x28, P2 ;  /* 0x000000280300780c */ /* 0x000fc40001744270 */
[----:B------:R-:W-:Y:S02]  /*4c10*/  FSEL R112, R132, -INF , !P5 ;  /* 0xff80000084707808 */ /* 0x000fe40006800000 */
[----:B------:R-:W-:Y:S02]  /*4c20*/  ISETP.LT.OR P4, PT, R5, 0x22, P4 ;  /* 0x000000220500780c */ /* 0x000fe40002781670 */
[----:B------:R-:W-:Y:S01]  /*4c30*/  PLOP3.LUT P5, PT, PT, PT, UP0, 0x40, 0x0 ;  /* 0x000000000000781c */ /* 0x000fe20003fae808 */
[----:B------:R-:W-:Y:S01]  /*4c40*/  UISETP.NE.AND UP0, UPT, UR15, URZ, UPT ;  /* 0x0000003f0f00728c */ /* 0x000fe2000bf05270 */
[----:B------:R-:W-:Y:S02]  /*4c50*/  FSEL R122, R149, -INF , !P1 ;  /* 0xff800000957a7808 */ /* 0x000fe40004800000 */
[----:B------:R-:W-:Y:S01]  /*4c60*/  PLOP3.LUT P1, PT, PT, PT, UP3, 0x40, 0x0 ;  /* 0x000000000000781c */ /* 0x000fe20003f2e838 */
[----:B------:R-:W-:Y:S01]  /*4c70*/  UISETP.NE.AND UP3, UPT, UR39, URZ, UPT ;  /* 0x0000003f2700728c */ /* 0x000fe2000bf65270 */
[----:B------:R-:W-:-:S02]  /*4c80*/  ISETP.LT.OR P2, PT, R5, 0x29, P2 ;  /* 0x000000290500780c */ /* 0x000fc40001741670 */
[----:B------:R-:W-:Y:S02]  /*4c90*/  ISETP.GT.AND P0, PT, R3, 0x30, P0 ;  /* 0x000000300300780c */ /* 0x000fe40000704270 */
[----:B------:R-:W-:Y:S02]  /*4ca0*/  FSEL R160, R145, -INF , !P4 ;  /* 0xff80000091a07808 */ /* 0x000fe40006000000 */
[C---:B------:R-:W-:Y:S02]  /*4cb0*/  ISETP.GT.AND P5, PT, R3.reuse, 0x20, P5 ;  /* 0x000000200300780c */ /* 0x040fe40002fa4270 */
[----:B------:R-:W-:Y:S01]  /*4cc0*/  PLOP3.LUT P4, PT, PT, PT, UP1, 0x40, 0x0 ;  /* 0x000000000000781c */ /* 0x000fe20003f8e818 */
[----:B------:R-:W-:Y:S01]  /*4cd0*/  UISETP.NE.AND UP1, UPT, UR35, URZ, UPT ;  /* 0x0000003f2300728c */ /* 0x000fe2000bf25270 */
[C---:B------:R-:W-:Y:S02]  /*4ce0*/  ISETP.GT.AND P6, PT, R3.reuse, 0x19, P6 ;  /* 0x000000190300780c */ /* 0x040fe400037c4270 */
[----:B------:R-:W-:-:S02]  /*4cf0*/  ISETP.GT.AND P1, PT, R3, 0x29, P1 ;  /* 0x000000290300780c */ /* 0x000fc40000f24270 */
[----:B------:R-:W-:Y:S02]  /*4d00*/  FSEL R145, R76, -INF , !P2 ;  /* 0xff8000004c917808 */ /* 0x000fe40005000000 */
[C---:B------:R-:W-:Y:S02]  /*4d10*/  ISETP.LT.OR P0, PT, R5.reuse, 0x31, P0 ;  /* 0x000000310500780c */ /* 0x040fe40000701670 */
[----:B------:R-:W-:Y:S01]  /*4d20*/  PLOP3.LUT P2, PT, PT, PT, UP0, 0x40, 0x0 ;  /* 0x000000000000781c */ /* 0x000fe20003f4e808 */
[----:B------:R-:W-:Y:S01]  /*4d30*/  UISETP.NE.AND UP0, UPT, UR34, URZ, UPT ;  /* 0x0000003f2200728c */ /* 0x000fe2000bf05270 */
[C---:B------:R-:W-:Y:S02]  /*4d40*/  ISETP.LT.OR P5, PT, R5.reuse, 0x21, P5 ;  /* 0x000000210500780c */ /* 0x040fe40002fa1670 */
[C---:B------:R-:W-:Y:S02]  /*4d50*/  ISETP.LT.OR P6, PT, R5.reuse, 0x1a, P6 ;  /* 0x0000001a0500780c */ /* 0x040fe400037c1670 */
[----:B------:R-:W-:-:S02]  /*4d60*/  ISETP.LT.OR P1, PT, R5, 0x2a, P1 ;  /* 0x0000002a0500780c */ /* 0x000fc40000f21670 */
[----:B------:R-:W-:Y:S02]  /*4d70*/  FSEL R198, R136, -INF , !P0 ;  /* 0xff80000088c67808 */ /* 0x000fe40004000000 */
[----:B------:R-:W-:Y:S01]  /*4d80*/  PLOP3.LUT P0, PT, PT, PT, UP1, 0x40, 0x0 ;  /* 0x000000000000781c */ /* 0x000fe20003f0e818 */
[----:B------:R-:W-:Y:S01]  /*4d90*/  UISETP.NE.AND UP1, UPT, UR32, URZ, UPT ;  /* 0x0000003f2000728c */ /* 0x000fe2000bf25270 */
[----:B------:R-:W-:Y:S02]  /*4da0*/  FSEL R161, R144, -INF , !P5 ;  /* 0xff80000090a17808 */ /* 0x000fe40006800000 */
[----:B------:R-:W-:Y:S02]  /*4db0*/  FSEL R126, R85, -INF , !P6 ;  /* 0xff800000557e7808 */ /* 0x000fe40007000000 */
[----:B------:R-:W-:Y:S02]  /*4dc0*/  FSEL R144, R77, -INF , !P1 ;  /* 0xff8000004d907808 */ /* 0x000fe40004800000 */
[----:B------:R-:W-:Y:S01]  /*4dd0*/  PLOP3.LUT P6, PT, PT, PT, UP5, 0x40, 0x0 ;  /* 0x000000000000781c */ /* 0x000fe20003fce858 */
[----:B------:R-:W-:Y:S01]  /*4de0*/  UISETP.NE.AND UP5, UPT, UR37, URZ, UPT ;  /* 0x0000003f2500728c */ /* 0x000fe2000bfa5270 */
[----:B------:R-:W-:Y:S01]  /*4df0*/  PLOP3.LUT P5, PT, PT, PT, UP6, 0x40, 0x0 ;  /* 0x000000000000781c */ /* 0x000fe20003fae868 */
[----:B------:R-:W-:Y:S01]  /*4e00*/  UISETP.NE.AND UP6, UPT, UR36, URZ, UPT ;  /* 0x0000003f2400728c */ /* 0x000fe2000bfc5270 */
[----:B------:R-:W-:Y:S01]  /*4e10*/  PLOP3.LUT P1, PT, PT, PT, UP0, 0x40, 0x0 ;  /* 0x000000000000781c */ /* 0x000fe20003f2e808 */
[----:B------:R-:W-:Y:S01]  /*4e20*/  UISETP.NE.AND UP0, UPT, UR33, URZ, UPT ;  /* 0x0000003f2100728c */ /* 0x000fe2000bf05270 */
[----:B------:R-:W-:-:S02]  /*4e30*/  ISETP.GT.AND P0, PT, R3, 0x48, P0 ;  /* 0x000000480300780c */ /* 0x000fc40000704270 */
[C---:B------:R-:W-:Y:S02]  /*4e40*/  ISETP.GT.AND P6, PT, R3.reuse, 0x31, P6 ;  /* 0x000000310300780c */ /* 0x040fe400037c4270 */
[C---:B------:R-:W-:Y:S02]  /*4e50*/  ISETP.GT.AND P5, PT, R3.reuse, 0x38, P5 ;  /* 0x000000380300780c */ /* 0x040fe40002fa4270 */
[C---:B------:R-:W-:Y:S02]  /*4e60*/  ISETP.GT.AND P4, PT, R3.reuse, 0x39, P4 ;  /* 0x000000390300780c */ /* 0x040fe40002784270 */
[C---:B------:R-:W-:Y:S02]  /*4e70*/  ISETP.GT.AND P2, PT, R3.reuse, 0x40, P2 ;  /* 0x000000400300780c */ /* 0x040fe40001744270 */
[----:B------:R-:W-:Y:S02]  /*4e80*/  ISETP.GT.AND P1, PT, R3, 0x41, P1 ;  /* 0x000000410300780c */ /* 0x000fe40000f24270 */
[----:B------:R-:W-:-:S02]  /*4e90*/  ISETP.LT.OR P0, PT, R5, 0x49, P0 ;  /* 0x000000490500780c */ /* 0x000fc40000701670 */
[C---:B------:R-:W-:Y:S02]  /*4ea0*/  ISETP.LT.OR P6, PT, R5.reuse, 0x32, P6 ;  /* 0x000000320500780c */ /* 0x040fe400037c1670 */
[C---:B------:R-:W-:Y:S02]  /*4eb0*/  ISETP.LT.OR P5, PT, R5.reuse, 0x39, P5 ;  /* 0x000000390500780c */ /* 0x040fe40002fa1670 */
[C---:B------:R-:W-:Y:S02]  /*4ec0*/  ISETP.LT.OR P4, PT, R5.reuse, 0x3a, P4 ;  /* 0x0000003a0500780c */ /* 0x040fe40002781670 */
[C---:B------:R-:W-:Y:S02]  /*4ed0*/  ISETP.LT.OR P2, PT, R5.reuse, 0x41, P2 ;  /* 0x000000410500780c */ /* 0x040fe40001741670 */
[----:B------:R-:W-:Y:S02]  /*4ee0*/  ISETP.LT.OR P1, PT, R5, 0x42, P1 ;  /* 0x000000420500780c */ /* 0x000fe40000f21670 */
[----:B------:R-:W-:-:S02]  /*4ef0*/  FSEL R210, R176, -INF , !P0 ;  /* 0xff800000b0d27808 */ /* 0x000fc40004000000 */
[----:B------:R-:W-:Y:S02]  /*4f00*/  PLOP3.LUT P0, PT, PT, PT, UP0, 0x40, 0x0 ;  /* 0x000000000000781c */ /* 0x000fe40003f0e808 */
[----:B------:R-:W-:Y:S02]  /*4f10*/  FSEL R202, R137, -INF , !P6 ;  /* 0xff80000089ca7808 */ /* 0x000fe40007000000 */
[----:B------:R-:W-:Y:S02]  /*4f20*/  FSEL R205, R140, -INF , !P5 ;  /* 0xff8000008ccd7808 */ /* 0x000fe40006800000 */
[----:B------:R-:W-:Y:S02]  /*4f30*/  FSEL R208, R141, -INF , !P4 ;  /* 0xff8000008dd07808 */ /* 0x000fe40006000000 */
[----:B------:R-:W-:Y:S02]  /*4f40*/  FSEL R230, R104, -INF , !P2 ;  /* 0xff80000068e67808 */ /* 0x000fe40005000000 */
[----:B------:R-:W-:-:S02]  /*4f50*/  FSEL R232, R105, -INF , !P1 ;  /* 0xff80000069e87808 */ /* 0x000fc40004800000 */
[----:B------:R-:W-:Y:S02]  /*4f60*/  PLOP3.LUT P6, PT, PT, PT, UP6, 0x40, 0x0 ;  /* 0x000000000000781c */ /* 0x000fe40003fce868 */
[----:B------:R-:W-:Y:S02]  /*4f70*/  PLOP3.LUT P5, PT, PT, PT, UP5, 0x40, 0x0 ;  /* 0x000000000000781c */ /* 0x000fe40003fae858 */
[----:B------:R-:W-:Y:S02]  /*4f80*/  PLOP3.LUT P4, PT, PT, PT, UP4, 0x40, 0x0 ;  /* 0x000000000000781c */ /* 0x000fe40003f8e848 */
[----:B------:R-:W-:Y:S02]  /*4f90*/  PLOP3.LUT P2, PT, PT, PT, UP3, 0x40, 0x0 ;  /* 0x000000000000781c */ /* 0x000fe40003f4e838 */
[----:B------:R-:W-:Y:S02]  /*4fa0*/  PLOP3.LUT P1, PT, PT, PT, UP2, 0x40, 0x0 ;  /* 0x000000000000781c */ /* 0x000fe40003f2e828 */
[----:B------:R-:W-:-:S02]  /*4fb0*/  ISETP.GT.AND P6, PT, R3, 0x49, P6 ;  /* 0x000000490300780c */ /* 0x000fc400037c4270 */
[C---:B------:R-:W-:Y:S02]  /*4fc0*/  ISETP.GT.AND P5, PT, R3.reuse, 0x50, P5 ;  /* 0x000000500300780c */ /* 0x040fe40002fa4270 */
[C---:B------:R-:W-:Y:S02]  /*4fd0*/  ISETP.GT.AND P4, PT, R3.reuse, 0x51, P4 ;  /* 0x000000510300780c */ /* 0x040fe40002784270 */
[C---:B------:R-:W-:Y:S02]  /*4fe0*/  ISETP.GT.AND P2, PT, R3.reuse, 0x58, P2 ;  /* 0x000000580300780c */ /* 0x040fe40001744270 */
[----:B------:R-:W-:Y:S01]  /*4ff0*/  ISETP.GT.AND P1, PT, R3, 0x59, P1 ;  /* 0x000000590300780c */ /* 0x000fe20000f24270 */
[----:B-1----:R-:W-:Y:S01]  /*5000*/  IMAD.IADD R3, R10, 0x1, R6 ;  /* 0x000000010a037824 */ /* 0x002fe200078e0206 */
[C---:B------:R-:W-:Y:S02]  /*5010*/  ISETP.LT.OR P6, PT, R5.reuse, 0x4a, P6 ;  /* 0x0000004a0500780c */ /* 0x040fe400037c1670 */
[----:B------:R-:W-:-:S02]  /*5020*/  ISETP.LT.OR P5, PT, R5, 0x51, P5 ;  /* 0x000000510500780c */ /* 0x000fc40002fa1670 */
[C---:B------:R-:W-:Y:S02]  /*5030*/  ISETP.LT.OR P4, PT, R5.reuse, 0x52, P4 ;  /* 0x000000520500780c */ /* 0x040fe40002781670 */
[C---:B------:R-:W-:Y:S02]  /*5040*/  ISETP.LT.OR P2, PT, R5.reuse, 0x59, P2 ;  /* 0x000000590500780c */ /* 0x040fe40001741670 */
[----:B------:R-:W-:Y:S02]  /*5050*/  ISETP.LT.OR P1, PT, R5, 0x5a, P1 ;  /* 0x0000005a0500780c */ /* 0x000fe40000f21670 */
[----:B------:R-:W-:Y:S01]  /*5060*/  IMNMX R5, R3, R11, PT ;  /* 0x0000000b03057217 */ /* 0x000fe20003800200 */
[----:B------:R-:W-:Y:S01]  /*5070*/  IMAD.IADD R3, R12, 0x1, R6 ;  /* 0x000000010c037824 */ /* 0x000fe200078e0206 */
[----:B------:R-:W-:Y:S02]  /*5080*/  FSEL R209, R177, -INF , !P6 ;  /* 0xff800000b1d17808 */ /* 0x000fe40007000000 */
[----:B------:R-:W-:-:S02]  /*5090*/  FSEL R211, R164, -INF , !P5 ;  /* 0xff800000a4d37808 */ /* 0x000fc40006800000 */
        /* <DEDUP_REMOVED lines=16> */
.L_x_256:
[----:B------:R-:W-:-:S04]  /*51a0*/  MOV R7, c[0x0][0x32c] ;  /* 0x0000cb0000077a02 */ /* 0x000fc80000000f00 */
[----:B------:R-:W-:-:S13]  /*51b0*/  ISETP.NE.AND P0, PT, R7, 0x1, PT ;  /* 0x000000010700780c */ /* 0x000fda0003f05270 */
[----:B------:R-:W-:-:S05]  /*51c0*/  @P0 IMAD.HI.U32 R7, R6, c[0x0][0x330], RZ ;  /* 0x0000cc0006070a27 */ /* 0x000fca00078e00ff */
[----:B------:R-:W-:Y:S02]  /*51d0*/  @P0 SHF.R.U32.HI R6, RZ, c[0x0][0x334], R7 ;  /* 0x0000cd00ff060a19 */ /* 0x000fe40000011607 */
.L_x_257:
[----:B------:R-:W-:Y:S05]  /*51e0*/  BSYNC B0 ;  /* 0x0000000000007941 */ /* 0x000fea0003800000 */
.L_x_255:
[----:B------:R-:W-:-:S05]  /*51f0*/  IMAD R6, R6, c[0x0][0x32c], R13 ;  /* 0x0000cb0006067a24 */ /* 0x000fca00078e020d */
[----:B------:R-:W-:Y:S02]  /*5200*/  IADD3 R7, R6, c[0x0][0x32c], RZ ;  /* 0x0000cb0006077a10 */ /* 0x000fe40007ffe0ff */
[----:B------:R-:W-:Y:S02]  /*5210*/  IMNMX R3, R3, R6, !PT ;  /* 0x0000000603037217 */ /* 0x000fe40007800200 */
[----:B------:R-:W-:Y:S02]  /*5220*/  IMNMX R5, R5, R7, PT ;  /* 0x0000000705057217 */ /* 0x000fe40003800200 */
.L_x_254:
[----:B------:R-:W-:Y:S01]  /*5230*/  FMNMX.FTZ R7, R17, R18, !PT ;  /* 0x0000001211077209 */ /* 0x000fe20007810000 */
[----:B------:R-:W-:Y:S01]  /*5240*/  UP2UR UR32, UPR, URZ, 0x40 ;  /* 0x000000403f207883 */ /* 0x000fe20008000000 */
[----:B------:R-:W-:Y:S01]  /*5250*/  FMNMX.FTZ R6, R14, R15, !PT ;  /* 0x0000000f0e067209 */ /* 0x000fe20007810000 */
[----:B------:R-:W-:Y:S01]  /*5260*/  UISETP.NE.AND UP6, UPT, UR30, URZ, UPT ;  /* 0x0000003f1e00728c */ /* 0x000fe2000bfc5270 */
[----:B------:R-:W-:Y:S01]  /*5270*/  FMNMX.FTZ R7, R20, R7, !PT ;  /* 0x0000000714077209 */ /* 0x000fe20007810000 */
[----:B------:R-:W-:Y:S01]  /*5280*/  IMAD.SHL.U32 R213, R0, 0x2, RZ ;  /* 0x0000000200d57824 */ /* 0x000fe200078e00ff */
[----:B------:R-:W-:Y:S01]  /*5290*/  FMNMX.FTZ R6, R16, R6, !PT ;  /* 0x0000000610067209 */ /* 0x000fe20007810000 */
[----:B------:R-:W-:Y:S01]  /*52a0*/  UP2UR UR30, UPR, URZ, 0x40 ;  /* 0x000000403f1e7883 */ /* 0x000fe20008000000 */
[----:B------:R-:W-:Y:S01]  /*52b0*/  FMNMX.FTZ R130, R21, R7, !PT ;  /* 0x0000000715827209 */ /* 0x000fe20007810000 */
[----:B------:R-:W-:Y:S01]  /*52c0*/  UISETP.NE.AND UP6, UPT, UR31, URZ, UPT ;  /* 0x0000003f1f00728c */ /* 0x000fe2000bfc5270 */
        /* <DEDUP_REMOVED lines=25> */
[--C-:B------:R-:W-:Y:S01]  /*5460*/  IMAD R214, R4, 0x2, R213.reuse ;  /* 0x0000000204d67824 */ /* 0x100fe200078e02d5 */
[----:B------:R-:W-:Y:S01]  /*5470*/  FMNMX.FTZ R130, R41, R130, !PT ;  /* 0x0000008229827209 */ /* 0x000fe20007810000 */
[----:B------:R-:W-:Y:S01]  /*5480*/  IMAD R216, R2, 0x2, R213 ;  /* 0x0000000202d87824 */ /* 0x000fe200078e02d5 */
[----:B------:R-:W-:Y:S01]  /*5490*/  FMNMX.FTZ R6, R64, R6, !PT ;  /* 0x0000000640067209 */ /* 0x000fe20007810000 */
[----:B------:R-:W-:Y:S01]  /*54a0*/  IMAD R215, R2, 0x2, R214 ;  /* 0x0000000202d77824 */ /* 0x000fe200078e02d6 */
[----:B------:R-:W-:Y:S01]  /*54b0*/  FMNMX.FTZ R130, R42, R130, !PT ;  /* 0x000000822a827209 */ /* 0x000fe20007810000 */
[----:B------:R-:W-:Y:S01]  /*54c0*/  LDSM.16.MT88.4 R88, [R214+0x100] ;  /* 0x00010000d658783b */ /* 0x000fe20000004200 */
[----:B------:R-:W-:-:S02]  /*54d0*/  FMNMX.FTZ R6, R72, R6, !PT ;  /* 0x0000000648067209 */ /* 0x000fc40007810000 */
[----:B------:R-:W-:Y:S01]  /*54e0*/  FMNMX.FTZ R130, R43, R130, !PT ;  /* 0x000000822b827209 */ /* 0x000fe20007810000 */
[----:B------:R-:W-:Y:S01]  /*54f0*/  LDSM.16.MT88.4 R80, [R216+0x100] ;  /* 0x00010000d850783b */ /* 0x000fe20000004200 */
[----:B------:R-:W-:Y:S02]  /*5500*/  FMNMX.FTZ R6, R73, R6, !PT ;  /* 0x0000000649067209 */ /* 0x000fe40007810000 */
[----:B------:R-:W-:Y:S01]  /*5510*/  FMNMX.FTZ R130, R110, R130, !PT ;  /* 0x000000826e827209 */ /* 0x000fe20007810000 */
[----:B------:R-:W-:Y:S01]  /*5520*/  LDSM.16.MT88.4 R96, [R215+0x100] ;  /* 0x00010000d760783b */ /* 0x000fe20000004200 */
[----:B------:R-:W-:Y:S02]  /*5530*/  FMNMX.FTZ R6, R75, R6, !PT ;  /* 0x000000064b067209 */ /* 0x000fe40007810000 */
        /* <DEDUP_REMOVED lines=24> */
[----:B------:R-:W-:Y:S01]  /*56c0*/  PLOP3.LUT P6, PT, PT, PT, UP6, 0x40, 0x0 ;  /* 0x000000000000781c */ /* 0x000fe20003fce868 */
[----:B------:R-:W1:Y:S01]  /*56d0*/  SHFL.BFLY PT, R6, R130, 0x2, 0x1f ;  /* 0x0c401f0082067f89 */ /* 0x000e6200000e0000 */
[----:B------:R-:W-:Y:S01]  /*56e0*/  PLOP3.LUT P4, PT, PT, PT, UP5, 0x40, 0x0 ;  /* 0x000000000000781c */ /* 0x000fe20003f8e858 */
[----:B------:R-:W-:Y:S01]  /*56f0*/  UISETP.NE.AND UP6, UPT, UR30, URZ, UPT ;  /* 0x0000003f1e00728c */ /* 0x000fe2000bfc5270 */
[C---:B------:R-:W-:Y:S01]  /*5700*/  ISETP.GT.AND P6, PT, R3.reuse, RZ, P6 ;  /* 0x000000ff0300720c */ /* 0x040fe200037c4270 */
[----:B------:R-:W2:Y:S01]  /*5710*/  SHFL.BFLY PT, R7, R129, 0x2, 0x1f ;  /* 0x0c401f0081077f89 */ /* 0x000ea200000e0000 */
[----:B------:R-:W-:Y:S01]  /*5720*/  ISETP.GT.AND P4, PT, R3, 0x8, P4 ;  /* 0x000000080300780c */ /* 0x000fe20002784270 */
[----:B------:R-:W-:Y:S01]  /*5730*/  UISETP.NE.AND UP5, UPT, UR31, URZ, UPT ;  /* 0x0000003f1f00728c */ /* 0x000fe2000bfa5270 */
[----:B------:R-:W-:Y:S02]  /*5740*/  ISETP.LT.OR P6, PT, R5, 0x1, P6 ;  /* 0x000000010500780c */ /* 0x000fe400037c1670 */
[----:B------:R-:W-:Y:S01]  /*5750*/  PLOP3.LUT P2, PT, PT, PT, UP0, 0x40, 0x0 ;  /* 0x000000000000781c */ /* 0x000fe20003f4e808 */
[----:B------:R-:W-:Y:S01]  /*5760*/  UISETP.NE.AND UP0, UPT, UR23, URZ, UPT ;  /* 0x0000003f1700728c */ /* 0x000fe2000bf05270 */
[----:B------:R-:W-:-:S02]  /*5770*/  FSEL R114, R158, -INF , !P6 ;  /* 0xff8000009e727808 */ /* 0x000fc40007000000 */
[----:B------:R-:W-:Y:S01]  /*5780*/  PLOP3.LUT P6, PT, PT, PT, UP2, 0x40, 0x0 ;  /* 0x000000000000781c */ /* 0x000fe20003fce828 */
[----:B------:R-:W-:Y:S01]  /*5790*/  UISETP.NE.AND UP2, UPT, UR21, URZ, UPT ;  /* 0x0000003f1500728c */ /* 0x000fe2000bf45270 */
[----:B------:R-:W-:Y:S02]  /*57a0*/  ISETP.LT.OR P4, PT, R5, 0x9, P4 ;  /* 0x000000090500780c */ /* 0x000fe40002781670 */
[----:B------:R-:W-:Y:S02]  /*57b0*/  ISETP.GT.AND P6, PT, R3, 0x18, P6 ;  /* 0x000000180300780c */ /* 0x000fe400037c4270 */
[----:B------:R-:W-:Y:S02]  /*57c0*/  FSEL R117, R134, -INF , !P4 ;  /* 0xff80000086757808 */ /* 0x000fe40006000000 */
[----:B------:R-:W-:Y:S01]  /*57d0*/  PLOP3.LUT P4, PT, PT, PT, UP0, 0x40, 0x0 ;  /* 0x000000000000781c */ /* 0x000fe20003f8e808 */
[----:B------:R-:W-:Y:S01]  /*57e0*/  UISETP.NE.AND UP0, UPT, UR19, URZ, UPT ;  /* 0x0000003f1300728c */ /* 0x000fe2000bf05270 */
[----:B------:R-:W-:-:S02]  /*57f0*/  ISETP.LT.OR P6, PT, R5, 0x19, P6 ;  /* 0x000000190500780c */ /* 0x000fc400037c1670 */
[----:B-1----:R-:W-:Y:S02]  /*5800*/  FMNMX.FTZ R130, R130, R6, !PT ;  /* 0x0000000682827209 */ /* 0x002fe40007810000 */
[----:B------:R-:W-:Y:S02]  /*5810*/  FSEL R125, R86, -INF , !P6 ;  /* 0xff800000567d7808 */ /* 0x000fe40007000000 */
[----:B--2---:R-:W-:Y:S01]  /*5820*/  FMNMX.FTZ R129, R129, R7, !PT ;  /* 0x0000000781817209 */ /* 0x004fe20007810000 */
[----:B------:R-:W1:Y:S01]  /*5830*/  SHFL.BFLY PT, R6, R130, 0x1, 0x1f ;  /* 0x0c201f0082067f89 */ /* 0x000e6200000e0000 */
[----:B------:R-:W-:Y:S01]  /*5840*/  PLOP3.LUT P6, PT, PT, PT, UP0, 0x40, 0x0 ;  /* 0x000000000000781c */ /* 0x000fe20003fce808 */
[----:B------:R-:W-:Y:S01]  /*5850*/  UISETP.NE.AND UP0, UPT, UR14, URZ, UPT ;  /* 0x0000003f0e00728c */ /* 0x000fe2000bf05270 */
[C---:B------:R-:W-:Y:S01]  /*5860*/  ISETP.GT.AND P2, PT, R3.reuse, 0x9, P2 ;  /* 0x000000090300780c */ /* 0x040fe20001744270 */
[----:B------:R-:W2:Y:S01]  /*5870*/  SHFL.BFLY PT, R7, R129, 0x1, 0x1f ;  /* 0x0c201f0081077f89 */ /* 0x000ea200000e0000 */
[----:B------:R-:W-:-:S02]  /*5880*/  ISETP.GT.AND P6, PT, R3, 0x30, P6 ;  /* 0x000000300300780c */ /* 0x000fc400037c4270 */
[----:B------:R-:W-:Y:S01]  /*5890*/  PLOP3.LUT P0, PT, PT, PT, UP3, 0x40, 0x0 ;  /* 0x000000000000781c */ /* 0x000fe20003f0e838 */
[----:B------:R-:W-:Y:S01]  /*58a0*/  UISETP.NE.AND UP3, UPT, UR22, URZ, UPT ;  /* 0x0000003f1600728c */ /* 0x000fe2000bf65270 */
[C---:B------:R-:W-:Y:S02]  /*58b0*/  ISETP.LT.OR P6, PT, R5.reuse, 0x31, P6 ;  /* 0x000000310500780c */ /* 0x040fe400037c1670 */
[----:B------:R-:W-:Y:S02]  /*58c0*/  ISETP.LT.OR P2, PT, R5, 0xa, P2 ;  /* 0x0000000a0500780c */ /* 0x000fe40001741670 */
[----:B------:R-:W-:Y:S02]  /*58d0*/  FSEL R185, R138, -INF , !P6 ;  /* 0xff8000008ab97808 */ /* 0x000fe40007000000 */
[----:B------:R-:W-:Y:S02]  /*58e0*/  ISETP.GT.AND P4, PT, R3, 0x20, P4 ;  /* 0x000000200300780c */ /* 0x000fe40002784270 */
[----:B------:R-:W-:-:S02]  /*58f0*/  FSEL R118, R135, -INF , !P2 ;  /* 0xff80000087767808 */ /* 0x000fc40005000000 */
[----:B------:R-:W-:Y:S01]  /*5900*/  PLOP3.LUT P2, PT, PT, PT, UP3, 0x40, 0x0 ;  /* 0x000000000000781c */ /* 0x000fe20003f4e838 */
[----:B------:R-:W-:Y:S01]  /*5910*/  UISETP.NE.AND UP3, UPT, UR17, URZ, UPT ;  /* 0x0000003f1100728c */ /* 0x000fe2000bf65270 */
[----:B------:R-:W-:Y:S01]  /*5920*/  ISETP.LT.OR P4, PT, R5, 0x21, P4 ;  /* 0x000000210500780c */ /* 0x000fe20002781670 */
[----:B------:R-:W-:Y:S01]  /*5930*/  LDSM.16.MT88.4 R132, [R216+0x1900] ;  /* 0x00190000d884783b */ /* 0x000fe20000004200 */
[----:B------:R-:W-:Y:S01]  /*5940*/  PLOP3.LUT P5, PT, PT, PT, UP6, 0x40, 0x0 ;  /* 0x000000000000781c */ /* 0x000fe20003fae868 */
[----:B------:R-:W-:Y:S01]  /*5950*/  UISETP.NE.AND UP6, UPT, UR32, URZ, UPT ;  /* 0x0000003f2000728c */ /* 0x000fe2000bfc5270 */
[----:B-1----:R-:W-:Y:S02]  /*5960*/  FMNMX.FTZ R130, R130, R6, !PT ;  /* 0x0000000682827209 */ /* 0x002fe40007810000 */
[----:B------:R-:W-:Y:S02]  /*5970*/  FSEL R146, R146, -INF , !P4 ;  /* 0xff80000092927808 */ /* 0x000fe40006000000 */
[----:B--2---:R-:W-:Y:S01]  /*5980*/  FMNMX.FTZ R129, R129, R7, !PT ;  /* 0x0000000781817209 */ /* 0x004fe20007810000 */
[C---:B------:R-:W-:Y:S01]  /*5990*/  FMUL.FTZ R7, R130.reuse, c[0x0][0x2d0] ;  /* 0x0000b40082077a20 */ /* 0x040fe20000410000 */
[----:B------:R-:W-:-:S02]  /*59a0*/  FSETP.NEU.FTZ.AND P6, PT, R130, -INF , PT ;  /* 0xff8000008200780b */ /* 0x000fc40003fdd000 */
[----:B------:R-:W-:Y:S01]  /*59b0*/  PLOP3.LUT P4, PT, PT, PT, UP3, 0x40, 0x0 ;  /* 0x000000000000781c */ /* 0x000fe20003f8e838 */
[----:B------:R-:W-:Y:S01]  /*59c0*/  FMUL.FTZ R6, R129, c[0x0][0x2d0] ;  /* 0x0000b40081067a20 */ /* 0x000fe20000410000 */
[----:B------:R-:W-:Y:S01]  /*59d0*/  FSEL R7, R7, RZ, P6 ;  /* 0x000000ff07077208 */ /* 0x000fe20003000000 */
[----:B------:R-:W-:Y:S01]  /*59e0*/  UISETP.NE.AND UP3, UPT, UR24, URZ, UPT ;  /* 0x0000003f1800728c */ /* 0x000fe2000bf65270 */
[----:B------:R-:W-:Y:S02]  /*59f0*/  FSETP.NEU.FTZ.AND P6, PT, R129, -INF , PT ;  /* 0xff8000008100780b */ /* 0x000fe40003fdd000 */
[----:B------:R-:W-:Y:S01]  /*5a00*/  PLOP3.LUT P1, PT, PT, PT, UP1, 0x40, 0x0 ;  /* 0x000000000000781c */ /* 0x000fe20003f2e818 */
[----:B------:R-:W-:Y:S01]  /*5a10*/  UISETP.NE.AND UP1, UPT, UR20, URZ, UPT ;  /* 0x0000003f1400728c */ /* 0x000fe2000bf25270 */
[----:B------:R-:W-:Y:S01]  /*5a20*/  FSEL R6, R6, RZ, P6 ;  /* 0x000000ff06067208 */ /* 0x000fe20003000000 */
[----:B------:R-:W-:Y:S01]  /*5a30*/  FFMA.FTZ R8, R17, c[0x0][0x2d0], -R7 ;  /* 0x0000b40011087a23 */ /* 0x000fe20000010807 */
[----:B------:R-:W-:-:S02]  /*5a40*/  ISETP.GT.AND P4, PT, R3, 0x38, P4 ;  /* 0x000000380300780c */ /* 0x000fc40002784270 */
[C---:B------:R-:W-:Y:S01]  /*5a50*/  ISETP.GT.AND P5, PT, R3.reuse, 0x1, P5 ;  /* 0x000000010300780c */ /* 0x040fe20002fa4270 */
[----:B------:R-:W-:Y:S01]  /*5a60*/  FFMA.FTZ R0, R16, c[0x0][0x2d0], -R6 ;  /* 0x0000b40010007a23 */ /* 0x000fe20000010806 */
[C---:B------:R-:W-:Y:S01]  /*5a70*/  ISETP.GT.AND P1, PT, R3.reuse, 0x10, P1 ;  /* 0x000000100300780c */ /* 0x040fe20000f24270 */
[----:B------:R1:W-:Y:S01]  /*5a80*/  MUFU.EX2 R152, R8 ;  /* 0x0000000800987308 */ /* 0x0003e20000000800 */
[----:B------:R-:W-:Y:S02]  /*5a90*/  ISETP.GT.AND P0, PT, R3, 0x11, P0 ;  /* 0x000000110300780c */ /* 0x000fe40000704270 */
[C---:B------:R-:W-:Y:S02]  /*5aa0*/  ISETP.LT.OR P4, PT, R5.reuse, 0x39, P4 ;  /* 0x000000390500780c */ /* 0x040fe40002781670 */
[C---:B------:R-:W-:Y:S02]  /*5ab0*/  ISETP.LT.OR P5, PT, R5.reuse, 0x2, P5 ;  /* 0x000000020500780c */ /* 0x040fe40002fa1670 */
[C---:B------:R-:W-:Y:S01]  /*5ac0*/  ISETP.LT.OR P1, PT, R5.reuse, 0x11, P1 ;  /* 0x000000110500780c */ /* 0x040fe20000f21670 */
[----:B------:R2:W-:Y:S01]  /*5ad0*/  MUFU.EX2 R172, R0 ;  /* 0x0000000000ac7308 */ /* 0x0005e20000000800 */
[----:B------:R-:W-:-:S02]  /*5ae0*/  ISETP.LT.OR P0, PT, R5, 0x12, P0 ;  /* 0x000000120500780c */ /* 0x000fc40000701670 */
[----:B------:R-:W-:Y:S02]  /*5af0*/  FSEL R186, R142, -INF , !P4 ;  /* 0xff8000008eba7808 */ /* 0x000fe40006000000 */
[----:B------:R-:W-:Y:S02]  /*5b00*/  FSEL R115, R159, -INF , !P5 ;  /* 0xff8000009f737808 */ /* 0x000fe40006800000 */
[----:B------:R-:W-:Y:S01]  /*5b10*/  FSEL R120, R150, -INF , !P1 ;  /* 0xff80000096787808 */ /* 0x000fe20004800000 */
[----:B-1----:R-:W-:Y:S01]  /*5b20*/  FFMA.FTZ R8, R18, c[0x0][0x2d0], -R7 ;  /* 0x0000b40012087a23 */ /* 0x002fe20000010807 */
[----:B------:R-:W-:Y:S01]  /*5b30*/  FSEL R123, R151, -INF , !P0 ;  /* 0xff800000977b7808 */ /* 0x000fe20004000000 */
[----:B------:R-:W-:Y:S01]  /*5b40*/  LDSM.16.MT88.4 R156, [R213+0x1900] ;  /* 0x00190000d59c783b */ /* 0x000fe20000004200 */
[----:B------:R-:W-:Y:S01]  /*5b50*/  PLOP3.LUT P5, PT, PT, PT, UP4, 0x40, 0x0 ;  /* 0x000000000000781c */ /* 0x000fe20003fae848 */
[----:B------:R-:W-:Y:S01]  /*5b60*/  UISETP.NE.AND UP4, UPT, UR18, URZ, UPT ;  /* 0x0000003f1200728c */ /* 0x000fe2000bf85270 */
[----:B------:R-:W-:Y:S01]  /*5b70*/  PLOP3.LUT P1, PT, PT, PT, UP2, 0x40, 0x0 ;  /* 0x000000000000781c */ /* 0x000fe20003f2e828 */
[----:B------:R-:W-:Y:S01]  /*5b80*/  UISETP.NE.AND UP2, UPT, UR16, URZ, UPT ;  /* 0x0000003f1000728c */ /* 0x000fe2000bf45270 */
[----:B------:R-:W-:Y:S01]  /*5b90*/  PLOP3.LUT P0, PT, PT, PT, UP1, 0x40, 0x0 ;  /* 0x000000000000781c */ /* 0x000fe20003f0e818 */
[----:B--2---:R-:W-:Y:S01]  /*5ba0*/  FFMA.FTZ R0, R19, c[0x0][0x2d0], -R6 ;  /* 0x0000b40013007a23 */ /* 0x004fe20000010806 */
[----:B------:R-:W-:Y:S01]  /*5bb0*/  FMNMX.FTZ R2, R74, R109, !PT ;  /* 0x0000006d4a027209 */ /* 0x000fe20007810000 */
[----:B------:R-:W-:Y:S01]  /*5bc0*/  UISETP.NE.AND UP1, UPT, UR15, URZ, UPT ;  /* 0x0000003f0f00728c */ /* 0x000fe2000bf25270 */
[C---:B------:R-:W-:Y:S01]  /*5bd0*/  ISETP.GT.AND P5, PT, R3.reuse, 0x19, P5 ;  /* 0x000000190300780c */ /* 0x040fe20002fa4270 */
[----:B------:R1:W-:Y:S01]  /*5be0*/  MUFU.EX2 R149, R0 ;  /* 0x0000000000957308 */ /* 0x0003e20000000800 */
[C---:B------:R-:W-:Y:S01]  /*5bf0*/  ISETP.GT.AND P2, PT, R3.reuse, 0x21, P2 ;  /* 0x000000210300780c */ /* 0x040fe20001744270 */
[----:B------:R-:W-:Y:S01]  /*5c00*/  ULDC.64 UR14, c[0x0][0x2c8] ;  /* 0x0000b200000e7ab9 */ /* 0x000fe20000000a00 */
[C---:B------:R-:W-:Y:S01]  /*5c10*/  ISETP.GT.AND P1, PT, R3.reuse, 0x28, P1 ;  /* 0x000000280300780c */ /* 0x040fe20000f24270 */
[----:B------:R-:W-:Y:S01]  /*5c20*/  UIMAD.WIDE.U32 UR16, UR11, UR14, URZ ;  /* 0x0000000e0b1072a5 */ /* 0x000fe2000f8e003f */
[----:B------:R-:W-:-:S02]  /*5c30*/  ISETP.GT.AND P0, PT, R3, 0x29, P0 ;  /* 0x000000290300780c */ /* 0x000fc40000704270 */
[----:B------:R-:W-:Y:S01]  /*5c40*/  FMNMX.FTZ R2, R112, R2, !PT ;  /* 0x0000000270027209 */ /* 0x000fe20007810000 */
[----:B------:R2:W3:Y:S01]  /*5c50*/  MUFU.EX2 R169, R8 ;  /* 0x0000000800a97308 */ /* 0x0004e20000000800 */
[C---:B------:R-:W-:Y:S02]  /*5c60*/  ISETP.LT.OR P5, PT, R5.reuse, 0x1a, P5 ;  /* 0x0000001a0500780c */ /* 0x040fe40002fa1670 */
[C---:B------:R-:W-:Y:S02]  /*5c70*/  ISETP.LT.OR P2, PT, R5.reuse, 0x22, P2 ;  /* 0x000000220500780c */ /* 0x040fe40001741670 */
[C---:B------:R-:W-:Y:S02]  /*5c80*/  ISETP.LT.OR P1, PT, R5.reuse, 0x29, P1 ;  /* 0x000000290500780c */ /* 0x040fe40000f21670 */
[----:B------:R-:W-:Y:S01]  /*5c90*/  ISETP.LT.OR P0, PT, R5, 0x2a, P0 ;  /* 0x0000002a0500780c */ /* 0x000fe20000701670 */
[----:B-1----:R-:W-:Y:S01]  /*5ca0*/  FFMA.FTZ R0, R22, c[0x0][0x2d0], -R7 ;  /* 0x0000b40016007a23 */ /* 0x002fe20000010807 */
[----:B------:R-:W-:-:S02]  /*5cb0*/  FSEL R127, R87, -INF , !P5 ;  /* 0xff800000577f7808 */ /* 0x000fc40006800000 */
[----:B------:R-:W-:Y:S01]  /*5cc0*/  FSEL R147, R147, -INF , !P2 ;  /* 0xff80000093937808 */ /* 0x000fe20005000000 */
[----:B------:R1:W-:Y:S01]  /*5cd0*/  MUFU.EX2 R142, R0 ;  /* 0x00000000008e7308 */ /* 0x0003e20000000800 */
[----:B------:R-:W-:Y:S01]  /*5ce0*/  FSEL R131, R78, -INF , !P1 ;  /* 0xff8000004e837808 */ /* 0x000fe20004800000 */
[----:B------:R-:W-:Y:S01]  /*5cf0*/  LDSM.16.MT88.4 R84, [R214+0x900] ;  /* 0x00090000d654783b */ /* 0x000fe20000004200 */
[----:B------:R-:W-:Y:S01]  /*5d00*/  FSEL R140, R79, -INF , !P0 ;  /* 0xff8000004f8c7808 */ /* 0x000fe20004000000 */
[--C-:B--2---:R-:W-:Y:S01]  /*5d10*/  FFMA.FTZ R8, R20, c[0x0][0x2d0], -R7.reuse ;  /* 0x0000b40014087a23 */ /* 0x104fe20000010807 */
[----:B------:R-:W-:Y:S01]  /*5d20*/  PLOP3.LUT P5, PT, PT, PT, UP4, 0x40, 0x0 ;  /* 0x000000000000781c */ /* 0x000fe20003fae848 */
[----:B------:R-:W-:Y:S01]  /*5d30*/  UISETP.NE.AND UP4, UPT, UR29, URZ, UPT ;  /* 0x0000003f1d00728c */ /* 0x000fe2000bf85270 */
[----:B------:R-:W-:Y:S01]  /*5d40*/  PLOP3.LUT P2, PT, PT, PT, UP2, 0x40, 0x0 ;  /* 0x000000000000781c */ /* 0x000fe20003f4e828 */
[----:B------:R-:W-:Y:S01]  /*5d50*/  UISETP.NE.AND UP2, UPT, UR26, URZ, UPT ;  /* 0x0000003f1a00728c */ /* 0x000fe2000bf45270 */
[----:B------:R-:W-:Y:S01]  /*5d60*/  PLOP3.LUT P1, PT, PT, PT, UP1, 0x40, 0x0 ;  /* 0x000000000000781c */ /* 0x000fe20003f2e818 */
[----:B------:R-:W2:Y:S01]  /*5d70*/  LDSM.16.MT88.4 R76, [R213+0x100] ;  /* 0x00010000d54c783b */ /* 0x000ea20000004200 */
[----:B------:R-:W-:Y:S01]  /*5d80*/  PLOP3.LUT P0, PT, PT, PT, UP0, 0x40, 0x0 ;  /* 0x000000000000781c */ /* 0x000fe20003f0e808 */
[----:B------:R-:W-:Y:S01]  /*5d90*/  UISETP.NE.AND UP0, UPT, UR13, URZ, UPT ;  /* 0x0000003f0d00728c */ /* 0x000fe2000bf05270 */
[C---:B------:R-:W-:Y:S01]  /*5da0*/  ISETP.GT.AND P5, PT, R3.reuse, 0x31, P5 ;  /* 0x000000310300780c */ /* 0x040fe20002fa4270 */
[----:B------:R4:W-:Y:S01]  /*5db0*/  MUFU.EX2 R177, R8 ;  /* 0x0000000800b17308 */ /* 0x0009e20000000800 */
[----:B------:R-:W-:Y:S01]  /*5dc0*/  ISETP.GT.AND P2, PT, R3, 0x39, P2 ;  /* 0x000000390300780c */ /* 0x000fe20001744270 */
[----:B-1----:R-:W-:Y:S01]  /*5dd0*/  FFMA.FTZ R0, R23, c[0x0][0x2d0], -R7 ;  /* 0x0000b40017007a23 */ /* 0x002fe20000010807 */
[C---:B------:R-:W-:Y:S01]  /*5de0*/  ISETP.GT.AND P1, PT, R3.reuse, 0x40, P1 ;  /* 0x000000400300780c */ /* 0x040fe20000f24270 */
[----:B------:R-:W-:Y:S01]  /*5df0*/  UISETP.NE.AND UP1, UPT, UR25, URZ, UPT ;  /* 0x0000003f1900728c */ /* 0x000fe2000bf25270 */
[----:B------:R-:W-:-:S02]  /*5e00*/  ISETP.GT.AND P0, PT, R3, 0x41, P0 ;  /* 0x000000410300780c */ /* 0x000fc40000704270 */
[C---:B------:R-:W-:Y:S01]  /*5e10*/  ISETP.LT.OR P5, PT, R5.reuse, 0x32, P5 ;  /* 0x000000320500780c */ /* 0x040fe20002fa1670 */
[----:B------:R1:W-:Y:S01]  /*5e20*/  MUFU.EX2 R237, R0 ;  /* 0x0000000000ed7308 */ /* 0x0003e20000000800 */
[C---:B------:R-:W-:Y:S02]  /*5e30*/  ISETP.LT.OR P2, PT, R5.reuse, 0x3a, P2 ;  /* 0x0000003a0500780c */ /* 0x040fe40001741670 */
[C---:B------:R-:W-:Y:S02]  /*5e40*/  ISETP.LT.OR P1, PT, R5.reuse, 0x41, P1 ;  /* 0x000000410500780c */ /* 0x040fe40000f21670 */
[----:B------:R-:W-:Y:S02]  /*5e50*/  ISETP.LT.OR P0, PT, R5, 0x42, P0 ;  /* 0x000000420500780c */ /* 0x000fe40000701670 */
[----:B------:R-:W-:Y:S01]  /*5e60*/  FSEL R187, R139, -INF , !P5 ;  /* 0xff8000008bbb7808 */ /* 0x000fe20006800000 */
[--C-:B----4-:R-:W-:Y:S01]  /*5e70*/  FFMA.FTZ R8, R21, c[0x0][0x2d0], -R7.reuse ;  /* 0x0000b40015087a23 */ /* 0x110fe20000010807 */
[----:B------:R-:W-:Y:S01]  /*5e80*/  FSEL R188, R143, -INF , !P2 ;  /* 0xff8000008fbc7808 */ /* 0x000fe20005000000 */
[----:B------:R-:W-:Y:S01]  /*5e90*/  @UP1 UMOV UR13, UR17 ;  /* 0x00000011000d1c82 */ /* 0x000fe20008000000 */
[----:B------:R-:W-:Y:S01]  /*5ea0*/  FSEL R201, R106, -INF , !P1 ;  /* 0xff8000006ac97808 */ /* 0x000fe20004800000 */
[----:B------:R4:W5:Y:S01]  /*5eb0*/  MUFU.EX2 R136, R8 ;  /* 0x0000000800887308 */ /* 0x0009620000000800 */
[----:B------:R-:W-:Y:S01]  /*5ec0*/  FSEL R200, R107, -INF , !P0 ;  /* 0xff8000006bc87808 */ /* 0x000fe20004000000 */
[----:B------:R-:W-:Y:S01]  /*5ed0*/  @UP1 USHF.R.U32.HI UR11, URZ, UR15, UR13 ;  /* 0x0000000f3f0b1299 */ /* 0x000fe2000801160d */
[----:B------:R-:W-:Y:S01]  /*5ee0*/  PLOP3.LUT P6, PT, PT, PT, UP0, 0x40, 0x0 ;  /* 0x000000000000781c */ /* 0x000fe20003fce808 */
[----:B-1----:R-:W-:Y:S01]  /*5ef0*/  FFMA.FTZ R0, R24, c[0x0][0x2d0], -R7 ;  /* 0x0000b40018007a23 */ /* 0x002fe20000010807 */
[----:B------:R-:W-:Y:S01]  /*5f00*/  PLOP3.LUT P5, PT, PT, PT, UP6, 0x40, 0x0 ;  /* 0x000000000000781c */ /* 0x000fe20003fae868 */
[----:B------:R-:W1:Y:S01]  /*5f10*/  LDSM.16.MT88.4 R104, [R213+0x900] ;  /* 0x00090000d568783b */ /* 0x000e620000004200 */
[----:B------:R-:W-:Y:S01]  /*5f20*/  PLOP3.LUT P4, PT, PT, PT, UP5, 0x40, 0x0 ;  /* 0x000000000000781c */ /* 0x000fe20003f8e858 */
[----:B------:R2:W-:Y:S01]  /*5f30*/  MUFU.EX2 R165, R0 ;  /* 0x0000000000a57308 */ /* 0x0005e20000000800 */
[----:B------:R-:W-:Y:S01]  /*5f40*/  PLOP3.LUT P2, PT, PT, PT, UP4, 0x40, 0x0 ;  /* 0x000000000000781c */ /* 0x000fe20003f4e848 */
[----:B------:R-:W-:Y:S01]  /*5f50*/  UISETP.NE.AND UP0, UPT, UR27, URZ, UPT ;  /* 0x0000003f1b00728c */ /* 0x000fe2000bf05270 */
[----:B------:R-:W-:Y:S01]  /*5f60*/  PLOP3.LUT P1, PT, PT, PT, UP3, 0x40, 0x0 ;  /* 0x000000000000781c */ /* 0x000fe20003f2e838 */
[----:B------:R-:W-:Y:S01]  /*5f70*/  UIADD3 UR13, UR6, -0x2, URZ ;  /* 0xfffffffe060d7890 */ /* 0x000fe2000fffe03f */
[----:B------:R-:W-:Y:S01]  /*5f80*/  PLOP3.LUT P0, PT, PT, PT, UP2, 0x40, 0x0 ;  /* 0x000000000000781c */ /* 0x000fe20003f0e828 */
[----:B------:R-:W-:Y:S01]  /*5f90*/  UIADD3 UR14, UR5, UR11, URZ ;  /* 0x0000000b050e7290 */ /* 0x000fe2000fffe03f */
[C---:B------:R-:W-:Y:S01]  /*5fa0*/  ISETP.GT.AND P6, PT, R3.reuse, 0x48, P6 ;  /* 0x000000480300780c */ /* 0x040fe200037c4270 */
[----:B----4-:R-:W-:Y:S01]  /*5fb0*/  FFMA.FTZ R8, R14, c[0x0][0x2d0], -R6 ;  /* 0x0000b4000e087a23 */ /* 0x010fe20000010806 */
[C---:B------:R-:W-:Y:S01]  /*5fc0*/  ISETP.GT.AND P5, PT, R3.reuse, 0x49, P5 ;  /* 0x000000490300780c */ /* 0x040fe20002fa4270 */
[----:B------:R-:W-:Y:S01]  /*5fd0*/  ULDC UR6, c[0x0][0x328] ;  /* 0x0000ca0000067ab9 */ /* 0x000fe20000000800 */
[C---:B------:R-:W-:Y:S01]  /*5fe0*/  ISETP.GT.AND P4, PT, R3.reuse, 0x50, P4 ;  /* 0x000000500300780c */ /* 0x040fe20002784270 */
[----:B------:R4:W-:Y:S01]  /*5ff0*/  MUFU.EX2 R238, R8 ;  /* 0x0000000800ee7308 */ /* 0x0009e20000000800 */
[C---:B------:R-:W-:Y:S01]  /*6000*/  ISETP.GT.AND P2, PT, R3.reuse, 0x51, P2 ;  /* 0x000000510300780c */ /* 0x040fe20001744270 */
[----:B------:R-:W-:Y:S01]  /*6010*/  UIADD3 UR6, UR14, UR6, URZ ;  /* 0x000000060e067290 */ /* 0x000fe2000fffe03f */
[----:B------:R-:W-:-:S02]  /*6020*/  ISETP.GT.AND P1, PT, R3, 0x58, P1 ;  /* 0x000000580300780c */ /* 0x000fc40000f24270 */
[----:B--2---:R-:W-:Y:S01]  /*6030*/  FMNMX.FTZ R0, R116, R2, !PT ;  /* 0x0000000274007209 */ /* 0x004fe20007810000 */
[----:B------:R-:W-:Y:S01]  /*6040*/  FFMA.FTZ R2, R26, c[0x0][0x2d0], -R7 ;  /* 0x0000b4001a027a23 */ /* 0x000fe20000010807 */
[----:B------:R-:W-:Y:S02]  /*6050*/  ISETP.GT.AND P0, PT, R3, 0x59, P0 ;  /* 0x000000590300780c */ /* 0x000fe40000704270 */
[----:B------:R-:W-:Y:S01]  /*6060*/  FMNMX.FTZ R0, R121, R0, !PT ;  /* 0x0000000079007209 */ /* 0x000fe20007810000 */
[----:B------:R2:W-:Y:S01]  /*6070*/  MUFU.EX2 R176, R2 ;  /* 0x0000000200b07308 */ /* 0x0005e20000000800 */
[----:B------:R-:W-:Y:S02]  /*6080*/  FMNMX.FTZ R3, R114, R115, !PT ;  /* 0x0000007372037209 */ /* 0x000fe40007810000 */
[----:B------:R-:W-:Y:S02]  /*6090*/  FMNMX.FTZ R0, R122, R0, !PT ;  /* 0x000000007a007209 */ /* 0x000fe40007810000 */
[----:B------:R-:W-:Y:S01]  /*60a0*/  FMNMX.FTZ R3, R117, R3, !PT ;  /* 0x0000000375037209 */ /* 0x000fe20007810000 */
[----:B----4-:R-:W-:Y:S01]  /*60b0*/  FFMA.FTZ R8, R15, c[0x0][0x2d0], -R6 ;  /* 0x0000b4000f087a23 */ /* 0x010fe20000010806 */
[----:B------:R-:W-:-:S02]  /*60c0*/  FMNMX.FTZ R0, R124, R0, !PT ;  /* 0x000000007c007209 */ /* 0x000fc40007810000 */
[----:B------:R-:W-:Y:S01]  /*60d0*/  FMNMX.FTZ R3, R118, R3, !PT ;  /* 0x0000000376037209 */ /* 0x000fe20007810000 */
[----:B------:R-:W4:Y:S01]  /*60e0*/  MUFU.EX2 R153, R8 ;  /* 0x0000000800997308 */ /* 0x000f220000000800 */
[----:B------:R-:W-:Y:S02]  /*60f0*/  FMNMX.FTZ R0, R126, R0, !PT ;  /* 0x000000007e007209 */ /* 0x000fe40007810000 */
[----:B------:R-:W-:Y:S02]  /*6100*/  FMNMX.FTZ R3, R120, R3, !PT ;  /* 0x0000000378037209 */ /* 0x000fe40007810000 */
[----:B------:R-:W-:Y:S01]  /*6110*/  FMNMX.FTZ R0, R161, R0, !PT ;  /* 0x00000000a1007209 */ /* 0x000fe20007810000 */
[----:B--2---:R-:W-:Y:S01]  /*6120*/  FFMA.FTZ R2, R25, c[0x0][0x2d0], -R6 ;  /* 0x0000b40019027a23 */ /* 0x004fe20000010806 */
[----:B------:R-:W-:Y:S02]  /*6130*/  FMNMX.FTZ R3, R123, R3, !PT ;  /* 0x000000037b037209 */ /* 0x000fe40007810000 */
[----:B------:R-:W-:Y:S01]  /*6140*/  FMNMX.FTZ R0, R160, R0, !PT ;  /* 0x00000000a0007209 */ /* 0x000fe20007810000 */
[----:B------:R2:W-:Y:S01]  /*6150*/  MUFU.EX2 R170, R2 ;  /* 0x0000000200aa7308 */ /* 0x0005e20000000800 */
[----:B------:R-:W-:-:S02]  /*6160*/  ISETP.LT.OR P6, PT, R5, 0x49, P6 ;  /* 0x000000490500780c */ /* 0x000fc400037c1670 */
[----:B------:R-:W-:Y:S02]  /*6170*/  FMNMX.FTZ R0, R145, R0, !PT ;  /* 0x0000000091007209 */ /* 0x000fe40007810000 */
[C---:B------:R-:W-:Y:S02]  /*6180*/  ISETP.LT.OR P5, PT, R5.reuse, 0x4a, P5 ;  /* 0x0000004a0500780c */ /* 0x040fe40002fa1670 */
[----:B------:R-:W-:Y:S02]  /*6190*/  FMNMX.FTZ R0, R144, R0, !PT ;  /* 0x0000000090007209 */ /* 0x000fe40007810000 */
[----:B------:R-:W-:Y:S02]  /*61a0*/  FSEL R180, R178, -INF , !P6 ;  /* 0xff800000b2b47808 */ /* 0x000fe40007000000 */
[----:B------:R-:W-:Y:S02]  /*61b0*/  FMNMX.FTZ R0, R198, R0, !PT ;  /* 0x00000000c6007209 */ /* 0x000fe40007810000 */
[----:B------:R-:W-:-:S02]  /*61c0*/  ISETP.LT.OR P4, PT, R5, 0x51, P4 ;  /* 0x000000510500780c */ /* 0x000fc40002781670 */
[----:B------:R-:W-:Y:S01]  /*61d0*/  FMNMX.FTZ R0, R202, R0, !PT ;  /* 0x00000000ca007209 */ /* 0x000fe20007810000 */
[----:B--2---:R-:W-:Y:S01]  /*61e0*/  FFMA.FTZ R2, R27, c[0x0][0x2d0], -R6 ;  /* 0x0000b4001b027a23 */ /* 0x004fe20000010806 */
[----:B------:R-:W-:Y:S02]  /*61f0*/  FSEL R179, R179, -INF , !P5 ;  /* 0xff800000b3b37808 */ /* 0x000fe40006800000 */
[----:B------:R-:W-:Y:S01]  /*6200*/  FMNMX.FTZ R0, R205, R0, !PT ;  /* 0x00000000cd007209 */ /* 0x000fe20007810000 */
[----:B------:R2:W1:Y:S01]  /*6210*/  MUFU.EX2 R141, R2 ;  /* 0x00000002008d7308 */ /* 0x0004620000000800 */
[----:B------:R-:W-:Y:S02]  /*6220*/  ISETP.LT.OR P2, PT, R5, 0x52, P2 ;  /* 0x000000520500780c */ /* 0x000fe40001741670 */
[----:B------:R-:W-:Y:S02]  /*6230*/  FMNMX.FTZ R0, R208, R0, !PT ;  /* 0x00000000d0007209 */ /* 0x000fe40007810000 */
[----:B------:R-:W-:-:S02]  /*6240*/  FSEL R181, R166, -INF , !P4 ;  /* 0xff800000a6b57808 */ /* 0x000fc40006000000 */
[----:B------:R-:W-:Y:S02]  /*6250*/  FMNMX.FTZ R0, R230, R0, !PT ;  /* 0x00000000e6007209 */ /* 0x000fe40007810000 */
[----:B------:R-:W-:Y:S02]  /*6260*/  ISETP.LT.OR P1, PT, R5, 0x59, P1 ;  /* 0x000000590500780c */ /* 0x000fe40000f21670 */
[----:B------:R-:W-:Y:S02]  /*6270*/  FSEL R184, R167, -INF , !P2 ;  /* 0xff800000a7b87808 */ /* 0x000fe40005000000 */
[----:B---3--:R-:W-:Y:S02]  /*6280*/  F2FP.BF16.PACK_AB R12, R169, R152 ;  /* 0x00000098a90c723e */ /* 0x008fe400000010ff */
[----:B-----5:R-:W-:Y:S01]  /*6290*/  F2FP.BF16.PACK_AB R14, R136, R177 ;  /* 0x000000b1880e723e */ /* 0x020fe200000010ff */
[----:B--2---:R-:W-:Y:S01]  /*62a0*/  FFMA.FTZ R2, R28, c[0x0][0x2d0], -R6 ;  /* 0x0000b4001c027a23 */ /* 0x004fe20000010806 */
[----:B----4-:R-:W-:-:S02]  /*62b0*/  F2FP.BF16.PACK_AB R13, R153, R238 ;  /* 0x000000ee990d723e */ /* 0x010fc400000010ff */
[----:B------:R-:W-:Y:S01]  /*62c0*/  F2FP.BF16.PACK_AB R15, R149, R172 ;  /* 0x000000ac950f723e */ /* 0x000fe200000010ff */
[----:B------:R2:W-:Y:S01]  /*62d0*/  MUFU.EX2 R164, R2 ;  /* 0x0000000200a47308 */ /* 0x0005e20000000800 */
[----:B------:R-:W-:Y:S02]  /*62e0*/  ISETP.LT.OR P0, PT, R5, 0x5a, P0 ;  /* 0x0000005a0500780c */ /* 0x000fe40000701670 */
[----:B------:R-:W-:Y:S02]  /*62f0*/  FSEL R183, R154, -INF , !P1 ;  /* 0xff8000009ab77808 */ /* 0x000fe40004800000 */
[----:B------:R-:W-:Y:S01]  /*6300*/  FSEL R182, R155, -INF , !P0 ;  /* 0xff8000009bb67808 */ /* 0x000fe20004000000 */
[----:B------:R-:W-:Y:S01]  /*6310*/  HMMA.16816.F32.BF16 R16, R12, R76, RZ ;  /* 0x0000004c0c10723c */ /* 0x000fe200000418ff */
[----:B------:R-:W-:Y:S02]  /*6320*/  F2FP.BF16.PACK_AB R8, R237, R142 ;  /* 0x0000008eed08723e */ /* 0x000fe400000010ff */
[----:B-1----:R-:W-:-:S02]  /*6330*/  F2FP.BF16.PACK_AB R9, R141, R170 ;  /* 0x000000aa8d09723e */ /* 0x002fc400000010ff */
[----:B------:R-:W-:-:S03]  /*6340*/  F2FP.BF16.PACK_AB R10, R176, R165 ;  /* 0x000000a5b00a723e */ /* 0x000fc600000010ff */
[----:B------:R-:W-:Y:S01]  /*6350*/  HMMA.16816.F32.BF16 R20, R12, R80, RZ ;  /* 0x000000500c14723c */ /* 0x000fe200000418ff */
[----:B--2---:R-:W-:-:S04]  /*6360*/  FFMA.FTZ R2, R32, c[0x0][0x2d0], -R6 ;  /* 0x0000b40020027a23 */ /* 0x004fc80000010806 */
[----:B------:R1:W2:Y:S03]  /*6370*/  MUFU.EX2 R171, R2 ;  /* 0x0000000200ab7308 */ /* 0x0002a60000000800 */
[C---:B------:R-:W-:Y:S08]  /*6380*/  HMMA.16816.F32.BF16 R32, R12.reuse, R78, RZ ;  /* 0x0000004e0c20723c */ /* 0x040ff000000418ff */
[----:B------:R-:W-:Y:S01]  /*6390*/  HMMA.16816.F32.BF16 R24, R12, R88, RZ ;  /* 0x000000580c18723c */ /* 0x000fe200000418ff */
[----:B-1----:R-:W-:Y:S01]  /*63a0*/  FMNMX.FTZ R2, R125, R3, !PT ;  /* 0x000000037d027209 */ /* 0x002fe20007810000 */
[----:B------:R-:W-:-:S06]  /*63b0*/  FFMA.FTZ R3, R36, c[0x0][0x2d0], -R7 ;  /* 0x0000b40024037a23 */ /* 0x000fcc0000010807 */
[C---:B------:R-:W-:Y:S01]  /*63c0*/  HMMA.16816.F32.BF16 R28, R12.reuse, R96, RZ ;  /* 0x000000600c1c723c */ /* 0x040fe200000418ff */
[----:B--2---:R-:W-:Y:S02]  /*63d0*/  F2FP.BF16.PACK_AB R11, R171, R164 ;  /* 0x000000a4ab0b723e */ /* 0x004fe400000010ff */
[----:B------:R-:W-:Y:S01]  /*63e0*/  FMNMX.FTZ R2, R127, R2, !PT ;  /* 0x000000027f027209 */ /* 0x000fe20007810000 */
[----:B------:R1:W-:Y:S04]  /*63f0*/  MUFU.EX2 R137, R3 ;  /* 0x0000000300897308 */ /* 0x0003e80000000800 */
[C---:B------:R-:W-:Y:S08]  /*6400*/  HMMA.16816.F32.BF16 R36, R12.reuse, R82, RZ ;  /* 0x000000520c24723c */ /* 0x040ff000000418ff */
[----:B------:R-:W-:Y:S01]  /*6410*/  HMMA.16816.F32.BF16 R48, R12, R90, RZ ;  /* 0x0000005a0c30723c */ /* 0x000fe200000418ff */
[----:B-1----:R-:W-:Y:S01]  /*6420*/  FMNMX.FTZ R3, R146, R2, !PT ;  /* 0x0000000292037209 */ /* 0x002fe20007810000 */
[----:B------:R-:W-:-:S03]  /*6430*/  FFMA.FTZ R2, R40, c[0x0][0x2d0], -R7 ;  /* 0x0000b40028027a23 */ /* 0x000fc60000010807 */
[----:B------:R-:W-:Y:S01]  /*6440*/  FMNMX.FTZ R3, R147, R3, !PT ;  /* 0x0000000393037209 */ /* 0x000fe20007810000 */
[----:B------:R1:W2:Y:S02]  /*6450*/  MUFU.EX2 R239, R2 ;  /* 0x0000000200ef7308 */ /* 0x0002a40000000800 */
[----:B------:R-:W-:Y:S08]  /*6460*/  HMMA.16816.F32.BF16 R44, R12, R98, RZ ;  /* 0x000000620c2c723c */ /* 0x000ff000000418ff */
        /* <DEDUP_REMOVED lines=18> */
[----:B------:R-:W-:-:S04]  /*6590*/  FMNMX.FTZ R0, R233, R0, !PT ;  /* 0x00000000e9007209 */ /* 0x000fc80007810000 */
[----:B------:R-:W-:Y:S01]  /*65a0*/  FMNMX.FTZ R0, R234, R0, !PT ;  /* 0x00000000ea007209 */ /* 0x000fe20007810000 */
[----:B-1----:R-:W-:-:S04]  /*65b0*/  FFMA.FTZ R3, R43, c[0x0][0x2d0], -R7 ;  /* 0x0000b4002b037a23 */ /* 0x002fc80000010807 */
[----:B------:R-:W1:Y:S01]  /*65c0*/  SHFL.BFLY PT, R4, R0, 0x2, 0x1f ;  /* 0x0c401f0000047f89 */ /* 0x000e6200000e0000 */
[C---:B------:R-:W-:Y:S01]  /*65d0*/  HMMA.16816.F32.BF16 R40, R8.reuse, R92, R20 ;  /* 0x0000005c0828723c */ /* 0x040fe20000041814 */
[----:B------:R4:W-:Y:S07]  /*65e0*/  MUFU.EX2 R235, R3 ;  /* 0x0000000300eb7308 */ /* 0x0009ee0000000800 */
[C---:B------:R-:W-:Y:S08]  /*65f0*/  HMMA.16816.F32.BF16 R20, R8.reuse, R84, R24 ;  /* 0x000000540814723c */ /* 0x040ff00000041818 */
[----:B------:R-:W-:Y:S01]  /*6600*/  HMMA.16816.F32.BF16 R24, R8, R86, R48 ;  /* 0x000000560818723c */ /* 0x000fe20000041830 */
[----:B----4-:R-:W-:Y:S01]  /*6610*/  FMNMX.FTZ R3, R186, R2, !PT ;  /* 0x00000002ba037209 */ /* 0x010fe20007810000 */
[----:B------:R-:W-:-:S04]  /*6620*/  FFMA.FTZ R2, R56, c[0x0][0x2d0], -R6 ;  /* 0x0000b40038027a23 */ /* 0x000fc80000010806 */
[----:B------:R4:W-:Y:S01]  /*6630*/  MUFU.EX2 R148, R2 ;  /* 0x0000000200947308 */ /* 0x0009e20000000800 */
[----:B-1----:R-:W-:Y:S02]  /*6640*/  FMNMX.FTZ R0, R0, R4, !PT ;  /* 0x0000000400007209 */ /* 0x002fe40007810000 */
[----:B--2---:R-:W-:Y:S02]  /*6650*/  F2FP.BF16.PACK_AB R8, R239, R137 ;  /* 0x00000089ef08723e */ /* 0x004fe400000010ff */
[----:B---3--:R-:W-:Y:S01]  /*6660*/  F2FP.BF16.PACK_AB R10, R173, R236 ;  /* 0x000000ecad0a723e */ /* 0x008fe200000010ff */
[----:B------:R-:W1:Y:S01]  /*6670*/  SHFL.BFLY PT, R5, R0, 0x1, 0x1f ;  /* 0x0c201f0000057f89 */ /* 0x000e6200000e0000 */
[----:B----4-:R-:W-:Y:S01]  /*6680*/  FMNMX.FTZ R2, R188, R3, !PT ;  /* 0x00000003bc027209 */ /* 0x010fe20007810000 */
[----:B------:R-:W-:Y:S02]  /*6690*/  FFMA.FTZ R3, R57, c[0x0][0x2d0], -R6 ;  /* 0x0000b40039037a23 */ /* 0x000fe40000010806 */
[----:B------:R-:W-:Y:S01]  /*66a0*/  LDSM.16.MT88.4 R56, [R215+0x1100] ;  /* 0x00110000d738783b */ /* 0x000fe20000004200 */
[----:B------:R-:W-:Y:S01]  /*66b0*/  FMNMX.FTZ R2, R201, R2, !PT ;  /* 0x00000002c9027209 */ /* 0x000fe20007810000 */
[----:B------:R2:W3:Y:S03]  /*66c0*/  MUFU.EX2 R143, R3 ;  /* 0x00000003008f7308 */ /* 0x0004e60000000800 */
[----:B------:R-:W-:-:S04]  /*66d0*/  FMNMX.FTZ R2, R200, R2, !PT ;  /* 0x00000002c8027209 */ /* 0x000fc80007810000 */
[----:B------:R-:W-:Y:S02]  /*66e0*/  FMNMX.FTZ R2, R180, R2, !PT ;  /* 0x00000002b4027209 */ /* 0x000fe40007810000 */
[----:B-1----:R-:W-:Y:S01]  /*66f0*/  FMNMX.FTZ R128, R0, R5, !PT ;  /* 0x0000000500807209 */ /* 0x002fe20007810000 */
[----:B------:R-:W-:Y:S01]  /*6700*/  FFMA.FTZ R0, R108, c[0x0][0x2d0], -R6 ;  /* 0x0000b4006c007a23 */ /* 0x000fe20000010806 */
[----:B------:R-:W-:Y:S01]  /*6710*/  FMNMX.FTZ R2, R179, R2, !PT ;  /* 0x00000002b3027209 */ /* 0x000fe20007810000 */
[----:B------:R-:W-:Y:S01]  /*6720*/  IMAD.MOV.U32 R5, RZ, RZ, R238 ;  /* 0x000000ffff057224 */ /* 0x000fe200078e00ee */
[----:B------:R-:W-:Y:S01]  /*6730*/  FSETP.NEU.FTZ.AND P0, PT, R128, -INF , PT ;  /* 0xff8000008000780b */ /* 0x000fe20003f1d000 */
[----:B------:R1:W-:Y:S01]  /*6740*/  MUFU.EX2 R246, R0 ;  /* 0x0000000000f67308 */ /* 0x0003e20000000800 */
[----:B------:R-:W-:Y:S01]  /*6750*/  FMNMX.FTZ R2, R181, R2, !PT ;  /* 0x00000002b5027209 */ /* 0x000fe20007810000 */
[----:B--2---:R-:W-:Y:S01]  /*6760*/  FFMA.FTZ R3, R64, c[0x0][0x2d0], -R6 ;  /* 0x0000b40040037a23 */ /* 0x004fe20000010806 */
[----:B---3--:R-:W-:Y:S01]  /*6770*/  F2FP.BF16.PACK_AB R9, R143, R148 ;  /* 0x000000948f09723e */ /* 0x008fe200000010ff */
[----:B------:R-:W2:Y:S01]  /*6780*/  LDSM.16.MT88.4 R64, [R214+0x1100] ;  /* 0x00110000d640783b */ /* 0x000ea20000004200 */
[----:B------:R-:W-:-:S03]  /*6790*/  MOV R108, R176 ;  /* 0x000000b0006c7202 */ /* 0x000fc60000000f00 */
[----:B------:R3:W-:Y:S01]  /*67a0*/  MUFU.EX2 R168, R3 ;  /* 0x0000000300a87308 */ /* 0x0007e20000000800 */
[----:B-1----:R-:W-:Y:S02]  /*67b0*/  FFMA.FTZ R0, R111, c[0x0][0x2d0], -R6 ;  /* 0x0000b4006f007a23 */ /* 0x002fe40000010806 */
[----:B------:R-:W-:-:S05]  /*67c0*/  IMAD.MOV.U32 R111, RZ, RZ, R177 ;  /* 0x000000ffff6f7224 */ /* 0x000fca00078e00b1 */
[----:B------:R-:W-:Y:S01]  /*67d0*/  MUFU.EX2 R245, R0 ;  /* 0x0000000000f57308 */ /* 0x000fe20000000800 */
[----:B---3--:R-:W-:-:S07]  /*67e0*/  FFMA.FTZ R3, R72, c[0x0][0x2d0], -R6 ;  /* 0x0000b40048037a23 */ /* 0x008fce0000010806 */
[----:B------:R1:W3:Y:S02]  /*67f0*/  MUFU.EX2 R252, R3 ;  /* 0x0000000300fc7308 */ /* 0x0002e40000000800 */
[----:B-1----:R-:W-:Y:S01]  /*6800*/  FMNMX.FTZ R3, R184, R2, !PT ;  /* 0x00000002b8037209 */ /* 0x002fe20007810000 */
[----:B------:R-:W-:Y:S01]  /*6810*/  FFMA.FTZ R2, R110, c[0x0][0x2d0], -R7 ;  /* 0x0000b4006e027a23 */ /* 0x000fe20000010807 */
[----:B---3--:R-:W-:Y:S01]  /*6820*/  F2FP.BF16.PACK_AB R11, R252, R168 ;  /* 0x000000a8fc0b723e */ /* 0x008fe200000010ff */
[----:B------:R-:W-:Y:S01]  /*6830*/  IMAD.MOV.U32 R110, RZ, RZ, R171 ;  /* 0x000000ffff6e7224 */ /* 0x000fe200078e00ab */
[----:B------:R-:W-:Y:S02]  /*6840*/  FMNMX.FTZ R3, R183, R3, !PT ;  /* 0x00000003b7037209 */ /* 0x000fe40007810000 */
[----:B------:R1:W3:Y:S02]  /*6850*/  MUFU.EX2 R251, R2 ;  /* 0x0000000200fb7308 */ /* 0x0002e40000000800 */
[----:B------:R-:W-:Y:S01]  /*6860*/  FMNMX.FTZ R3, R182, R3, !PT ;  /* 0x00000003b6037209 */ /* 0x000fe20007810000 */
[C---:B------:R-:W-:Y:S04]  /*6870*/  HMMA.16816.F32.BF16 R48, R8.reuse, R60, R52 ;  /* 0x0000003c0830723c */ /* 0x040fe80000041834 */
[----:B------:R-:W4:Y:S04]  /*6880*/  SHFL.BFLY PT, R4, R3, 0x2, 0x1f ;  /* 0x0c401f0003047f89 */ /* 0x000f2800000e0000 */
[----:B------:R-:W-:Y:S01]  /*6890*/  HMMA.16816.F32.BF16 R16, R8, R62, R16 ;  /* 0x0000003e0810723c */ /* 0x000fe20000041810 */
[----:B-1----:R-:W-:-:S04]  /*68a0*/  FFMA.FTZ R2, R113, c[0x0][0x2d0], -R7 ;  /* 0x0000b40071027a23 */ /* 0x002fc80000010807 */
[----:B------:R1:W-:Y:S03]  /*68b0*/  MUFU.EX2 R249, R2 ;  /* 0x0000000200f97308 */ /* 0x0003e60000000800 */
[C---:B------:R-:W-:Y:S08]  /*68c0*/  HMMA.16816.F32.BF16 R44, R8.reuse, R68, R40 ;  /* 0x00000044082c723c */ /* 0x040ff00000041828 */
[----:B--2---:R-:W-:Y:S01]  /*68d0*/  HMMA.16816.F32.BF16 R40, R8, R64, R20 ;  /* 0x000000400828723c */ /* 0x004fe20000041814 */
[----:B----4-:R-:W-:Y:S01]  /*68e0*/  FMNMX.FTZ R3, R3, R4, !PT ;  /* 0x0000000403037209 */ /* 0x010fe20007810000 */
[----:B-1----:R-:W-:-:S04]  /*68f0*/  FFMA.FTZ R2, R119, c[0x0][0x2d0], -R7 ;  /* 0x0000b40077027a23 */ /* 0x002fc80000010807 */
[----:B------:R-:W1:Y:S02]  /*6900*/  SHFL.BFLY PT, R4, R3, 0x1, 0x1f ;  /* 0x0c201f0003047f89 */ /* 0x000e6400000e0000 */
[C---:B------:R-:W-:Y:S01]  /*6910*/  HMMA.16816.F32.BF16 R28, R8.reuse, R56, R12 ;  /* 0x00000038081c723c */ /* 0x040fe2000004180c */
[----:B------:R2:W4:Y:S07]  /*6920*/  MUFU.EX2 R250, R2 ;  /* 0x0000000200fa7308 */ /* 0x00052e0000000800 */
[C---:B------:R-:W-:Y:S07]  /*6930*/  HMMA.16816.F32.BF16 R20, R8.reuse, R70, R36 ;  /* 0x000000460814723c */ /* 0x040fee0000041824 */
[----:B------:R-:W-:Y:S01]  /*6940*/  MOV R39, R173 ;  /* 0x000000ad00277202 */ /* 0x000fe20000000f00 */
[----:B------:R-:W-:Y:S01]  /*6950*/  HMMA.16816.F32.BF16 R24, R8, R66, R24 ;  /* 0x000000420818723c */ /* 0x000fe20000041818 */
[----:B------:R-:W-:-:S02]  /*6960*/  IMAD.MOV.U32 R38, RZ, RZ, R172 ;  /* 0x000000ffff267224 */ /* 0x000fc400078e00ac */
[----:B--2---:R-:W-:Y:S01]  /*6970*/  FFMA.FTZ R2, R73, c[0x0][0x2d0], -R6 ;  /* 0x0000b40049027a23 */ /* 0x004fe20000010806 */
[----:B------:R-:W2:Y:S01]  /*6980*/  LDSM.16.MT88.4 R172, [R215+0x1900] ;  /* 0x00190000d7ac783b */ /* 0x000ea20000004200 */
[----:B------:R-:W-:Y:S02]  /*6990*/  IMAD.MOV.U32 R37, RZ, RZ, R137 ;  /* 0x000000ffff257224 */ /* 0x000fe400078e0089 */
[----:B------:R5:W-:Y:S01]  /*69a0*/  MUFU.EX2 R248, R2 ;  /* 0x0000000200f87308 */ /* 0x000be20000000800 */
[----:B-1----:R-:W-:Y:S01]  /*69b0*/  FMNMX.FTZ R3, R3, R4, !PT ;  /* 0x0000000403037209 */ /* 0x002fe20007810000 */
[----:B------:R-:W-:Y:S01]  /*69c0*/  HMMA.16816.F32.BF16 R12, R8, R58, R32 ;  /* 0x0000003a080c723c */ /* 0x000fe20000041820 */
[----:B------:R-:W-:-:S06]  /*69d0*/  IMAD.MOV.U32 R36, RZ, RZ, R136 ;  /* 0x000000ffff247224 */ /* 0x000fcc00078e0088 */
[----:B---3--:R-:W-:Y:S02]  /*69e0*/  F2FP.BF16.PACK_AB R8, R251, R235 ;  /* 0x000000ebfb08723e */ /* 0x008fe400000010ff */
[----:B----4-:R-:W-:Y:S02]  /*69f0*/  F2FP.BF16.PACK_AB R10, R250, R249 ;  /* 0x000000f9fa0a723e */ /* 0x010fe400000010ff */
[----:B------:R-:W-:Y:S01]  /*6a00*/  F2FP.BF16.PACK_AB R11, R245, R246 ;  /* 0x000000f6f50b723e */ /* 0x000fe200000010ff */
[----:B-----5:R-:W-:-:S04]  /*6a10*/  FFMA.FTZ R2, R75, c[0x0][0x2d0], -R6 ;  /* 0x0000b4004b027a23 */ /* 0x020fc80000010806 */
[----:B------:R1:W3:Y:S02]  /*6a20*/  MUFU.EX2 R247, R2 ;  /* 0x0000000200f77308 */ /* 0x0002e40000000800 */
[----:B-1----:R-:W-:Y:S01]  /*6a30*/  FMUL.FTZ R2, R128, c[0x0][0x2d0] ;  /* 0x0000b40080027a20 */ /* 0x002fe20000410000 */
[----:B---3--:R-:W-:-:S04]  /*6a40*/  F2FP.BF16.PACK_AB R9, R247, R248 ;  /* 0x000000f8f709723e */ /* 0x008fc800000010ff */
[----:B------:R-:W-:Y:S02]  /*6a50*/  FSEL R2, R2, RZ, P0 ;  /* 0x000000ff02027208 */ /* 0x000fe40000000000 */
[----:B------:R-:W-:Y:S01]  /*6a60*/  FSETP.NEU.FTZ.AND P0, PT, R3, -INF , PT ;  /* 0xff8000000300780b */ /* 0x000fe20003f1d000 */
[C---:B------:R-:W-:Y:S02]  /*6a70*/  HMMA.16816.F32.BF16 R136, R8.reuse, R156, R48 ;  /* 0x0000009c0888723c */ /* 0x040fe40000041830 */
[--C-:B------:R-:W-:Y:S02]  /*6a80*/  FFMA.FTZ R0, R74, c[0x0][0x2d0], -R2.reuse ;  /* 0x0000b4004a007a23 */ /* 0x100fe40000010802 */
[----:B------:R-:W1:Y:S01]  /*6a90*/  LDSM.16.MT88.4 R72, [R214+0x1900] ;  /* 0x00190000d648783b */ /* 0x000e620000004200 */
[----:B------:R-:W-:Y:S01]  /*6aa0*/  FFMA.FTZ R4, R122, c[0x0][0x2d0], -R2 ;  /* 0x0000b4007a047a23 */ /* 0x000fe20000010802 */
[----:B------:R3:W-:Y:S01]  /*6ab0*/  MUFU.EX2 R244, R0 ;  /* 0x0000000000f47308 */ /* 0x0007e20000000800 */
[----:B------:R-:W-:Y:S01]  /*6ac0*/  IMAD.MOV.U32 R49, RZ, RZ, R149 ;  /* 0x000000ffff317224 */ /* 0x000fe200078e0095 */
[----:B------:R-:W-:Y:S01]  /*6ad0*/  MOV R48, R148 ;  /* 0x0000009400307202 */ /* 0x000fe20000000f00 */
[----:B------:R-:W-:Y:S01]  /*6ae0*/  IMAD.MOV.U32 R50, RZ, RZ, R168 ;  /* 0x000000ffff327224 */ /* 0x000fe200078e00a8 */
[----:B------:R-:W-:Y:S01]  /*6af0*/  HMMA.16816.F32.BF16 R148, R8, R158, R16 ;  /* 0x0000009e0894723c */ /* 0x000fe20000041810 */
[----:B------:R-:W-:-:S06]  /*6b00*/  MOV R51, R165 ;  /* 0x000000a500337202 */ /* 0x000fcc0000000f00 */
[----:B------:R-:W-:Y:S01]  /*6b10*/  IMAD.MOV.U32 R19, RZ, RZ, R239 ;  /* 0x000000ffff137224 */ /* 0x000fe200078e00ef */
[C---:B--2---:R-:W-:Y:S01]  /*6b20*/  HMMA.16816.F32.BF16 R52, R8.reuse, R174, R12 ;  /* 0x000000ae0834723c */ /* 0x044fe2000004180c */
[----:B------:R-:W-:Y:S01]  /*6b30*/  MUFU.EX2 R239, R4 ;  /* 0x0000000400ef7308 */ /* 0x000fe20000000800 */
[----:B------:R-:W-:Y:S02]  /*6b40*/  IMAD.MOV.U32 R16, RZ, RZ, R153 ;  /* 0x000000ffff107224 */ /* 0x000fe400078e0099 */
[----:B---3--:R-:W-:Y:S02]  /*6b50*/  FFMA.FTZ R0, R109, c[0x0][0x2d0], -R2 ;  /* 0x0000b4006d007a23 */ /* 0x008fe40000010802 */
[----:B------:R-:W-:Y:S02]  /*6b60*/  IMAD.MOV.U32 R109, RZ, RZ, R237 ;  /* 0x000000ffff6d7224 */ /* 0x000fe400078e00ed */
[----:B------:R-:W-:Y:S01]  /*6b70*/  IMAD.MOV.U32 R17, RZ, RZ, R152 ;  /* 0x000000ffff117224 */ /* 0x000fe200078e0098 */
[----:B------:R2:W3:Y:S01]  /*6b80*/  MUFU.EX2 R242, R0 ;  /* 0x0000000000f27308 */ /* 0x0004e20000000800 */
[----:B------:R-:W-:Y:S01]  /*6b90*/  HMMA.16816.F32.BF16 R152, R8, R132, R44 ;  /* 0x000000840898723c */ /* 0x000fe2000004182c */
[----:B------:R-:W-:-:S06]  /*6ba0*/  IMAD.MOV.U32 R18, RZ, RZ, R170 ;  /* 0x000000ffff127224 */ /* 0x000fcc00078e00aa */
[----:B------:R-:W-:Y:S02]  /*6bb0*/  IMAD.MOV.U32 R47, RZ, RZ, R164 ;  /* 0x000000ffff2f7224 */ /* 0x000fe400078e00a4 */
[--C-:B--2---:R-:W-:Y:S01]  /*6bc0*/  FFMA.FTZ R0, R112, c[0x0][0x2d0], -R2.reuse ;  /* 0x0000b40070007a23 */ /* 0x104fe20000010802 */
[----:B-1----:R-:W-:Y:S03]  /*6bd0*/  HMMA.16816.F32.BF16 R164, R8, R72, R40 ;  /* 0x0000004808a4723c */ /* 0x002fe60000041828 */
[----:B------:R1:W-:Y:S02]  /*6be0*/  MUFU.EX2 R243, R0 ;  /* 0x0000000000f37308 */ /* 0x0003e40000000800 */
[----:B-1----:R-:W-:-:S06]  /*6bf0*/  FFMA.FTZ R0, R116, c[0x0][0x2d0], -R2 ;  /* 0x0000b40074007a23 */ /* 0x002fcc0000010802 */
[----:B------:R1:W2:Y:S02]  /*6c00*/  MUFU.EX2 R240, R0 ;  /* 0x0000000000f07308 */ /* 0x0002a40000000800 */
[----:B-1----:R-:W-:Y:S02]  /*6c10*/  FFMA.FTZ R0, R121, c[0x0][0x2d0], -R2 ;  /* 0x0000b40079007a23 */ /* 0x002fe40000010802 */
[----:B------:R-:W-:-:S04]  /*6c20*/  IMAD.MOV.U32 R121, RZ, RZ, R169 ;  /* 0x000000ffff797224 */ /* 0x000fc800078e00a9 */
[----:B------:R1:W-:Y:S01]  /*6c30*/  MUFU.EX2 R241, R0 ;  /* 0x0000000000f17308 */ /* 0x0003e20000000800 */
[----:B------:R-:W-:Y:S01]  /*6c40*/  HMMA.16816.F32.BF16 R168, R8, R134, R20 ;  /* 0x0000008608a8723c */ /* 0x000fe20000041814 */
[----:B-1----:R-:W-:-:S05]  /*6c50*/  FMUL.FTZ R0, R3, c[0x0][0x2d0] ;  /* 0x0000b40003007a20 */ /* 0x002fca0000410000 */
[----:B------:R-:W-:Y:S02]  /*6c60*/  FSEL R0, R0, RZ, P0 ;  /* 0x000000ff00007208 */ /* 0x000fe40000000000 */
[----:B------:R-:W-:-:S03]  /*6c70*/  PLOP3.LUT P0, PT, PT, PT, UP0, 0x40, 0x0 ;  /* 0x000000000000781c */ /* 0x000fc60003f0e808 */
[----:B------:R-:W-:-:S04]  /*6c80*/  FFMA.FTZ R4, R114, c[0x0][0x2d0], -R0 ;  /* 0x0000b40072047a23 */ /* 0x000fc80000010800 */
[----:B------:R1:W-:Y:S02]  /*6c90*/  MUFU.EX2 R178, R4 ;  /* 0x0000000400b27308 */ /* 0x0003e40000000800 */
[--C-:B-1----:R-:W-:Y:S02]  /*6ca0*/  FFMA.FTZ R4, R115, c[0x0][0x2d0], -R0.reuse ;  /* 0x0000b40073047a23 */ /* 0x102fe40000010800 */
[----:B------:R-:W-:Y:S04]  /*6cb0*/  HMMA.16816.F32.BF16 R112, R8, R74, R24 ;  /* 0x0000004a0870723c */ /* 0x000fe80000041818 */
[----:B------:R1:W4:Y:S02]  /*6cc0*/  MUFU.EX2 R177, R4 ;  /* 0x0000000400b17308 */ /* 0x0003240000000800 */
[----:B-1----:R-:W-:-:S06]  /*6cd0*/  FFMA.FTZ R4, R117, c[0x0][0x2d0], -R0 ;  /* 0x0000b40075047a23 */ /* 0x002fcc0000010800 */
[----:B------:R1:W-:Y:S02]  /*6ce0*/  MUFU.EX2 R122, R4 ;  /* 0x00000004007a7308 */ /* 0x0003e40000000800 */
[----:B-1----:R-:W-:Y:S02]  /*6cf0*/  FFMA.FTZ R4, R118, c[0x0][0x2d0], -R0 ;  /* 0x0000b40076047a23 */ /* 0x002fe40000010800 */
[----:B------:R-:W-:Y:S04]  /*6d00*/  HMMA.16816.F32.BF16 R116, R8, R172, R28 ;  /* 0x000000ac0874723c */ /* 0x000fe8000004181c */
[----:B------:R1:W5:Y:S03]  /*6d10*/  MUFU.EX2 R176, R4 ;  /* 0x0000000400b07308 */ /* 0x0003660000000800 */
[----:B---3--:R-:W-:-:S02]  /*6d20*/  F2FP.BF16.PACK_AB R8, R242, R244 ;  /* 0x000000f4f208723e */ /* 0x008fc400000010ff */
[----:B--2---:R-:W-:Y:S02]  /*6d30*/  F2FP.BF16.PACK_AB R10, R240, R243 ;  /* 0x000000f3f00a723e */ /* 0x004fe400000010ff */
[----:B----4-:R-:W-:Y:S01]  /*6d40*/  F2FP.BF16.PACK_AB R9, R177, R178 ;  /* 0x000000b2b109723e */ /* 0x010fe200000010ff */
[--C-:B-1----:R-:W-:Y:S01]  /*6d50*/  FFMA.FTZ R4, R124, c[0x0][0x2d0], -R2.reuse ;  /* 0x0000b4007c047a23 */ /* 0x102fe20000010802 */
[----:B-----5:R-:W-:Y:S01]  /*6d60*/  F2FP.BF16.PACK_AB R11, R176, R122 ;  /* 0x0000007ab00b723e */ /* 0x020fe200000010ff */
[----:B------:R-:W-:Y:S02]  /*6d70*/  IMAD.MOV.U32 R124, RZ, RZ, R121 ;  /* 0x000000ffff7c7224 */ /* 0x000fe400078e0079 */
[----:B------:R1:W-:Y:S04]  /*6d80*/  MUFU.EX2 R238, R4 ;  /* 0x0000000400ee7308 */ /* 0x0003e80000000800 */
[C---:B------:R-:W-:Y:S08]  /*6d90*/  HMMA.16816.F32.BF16 R24, R8.reuse, R80, RZ ;  /* 0x000000500818723c */ /* 0x040ff000000418ff */
[----:B------:R-:W-:Y:S01]  /*6da0*/  HMMA.16816.F32.BF16 R32, R8, R76, RZ ;  /* 0x0000004c0820723c */ /* 0x000fe200000418ff */
[----:B-1----:R-:W-:-:S02]  /*6db0*/  FFMA.FTZ R4, R126, c[0x0][0x2d0], -R2 ;  /* 0x0000b4007e047a23 */ /* 0x002fc40000010802 */
[----:B------:R-:W-:-:S04]  /*6dc0*/  IMAD.MOV.U32 R126, RZ, RZ, R17 ;  /* 0x000000ffff7e7224 */ /* 0x000fc800078e0011 */
[----:B------:R-:W-:Y:S01]  /*6dd0*/  MOV R76, R16 ;  /* 0x00000010004c7202 */ /* 0x000fe20000000f00 */
[----:B------:R1:W2:Y:S01]  /*6de0*/  MUFU.EX2 R237, R4 ;  /* 0x0000000400ed7308 */ /* 0x0002a20000000800 */
[----:B------:R-:W-:Y:S01]  /*6df0*/  HMMA.16816.F32.BF16 R20, R8, R82, RZ ;  /* 0x000000520814723c */ /* 0x000fe200000418ff */
[----:B------:R-:W-:-:S06]  /*6e00*/  IMAD.MOV.U32 R77, RZ, RZ, R47 ;  /* 0x000000ffff4d7224 */ /* 0x000fcc00078e002f */
[----:B------:R-:W-:Y:S01]  /*6e10*/  IMAD.MOV.U32 R83, RZ, RZ, R36 ;  /* 0x000000ffff537224 */ /* 0x000fe200078e0024 */
[----:B------:R-:W-:Y:S01]  /*6e20*/  HMMA.16816.F32.BF16 R28, R8, R78, RZ ;  /* 0x0000004e081c723c */ /* 0x000fe200000418ff */
[----:B------:R-:W-:Y:S02]  /*6e30*/  IMAD.MOV.U32 R82, RZ, RZ, R49 ;  /* 0x000000ffff527224 */ /* 0x000fe400078e0031 */
[----:B-1----:R-:W-:-:S05]  /*6e40*/  FFMA.FTZ R4, R120, c[0x0][0x2d0], -R0 ;  /* 0x0000b40078047a23 */ /* 0x002fca0000010800 */
[C---:B------:R-:W-:Y:S01]  /*6e50*/  HMMA.16816.F32.BF16 R12, R8.reuse, R96, RZ ;  /* 0x00000060080c723c */ /* 0x040fe200000418ff */
[----:B------:R-:W-:Y:S01]  /*6e60*/  IMAD.MOV.U32 R79, RZ, RZ, R18 ;  /* 0x000000ffff4f7224 */ /* 0x000fe200078e0012 */
[----:B------:R-:W-:Y:S01]  /*6e70*/  MOV R78, R48 ;  /* 0x00000030004e7202 */ /* 0x000fe20000000f00 */
[----:B------:R1:W-:Y:S05]  /*6e80*/  MUFU.EX2 R120, R4 ;  /* 0x0000000400787308 */ /* 0x0003ea0000000800 */
[----:B------:R-:W-:Y:S07]  /*6e90*/  HMMA.16816.F32.BF16 R40, R8, R98, RZ ;  /* 0x000000620828723c */ /* 0x000fee00000418ff */
[----:B------:R-:W-:-:S02]  /*6ea0*/  IMAD.MOV.U32 R98, RZ, RZ, R50 ;  /* 0x000000ffff627224 */ /* 0x000fc400078e0032 */
[----:B-1----:R-:W-:Y:S02]  /*6eb0*/  FFMA.FTZ R4, R123, c[0x0][0x2d0], -R0 ;  /* 0x0000b4007b047a23 */ /* 0x002fe40000010800 */
[----:B------:R-:W-:Y:S02]  /*6ec0*/  IMAD.MOV.U32 R123, RZ, RZ, R19 ;  /* 0x000000ffff7b7224 */ /* 0x000fe400078e0013 */
[----:B------:R1:W3:Y:S01]  /*6ed0*/  MUFU.EX2 R121, R4 ;  /* 0x0000000400797308 */ /* 0x0002e20000000800 */
[----:B------:R-:W-:Y:S07]  /*6ee0*/  HMMA.16816.F32.BF16 R16, R8, R88, RZ ;  /* 0x000000580810723c */ /* 0x000fee00000418ff */
[----:B------:R-:W-:Y:S01]  /*6ef0*/  MOV R88, R38 ;  /* 0x0000002600587202 */ /* 0x000fe20000000f00 */
[----:B------:R-:W-:-:S02]  /*6f00*/  IMAD.MOV.U32 R89, RZ, RZ, R39 ;  /* 0x000000ffff597224 */ /* 0x000fc400078e0027 */
[--C-:B-1----:R-:W-:Y:S02]  /*6f10*/  FFMA.FTZ R4, R125, c[0x0][0x2d0], -R0.reuse ;  /* 0x0000b4007d047a23 */ /* 0x102fe40000010800 */
[----:B------:R-:W-:Y:S02]  /*6f20*/  IMAD.MOV.U32 R125, RZ, RZ, R51 ;  /* 0x000000ffff7d7224 */ /* 0x000fe400078e0033 */
[----:B------:R1:W-:Y:S02]  /*6f30*/  MUFU.EX2 R80, R4 ;  /* 0x0000000400507308 */ /* 0x0003e40000000800 */
[----:B-1----:R-:W-:Y:S02]  /*6f40*/  FFMA.FTZ R4, R127, c[0x0][0x2d0], -R0 ;  /* 0x0000b4007f047a23 */ /* 0x002fe40000010800 */
[----:B------:R-:W-:-:S04]  /*6f50*/  IMAD.MOV.U32 R127, RZ, RZ, R37 ;  /* 0x000000ffff7f7224 */ /* 0x000fc800078e0025 */
[----:B------:R-:W1:Y:S01]  /*6f60*/  MUFU.EX2 R81, R4 ;  /* 0x0000000400517308 */ /* 0x000e620000000800 */
[----:B------:R-:W-:Y:S07]  /*6f70*/  HMMA.16816.F32.BF16 R36, R8, R90, RZ ;  /* 0x0000005a0824723c */ /* 0x000fee00000418ff */
[----:B------:R-:W-:Y:S01]  /*6f80*/  F2FP.BF16.PACK_AB R8, R239, R241 ;  /* 0x000000f1ef08723e */ /* 0x000fe200000010ff */
[----:B------:R-:W-:Y:S01]  /*6f90*/  IMAD.MOV.U32 R91, RZ, RZ, R83 ;  /* 0x000000ffff5b7224 */ /* 0x000fe200078e0053 */
[----:B--2---:R-:W-:Y:S01]  /*6fa0*/  F2FP.BF16.PACK_AB R10, R237, R238 ;  /* 0x000000eeed0a723e */ /* 0x004fe200000010ff */
[----:B------:R-:W-:Y:S01]  /*6fb0*/  IMAD.MOV.U32 R83, RZ, RZ, R77 ;  /* 0x000000ffff537224 */ /* 0x000fe200078e004d */
[----:B---3--:R-:W-:Y:S01]  /*6fc0*/  F2FP.BF16.PACK_AB R9, R121, R120 ;  /* 0x000000787909723e */ /* 0x008fe200000010ff */
[----:B------:R-:W-:Y:S01]  /*6fd0*/  IMAD.MOV.U32 R90, RZ, RZ, R78 ;  /* 0x000000ffff5a7224 */ /* 0x000fe200078e004e */
[----:B-1----:R-:W-:Y:S01]  /*6fe0*/  F2FP.BF16.PACK_AB R11, R81, R80 ;  /* 0x00000050510b723e */ /* 0x002fe200000010ff */
[----:B------:R-:W-:-:S06]  /*6ff0*/  FFMA.FTZ R4, R162, c[0x0][0x2d0], -R7 ;  /* 0x0000b400a2047a23 */ /* 0x000fcc0000010807 */
[C---:B------:R-:W-:Y:S07]  /*7000*/  HMMA.16816.F32.BF16 R48, R8.reuse, R104, R32 ;  /* 0x000000680830723c */ /* 0x040fee0000041820 */
[----:B------:R-:W-:Y:S01]  /*7010*/  IMAD.MOV.U32 R104, RZ, RZ, R236 ;  /* 0x000000ffff687224 */ /* 0x000fe200078e00ec */
[----:B------:R-:W-:Y:S01]  /*7020*/  HMMA.16816.F32.BF16 R20, R8, R94, R20 ;  /* 0x0000005e0814723c */ /* 0x000fe20000041814 */
[----:B------:R1:W-:Y:S01]  /*7030*/  MUFU.EX2 R236, R4 ;  /* 0x0000000400ec7308 */ /* 0x0003e20000000800 */
[----:B------:R-:W-:-:S06]  /*7040*/  MOV R105, R79 ;  /* 0x0000004f00697202 */ /* 0x000fcc0000000f00 */
[C---:B------:R-:W-:Y:S07]  /*7050*/  HMMA.16816.F32.BF16 R32, R8.reuse, R84, R16 ;  /* 0x000000540820723c */ /* 0x040fee0000041810 */
[----:B------:R-:W-:Y:S01]  /*7060*/  MOV R84, R88 ;  /* 0x0000005800547202 */ /* 0x000fe20000000f00 */
[----:B------:R-:W-:Y:S01]  /*7070*/  IMAD.MOV.U32 R88, RZ, RZ, R127 ;  /* 0x000000ffff587224 */ /* 0x000fe200078e007f */
[----:B------:R-:W-:Y:S01]  /*7080*/  HMMA.16816.F32.BF16 R44, R8, R92, R24 ;  /* 0x0000005c082c723c */ /* 0x000fe20000041818 */
[----:B-1----:R-:W-:-:S02]  /*7090*/  FFMA.FTZ R4, R161, c[0x0][0x2d0], -R2 ;  /* 0x0000b400a1047a23 */ /* 0x002fc40000010802 */
[----:B------:R-:W-:Y:S02]  /*70a0*/  IMAD.MOV.U32 R127, RZ, RZ, R76 ;  /* 0x000000ffff7f7224 */ /* 0x000fe400078e004c */
[----:B------:R1:W-:Y:S01]  /*70b0*/  MUFU.EX2 R95, R4 ;  /* 0x00000004005f7308 */ /* 0x0003e20000000800 */
[----:B------:R-:W-:Y:S01]  /*70c0*/  IMAD.MOV.U32 R85, RZ, RZ, R104 ;  /* 0x000000ffff557224 */ /* 0x000fe200078e0068 */
[----:B------:R-:W-:Y:S01]  /*70d0*/  MOV R93, R235 ;  /* 0x000000eb005d7202 */ /* 0x000fe20000000f00 */
[----:B------:R-:W-:Y:S01]  /*70e0*/  HMMA.16816.F32.BF16 R28, R8, R106, R28 ;  /* 0x0000006a081c723c */ /* 0x000fe2000004181c */
[----:B------:R-:W-:Y:S02]  /*70f0*/  IMAD.MOV.U32 R92, RZ, RZ, R105 ;  /* 0x000000ffff5c7224 */ /* 0x000fe400078e0069 */
[----:B------:R-:W-:Y:S01]  /*7100*/  IMAD.MOV.U32 R104, RZ, RZ, R91 ;  /* 0x000000ffff687224 */ /* 0x000fe200078e005b */
[----:B------:R-:W-:Y:S01]  /*7110*/  MOV R91, R82 ;  /* 0x00000052005b7202 */ /* 0x000fe20000000f00 */
[----:B------:R-:W-:-:S02]  /*7120*/  IMAD.MOV.U32 R105, RZ, RZ, R88 ;  /* 0x000000ffff697224 */ /* 0x000fc400078e0058 */
[----:B------:R-:W-:Y:S01]  /*7130*/  IMAD.MOV.U32 R88, RZ, RZ, R109 ;  /* 0x000000ffff587224 */ /* 0x000fe200078e006d */
[C---:B------:R-:W-:Y:S01]  /*7140*/  HMMA.16816.F32.BF16 R24, R8.reuse, R100, R12 ;  /* 0x000000640818723c */ /* 0x040fe2000004180c */
[----:B------:R-:W-:Y:S01]  /*7150*/  IMAD.MOV.U32 R82, RZ, RZ, R111 ;  /* 0x000000ffff527224 */ /* 0x000fe200078e006f */
[----:B------:R-:W-:Y:S01]  /*7160*/  MOV R109, R110 ;  /* 0x0000006e006d7202 */ /* 0x000fe20000000f00 */
[----:B------:R-:W-:Y:S02]  /*7170*/  IMAD.MOV.U32 R111, RZ, RZ, R143 ;  /* 0x000000ffff6f7224 */ /* 0x000fe400078e008f */
[----:B-1----:R-:W-:Y:S02]  /*7180*/  FFMA.FTZ R4, R160, c[0x0][0x2d0], -R2 ;  /* 0x0000b400a0047a23 */ /* 0x002fe40000010802 */
[----:B------:R-:W-:Y:S01]  /*7190*/  IMAD.MOV.U32 R110, RZ, RZ, R141 ;  /* 0x000000ffff6e7224 */ /* 0x000fe200078e008d */
[----:B------:R-:W-:Y:S01]  /*71a0*/  HMMA.16816.F32.BF16 R16, R8, R86, R36 ;  /* 0x000000560810723c */ /* 0x000fe20000041824 */
[----:B------:R1:W2:Y:S01]  /*71b0*/  MUFU.EX2 R96, R4 ;  /* 0x0000000400607308 */ /* 0x0002a20000000800 */
[----:B------:R-:W3:Y:S01]  /*71c0*/  LDSM.16.MT88.4 R36, [R213+0x2100] ;  /* 0x00210000d524783b */ /* 0x000ee20000004200 */
[----:B------:R-:W-:Y:S01]  /*71d0*/  IMAD.MOV.U32 R101, RZ, RZ, R109 ;  /* 0x000000ffff657224 */ /* 0x000fe200078e006d */
[----:B------:R-:W-:-:S04]  /*71e0*/  MOV R100, R111 ;  /* 0x0000006f00647202 */ /* 0x000fc80000000f00 */
[----:B------:R-:W-:Y:S07]  /*71f0*/  HMMA.16816.F32.BF16 R12, R8, R102, R40 ;  /* 0x00000066080c723c */ /* 0x000fee0000041828 */
[----:B------:R-:W-:Y:S01]  /*7200*/  IMAD.MOV.U32 R42, RZ, RZ, R104 ;  /* 0x000000ffff2a7224 */ /* 0x000fe200078e0068 */
[----:B------:R-:W-:Y:S01]  /*7210*/  MOV R40, R91 ;  /* 0x0000005b00287202 */ /* 0x000fe20000000f00 */
[----:B-1----:R-:W-:Y:S01]  /*7220*/  FFMA.FTZ R4, R145, c[0x0][0x2d0], -R2 ;  /* 0x0000b40091047a23 */ /* 0x002fe20000010802 */
[----:B--2---:R-:W-:Y:S01]  /*7230*/  F2FP.BF16.PACK_AB R8, R96, R95 ;  /* 0x0000005f6008723e */ /* 0x004fe200000010ff */
[----:B------:R-:W-:-:S02]  /*7240*/  IMAD.MOV.U32 R43, RZ, RZ, R105 ;  /* 0x000000ffff2b7224 */ /* 0x000fc400078e0069 */
[----:B------:R1:W-:Y:S01]  /*7250*/  MUFU.EX2 R97, R4 ;  /* 0x0000000400617308 */ /* 0x0003e20000000800 */
[----:B------:R-:W-:Y:S02]  /*7260*/  IMAD.MOV.U32 R102, RZ, RZ, R110 ;  /* 0x000000ffff667224 */ /* 0x000fe400078e006e */
[----:B-1----:R-:W-:-:S05]  /*7270*/  FFMA.FTZ R4, R144, c[0x0][0x2d0], -R2 ;  /* 0x0000b40090047a23 */ /* 0x002fca0000010802 */
        /* <DEDUP_REMOVED lines=14> */
[C---:B------:R-:W-:Y:S01]  /*7360*/  HMMA.16816.F32.BF16 R144, R8.reuse, R62, R28 ;  /* 0x0000003e0890723c */ /* 0x040fe2000004181c */
[----:B------:R-:W-:Y:S07]  /*7370*/  LDSM.16.MT88.4 R28, [R214+0x2100] ;  /* 0x00210000d61c783b */ /* 0x000fee0000004200 */
[----:B------:R-:W-:Y:S01]  /*7380*/  HMMA.16816.F32.BF16 R104, R8, R64, R32 ;  /* 0x000000400868723c */ /* 0x000fe20000041820 */
[----:B------:R-:W4:Y:S01]  /*7390*/  LDSM.16.MT88.4 R32, [R216+0x2100] ;  /* 0x00210000d820783b */ /* 0x000f220000004200 */
[----:B-1----:R-:W-:-:S04]  /*73a0*/  FFMA.FTZ R4, R190, c[0x0][0x2d0], -R7 ;  /* 0x0000b400be047a23 */ /* 0x002fc80000010807 */
[----:B------:R1:W-:Y:S02]  /*73b0*/  MUFU.EX2 R190, R4 ;  /* 0x0000000400be7308 */ /* 0x0003e40000000800 */
[----:B------:R-:W-:Y:S07]  /*73c0*/  HMMA.16816.F32.BF16 R44, R8, R68, R44 ;  /* 0x00000044082c723c */ /* 0x000fee000004182c */
[----:B------:R-:W-:Y:S02]  /*73d0*/  IMAD.MOV.U32 R68, RZ, RZ, R85 ;  /* 0x000000ffff447224 */ /* 0x000fe400078e0055 */
[----:B-1----:R-:W-:-:S02]  /*73e0*/  FFMA.FTZ R4, R194, c[0x0][0x2d0], -R7 ;  /* 0x0000b400c2047a23 */ /* 0x002fc40000010807 */
[----:B------:R-:W-:Y:S01]  /*73f0*/  IMAD.MOV.U32 R194, RZ, RZ, R93 ;  /* 0x000000ffffc27224 */ /* 0x000fe200078e005d */
[----:B------:R-:W-:Y:S01]  /*7400*/  MOV R93, R90 ;  /* 0x0000005a005d7202 */ /* 0x000fe20000000f00 */
[----:B------:R1:W5:Y:S01]  /*7410*/  MUFU.EX2 R192, R4 ;  /* 0x0000000400c07308 */ /* 0x0003620000000800 */
[----:B------:R-:W-:Y:S02]  /*7420*/  IMAD.MOV.U32 R90, RZ, RZ, R89 ;  /* 0x000000ffff5a7224 */ /* 0x000fe400078e0059 */
[----:B------:R-:W-:Y:S02]  /*7430*/  IMAD.MOV.U32 R89, RZ, RZ, R108 ;  /* 0x000000ffff597224 */ /* 0x000fe400078e006c */
[----:B------:R-:W-:Y:S02]  /*7440*/  IMAD.MOV.U32 R108, RZ, RZ, R142 ;  /* 0x000000ffff6c7224 */ /* 0x000fe400078e008e */
[----:B------:R-:W-:Y:S01]  /*7450*/  HMMA.16816.F32.BF16 R140, R8, R60, R48 ;  /* 0x0000003c088c723c */ /* 0x000fe20000041830 */
[----:B------:R-:W-:-:S02]  /*7460*/  IMAD.MOV.U32 R41, RZ, RZ, R90 ;  /* 0x000000ffff297224 */ /* 0x000fc400078e005a */
[----:B------:R-:W-:Y:S02]  /*7470*/  IMAD.MOV.U32 R103, RZ, RZ, R108 ;  /* 0x000000ffff677224 */ /* 0x000fe400078e006c */
[----:B------:R-:W-:Y:S02]  /*7480*/  IMAD.MOV.U32 R85, RZ, RZ, R89 ;  /* 0x000000ffff557224 */ /* 0x000fe400078e0059 */
[----:B------:R-:W-:Y:S01]  /*7490*/  MOV R48, R84 ;  /* 0x0000005400307202 */ /* 0x000fe20000000f00 */
[C---:B------:R-:W-:Y:S01]  /*74a0*/  HMMA.16816.F32.BF16 R60, R8.reuse, R56, R24 ;  /* 0x00000038083c723c */ /* 0x040fe20000041818 */
[----:B-1----:R-:W-:Y:S01]  /*74b0*/  FFMA.FTZ R4, R195, c[0x0][0x2d0], -R7 ;  /* 0x0000b400c3047a23 */ /* 0x002fe20000010807 */
[----:B------:R-:W-:Y:S01]  /*74c0*/  MOV R84, R93 ;  /* 0x0000005d00547202 */ /* 0x000fe20000000f00 */
[----:B------:R-:W-:Y:S01]  /*74d0*/  IMAD.MOV.U32 R195, RZ, RZ, R88 ;  /* 0x000000ffffc37224 */ /* 0x000fe200078e0058 */
[----:B------:R-:W-:Y:S01]  /*74e0*/  MOV R69, R103 ;  /* 0x0000006700457202 */ /* 0x000fe20000000f00 */
[----:B------:R1:W-:Y:S01]  /*74f0*/  MUFU.EX2 R131, R4 ;  /* 0x0000000400837308 */ /* 0x0003e20000000800 */
[----:B------:R-:W-:Y:S01]  /*7500*/  IMAD.MOV.U32 R49, RZ, RZ, R100 ;  /* 0x000000ffff317224 */ /* 0x000fe200078e0064 */
[----:B------:R-:W-:Y:S01]  /*7510*/  LDSM.16.MT88.4 R24, [R216+0x2900] ;  /* 0x00290000d818783b */ /* 0x000fe20000004200 */
[----:B------:R-:W-:Y:S01]  /*7520*/  HMMA.16816.F32.BF16 R108, R8, R66, R16 ;  /* 0x00000042086c723c */ /* 0x000fe20000041810 */
[----:B------:R-:W-:-:S02]  /*7530*/  IMAD.MOV.U32 R51, RZ, RZ, R101 ;  /* 0x000000ffff337224 */ /* 0x000fc400078e0065 */
[----:B------:R-:W-:Y:S01]  /*7540*/  LDSM.16.MT88.4 R16, [R213+0x2900] ;  /* 0x00290000d510783b */ /* 0x000fe20000004200 */
[----:B------:R-:W-:-:S04]  /*7550*/  IMAD.MOV.U32 R50, RZ, RZ, R85 ;  /* 0x000000ffff327224 */ /* 0x000fc800078e0055 */
[C---:B------:R-:W-:Y:S01]  /*7560*/  HMMA.16816.F32.BF16 R56, R8.reuse, R58, R12 ;  /* 0x0000003a0838723c */ /* 0x040fe2000004180c */
[----:B-1----:R-:W-:Y:S02]  /*7570*/  FFMA.FTZ R4, R196, c[0x0][0x2d0], -R7 ;  /* 0x0000b400c4047a23 */ /* 0x002fe40000010807 */
[----:B------:R-:W-:Y:S02]  /*7580*/  IMAD.MOV.U32 R196, RZ, RZ, R98 ;  /* 0x000000ffffc47224 */ /* 0x000fe400078e0062 */
[----:B------:R1:W-:Y:S02]  /*7590*/  MUFU.EX2 R98, R4 ;  /* 0x0000000400627308 */ /* 0x0003e40000000800 */
[----:B-1----:R-:W-:Y:S02]  /*75a0*/  FFMA.FTZ R4, R163, c[0x0][0x2d0], -R6 ;  /* 0x0000b400a3047a23 */ /* 0x002fe40000010806 */
[----:B------:R-:W-:Y:S01]  /*75b0*/  HMMA.16816.F32.BF16 R160, R8, R70, R20 ;  /* 0x0000004608a0723c */ /* 0x000fe20000041814 */
[----:B------:R-:W1:Y:S03]  /*75c0*/  LDSM.16.MT88.4 R20, [R215+0x2100] ;  /* 0x00210000d714783b */ /* 0x000e660000004200 */
[----:B------:R3:W-:Y:S03]  /*75d0*/  MUFU.EX2 R94, R4 ;  /* 0x00000004005e7308 */ /* 0x0007e60000000800 */
[----:B------:R-:W-:Y:S01]  /*75e0*/  IMAD.MOV.U32 R71, RZ, RZ, R92 ;  /* 0x000000ffff477224 */ /* 0x000fe200078e005c */
[----:B--2---:R-:W-:-:S02]  /*75f0*/  F2FP.BF16.PACK_AB R8, R235, R236 ;  /* 0x000000eceb08723e */ /* 0x004fc400000010ff */
[----:B-----5:R-:W-:Y:S01]  /*7600*/  F2FP.BF16.PACK_AB R10, R192, R190 ;  /* 0x000000bec00a723e */ /* 0x020fe200000010ff */
[----:B---3--:R-:W-:Y:S02]  /*7610*/  FFMA.FTZ R4, R191, c[0x0][0x2d0], -R6 ;  /* 0x0000b400bf047a23 */ /* 0x008fe40000010806 */
[----:B------:R-:W-:Y:S02]  /*7620*/  IMAD.MOV.U32 R191, RZ, RZ, R68 ;  /* 0x000000ffffbf7224 */ /* 0x000fe400078e0044 */
[----:B------:R2:W3:Y:S01]  /*7630*/  MUFU.EX2 R93, R4 ;  /* 0x00000004005d7308 */ /* 0x0004e20000000800 */
[----:B------:R-:W-:Y:S02]  /*7640*/  IMAD.MOV.U32 R68, RZ, RZ, R48 ;  /* 0x000000ffff447224 */ /* 0x000fe400078e0030 */
[----:B------:R-:W-:Y:S01]  /*7650*/  IMAD.MOV.U32 R48, RZ, RZ, R127 ;  /* 0x000000ffff307224 */ /* 0x000fe200078e007f */
[----:B------:R-:W-:Y:S01]  /*7660*/  MOV R127, R83 ;  /* 0x00000053007f7202 */ /* 0x000fe20000000f00 */
[----:B--2---:R-:W-:Y:S01]  /*7670*/  FFMA.FTZ R4, R189, c[0x0][0x2d0], -R6 ;  /* 0x0000b400bd047a23 */ /* 0x004fe20000010806 */
[----:B---3--:R-:W-:Y:S01]  /*7680*/  F2FP.BF16.PACK_AB R9, R93, R94 ;  /* 0x0000005e5d09723e */ /* 0x008fe200000010ff */
[----:B------:R-:W-:-:S02]  /*7690*/  IMAD.MOV.U32 R189, RZ, RZ, R49 ;  /* 0x000000ffffbd7224 */ /* 0x000fc400078e0031 */
[----:B------:R2:W-:Y:S02]  /*76a0*/  MUFU.EX2 R92, R4 ;  /* 0x00000004005c7308 */ /* 0x0005e40000000800 */
[----:B--2---:R-:W-:-:S06]  /*76b0*/  FFMA.FTZ R4, R193, c[0x0][0x2d0], -R6 ;  /* 0x0000b400c1047a23 */ /* 0x004fcc0000010806 */
[----:B------:R2:W3:Y:S02]  /*76c0*/  MUFU.EX2 R90, R4 ;  /* 0x00000004005a7308 */ /* 0x0004e40000000800 */
[----:B--2---:R-:W-:Y:S01]  /*76d0*/  FFMA.FTZ R4, R204, c[0x0][0x2d0], -R7 ;  /* 0x0000b400cc047a23 */ /* 0x004fe20000010807 */
[----:B---3--:R-:W-:Y:S01]  /*76e0*/  F2FP.BF16.PACK_AB R11, R90, R92 ;  /* 0x0000005c5a0b723e */ /* 0x008fe200000010ff */
[----:B------:R-:W-:-:S04]  /*76f0*/  IMAD.MOV.U32 R204, RZ, RZ, R43 ;  /* 0x000000ffffcc7224 */ /* 0x000fc800078e002b */
[----:B------:R2:W-:Y:S01]  /*7700*/  MUFU.EX2 R91, R4 ;  /* 0x00000004005b7308 */ /* 0x0005e20000000800 */
[----:B------:R-:W-:Y:S02]  /*7710*/  FFMA.FTZ R7, R207, c[0x0][0x2d0], -R7 ;  /* 0x0000b400cf077a23 */ /* 0x000fe40000010807 */
[----:B------:R-:W-:Y:S01]  /*7720*/  IMAD.MOV.U32 R207, RZ, RZ, R51 ;  /* 0x000000ffffcf7224 */ /* 0x000fe200078e0033 */
[C---:B------:R-:W-:Y:S04]  /*7730*/  HMMA.16816.F32.BF16 R136, R8.reuse, R36, R136 ;  /* 0x000000240888723c */ /* 0x040fe80000041888 */
[----:B------:R-:W-:Y:S04]  /*7740*/  MUFU.EX2 R89, R7 ;  /* 0x0000000700597308 */ /* 0x000fe80000000800 */
[----:B------:R-:W-:Y:S01]  /*7750*/  HMMA.16816.F32.BF16 R148, R8, R38, R148 ;  /* 0x000000260894723c */ /* 0x000fe20000041894 */
[----:B--2---:R-:W-:-:S02]  /*7760*/  FFMA.FTZ R4, R197, c[0x0][0x2d0], -R6 ;  /* 0x0000b400c5047a23 */ /* 0x004fc40000010806 */
[----:B------:R-:W-:Y:S02]  /*7770*/  IMAD.MOV.U32 R197, RZ, RZ, R50 ;  /* 0x000000ffffc57224 */ /* 0x000fe400078e0032 */
[----:B------:R2:W-:Y:S03]  /*7780*/  MUFU.EX2 R88, R4 ;  /* 0x0000000400587308 */ /* 0x0005e60000000800 */
[C---:B----4-:R-:W-:Y:S08]  /*7790*/  HMMA.16816.F32.BF16 R152, R8.reuse, R32, R152 ;  /* 0x000000200898723c */ /* 0x050ff00000041898 */
[----:B------:R-:W-:Y:S01]  /*77a0*/  HMMA.16816.F32.BF16 R164, R8, R28, R164 ;  /* 0x0000001c08a4723c */ /* 0x000fe200000418a4 */
[----:B--2---:R-:W-:-:S07]  /*77b0*/  FFMA.FTZ R4, R199, c[0x0][0x2d0], -R6 ;  /* 0x0000b400c7047a23 */ /* 0x004fce0000010806 */
[C---:B------:R-:W-:Y:S01]  /*77c0*/  HMMA.16816.F32.BF16 R112, R8.reuse, R30, R112 ;  /* 0x0000001e0870723c */ /* 0x040fe20000041870 */
[----:B------:R-:W-:Y:S01]  /*77d0*/  IMAD.MOV.U32 R199, RZ, RZ, R127 ;  /* 0x000000ffffc77224 */ /* 0x000fe200078e007f */
[----:B------:R2:W3:Y:S06]  /*77e0*/  MUFU.EX2 R87, R4 ;  /* 0x0000000400577308 */ /* 0x0004ec0000000800 */
[----:B-1----:R-:W-:Y:S01]  /*77f0*/  HMMA.16816.F32.BF16 R116, R8, R20, R116 ;  /* 0x000000140874723c */ /* 0x002fe20000041874 */
[--C-:B--2---:R-:W-:Y:S02]  /*7800*/  FFMA.FTZ R4, R203, c[0x0][0x2d0], -R6.reuse ;  /* 0x0000b400cb047a23 */ /* 0x104fe40000010806 */
[----:B------:R-:W-:-:S02]  /*7810*/  FFMA.FTZ R6, R206, c[0x0][0x2d0], -R6 ;  /* 0x0000b400ce067a23 */ /* 0x000fc40000010806 */
[----:B------:R1:W-:Y:S01]  /*7820*/  MUFU.EX2 R86, R4 ;  /* 0x0000000400567308 */ /* 0x0003e20000000800 */
[----:B------:R-:W-:Y:S02]  /*7830*/  IMAD.MOV.U32 R206, RZ, RZ, R102 ;  /* 0x000000ffffce7224 */ /* 0x000fe400078e0066 */
[----:B------:R-:W-:Y:S01]  /*7840*/  HMMA.16816.F32.BF16 R100, R8, R34, R168 ;  /* 0x000000220864723c */ /* 0x000fe200000418a8 */
[----:B------:R-:W-:-:S04]  /*7850*/  IMAD.MOV.U32 R203, RZ, RZ, R125 ;  /* 0x000000ffffcb7224 */ /* 0x000fc800078e007d */
[----:B------:R-:W2:Y:S02]  /*7860*/  MUFU.EX2 R85, R6 ;  /* 0x0000000600557308 */ /* 0x000ea40000000800 */
[----:B------:R-:W-:Y:S01]  /*7870*/  F2FP.BF16.PACK_AB R168, R98, R131 ;  /* 0x0000008362a8723e */ /* 0x000fe200000010ff */
[----:B------:R-:W-:Y:S01]  /*7880*/  HMMA.16816.F32.BF16 R8, R8, R22, R52 ;  /* 0x000000160808723c */ /* 0x000fe20000041834 */
[----:B------:R-:W4:Y:S01]  /*7890*/  LDSM.16.MT88.4 R52, [R215+0x2900] ;  /* 0x00290000d734783b */ /* 0x000f220000004200 */
[----:B---3--:R-:W-:Y:S02]  /*78a0*/  F2FP.BF16.PACK_AB R169, R87, R88 ;  /* 0x0000005857a9723e */ /* 0x008fe400000010ff */
[----:B------:R-:W-:Y:S01]  /*78b0*/  F2FP.BF16.PACK_AB R170, R89, R91 ;  /* 0x0000005b59aa723e */ /* 0x000fe200000010ff */
[----:B-1----:R-:W-:Y:S01]  /*78c0*/  FFMA.FTZ R4, R198, c[0x0][0x2d0], -R2 ;  /* 0x0000b400c6047a23 */ /* 0x002fe20000010802 */
[----:B------:R-:W-:Y:S01]  /*78d0*/  MOV R198, R195 ;  /* 0x000000c300c67202 */ /* 0x000fe20000000f00 */
[----:B------:R-:W-:-:S02]  /*78e0*/  IMAD.MOV.U32 R195, RZ, RZ, R41 ;  /* 0x000000ffffc37224 */ /* 0x000fc400078e0029 */
[----:B------:R-:W-:Y:S02]  /*78f0*/  IMAD.MOV.U32 R41, RZ, RZ, R42 ;  /* 0x000000ffff297224 */ /* 0x000fe400078e002a */
[----:B------:R-:W-:Y:S02]  /*7900*/  IMAD.MOV.U32 R42, RZ, RZ, R84 ;  /* 0x000000ffff2a7224 */ /* 0x000fe400078e0054 */
[----:B------:R1:W-:Y:S01]  /*7910*/  MUFU.EX2 R84, R4 ;  /* 0x0000000400547308 */ /* 0x0003e20000000800 */
[----:B--2---:R-:W-:Y:S01]  /*7920*/  F2FP.BF16.PACK_AB R171, R85, R86 ;  /* 0x0000005655ab723e */ /* 0x004fe200000010ff */
[----:B------:R-:W-:-:S06]  /*7930*/  IMAD.MOV.U32 R193, RZ, RZ, R42 ;  /* 0x000000ffffc17224 */ /* 0x000fcc00078e002a */
[----:B------:R-:W-:Y:S01]  /*7940*/  HMMA.16816.F32.BF16 R136, R168, R16, R136 ;  /* 0x00000010a888723c */ /* 0x000fe20000041888 */
[----:B-1----:R-:W-:Y:S01]  /*7950*/  FFMA.FTZ R4, R202, c[0x0][0x2d0], -R2 ;  /* 0x0000b400ca047a23 */ /* 0x002fe20000010802 */
[----:B------:R-:W-:-:S06]  /*7960*/  MOV R202, R71 ;  /* 0x0000004700ca7202 */ /* 0x000fcc0000000f00 */
[C---:B------:R-:W-:Y:S01]  /*7970*/  HMMA.16816.F32.BF16 R148, R168.reuse, R18, R148 ;  /* 0x00000012a894723c */ /* 0x040fe20000041894 */
[----:B------:R1:W-:Y:S07]  /*7980*/  MUFU.EX2 R83, R4 ;  /* 0x0000000400537308 */ /* 0x0003ee0000000800 */
[C---:B------:R-:W-:Y:S08]  /*7990*/  HMMA.16816.F32.BF16 R152, R168.reuse, R24, R152 ;  /* 0x00000018a898723c */ /* 0x040ff00000041898 */
[----:B------:R-:W-:Y:S01]  /*79a0*/  HMMA.16816.F32.BF16 R100, R168, R26, R100 ;  /* 0x0000001aa864723c */ /* 0x000fe20000041864 */
[----:B-1----:R-:W-:-:S02]  /*79b0*/  FFMA.FTZ R4, R205, c[0x0][0x2d0], -R2 ;  /* 0x0000b400cd047a23 */ /* 0x002fc40000010802 */
[----:B------:R-:W-:Y:S02]  /*79c0*/  IMAD.MOV.U32 R205, RZ, RZ, R69 ;  /* 0x000000ffffcd7224 */ /* 0x000fe400078e0045 */
[----:B------:R-:W-:Y:S02]  /*79d0*/  IMAD.MOV.U32 R69, RZ, RZ, R82 ;  /* 0x000000ffff457224 */ /* 0x000fe400078e0052 */
[----:B------:R1:W-:Y:S01]  /*79e0*/  MUFU.EX2 R82, R4 ;  /* 0x0000000400527308 */ /* 0x0003e20000000800 */
[----:B----4-:R-:W-:Y:S01]  /*79f0*/  HMMA.16816.F32.BF16 R116, R168, R52, R116 ;  /* 0x00000034a874723c */ /* 0x010fe20000041874 */
[----:B-1----:R-:W-:Y:S01]  /*7a00*/  FFMA.FTZ R4, R208, c[0x0][0x2d0], -R2 ;  /* 0x0000b400d0047a23 */ /* 0x002fe20000010802 */
[----:B------:R-:W-:-:S05]  /*7a10*/  MOV R208, R40 ;  /* 0x0000002800d07202 */ /* 0x000fca0000000f00 */
[----:B------:R1:W2:Y:S02]  /*7a20*/  MUFU.EX2 R71, R4 ;  /* 0x0000000400477308 */ /* 0x0002a40000000800 */
[--C-:B-1----:R-:W-:Y:S01]  /*7a30*/  FFMA.FTZ R4, R185, c[0x0][0x2d0], -R0.reuse ;  /* 0x0000b400b9047a23 */ /* 0x102fe20000010800 */
[----:B--2---:R-:W-:Y:S01]  /*7a40*/  F2FP.BF16.PACK_AB R6, R71, R82 ;  /* 0x000000524706723e */ /* 0x004fe200000010ff */
[----:B------:R-:W-:Y:S02]  /*7a50*/  IMAD.MOV.U32 R185, RZ, RZ, R41 ;  /* 0x000000ffffb97224 */ /* 0x000fe400078e0029 */
[----:B------:R-:W1:Y:S02]  /*7a60*/  LDSM.16.MT88.4 R40, [R214+0x2900] ;  /* 0x00290000d628783b */ /* 0x000e640000004200 */
[----:B------:R2:W-:Y:S02]  /*7a70*/  MUFU.EX2 R49, R4 ;  /* 0x0000000400317308 */ /* 0x0005e40000000800 */
[----:B--2---:R-:W-:Y:S01]  /*7a80*/  FFMA.FTZ R4, R187, c[0x0][0x2d0], -R0 ;  /* 0x0000b400bb047a23 */ /* 0x004fe20000010800 */
[----:B------:R-:W-:-:S05]  /*7a90*/  MOV R187, R68 ;  /* 0x0000004400bb7202 */ /* 0x000fca0000000f00 */
[----:B------:R2:W3:Y:S02]  /*7aa0*/  MUFU.EX2 R64, R4 ;  /* 0x0000000400407308 */ /* 0x0004e40000000800 */
[--C-:B--2---:R-:W-:Y:S02]  /*7ab0*/  FFMA.FTZ R4, R186, c[0x0][0x2d0], -R0.reuse ;  /* 0x0000b400ba047a23 */ /* 0x104fe40000010800 */
[----:B------:R-:W-:Y:S01]  /*7ac0*/  IMAD.MOV.U32 R186, RZ, RZ, R69 ;  /* 0x000000ffffba7224 */ /* 0x000fe200078e0045 */
[C---:B-1----:R-:W-:Y:S03]  /*7ad0*/  HMMA.16816.F32.BF16 R164, R168.reuse, R40, R164 ;  /* 0x00000028a8a4723c */ /* 0x042fe600000418a4 */
[----:B------:R1:W-:Y:S05]  /*7ae0*/  MUFU.EX2 R51, R4 ;  /* 0x0000000400337308 */ /* 0x0003ea0000000800 */
[C---:B------:R-:W-:Y:S08]  /*7af0*/  HMMA.16816.F32.BF16 R112, R168.reuse, R42, R112 ;  /* 0x0000002aa870723c */ /* 0x040ff00000041870 */
[----:B------:R-:W-:Y:S01]  /*7b00*/  HMMA.16816.F32.BF16 R168, R168, R54, R8 ;  /* 0x00000036a8a8723c */ /* 0x000fe20000041808 */
[----:B-1----:R-:W-:Y:S01]  /*7b10*/  FFMA.FTZ R4, R188, c[0x0][0x2d0], -R0 ;  /* 0x0000b400bc047a23 */ /* 0x002fe20000010800 */
[----:B------:R-:W-:-:S02]  /*7b20*/  MOV R188, R5 ;  /* 0x0000000500bc7202 */ /* 0x000fc40000000f00 */
[----:B---3--:R-:W-:Y:S01]  /*7b30*/  F2FP.BF16.PACK_AB R5, R64, R49 ;  /* 0x000000314005723e */ /* 0x008fe200000010ff */
[----:B------:R1:W2:Y:S02]  /*7b40*/  MUFU.EX2 R50, R4 ;  /* 0x0000000400327308 */ /* 0x0002a40000000800 */
[----:B------:R-:W-:-:S06]  /*7b50*/  FFMA.FTZ R8, R230, c[0x0][0x2d0], -R2 ;  /* 0x0000b400e6087a23 */ /* 0x000fcc0000010802 */
[----:B------:R3:W-:Y:S01]  /*7b60*/  MUFU.EX2 R65, R8 ;  /* 0x0000000800417308 */ /* 0x0007e20000000800 */
[----:B-1----:R-:W-:Y:S02]  /*7b70*/  F2FP.BF16.PACK_AB R4, R83, R84 ;  /* 0x000000545304723e */ /* 0x002fe400000010ff */
[----:B--2---:R-:W-:Y:S01]  /*7b80*/  F2FP.BF16.PACK_AB R7, R50, R51 ;  /* 0x000000333207723e */ /* 0x004fe200000010ff */
[----:B---3--:R-:W-:-:S06]  /*7b90*/  FFMA.FTZ R8, R232, c[0x0][0x2d0], -R2 ;  /* 0x0000b400e8087a23 */ /* 0x008fcc0000010802 */
[C---:B------:R-:W-:Y:S01]  /*7ba0*/  HMMA.16816.F32.BF16 R140, R4.reuse, R156, R140 ;  /* 0x0000009c048c723c */ /* 0x040fe2000004188c */
[----:B------:R1:W-:Y:S07]  /*7bb0*/  MUFU.EX2 R66, R8 ;  /* 0x0000000800427308 */ /* 0x0003ee0000000800 */
[C---:B------:R-:W-:Y:S08]  /*7bc0*/  HMMA.16816.F32.BF16 R144, R4.reuse, R158, R144 ;  /* 0x0000009e0490723c */ /* 0x040ff00000041890 */
[----:B------:R-:W-:Y:S01]  /*7bd0*/  HMMA.16816.F32.BF16 R156, R4, R132, R44 ;  /* 0x00000084049c723c */ /* 0x000fe2000004182c */
[----:B-1----:R-:W-:-:S04]  /*7be0*/  FFMA.FTZ R8, R210, c[0x0][0x2d0], -R2 ;  /* 0x0000b400d2087a23 */ /* 0x002fc80000010802 */
[----:B------:R1:W-:Y:S02]  /*7bf0*/  MUFU.EX2 R67, R8 ;  /* 0x0000000800437308 */ /* 0x0003e40000000800 */
[----:B------:R-:W-:Y:S01]  /*7c00*/  IMAD.MOV.U32 R133, RZ, RZ, R48 ;  /* 0x000000ffff857224 */ /* 0x000fe200078e0030 */
[----:B------:R-:W-:Y:S01]  /*7c10*/  HMMA.16816.F32.BF16 R12, R4, R172, R60 ;  /* 0x000000ac040c723c */ /* 0x000fe2000004183c */
[----:B------:R-:W-:-:S07]  /*7c20*/  MOV R132, R126 ;  /* 0x0000007e00847202 */ /* 0x000fce0000000f00 */
[----:B------:R-:W-:Y:S01]  /*7c30*/  HMMA.16816.F32.BF16 R160, R4, R134, R160 ;  /* 0x0000008604a0723c */ /* 0x000fe200000418a0 */
[----:B-1----:R-:W-:-:S07]  /*7c40*/  FFMA.FTZ R8, R209, c[0x0][0x2d0], -R2 ;  /* 0x0000b400d1087a23 */ /* 0x002fce0000010802 */
[C---:B------:R-:W-:Y:S01]  /*7c50*/  HMMA.16816.F32.BF16 R104, R4.reuse, R72, R104 ;  /* 0x000000480468723c */ /* 0x040fe20000041868 */
[----:B------:R-:W-:Y:S01]  /*7c60*/  IMAD.MOV.U32 R135, RZ, RZ, R124 ;  /* 0x000000ffff877224 */ /* 0x000fe200078e007c */
[----:B------:R1:W-:Y:S06]  /*7c70*/  MUFU.EX2 R68, R8 ;  /* 0x0000000800447308 */ /* 0x0003ec0000000800 */
[----:B------:R-:W-:Y:S01]  /*7c80*/  HMMA.16816.F32.BF16 R108, R4, R74, R108 ;  /* 0x0000004a046c723c */ /* 0x000fe2000004186c */
[----:B-1----:R-:W-:-:S04]  /*7c90*/  FFMA.FTZ R8, R211, c[0x0][0x2d0], -R2 ;  /* 0x0000b400d3087a23 */ /* 0x002fc80000010802 */
[----:B------:R1:W-:Y:S02]  /*7ca0*/  MUFU.EX2 R69, R8 ;  /* 0x0000000800457308 */ /* 0x0003e40000000800 */
[----:B-1----:R-:W-:Y:S02]  /*7cb0*/  FFMA.FTZ R8, R229, c[0x0][0x2d0], -R2 ;  /* 0x0000b400e5087a23 */ /* 0x002fe40000010802 */
[----:B------:R-:W-:-:S04]  /*7cc0*/  IMAD.U32 R229, RZ, RZ, UR13 ;  /* 0x0000000dffe57e24 */ /* 0x000fc8000f8e00ff */
[----:B------:R1:W2:Y:S02]  /*7cd0*/  MUFU.EX2 R70, R8 ;  /* 0x0000000800467308 */ /* 0x0002a40000000800 */
[----:B-1----:R-:W-:Y:S01]  /*7ce0*/  FFMA.FTZ R8, R201, c[0x0][0x2d0], -R0 ;  /* 0x0000b400c9087a23 */ /* 0x002fe20000010800 */
[----:B--2---:R-:W-:-:S05]  /*7cf0*/  F2FP.BF16.PACK_AB R124, R70, R69 ;  /* 0x00000045467c723e */ /* 0x004fca00000010ff */
[----:B------:R1:W-:Y:S02]  /*7d00*/  MUFU.EX2 R44, R8 ;  /* 0x00000008002c7308 */ /* 0x0003e40000000800 */
[----:B-1----:R-:W-:-:S06]  /*7d10*/  FFMA.FTZ R8, R200, c[0x0][0x2d0], -R0 ;  /* 0x0000b400c8087a23 */ /* 0x002fcc0000010800 */
[----:B------:R1:W2:Y:S02]  /*7d20*/  MUFU.EX2 R45, R8 ;  /* 0x00000008002d7308 */ /* 0x0002a40000000800 */
[----:B-1----:R-:W-:-:S06]  /*7d30*/  FFMA.FTZ R8, R180, c[0x0][0x2d0], -R0 ;  /* 0x0000b400b4087a23 */ /* 0x002fcc0000010800 */
[----:B------:R1:W-:Y:S02]  /*7d40*/  MUFU.EX2 R47, R8 ;  /* 0x00000008002f7308 */ /* 0x0003e40000000800 */
[----:B-1----:R-:W-:-:S06]  /*7d50*/  FFMA.FTZ R8, R179, c[0x0][0x2d0], -R0 ;  /* 0x0000b400b3087a23 */ /* 0x002fcc0000010800 */
[----:B------:R1:W3:Y:S02]  /*7d60*/  MUFU.EX2 R48, R8 ;  /* 0x0000000800307308 */ /* 0x0002e40000000800 */
[--C-:B-1----:R-:W-:Y:S02]  /*7d70*/  FFMA.FTZ R8, R233, c[0x0][0x2d0], -R2.reuse ;  /* 0x0000b400e9087a23 */ /* 0x102fe40000010802 */
[----:B------:R-:W-:-:S04]  /*7d80*/  FFMA.FTZ R2, R234, c[0x0][0x2d0], -R2 ;  /* 0x0000b400ea027a23 */ /* 0x000fc80000010802 */
[----:B------:R1:W-:Y:S02]  /*7d90*/  MUFU.EX2 R60, R8 ;  /* 0x00000008003c7308 */ /* 0x0003e40000000800 */
[----:B-1----:R-:W-:Y:S06]  /*7da0*/  HMMA.16816.F32.BF16 R8, R4, R174, R56 ;  /* 0x000000ae0408723c */ /* 0x002fec0000041838 */
[----:B------:R1:W4:Y:S01]  /*7db0*/  MUFU.EX2 R56, R2 ;  /* 0x0000000200387308 */ /* 0x0003220000000800 */
[----:B------:R-:W-:Y:S02]  /*7dc0*/  F2FP.BF16.PACK_AB R4, R66, R65 ;  /* 0x000000414204723e */ /* 0x000fe400000010ff */
[----:B------:R-:W-:-:S02]  /*7dd0*/  F2FP.BF16.PACK_AB R6, R68, R67 ;  /* 0x000000434406723e */ /* 0x000fc400000010ff */
[----:B--2---:R-:W-:Y:S02]  /*7de0*/  F2FP.BF16.PACK_AB R5, R45, R44 ;  /* 0x0000002c2d05723e */ /* 0x004fe400000010ff */
[----:B---3--:R-:W-:Y:S01]  /*7df0*/  F2FP.BF16.PACK_AB R7, R48, R47 ;  /* 0x0000002f3007723e */ /* 0x008fe200000010ff */
[----:B-1----:R-:W-:Y:S01]  /*7e00*/  FFMA.FTZ R2, R181, c[0x0][0x2d0], -R0 ;  /* 0x0000b400b5027a23 */ /* 0x002fe20000010800 */
[----:B----4-:R-:W-:-:S05]  /*7e10*/  F2FP.BF16.PACK_AB R126, R56, R60 ;  /* 0x0000003c387e723e */ /* 0x010fca00000010ff */
[C---:B------:R-:W-:Y:S01]  /*7e20*/  HMMA.16816.F32.BF16 R140, R4.reuse, R36, R140 ;  /* 0x00000024048c723c */ /* 0x040fe2000004188c */
[----:B------:R1:W-:Y:S07]  /*7e30*/  MUFU.EX2 R46, R2 ;  /* 0x00000002002e7308 */ /* 0x0003ee0000000800 */
[C---:B------:R-:W-:Y:S08]  /*7e40*/  HMMA.16816.F32.BF16 R156, R4.reuse, R32, R156 ;  /* 0x00000020049c723c */ /* 0x040ff0000004189c */
[----:B------:R-:W-:Y:S01]  /*7e50*/  HMMA.16816.F32.BF16 R144, R4, R38, R144 ;  /* 0x000000260490723c */ /* 0x000fe20000041890 */
[----:B-1----:R-:W-:-:S04]  /*7e60*/  FFMA.FTZ R2, R184, c[0x0][0x2d0], -R0 ;  /* 0x0000b400b8027a23 */ /* 0x002fc80000010800 */
[----:B------:R1:W2:Y:S03]  /*7e70*/  MUFU.EX2 R37, R2 ;  /* 0x0000000200257308 */ /* 0x0002a60000000800 */
[C---:B------:R-:W-:Y:S08]  /*7e80*/  HMMA.16816.F32.BF16 R160, R4.reuse, R34, R160 ;  /* 0x0000002204a0723c */ /* 0x040ff000000418a0 */
[----:B------:R-:W-:Y:S01]  /*7e90*/  HMMA.16816.F32.BF16 R104, R4, R28, R104 ;  /* 0x0000001c0468723c */ /* 0x000fe20000041868 */
[--C-:B-1----:R-:W-:Y:S01]  /*7ea0*/  FFMA.FTZ R2, R183, c[0x0][0x2d0], -R0.reuse ;  /* 0x0000b400b7027a23 */ /* 0x102fe20000010800 */
[----:B--2---:R-:W-:Y:S01]  /*7eb0*/  F2FP.BF16.PACK_AB R125, R37, R46 ;  /* 0x0000002e257d723e */ /* 0x004fe200000010ff */
[----:B------:R-:W-:-:S05]  /*7ec0*/  FFMA.FTZ R0, R182, c[0x0][0x2d0], -R0 ;  /* 0x0000b400b6007a23 */ /* 0x000fca0000010800 */
[C---:B------:R-:W-:Y:S01]  /*7ed0*/  HMMA.16816.F32.BF16 R108, R4.reuse, R30, R108 ;  /* 0x0000001e046c723c */ /* 0x040fe2000004186c */
[----:B------:R1:W-:Y:S07]  /*7ee0*/  MUFU.EX2 R36, R2 ;  /* 0x0000000200247308 */ /* 0x0003ee0000000800 */
[C---:B------:R-:W-:Y:S01]  /*7ef0*/  HMMA.16816.F32.BF16 R12, R4.reuse, R20, R12 ;  /* 0x00000014040c723c */ /* 0x040fe2000004180c */
[----:B------:R2:W3:Y:S07]  /*7f00*/  MUFU.EX2 R32, R0 ;  /* 0x0000000000207308 */ /* 0x0004ee0000000800 */
[----:B------:R-:W-:Y:S01]  /*7f10*/  HMMA.16816.F32.BF16 R8, R4, R22, R8 ;  /* 0x000000160408723c */ /* 0x000fe20000041808 */
[----:B-1----:R-:W-:-:S04]  /*7f20*/  FADD.FTZ R2, R188, R133 ;  /* 0x00000085bc027221 */ /* 0x002fc80000010000 */
[----:B------:R-:W-:Y:S02]  /*7f30*/  FADD.FTZ R2, R187, R2 ;  /* 0x00000002bb027221 */ /* 0x000fe40000010000 */
[----:B------:R-:W-:Y:S02]  /*7f40*/  FADD.FTZ R6, R244, R242 ;  /* 0x000000f2f4067221 */ /* 0x000fe40000010000 */
[----:B--2---:R-:W-:Y:S01]  /*7f50*/  FADD.FTZ R0, R132, R135 ;  /* 0x0000008784007221 */ /* 0x004fe20000010000 */
[----:B---3--:R-:W-:Y:S01]  /*7f60*/  F2FP.BF16.PACK_AB R127, R32, R36 ;  /* 0x00000024207f723e */ /* 0x008fe200000010ff */
        /* <DEDUP_REMOVED lines=95> */
[----:B------:R1:W-:Y:S01]  /*8560*/  STL [R1+0x8], R5 ;  /* 0x0000080501007387 */ /* 0x0003e20000100800 */
[----:B------:R-:W-:-:S03]  /*8570*/  FADD.FTZ R0, R32, R0 ;  /* 0x0000000020007221 */ /* 0x000fc60000010000 */
[----:B------:R1:W-:Y:S04]  /*8580*/  STL [R1+0xc], R4 ;  /* 0x00000c0401007387 */ /* 0x0003e80000100800 */
[----:B------:R1:W-:Y:S04]  /*8590*/  STL [R1+0x10], R2 ;  /* 0x0000100201007387 */ /* 0x0003e80000100800 */
[----:B------:R1:W-:Y:S01]  /*85a0*/  STL [R1+0x14], R0 ;  /* 0x0000140001007387 */ /* 0x0003e20000100800 */
[----:B------:R-:W-:Y:S05]  /*85b0*/  @P0 BRA `(.L_x_258) ;  /* 0x0000015000000947 */ /* 0x000fea0003800000 */
[----:B------:R-:W-:Y:S01]  /*85c0*/  ISETP.LT.AND P0, PT, RZ, UR14, PT ;  /* 0x0000000eff007c0c */ /* 0x000fe2000bf01270 */
        /* <DEDUP_REMOVED lines=11> */
.L_x_259:
[----:B------:R-:W-:Y:S02]  /*8680*/  UISETP.NE.AND UP2, UPT, UR5, 0x1, UPT ;  /* 0x000000010500788c */ /* 0x000fe4000bf45270 */
[----:B------:R-:W-:Y:S02]  /*8690*/  ULDC.64 UR14, c[0x0][0x330] ;  /* 0x0000cc00000e7ab9 */ /* 0x000fe40000000a00 */
[----:B------:R-:W-:-:S07]  /*86a0*/  UIMAD.WIDE.U32 UR16, UR11, UR14, URZ ;  /* 0x0000000e0b1072a5 */ /* 0x000fce000f8e003f */
[----:B------:R-:W-:Y:S02]  /*86b0*/  @UP2 UMOV UR13, UR17 ;  /* 0x00000011000d2c82 */ /* 0x000fe40008000000 */
[----:B------:R-:W-:-:S03]  /*86c0*/  @UP2 USHF.R.U32.HI UR11, URZ, UR15, UR13 ;  /* 0x0000000f3f0b2299 */ /* 0x000fc6000801160d */
.L_x_260:
[----:B------:R-:W-:Y:S02]  /*86d0*/  ULDC UR13, c[0x0][0x32c] ;  /* 0x0000cb00000d7ab9 */ /* 0x000fe40000000800 */
[----:B------:R-:W-:-:S04]  /*86e0*/  UIMAD UR13, UR11, UR5, UR13 ;  /* 0x000000050b0d72a4 */ /* 0x000fc8000f8e020d */
[----:B------:R-:W-:-:S04]  /*86f0*/  UISETP.LT.AND UP2, UPT, UR6, UR13, UPT ;  /* 0x0000000d0600728c */ /* 0x000fc8000bf41270 */
[----:B------:R-:W-:-:S04]  /*8700*/  USEL UR6, UR6, UR13, UP2 ;  /* 0x0000000d06067287 */ /* 0x000fc80009000000 */
.L_x_258:
[----:B------:R-:W-:-:S07]  /*8710*/  UIMAD.WIDE UR14, UR6, 0x2aaaaaab, URZ ;  /* 0x2aaaaaab060e78a5 */ /* 0x000fce000f8e023f */
[----:B------:R-:W-:Y:S02]  /*8720*/  UMOV UR11, UR15 ;  /* 0x0000000f000b7c82 */ /* 0x000fe40008000000 */
[----:B------:R-:W-:-:S04]  /*8730*/  USHF.R.U32.HI UR5, URZ, 0x1f, UR11 ;  /* 0x0000001f3f057899 */ /* 0x000fc8000801160b */
[----:B------:R-:W-:-:S04]  /*8740*/  ULEA.HI.SX32 UR5, UR11, UR5, 0x1c ;  /* 0x000000050b057291 */ /* 0x000fc8000f8fe23f */
[----:B------:R-:W-:-:S04]  /*8750*/  UISETP.LT.AND UP2, UPT, UR4, UR5, UPT ;  /* 0x000000050400728c */ /* 0x000fc8000bf41270 */
[----:B------:R-:W-:-:S06]  /*8760*/  USEL UR5, UR4, UR5, !UP2 ;  /* 0x0000000504057287 */ /* 0x000fcc000d000000 */
[----:B------:R-:W-:-:S13]  /*8770*/  ISETP.GE.AND P0, PT, R229, UR5, PT ;  /* 0x00000005e5007c0c */ /* 0x000fda000bf06270 */
[----:B------:R-:W-:Y:S05]  /*8780*/  @!P0 BRA `(.L_x_261) ;  /* 0x00005d1000008947 */ /* 0x000fea0003800000 */
[----:B-1----:R-:W2:Y:S01]  /*8790*/  LDL R0, [R1+0x28] ;  /* 0x0000280001007983 */ /* 0x002ea20000100800 */
        /* <DEDUP_REMOVED lines=9> */
.L_x_278:
[----:B------:R-:W-:Y:S04]  /*8830*/  DEPBAR.LE SB0, 0x0 ;  /* 0x000080000000791a */ /* 0x000fe80000000000 */
[----:B------:R-:W-:Y:S01]  /*8840*/  BAR.SYNC.DEFER_BLOCKING 0x0 ;  /* 0x0000000000007b1d */ /* 0x000fe20000010000 */
[C---:B------:R-:W-:Y:S01]  /*8850*/  ISETP.LT.AND P2, PT, R229.reuse, UR4, PT ;  /* 0x00000004e5007c0c */ /* 0x040fe2000bf41270 */
[----:B------:R-:W-:Y:S01]  /*8860*/  IMAD.MOV.U32 R230, RZ, RZ, c[0x0][0x1e0] ;  /* 0x00007800ffe67624 */ /* 0x000fe200078e00ff */
[C---:B------:R-:W-:Y:S11]  /*8870*/  ISETP.GT.AND P4, PT, R229.reuse, UR4, PT ;  /* 0x00000004e5007c0c */ /* 0x040ff6000bf84270 */
[----:B-1----:R-:W-:Y:S01]  /*8880*/  @!P2 SHF.R.S32.HI R0, RZ, 0x1f, R229 ;  /* 0x0000001fff00a819 */ /* 0x002fe200000114e5 */
[C---:B------:R-:W-:Y:S04]  /*8890*/  @!P2 IMAD.WIDE.U32 R2, R229.reuse, c[0x0][0x208], RZ ;  /* 0x00008200e502aa25 */ /* 0x040fe800078e00ff */
[----:B------:R-:W-:Y:S02]  /*88a0*/  @!P2 IMAD R0, R0, c[0x0][0x208], RZ ;  /* 0x000082000000aa24 */ /* 0x000fe400078e02ff */
[----:B------:R-:W-:Y:S02]  /*88b0*/  @P4 IMAD.SHL.U32 R130, R230, 0x20, RZ ;  /* 0x00000020e6824824 */ /* 0x000fe400078e00ff */
[----:B------:R-:W-:Y:S01]  /*88c0*/  @!P2 IMAD R0, R229, c[0x0][0x20c], R0 ;  /* 0x00008300e500aa24 */ /* 0x000fe200078e0200 */
[----:B------:R-:W-:Y:S03]  /*88d0*/  LDSM.16.M88.4 R96, [R219+0x6100] ;  /* 0x00610000db60783b */ /* 0x000fe60000000200 */
[----:B------:R-:W-:Y:S03]  /*88e0*/  @!P2 IMAD.IADD R0, R3, 0x1, R0 ;  /* 0x000000010300a824 */ /* 0x000fe600078e0200 */
[----:B------:R-:W1:Y:S01]  /*88f0*/  LDSM.16.M88.4 R16, [R212+0x3100] ;  /* 0x00310000d410783b */ /* 0x000e620000000200 */
[----:B------:R-:W-:Y:S05]  /*8900*/  @!P2 IMAD R0, R0, 0x60, RZ ;  /* 0x000000600000a824 */ /* 0x000fea00078e02ff */
[----:B------:R-:W2:Y:S06]  /*8910*/  LDSM.16.M88.4 R92, [R219+0x8100] ;  /* 0x00810000db5c783b */ /* 0x000eac0000000200 */
[----:B------:R-:W3:Y:S06]  /*8920*/  LDL.64 R192, [R1+0x38] ;  /* 0x0000380001c07983 */ /* 0x000eec0000100a00 */
[----:B------:R-:W3:Y:S06]  /*8930*/  LDL.64 R128, [R1+0x40] ;  /* 0x0000400001807983 */ /* 0x000eec0000100a00 */
[----:B------:R-:W4:Y:S06]  /*8940*/  LDSM.16.M88.4 R32, [R212+0x3900] ;  /* 0x00390000d420783b */ /* 0x000f2c0000000200 */
[----:B------:R-:W5:Y:S06]  /*8950*/  LDL.64 R234, [R1+0x20] ;  /* 0x0000200001ea7983 */ /* 0x000f6c0000100a00 */
[----:B------:R-:W4:Y:S01]  /*8960*/  LDSM.16.M88.4 R48, [R212+0x4100] ;  /* 0x00410000d430783b */ /* 0x000f220000000200 */
[-C--:B-1----:R-:W-:Y:S05]  /*8970*/  HMMA.16816.F32.BF16 R4, R96, R16.reuse, RZ ;  /* 0x000000106004723c */ /* 0x082fea00000418ff */
[----:B------:R-:W5:Y:S03]  /*8980*/  LDL.64 R232, [R1+0x30] ;  /* 0x0000300001e87983 */ /* 0x000f660000100a00 */
        /* <DEDUP_REMOVED lines=69> */
[----:B------:R-:W-:Y:S02]  /*8de0*/  @P4 IADD3 R0, R229, -0x1, RZ ;  /* 0xffffffffe5004810 */ /* 0x000fe40007ffe0ff */
        /* <DEDUP_REMOVED lines=10> */
[----:B------:R1:W-:Y:S03]  /*8e90*/  @!P2 LDGSTS.E.BYPASS.LTC128B.128 [R231+0x2900], [R172.64], !P3 ;  /* 0x02900000ace7afae */ /* 0x0003e6000d901d6c */
[----:B-----5:R-:W-:Y:S03]  /*8ea0*/  @P4 IMAD.MOV.U32 R129, RZ, RZ, R235 ;  /* 0x000000ffff814224 */ /* 0x020fe600078e00eb */
[----:B----4-:R-:W-:Y:S01]  /*8eb0*/  LDSM.16.M88.4 R196, [R220+0x6100] ;  /* 0x00610000dcc4783b */ /* 0x010fe20000000200 */
[C---:B------:R-:W-:Y:S05]  /*8ec0*/  HMMA.16816.F32.BF16 R88, R184.reuse, R192, R88 ;  /* 0x000000c0b858723c */ /* 0x040fea0000041858 */
[----:B------:R-:W3:Y:S03]  /*8ed0*/  LDSM.16.M88.4 R200, [R218+0x3100] ;  /* 0x00310000dac8783b */ /* 0x000ee60000000200 */
[-C--:B------:R-:W-:Y:S03]  /*8ee0*/  HMMA.16816.F32.BF16 R92, R184, R194.reuse, R92 ;  /* 0x000000c2b85c723c */ /* 0x080fe6000004185c */
[----:B------:R-:W4:Y:S01]  /*8ef0*/  LDSM.16.M88.4 R204, [R220+0x8100] ;  /* 0x00810000dccc783b */ /* 0x000f220000000200 */
[----:B--2---:R-:W-:Y:S04]  /*8f00*/  @P4 SHF.R.S32.HI R2, RZ, 0x1f, R0 ;  /* 0x0000001fff024819 */ /* 0x004fe80000011400 */
[----:B------:R-:W-:Y:S01]  /*8f10*/  HMMA.16816.F32.BF16 R96, R176, R194, R96 ;  /* 0x000000c2b060723c */ /* 0x000fe20000041860 */
[----:B------:R-:W0:Y:S03]  /*8f20*/  LDGDEPBAR ;  /* 0x00000000000079af */ /* 0x000e260000000000 */
[----:B------:R-:W-:Y:S02]  /*8f30*/  @P4 IMAD R128, R2, c[0x0][0x1e0], RZ ;  /* 0x0000780002804a24 */ /* 0x000fe400078e02ff */
[C---:B------:R-:W-:Y:S01]  /*8f40*/  @P4 IMAD.WIDE.U32 R2, R0.reuse, c[0x0][0x1e0], RZ ;  /* 0x0000780000024a25 */ /* 0x040fe200078e00ff */
[----:B-1----:R-:W1:Y:S05]  /*8f50*/  LDSM.16.M88.4 R172, [R218+0x3900] ;  /* 0x00390000daac783b */ /* 0x002e6a0000000200 */
[----:B------:R-:W-:Y:S01]  /*8f60*/  @P4 IMAD R128, R0, c[0x0][0x1e4], R128 ;  /* 0x0000790000804a24 */ /* 0x000fe200078e0280 */
[----:B------:R-:W2:Y:S03]  /*8f70*/  LDSM.16.M88.4 R180, [R218+0x4100] ;  /* 0x00410000dab4783b */ /* 0x000ea60000000200 */
[----:B------:R-:W-:Y:S02]  /*8f80*/  @P4 IMAD.IADD R0, R3, 0x1, R128 ;  /* 0x0000000103004824 */ /* 0x000fe400078e0280 */
[----:B------:R-:W-:Y:S01]  /*8f90*/  @P4 IMAD.MOV.U32 R128, RZ, RZ, R232 ;  /* 0x000000ffff804224 */ /* 0x000fe200078e00e8 */
[----:B------:R-:W5:Y:S01]  /*8fa0*/  LDSM.16.M88.4 R184, [R218+0x4900] ;  /* 0x00490000dab8783b */ /* 0x000f620000000200 */
[----:B------:R-:W-:Y:S02]  /*8fb0*/  @P4 IMAD R0, R0, 0x60, RZ ;  /* 0x0000006000004824 */ /* 0x000fe400078e02ff */
[----:B------:R-:W-:Y:S03]  /*8fc0*/  @P4 IMAD.WIDE.U32 R128, R2, 0x60, R128 ;  /* 0x0000006002804825 */ /* 0x000fe600078e0080 */
[----:B------:R-:W2:Y:S01]  /*8fd0*/  LDSM.16.M88.4 R176, [R218+0x5100] ;  /* 0x00510000dab0783b */ /* 0x000ea20000000200 */
[----:B------:R-:W-:Y:S01]  /*8fe0*/  @P4 IMAD.IADD R0, R129, 0x1, R0 ;  /* 0x0000000181004824 */ /* 0x000fe200078e0200 */
[C---:B------:R-:W-:Y:S01]  /*8ff0*/  @P4 LEA R2, P0, R128.reuse, c[0x0][0x1c8], 0x1 ;  /* 0x0000720080024a11 */ /* 0x040fe200078008ff */
[----:B------:R-:W-:Y:S01]  /*9000*/  IMAD.MOV.U32 R232, RZ, RZ, c[0x0][0x1e4] ;  /* 0x00007900ffe87624 */ /* 0x000fe200078e00ff */
[-C--:B---3--:R-:W-:Y:S02]  /*9010*/  HMMA.16816.F32.BF16 R4, R196, R200.reuse, R4 ;  /* 0x000000c8c404723c */ /* 0x088fe40000041804 */
[----:B------:R-:W-:Y:S03]  /*9020*/  LDSM.16.M88.4 R188, [R221+0x6100] ;  /* 0x00610000ddbc783b */ /* 0x000fe60000000200 */
[----:B------:R-:W-:Y:S02]  /*9030*/  @P4 LEA.HI.X R3, R128, c[0x0][0x1cc], R0, 0x1, P0 ;  /* 0x0000730080034a11 */ /* 0x000fe400000f0c00 */
[----:B------:R-:W-:Y:S01]  /*9040*/  @P4 SHF.L.U64.HI R0, R230, 0x5, R232 ;  /* 0x00000005e6004819 */ /* 0x000fe200000102e8 */
[C---:B----4-:R-:W-:Y:S01]  /*9050*/  HMMA.16816.F32.BF16 R8, R204.reuse, R200, R8 ;  /* 0x000000c8cc08723c */ /* 0x050fe20000041808 */
[----:B------:R-:W-:Y:S01]  /*9060*/  LDSM.16.M88.4 R192, [R217] ;  /* 0x00000000d9c0783b */ /* 0x000fe20000000200 */
[----:B------:R-:W-:Y:S05]  /*9070*/  PLOP3.LUT P0, PT, PT, PT, UP1, 0x80, 0x0 ;  /* 0x000000000000781c */ /* 0x000fea0003f0f018 */
[----:B------:R-:W-:Y:S01]  /*9080*/  LDSM.16.M88.4 R208, [R217+0x1000] ;  /* 0x00100000d9d0783b */ /* 0x000fe20000000200 */
        /* <DEDUP_REMOVED lines=13> */
[-C--:B-----5:R-:W-:Y:S08]  /*9160*/  HMMA.16816.F32.BF16 R52, R196, R184.reuse, R52 ;  /* 0x000000b8c434723c */ /* 0x0a0ff00000041834 */
        /* <DEDUP_REMOVED lines=33> */
[C---:B------:R-:W-:Y:S08]  /*9380*/  HMMA.16816.F32.BF16 R40, R200.reuse, R208, R40 ;  /* 0x000000d0c828723c */ /* 0x040ff00000041828 */
[-C--:B------:R-:W-:Y:S08]  /*9390*/  HMMA.16816.F32.BF16 R44, R200, R210.reuse, R44 ;  /* 0x000000d2c82c723c */ /* 0x080ff0000004182c */
[C---:B------:R-:W-:Y:S08]  /*93a0*/  HMMA.16816.F32.BF16 R48, R188.reuse, R210, R48 ;  /* 0x000000d2bc30723c */ /* 0x040ff00000041830 */
[-C--:B---3--:R-:W-:Y:S08]  /*93b0*/  HMMA.16816.F32.BF16 R52, R188, R184.reuse, R52 ;  /* 0x000000b8bc34723c */ /* 0x088ff00000041834 */
[C---:B------:R-:W-:Y:S08]  /*93c0*/  HMMA.16816.F32.BF16 R56, R200.reuse, R184, R56 ;  /* 0x000000b8c838723c */ /* 0x040ff00000041838 */
[-C--:B------:R-:W-:Y:S08]  /*93d0*/  HMMA.16816.F32.BF16 R60, R200, R186.reuse, R60 ;  /* 0x000000bac83c723c */ /* 0x080ff0000004183c */
[C---:B------:R-:W-:Y:S08]  /*93e0*/  HMMA.16816.F32.BF16 R64, R188.reuse, R186, R64 ;  /* 0x000000babc40723c */ /* 0x040ff00000041840 */
[-C--:B-1----:R-:W-:Y:S08]  /*93f0*/  HMMA.16816.F32.BF16 R68, R188, R172.reuse, R68 ;  /* 0x000000acbc44723c */ /* 0x082ff00000041844 */
[C---:B------:R-:W-:Y:S01]  /*9400*/  HMMA.16816.F32.BF16 R72, R200.reuse, R172, R72 ;  /* 0x000000acc848723c */ /* 0x040fe20000041848 */
[----:B------:R1:W3:Y:S07]  /*9410*/  LDL R173, [R1+0x28] ;  /* 0x0000280001ad7983 */ /* 0x0002ee0000100800 */
[-C--:B------:R-:W-:Y:S08]  /*9420*/  HMMA.16816.F32.BF16 R76, R200, R174.reuse, R76 ;  /* 0x000000aec84c723c */ /* 0x080ff0000004184c */
[C---:B------:R-:W-:Y:S07]  /*9430*/  HMMA.16816.F32.BF16 R80, R188.reuse, R174, R80 ;  /* 0x000000aebc50723c */ /* 0x040fee0000041850 */
[-C--:B------:R-:W-:Y:S01]  /*9440*/  @P4 IADD3 R174, P1, R180, R130.reuse, RZ ;  /* 0x00000082b4ae4210 */ /* 0x080fe20007f3e0ff */
[-C--:B------:R-:W-:Y:S04]  /*9450*/  HMMA.16816.F32.BF16 R84, R188, R176.reuse, R84 ;  /* 0x000000b0bc54723c */ /* 0x080fe80000041854 */
[--C-:B------:R-:W-:Y:S01]  /*9460*/  @P4 IMAD.X R175, R181, 0x1, R0.reuse, P1 ;  /* 0x00000001b5af4824 */ /* 0x100fe200008e0600 */
[-C--:B------:R-:W-:Y:S03]  /*9470*/  @P4 IADD3 R128, P2, R174, R130.reuse, RZ ;  /* 0x00000082ae804210 */ /* 0x080fe60007f5e0ff */
[C---:B------:R-:W-:Y:S01]  /*9480*/  HMMA.16816.F32.BF16 R88, R200.reuse, R176, R88 ;  /* 0x000000b0c858723c */ /* 0x040fe20000041858 */
[----:B------:R5:W-:Y:S03]  /*9490*/  @P4 LDGSTS.E.BYPASS.LTC128B.128 [R231+0x4100], [R174.64], !P3 ;  /* 0x04100000aee74fae */ /* 0x000be6000d901d6c */
[--C-:B------:R-:W-:Y:S01]  /*94a0*/  @P4 IMAD.X R129, R175, 0x1, R0.reuse, P2 ;  /* 0x00000001af814824 */ /* 0x100fe200010e0600 */
[-C--:B----4-:R-:W-:Y:S03]  /*94b0*/  @P4 IADD3 R2, P1, R128, R130.reuse, RZ ;  /* 0x0000008280024210 */ /* 0x090fe60007f3e0ff */
[-C--:B------:R-:W-:Y:S01]  /*94c0*/  HMMA.16816.F32.BF16 R92, R200, R178.reuse, R92 ;  /* 0x000000b2c85c723c */ /* 0x080fe2000004185c */
[----:B------:R1:W-:Y:S03]  /*94d0*/  @P4 LDGSTS.E.BYPASS.LTC128B.128 [R231+0x4900], [R128.64], !P3 ;  /* 0x0490000080e74fae */ /* 0x0003e6000d901d6c */
[--C-:B------:R-:W-:Y:S04]  /*94e0*/  @P4 IMAD.X R3, R129, 0x1, R0.reuse, P1 ;  /* 0x0000000181034824 */ /* 0x100fe800008e0600 */
[----:B------:R-:W-:Y:S01]  /*94f0*/  HMMA.16816.F32.BF16 R96, R188, R178, R96 ;  /* 0x000000b2bc60723c */ /* 0x000fe20000041860 */
[----:B------:R4:W-:Y:S03]  /*9500*/  @P4 LDGSTS.E.BYPASS.LTC128B.128 [R231+0x5100], [R2.64], !P3 ;  /* 0x0510000002e74fae */ /* 0x0009e6000d901d6c */
[----:B---3--:R-:W-:Y:S01]  /*9510*/  @P0 IMAD.MOV.U32 R173, RZ, RZ, R135 ;  /* 0x000000ffffad0224 */ /* 0x008fe200078e0087 */
[----:B------:R-:W-:Y:S04]  /*9520*/  @P4 IADD3 R176, P0, R2, R130, RZ ;  /* 0x0000008202b04210 */ /* 0x000fe80007f1e0ff */
[----:B------:R-:W3:Y:S03]  /*9530*/  SHFL.IDX PT, R130, R173, RZ, 0x1c1f ;  /* 0x001c1fffad827589 */ /* 0x000ee600000e0000 */
[----:B------:R-:W-:Y:S01]  /*9540*/  @P4 IMAD.X R177, R3, 0x1, R0, P0 ;  /* 0x0000000103b14824 */ /* 0x000fe200000e0600 */
[----:B------:R-:W-:Y:S01]  /*9550*/  PLOP3.LUT P0, PT, PT, PT, UP0, 0x40, 0x0 ;  /* 0x000000000000781c */ /* 0x000fe20003f0e808 */
[----:B------:R-:W-:Y:S03]  /*9560*/  IMAD R0, R229, -0x60, RZ ;  /* 0xffffffa0e5007824 */ /* 0x000fe600078e02ff */
[----:B------:R1:W-:Y:S02]  /*9570*/  @P4 LDGSTS.E.BYPASS.LTC128B.128 [R231+0x5900], [R176.64], !P3 ;  /* 0x05900000b0e74fae */ /* 0x0003e4000d901d6c */
[----:B--2---:R-:W-:Y:S04]  /*9580*/  IADD3 R182, -R183, 0x1, R0 ;  /* 0x00000001b7b67810 */ /* 0x004fe80007ffe100 */
[----:B------:R-:W0:Y:S01]  /*9590*/  LDGDEPBAR ;  /* 0x00000000000079af */ /* 0x000e220000000000 */
[----:B-1----:R-:W-:Y:S05]  /*95a0*/  IMAD.U32 R176, RZ, RZ, UR12 ;  /* 0x0000000cffb07e24 */ /* 0x002fea000f8e00ff */
[----:B------:R-:W-:Y:S04]  /*95b0*/  IADD3 R176, -R176, UR7, R182 ;  /* 0x00000007b0b07c10 */ /* 0x000fe8000fffe1b6 */
[C---:B-----5:R-:W-:Y:S02]  /*95c0*/  IADD3 R174, R176.reuse, c[0x0][0x328], RZ ;  /* 0x0000ca00b0ae7a10 */ /* 0x060fe40007ffe0ff */
[----:B------:R-:W-:Y:S03]  /*95d0*/  IADD3 R175, R176, UR10, RZ ;  /* 0x0000000ab0af7c10 */ /* 0x000fe6000fffe0ff */
[----:B---3--:R-:W-:Y:S02]  /*95e0*/  IMAD.IADD R135, R174, 0x1, R130 ;  /* 0x00000001ae877824 */ /* 0x008fe400078e0282 */
[----:B----4-:R-:W-:Y:S01]  /*95f0*/  IMAD.IADD R2, R130, 0x1, R175 ;  /* 0x0000000182027824 */ /* 0x010fe200078e02af */
[----:B------:R-:W-:-:S05]  /*9600*/  @P0 BRA `(.L_x_262) ;  /* 0x0000019000000947 */ /* 0x000fca0003800000 */
[----:B------:R-:W-:Y:S01]  /*9610*/  IMAD.U32 R3, RZ, RZ, UR12 ;  /* 0x0000000cff037e24 */ /* 0x000fe2000f8e00ff */
[----:B------:R-:W-:Y:S04]  /*9620*/  BSSY B0, `(.L_x_263) ;  /* 0x0000012000007945 */ /* 0x000fe80003800000 */
[----:B------:R-:W-:Y:S04]  /*9630*/  IADD3 R3, -R3, UR7, R130 ;  /* 0x0000000703037c10 */ /* 0x000fe8000fffe182 */
        /* <DEDUP_REMOVED lines=11> */
.L_x_264:
[----:B------:R-:W-:Y:S04]  /*96f0*/  MOV R128, c[0x0][0x32c] ;  /* 0x0000cb0000807a02 */ /* 0x000fe80000000f00 */
[----:B------:R-:W-:Y:S11]  /*9700*/  ISETP.NE.AND P0, PT, R128, 0x1, PT ;  /* 0x000000018000780c */ /* 0x000ff60003f05270 */
[----:B------:R-:W-:Y:S02]  /*9710*/  @!UPT UIADD3 URZ, URZ, URZ, URZ ;  /* 0x0000003f3f3ff290 */ /* 0x000fe4000fffe03f */
[----:B------:R-:W-:Y:S05]  /*9720*/  @P0 IMAD.HI.U32 R128, R3, c[0x0][0x330], RZ ;  /* 0x0000cc0003800a27 */ /* 0x000fea00078e00ff */
[----:B------:R-:W-:Y:S02]  /*9730*/  @P0 SHF.R.U32.HI R3, RZ, c[0x0][0x334], R128 ;  /* 0x0000cd00ff030a19 */ /* 0x000fe40000011680 */
.L_x_265:
[----:B------:R-:W-:Y:S05]  /*9740*/  BSYNC B0 ;  /* 0x0000000000007941 */ /* 0x000fea0003800000 */
.L_x_263:
[----:B------:R-:W-:Y:S04]  /*9750*/  IMAD.IADD R128, R0, 0x1, -R183 ;  /* 0x0000000100807824 */ /* 0x000fe800078e0ab7 */
[----:B------:R-:W-:Y:S05]  /*9760*/  IMAD R3, R3, c[0x0][0x32c], R128 ;  /* 0x0000cb0003037a24 */ /* 0x000fea00078e0280 */
[----:B------:R-:W-:Y:S02]  /*9770*/  IADD3 R128, R3, c[0x0][0x32c], RZ ;  /* 0x0000cb0003807a10 */ /* 0x000fe40007ffe0ff */
[----:B------:R-:W-:Y:S02]  /*9780*/  IMNMX R2, R2, R3, !PT ;  /* 0x0000000302027217 */ /* 0x000fe40007800200 */
[----:B------:R-:W-:Y:S02]  /*9790*/  IMNMX R135, R135, R128, PT ;  /* 0x0000008087877217 */ /* 0x000fe40003800200 */
.L_x_262:
[----:B------:R-:W-:Y:S01]  /*97a0*/  PLOP3.LUT P0, PT, PT, PT, UP0, 0x40, 0x0 ;  /* 0x000000000000781c */ /* 0x000fe20003f0e808 */
[----:B------:R-:W1:Y:S02]  /*97b0*/  SHFL.IDX PT, R128, R173, 0x1, 0x1c1f ;  /* 0x003c1f00ad807f89 */ /* 0x000e6400000e0000 */
[----:B-1----:R-:W-:Y:S01]  /*97c0*/  IADD3 R3, R175, R128, RZ ;  /* 0x00000080af037210 */ /* 0x002fe20007ffe0ff */
[----:B------:R-:W-:Y:S09]  /*97d0*/  IMAD.IADD R130, R174, 0x1, R128 ;  /* 0x00000001ae827824 */ /* 0x000ff200078e0280 */
        /* <DEDUP_REMOVED lines=15> */
.L_x_268:
[----:B------:R-:W-:Y:S04]  /*98d0*/  MOV R129, c[0x0][0x32c] ;  /* 0x0000cb0000817a02 */ /* 0x000fe80000000f00 */
[----:B------:R-:W-:Y:S11]  /*98e0*/  ISETP.NE.AND P0, PT, R129, 0x1, PT ;  /* 0x000000018100780c */ /* 0x000ff60003f05270 */
[----:B------:R-:W-:Y:S02]  /*98f0*/  @!UPT UIADD3 URZ, URZ, URZ, URZ ;  /* 0x0000003f3f3ff290 */ /* 0x000fe4000fffe03f */
[----:B------:R-:W-:Y:S05]  /*9900*/  @P0 IMAD.HI.U32 R129, R128, c[0x0][0x330], RZ ;  /* 0x0000cc0080810a27 */ /* 0x000fea00078e00ff */
[----:B------:R-:W-:Y:S02]  /*9910*/  @P0 SHF.R.U32.HI R128, RZ, c[0x0][0x334], R129 ;  /* 0x0000cd00ff800a19 */ /* 0x000fe40000011681 */
.L_x_269:
[----:B------:R-:W-:Y:S05]  /*9920*/  BSYNC B0 ;  /* 0x0000000000007941 */ /* 0x000fea0003800000 */
.L_x_267:
[----:B------:R-:W-:Y:S04]  /*9930*/  IMAD.IADD R129, R0, 0x1, -R183 ;  /* 0x0000000100817824 */ /* 0x000fe800078e0ab7 */
[----:B------:R-:W-:Y:S05]  /*9940*/  IMAD R128, R128, c[0x0][0x32c], R129 ;  /* 0x0000cb0080807a24 */ /* 0x000fea00078e0281 */
[----:B------:R-:W-:Y:S02]  /*9950*/  IADD3 R129, R128, c[0x0][0x32c], RZ ;  /* 0x0000cb0080817a10 */ /* 0x000fe40007ffe0ff */
[----:B------:R-:W-:Y:S02]  /*9960*/  IMNMX R3, R3, R128, !PT ;  /* 0x0000008003037217 */ /* 0x000fe40007800200 */
[----:B------:R-:W-:Y:S02]  /*9970*/  IMNMX R130, R130, R129, PT ;  /* 0x0000008182827217 */ /* 0x000fe40003800200 */
.L_x_266:
        /* <DEDUP_REMOVED lines=19> */
.L_x_272:
[----:B------:R-:W-:Y:S04]  /*9ab0*/  MOV R177, c[0x0][0x32c] ;  /* 0x0000cb0000b17a02 */ /* 0x000fe80000000f00 */
[----:B------:R-:W-:Y:S11]  /*9ac0*/  ISETP.NE.AND P0, PT, R177, 0x1, PT ;  /* 0x00000001b100780c */ /* 0x000ff60003f05270 */
[----:B------:R-:W-:Y:S02]  /*9ad0*/  @!UPT UIADD3 URZ, URZ, URZ, URZ ;  /* 0x0000003f3f3ff290 */ /* 0x000fe4000fffe03f */
[----:B------:R-:W-:Y:S05]  /*9ae0*/  @P0 IMAD.HI.U32 R177, R172, c[0x0][0x330], RZ ;  /* 0x0000cc00acb10a27 */ /* 0x000fea00078e00ff */
[----:B------:R-:W-:Y:S02]  /*9af0*/  @P0 SHF.R.U32.HI R172, RZ, c[0x0][0x334], R177 ;  /* 0x0000cd00ffac0a19 */ /* 0x000fe400000116b1 */
.L_x_273:
[----:B------:R-:W-:Y:S05]  /*9b00*/  BSYNC B0 ;  /* 0x0000000000007941 */ /* 0x000fea0003800000 */
.L_x_271:
[----:B------:R-:W-:Y:S04]  /*9b10*/  IMAD.IADD R177, R0, 0x1, -R183 ;  /* 0x0000000100b17824 */ /* 0x000fe800078e0ab7 */
[----:B------:R-:W-:Y:S05]  /*9b20*/  IMAD R172, R172, c[0x0][0x32c], R177 ;  /* 0x0000cb00acac7a24 */ /* 0x000fea00078e02b1 */
[----:B------:R-:W-:Y:S02]  /*9b30*/  IADD3 R177, R172, c[0x0][0x32c], RZ ;  /* 0x0000cb00acb17a10 */ /* 0x000fe40007ffe0ff */
[----:B------:R-:W-:Y:S02]  /*9b40*/  IMNMX R128, R128, R172, !PT ;  /* 0x000000ac80807217 */ /* 0x000fe40007800200 */
[----:B------:R-:W-:Y:S02]  /*9b50*/  IMNMX R129, R129, R177, PT ;  /* 0x000000b181817217 */ /* 0x000fe40003800200 */
.L_x_270:
[C---:B------:R-:W-:Y:S02]  /*9b60*/  ISETP.GE.AND P1, PT, R0.reuse, 0x9, PT ;  /* 0x000000090000780c */ /* 0x040fe40003f26270 */
[----:B------:R-:W-:Y:S02]  /*9b70*/  ISETP.GE.AND P5, PT, R0, 0xa, PT ;  /* 0x0000000a0000780c */ /* 0x000fe40003fa6270 */
[----:B------:R-:W-:Y:S02]  /*9b80*/  ISETP.GT.AND P0, PT, R2, 0x8, !P1 ;  /* 0x000000080200780c */ /* 0x000fe40004f04270 */
[----:B------:R-:W-:Y:S02]  /*9b90*/  P2R R183, PR, RZ, 0x8 ;  /* 0x00000008ffb77803 */ /* 0x000fe40000000000 */
[----:B------:R-:W-:Y:S02]  /*9ba0*/  ISETP.LT.OR P0, PT, R135, 0x9, P0 ;  /* 0x000000098700780c */ /* 0x000fe40000701670 */
[----:B------:R-:W-:Y:S02]  /*9bb0*/  ISETP.GE.AND P3, PT, R0, 0x12, PT ;  /* 0x000000120000780c */ /* 0x000fe40003f66270 */
[----:B------:R-:W-:Y:S02]  /*9bc0*/  FSEL R184, R16, -INF , !P0 ;  /* 0xff80000010b87808 */ /* 0x000fe40004000000 */
[----:B------:R-:W-:Y:S02]  /*9bd0*/  ISETP.GT.AND P0, PT, R3, 0x9, !P5 ;  /* 0x000000090300780c */ /* 0x000fe40006f04270 */
[----:B------:R-:W-:Y:S02]  /*9be0*/  ISETP.GT.AND P2, PT, R2, 0x9, !P5 ;  /* 0x000000090200780c */ /* 0x000fe40006f44270 */
        /* <DEDUP_REMOVED lines=15> */
[----:B------:R-:W-:Y:S02]  /*9ce0*/  ISETP.LT.OR P0, PT, R135, 0x19, P0 ;  /* 0x000000198700780c */ /* 0x000fe40000701670 */
        /* <DEDUP_REMOVED lines=13> */
[C---:B------:R-:W-:Y:S02]  /*9dc0*/  ISETP.GT.AND P0, PT, R3.reuse, 0x19, !P2 ;  /* 0x000000190300780c */ /* 0x040fe40005704270 */
        /* <DEDUP_REMOVED lines=17> */
[C---:B------:R-:W-:Y:S02]  /*9ee0*/  ISETP.GT.AND P0, PT, R3.reuse, 0x20, !P2 ;  /* 0x000000200300780c */ /* 0x040fe40005704270 */
        /* <DEDUP_REMOVED lines=15> */
[C---:B------:R-:W-:Y:S02]  /*9fe0*/  ISETP.GE.AND P5, PT, R0.reuse, 0x52, PT ;  /* 0x000000520000780c */ /* 0x040fe40003fa6270 */
        /* <DEDUP_REMOVED lines=20> */
[----:B------:R-:W-:Y:S04]  /*a130*/  ISETP.LT.OR P0, PT, R135, 0x32, P0 ;  /* 0x000000328700780c */ /* 0x000fe80000701670 */
        /* <DEDUP_REMOVED lines=49> */
[C---:B------:R-:W-:Y:S04]  /*a450*/  ISETP.GT.AND P0, PT, R3.reuse, 0x48, !P2 ;  /* 0x000000480300780c */ /* 0x040fe80005704270 */
[----:B------:R-:W-:Y:S04]  /*a460*/  ISETP.LT.OR P0, PT, R130, 0x49, P0 ;  /* 0x000000498200780c */ /* 0x000fe80000701670 */
        /* <DEDUP_REMOVED lines=21> */
[----:B------:R-:W-:Y:S02]  /*a5c0*/  ISETP.GT.AND P0, PT, R2, RZ, !P3 ;  /* 0x000000ff0200720c */ /* 0x000fe40005f04270 */
[----:B------:R-:W-:Y:S02]  /*a5d0*/  P2R R5, PR, RZ, 0x8 ;  /* 0x00000008ff057803 */ /* 0x000fe40000000000 */
[----:B------:R-:W-:Y:S04]  /*a5e0*/  ISETP.LT.OR P0, PT, R135, 0x1, P0 ;  /* 0x000000018700780c */ /* 0x000fe80000701670 */
[----:B------:R-:W-:Y:S02]  /*a5f0*/  FSEL R36, R4, -INF , !P0 ;  /* 0xff80000004247808 */ /* 0x000fe40004000000 */
[----:B------:R-:W-:Y:S04]  /*a600*/  ISETP.GT.AND P0, PT, R3, 0x1, !P1 ;  /* 0x000000010300780c */ /* 0x000fe80004f04270 */
[C---:B------:R-:W-:Y:S04]  /*a610*/  ISETP.LT.OR P0, PT, R130.reuse, 0x2, P0 ;  /* 0x000000028200780c */ /* 0x040fe80000701670 */
[----:B------:R-:W-:Y:S02]  /*a620*/  FSEL R48, R7, -INF , !P0 ;  /* 0xff80000007307808 */ /* 0x000fe40004000000 */
[----:B------:R-:W-:Y:S04]  /*a630*/  ISETP.GT.AND P0, PT, R3, RZ, !P3 ;  /* 0x000000ff0300720c */ /* 0x000fe80005f04270 */
[----:B------:R-:W-:Y:S04]  /*a640*/  ISETP.LT.OR P0, PT, R130, 0x1, P0 ;  /* 0x000000018200780c */ /* 0x000fe80000701670 */
[----:B------:R-:W-:Y:S02]  /*a650*/  FSEL R39, R6, -INF , !P0 ;  /* 0xff80000006277808 */ /* 0x000fe40004000000 */
[----:B------:R-:W-:Y:S04]  /*a660*/  ISETP.GT.AND P0, PT, R2, 0x58, !P4 ;  /* 0x000000580200780c */ /* 0x000fe80006704270 */
[C---:B------:R-:W-:Y:S04]  /*a670*/  ISETP.LT.OR P0, PT, R135.reuse, 0x59, P0 ;  /* 0x000000598700780c */ /* 0x040fe80000701670 */
[----:B------:R-:W-:Y:S02]  /*a680*/  FSEL R80, R96, -INF , !P0 ;  /* 0xff80000060507808 */ /* 0x000fe40004000000 */
[----:B------:R-:W-:Y:S04]  /*a690*/  ISETP.GE.AND P0, PT, R0, 0x5a, PT ;  /* 0x0000005a0000780c */ /* 0x000fe80003f06270 */
[----:B------:R-:W-:Y:S04]  /*a6a0*/  ISETP.GT.AND P2, PT, R2, 0x59, !P0 ;  /* 0x000000590200780c */ /* 0x000fe80004744270 */
        /* <DEDUP_REMOVED lines=9> */
[C---:B------:R-:W-:Y:S02]  /*a740*/  ISETP.GT.AND P2, PT, R128.reuse, 0x1, !P1 ;  /* 0x000000018000780c */ /* 0x040fe40004f44270 */
[----:B------:R-:W-:Y:S02]  /*a750*/  ISETP.NE.AND P1, PT, R35, RZ, PT ;  /* 0x000000ff2300720c */ /* 0x000fe40003f25270 */
[----:B------:R-:W-:Y:S04]  /*a760*/  ISETP.LT.OR P2, PT, R129, 0x2, P2 ;  /* 0x000000028100780c */ /* 0x000fe80001741670 */
[----:B------:R-:W-:Y:S02]  /*a770*/  FSEL R9, R9, -INF , !P2 ;  /* 0xff80000009097808 */ /* 0x000fe40005000000 */
[----:B------:R-:W-:Y:S04]  /*a780*/  ISETP.NE.AND P2, PT, R181, RZ, PT ;  /* 0x000000ffb500720c */ /* 0x000fe80003f45270 */
[----:B------:R-:W-:Y:S01]  /*a790*/  ISETP.GT.AND P2, PT, R128, 0x8, !P2 ;  /* 0x000000088000780c */ /* 0x000fe20005744270 */
[--C-:B-1----:R-:W-:Y:S03]  /*a7a0*/  IMAD.IADD R2, R174, 0x1, R3.reuse ;  /* 0x00000001ae027824 */ /* 0x102fe600078e0203 */
[----:B------:R-:W-:Y:S01]  /*a7b0*/  ISETP.LT.OR P2, PT, R129, 0x9, P2 ;  /* 0x000000098100780c */ /* 0x000fe20001741670 */
[----:B------:R-:W-:Y:S03]  /*a7c0*/  IMAD.IADD R0, R175, 0x1, R3 ;  /* 0x00000001af007824 */ /* 0x000fe600078e0203 */
        /* <DEDUP_REMOVED lines=63> */
[C---:B------:R-:W-:Y:S04]  /*abc0*/  ISETP.LT.OR P2, PT, R129.reuse, 0x49, P2 ;  /* 0x000000498100780c */ /* 0x040fe80001741670 */
[----:B------:R-:W-:Y:S02]  /*abd0*/  FSEL R244, R76, -INF , !P2 ;  /* 0xff8000004cf47808 */ /* 0x000fe40005000000 */
[C---:B------:R-:W-:Y:S04]  /*abe0*/  ISETP.GT.AND P2, PT, R128.reuse, 0x49, !P1 ;  /* 0x000000498000780c */ /* 0x040fe80004f44270 */
        /* <DEDUP_REMOVED lines=8> */
[----:B------:R-:W-:Y:S04]  /*ac70*/  ISETP.GT.AND P2, PT, R128, 0x58, !P4 ;  /* 0x000000588000780c */ /* 0x000fe80006744270 */
[----:B------:R-:W-:Y:S04]  /*ac80*/  ISETP.LT.OR P2, PT, R129, 0x59, P2 ;  /* 0x000000598100780c */ /* 0x000fe80001741670 */
[----:B------:R-:W-:Y:S02]  /*ac90*/  FSEL R81, R92, -INF , !P2 ;  /* 0xff8000005c517808 */ /* 0x000fe40005000000 */
[----:B------:R-:W-:Y:S02]  /*aca0*/  ISETP.GT.AND P2, PT, R128, RZ, !P3 ;  /* 0x000000ff8000720c */ /* 0x000fe40005f44270 */
[----:B------:R-:W-:Y:S02]  /*acb0*/  ISETP.NE.AND P3, PT, R183, RZ, PT ;  /* 0x000000ffb700720c */ /* 0x000fe40003f65270 */
[C---:B------:R-:W-:Y:S04]  /*acc0*/  ISETP.LT.OR P2, PT, R129.reuse, 0x1, P2 ;  /* 0x000000018100780c */ /* 0x040fe80001741670 */
[----:B------:R-:W-:Y:S02]  /*acd0*/  FSEL R8, R8, -INF , !P2 ;  /* 0xff80000008087808 */ /* 0x000fe40005000000 */
[----:B------:R-:W-:Y:S04]  /*ace0*/  ISETP.GT.AND P2, PT, R128, 0x59, !P0 ;  /* 0x000000598000780c */ /* 0x000fe80004744270 */
[----:B------:R-:W-:Y:S04]  /*acf0*/  ISETP.LT.OR P2, PT, R129, 0x5a, P2 ;  /* 0x0000005a8100780c */ /* 0x000fe80001741670 */
[----:B------:R-:W-:Y:S02]  /*ad00*/  FSEL R183, R93, -INF , !P2 ;  /* 0xff8000005db77808 */ /* 0x000fe40005000000 */
[----:B------:R-:W-:Y:S11]  /*ad10*/  PLOP3.LUT P2, PT, PT, PT, UP0, 0x40, 0x0 ;  /* 0x000000000000781c */ /* 0x000ff60003f4e808 */
[----:B------:R-:W-:Y:S02]  /*ad20*/  @!UPT UIADD3 URZ, URZ, URZ, URZ ;  /* 0x0000003f3f3ff290 */ /* 0x000fe4000fffe03f */
        /* <DEDUP_REMOVED lines=15> */
.L_x_276:
[----:B------:R-:W-:Y:S04]  /*ae20*/  MOV R2, c[0x0][0x32c] ;  /* 0x0000cb0000027a02 */ /* 0x000fe80000000f00 */
[----:B------:R-:W-:Y:S11]  /*ae30*/  ISETP.NE.AND P2, PT, R2, 0x1, PT ;  /* 0x000000010200780c */ /* 0x000ff60003f45270 */
[----:B------:R-:W-:Y:S02]  /*ae40*/  @!UPT UIADD3 URZ, URZ, URZ, URZ ;  /* 0x0000003f3f3ff290 */ /* 0x000fe4000fffe03f */
[----:B------:R-:W-:Y:S05]  /*ae50*/  @P2 IMAD.HI.U32 R2, R0, c[0x0][0x330], RZ ;  /* 0x0000cc0000022a27 */ /* 0x000fea00078e00ff */
[----:B------:R-:W-:Y:S02]  /*ae60*/  @P2 SHF.R.U32.HI R0, RZ, c[0x0][0x334], R2 ;  /* 0x0000cd00ff002a19 */ /* 0x000fe40000011602 */
.L_x_277:
[----:B------:R-:W-:Y:S05]  /*ae70*/  BSYNC B0 ;  /* 0x0000000000007941 */ /* 0x000fea0003800000 */
.L_x_275:
[----:B------:R-:W-:Y:S02]  /*ae80*/  IADD3 R2, R182, -0x1, RZ ;  /* 0xffffffffb6027810 */ /* 0x000fe40007ffe0ff */
[C-C-:B------:R-:W-:Y:S02]  /*ae90*/  IADD3 R4, R3.reuse, UR10, R176.reuse ;  /* 0x0000000a03047c10 */ /* 0x140fe4000fffe0b0 */
[----:B------:R-:W-:Y:S01]  /*aea0*/  IADD3 R3, R3, c[0x0][0x328], R176 ;  /* 0x0000ca0003037a10 */ /* 0x000fe20007ffe0b0 */
[----:B------:R-:W-:Y:S05]  /*aeb0*/  IMAD R0, R0, c[0x0][0x32c], R2 ;  /* 0x0000cb0000007a24 */ /* 0x000fea00078e0202 */
[----:B------:R-:W-:Y:S02]  /*aec0*/  IADD3 R2, R0, c[0x0][0x32c], RZ ;  /* 0x0000cb0000027a10 */ /* 0x000fe40007ffe0ff */
[----:B------:R-:W-:Y:S02]  /*aed0*/  IMNMX R0, R4, R0, !PT ;  /* 0x0000000004007217 */ /* 0x000fe40007800200 */
[----:B------:R-:W-:Y:S02]  /*aee0*/  IMNMX R2, R3, R2, PT ;  /* 0x0000000203027217 */ /* 0x000fe40003800200 */
.L_x_274:
[----:B------:R-:W-:Y:S01]  /*aef0*/  ISETP.NE.AND P2, PT, R5, RZ, PT ;  /* 0x000000ff0500720c */ /* 0x000fe20003f45270 */
[----:B------:R-:W-:Y:S01]  /*af00*/  IMAD.MOV.U32 R40, RZ, RZ, R52 ;  /* 0x000000ffff287224 */ /* 0x000fe200078e0034 */
[----:B------:R-:W-:Y:S02]  /*af10*/  FMNMX.FTZ R130, R36, R131, !PT ;  /* 0x0000008324827209 */ /* 0x000fe40007810000 */
[----:B------:R-:W-:Y:S02]  /*af20*/  ISETP.GT.AND P2, PT, R0, RZ, !P2 ;  /* 0x000000ff0000720c */ /* 0x000fe40005744270 */
        /* <DEDUP_REMOVED lines=82> */
[----:B------:R-:W-:Y:S02]  /*b450*/  FMNMX.FTZ R3, R237, R3, !PT ;  /* 0x00000003ed037209 */ /* 0x000fe40007810000 */
[----:B------:R-:W-:Y:S02]  /*b460*/  FSEL R99, R47, -INF , !P2 ;  /* 0xff8000002f637808 */ /* 0x000fe40005000000 */
[----:B------:R-:W-:Y:S02]  /*b470*/  ISETP.NE.AND P2, PT, R22, RZ, PT ;  /* 0x000000ff1600720c */ /* 0x000fe40003f45270 */
[----:B------:R-:W-:Y:S02]  /*b480*/  FMNMX.FTZ R4, R49, R4, !PT ;  /* 0x0000000431047209 */ /* 0x000fe40007810000 */
[----:B------:R-:W-:Y:S02]  /*b490*/  FMNMX.FTZ R130, R245, R130, !PT ;  /* 0x00000082f5827209 */ /* 0x000fe40007810000 */
[----:B------:R-:W-:Y:S02]  /*b4a0*/  FMNMX.FTZ R3, R240, R3, !PT ;  /* 0x00000003f0037209 */ /* 0x000fe40007810000 */
[----:B------:R-:W-:Y:S02]  /*b4b0*/  ISETP.GT.AND P2, PT, R0, 0x30, !P2 ;  /* 0x000000300000780c */ /* 0x000fe40005744270 */
        /* <DEDUP_REMOVED lines=18> */
[----:B------:R-:W-:Y:S01]  /*b5e0*/  FMNMX.FTZ R4, R200, R4, !PT ;  /* 0x00000004c8047209 */ /* 0x000fe20007810000 */
[----:B------:R-:W1:Y:S01]  /*b5f0*/  SHFL.BFLY PT, R5, R130, 0x2, 0x1f ;  /* 0x0c401f0082057f89 */ /* 0x000e6200000e0000 */
[----:B------:R-:W-:Y:S02]  /*b600*/  MOV R58, R53 ;  /* 0x00000035003a7202 */ /* 0x000fe40000000f00 */
[----:B------:R-:W-:Y:S02]  /*b610*/  FMNMX.FTZ R3, R87, R3, !PT ;  /* 0x0000000357037209 */ /* 0x000fe40007810000 */
[----:B------:R-:W-:Y:S02]  /*b620*/  FSEL R173, R59, -INF , !P2 ;  /* 0xff8000003bad7808 */ /* 0x000fe40005000000 */
[----:B------:R-:W-:Y:S01]  /*b630*/  ISETP.NE.AND P2, PT, R20, RZ, PT ;  /* 0x000000ff1400720c */ /* 0x000fe20003f45270 */
[----:B------:R-:W-:Y:S01]  /*b640*/  LDSM.16.MT88.4 R52, [R214+0x100] ;  /* 0x00010000d634783b */ /* 0x000fe20000004200 */
[----:B------:R-:W-:Y:S02]  /*b650*/  FMNMX.FTZ R4, R201, R4, !PT ;  /* 0x00000004c9047209 */ /* 0x000fe40007810000 */
[----:B------:R-:W-:Y:S02]  /*b660*/  FMNMX.FTZ R3, R58, R3, !PT ;  /* 0x000000033a037209 */ /* 0x000fe40007810000 */
[----:B------:R-:W-:Y:S02]  /*b670*/  ISETP.GT.AND P2, PT, R0, 0x38, !P2 ;  /* 0x000000380000780c */ /* 0x000fe40005744270 */
[----:B------:R-:W-:Y:S02]  /*b680*/  FMNMX.FTZ R4, R209, R4, !PT ;  /* 0x00000004d1047209 */ /* 0x000fe40007810000 */
[----:B------:R-:W-:Y:S02]  /*b690*/  FMNMX.FTZ R3, R40, R3, !PT ;  /* 0x0000000328037209 */ /* 0x000fe40007810000 */
[----:B------:R-:W-:Y:S02]  /*b6a0*/  ISETP.LT.OR P2, PT, R2, 0x39, P2 ;  /* 0x000000390200780c */ /* 0x000fe40001741670 */
[----:B------:R-:W-:Y:S01]  /*b6b0*/  FMNMX.FTZ R4, R211, R4, !PT ;  /* 0x00000004d3047209 */ /* 0x000fe20007810000 */
[----:B------:R-:W2:Y:S01]  /*b6c0*/  SHFL.BFLY PT, R129, R3, 0x2, 0x1f ;  /* 0x0c401f0003817f89 */ /* 0x000ea200000e0000 */
        /* <DEDUP_REMOVED lines=13> */
[----:B-1----:R-:W-:Y:S02]  /*b7a0*/  FMNMX.FTZ R130, R130, R5, !PT ;  /* 0x0000000582827209 */ /* 0x002fe40007810000 */
[----:B------:R-:W-:Y:S02]  /*b7b0*/  FMNMX.FTZ R4, R246, R4, !PT ;  /* 0x00000004f6047209 */ /* 0x000fe40007810000 */
[----:B------:R-:W-:Y:S01]  /*b7c0*/  FSEL R181, R74, -INF , !P2 ;  /* 0xff8000004ab57808 */ /* 0x000fe20005000000 */
[----:B------:R-:W1:Y:S01]  /*b7d0*/  SHFL.BFLY PT, R6, R130, 0x1, 0x1f ;  /* 0x0c201f0082067f89 */ /* 0x000e6200000e0000 */
[----:B--2---:R-:W-:Y:S02]  /*b7e0*/  FMNMX.FTZ R129, R3, R129, !PT ;  /* 0x0000008103817209 */ /* 0x004fe40007810000 */
        /* <DEDUP_REMOVED lines=8> */
[----:B------:R-:W-:Y:S01]  /*b870*/  ISETP.NE.AND P2, PT, R16, RZ, PT ;  /* 0x000000ff1000720c */ /* 0x000fe20003f45270 */
[----:B------:R-:W2:Y:S01]  /*b880*/  SHFL.BFLY PT, R7, R3, 0x2, 0x1f ;  /* 0x0c401f0003077f89 */ /* 0x000ea200000e0000 */
[----:B------:R-:W-:Y:S02]  /*b890*/  FMNMX.FTZ R5, R10, R134, !PT ;  /* 0x000000860a057209 */ /* 0x000fe40007810000 */
[----:B------:R-:W-:Y:S02]  /*b8a0*/  ISETP.GT.AND P2, PT, R0, 0x48, !P2 ;  /* 0x000000480000780c */ /* 0x000fe40005744270 */
[----:B-1----:R-:W-:Y:S02]  /*b8b0*/  FMNMX.FTZ R130, R130, R6, !PT ;  /* 0x0000000682827209 */ /* 0x002fe40007810000 */
[----:B------:R-:W-:Y:S01]  /*b8c0*/  ISETP.LT.OR P2, PT, R2, 0x49, P2 ;  /* 0x000000490200780c */ /* 0x000fe20001741670 */
[----:B------:R-:W1:Y:S01]  /*b8d0*/  SHFL.BFLY PT, R6, R129, 0x1, 0x1f ;  /* 0x0c201f0081067f89 */ /* 0x000e6200000e0000 */
[----:B------:R-:W-:Y:S01]  /*b8e0*/  FMNMX.FTZ R5, R11, R5, !PT ;  /* 0x000000050b057209 */ /* 0x000fe20007810000 */
[----:B------:R-:W-:Y:S01]  /*b8f0*/  FMUL.FTZ R71, R130, c[0x0][0x2d0] ;  /* 0x0000b40082477a20 */ /* 0x000fe20000410000 */
[----:B------:R-:W-:Y:S02]  /*b900*/  FSEL R177, R78, -INF , !P2 ;  /* 0xff8000004eb17808 */ /* 0x000fe40005000000 */
[----:B------:R-:W-:Y:S02]  /*b910*/  FSETP.NEU.FTZ.AND P2, PT, R130, -INF , PT ;  /* 0xff8000008200780b */ /* 0x000fe40003f5d000 */
[----:B------:R-:W-:Y:S02]  /*b920*/  FMNMX.FTZ R5, R14, R5, !PT ;  /* 0x000000050e057209 */ /* 0x000fe40007810000 */
[----:B------:R-:W-:Y:S02]  /*b930*/  FSEL R71, R71, RZ, P2 ;  /* 0x000000ff47477208 */ /* 0x000fe40001000000 */
[----:B------:R-:W-:Y:S02]  /*b940*/  FMNMX.FTZ R5, R15, R5, !PT ;  /* 0x000000050f057209 */ /* 0x000fe40007810000 */
[----:B------:R-:W-:Y:S01]  /*b950*/  ISETP.GT.AND P1, PT, R0, 0x49, !P1 ;  /* 0x000000490000780c */ /* 0x000fe20004f24270 */
[--C-:B------:R-:W-:Y:S01]  /*b960*/  FFMA.FTZ R4, R36, c[0x0][0x2d0], -R71.reuse ;  /* 0x0000b40024047a23 */ /* 0x100fe20000010847 */
[----:B------:R-:W-:Y:S01]  /*b970*/  FMNMX.FTZ R5, R56, R5, !PT ;  /* 0x0000000538057209 */ /* 0x000fe20007810000 */
[--C-:B------:R-:W-:Y:S01]  /*b980*/  FFMA.FTZ R16, R192, c[0x0][0x2d0], -R71.reuse ;  /* 0x0000b400c0107a23 */ /* 0x100fe20000010847 */
[----:B------:R-:W-:Y:S01]  /*b990*/  ISETP.LT.OR P1, PT, R2, 0x4a, P1 ;  /* 0x0000004a0200780c */ /* 0x000fe20000f21670 */
[----:B------:R3:W-:Y:S01]  /*b9a0*/  MUFU.EX2 R27, R4 ;  /* 0x00000004001b7308 */ /* 0x0007e20000000800 */
[----:B------:R-:W-:Y:S02]  /*b9b0*/  FMNMX.FTZ R5, R57, R5, !PT ;  /* 0x0000000539057209 */ /* 0x000fe40007810000 */
[----:B--2---:R-:W-:Y:S02]  /*b9c0*/  FMNMX.FTZ R3, R3, R7, !PT ;  /* 0x0000000703037209 */ /* 0x004fe40007810000 */
[----:B------:R-:W-:Y:S02]  /*b9d0*/  FMNMX.FTZ R5, R60, R5, !PT ;  /* 0x000000053c057209 */ /* 0x000fe40007810000 */
[----:B-1----:R-:W-:Y:S01]  /*b9e0*/  FMNMX.FTZ R129, R129, R6, !PT ;  /* 0x0000000681817209 */ /* 0x002fe20007810000 */
[----:B------:R-:W1:Y:S01]  /*b9f0*/  SHFL.BFLY PT, R128, R3, 0x1, 0x1f ;  /* 0x0c201f0003807f89 */ /* 0x000e6200000e0000 */
[----:B------:R-:W-:Y:S01]  /*ba00*/  FMNMX.FTZ R5, R84, R5, !PT ;  /* 0x0000000554057209 */ /* 0x000fe20007810000 */
[----:B------:R-:W-:Y:S01]  /*ba10*/  MUFU.EX2 R34, R16 ;  /* 0x0000001000227308 */ /* 0x000fe20000000800 */
[----:B------:R-:W-:Y:S01]  /*ba20*/  FSEL R176, R79, -INF , !P1 ;  /* 0xff8000004fb07808 */ /* 0x000fe20004800000 */
[C---:B------:R-:W-:Y:S01]  /*ba30*/  FMUL.FTZ R92, R129.reuse, c[0x0][0x2d0] ;  /* 0x0000b400815c7a20 */ /* 0x040fe20000410000 */
[----:B------:R-:W-:Y:S02]  /*ba40*/  FMNMX.FTZ R5, R96, R5, !PT ;  /* 0x0000000560057209 */ /* 0x000fe40007810000 */
[----:B------:R-:W-:Y:S01]  /*ba50*/  FSETP.NEU.FTZ.AND P1, PT, R129, -INF , PT ;  /* 0xff8000008100780b */ /* 0x000fe20003f3d000 */
[----:B------:R-:W-:Y:S01]  /*ba60*/  LDSM.16.MT88.4 R76, [R215+0x100] ;  /* 0x00010000d74c783b */ /* 0x000fe20000004200 */
[----:B------:R-:W-:Y:S02]  /*ba70*/  FMNMX.FTZ R5, R97, R5, !PT ;  /* 0x0000000561057209 */ /* 0x000fe40007810000 */
[----:B------:R-:W-:Y:S02]  /*ba80*/  FSEL R92, R92, RZ, P1 ;  /* 0x000000ff5c5c7208 */ /* 0x000fe40000800000 */
[C---:B------:R-:W-:Y:S02]  /*ba90*/  ISETP.GT.AND P0, PT, R0.reuse, 0x59, !P0 ;  /* 0x000000590000780c */ /* 0x040fe40004704270 */
[----:B------:R-:W-:Y:S01]  /*baa0*/  ISETP.GT.AND P6, PT, R0, 0x50, !P6 ;  /* 0x000000500000780c */ /* 0x000fe200077c4270 */
[--C-:B------:R-:W-:Y:S01]  /*bab0*/  FFMA.FTZ R28, R195, c[0x0][0x2d0], -R92.reuse ;  /* 0x0000b400c31c7a23 */ /* 0x100fe2000001085c */
[----:B---3--:R-:W-:Y:S01]  /*bac0*/  FMNMX.FTZ R4, R98, R5, !PT ;  /* 0x0000000562047209 */ /* 0x008fe20007810000 */
[--C-:B------:R-:W-:Y:S01]  /*bad0*/  FFMA.FTZ R5, R38, c[0x0][0x2d0], -R71.reuse ;  /* 0x0000b40026057a23 */ /* 0x100fe20000010847 */
[----:B------:R-:W-:Y:S02]  /*bae0*/  ISETP.LT.OR P0, PT, R2, 0x5a, P0 ;  /* 0x0000005a0200780c */ /* 0x000fe40000701670 */
[----:B------:R-:W-:Y:S01]  /*baf0*/  FMNMX.FTZ R4, R99, R4, !PT ;  /* 0x0000000463047209 */ /* 0x000fe20007810000 */
[----:B------:R2:W-:Y:S01]  /*bb00*/  MUFU.EX2 R22, R5 ;  /* 0x0000000500167308 */ /* 0x0005e20000000800 */
[----:B------:R-:W-:Y:S02]  /*bb10*/  FSEL R70, R95, -INF , !P0 ;  /* 0xff8000005f467808 */ /* 0x000fe40004000000 */
[----:B-1----:R-:W-:Y:S01]  /*bb20*/  FMNMX.FTZ R128, R3, R128, !PT ;  /* 0x0000008003807209 */ /* 0x002fe20007810000 */
[--C-:B------:R-:W-:Y:S01]  /*bb30*/  FFMA.FTZ R3, R187, c[0x0][0x2d0], -R92.reuse ;  /* 0x0000b400bb037a23 */ /* 0x100fe2000001085c */
[----:B------:R-:W-:Y:S02]  /*bb40*/  MOV R187, R81 ;  /* 0x0000005100bb7202 */ /* 0x000fe40000000f00 */
[C---:B------:R-:W-:Y:S01]  /*bb50*/  FSETP.NEU.FTZ.AND P0, PT, R128.reuse, -INF , PT ;  /* 0xff8000008000780b */ /* 0x040fe20003f1d000 */
[----:B------:R-:W-:Y:S01]  /*bb60*/  FMUL.FTZ R93, R128, c[0x0][0x2d0] ;  /* 0x0000b400805d7a20 */ /* 0x000fe20000410000 */
[C---:B------:R-:W-:Y:S01]  /*bb70*/  ISETP.GT.AND P5, PT, R0.reuse, 0x51, !P5 ;  /* 0x000000510000780c */ /* 0x040fe20006fa4270 */
[----:B------:R1:W-:Y:S01]  /*bb80*/  MUFU.EX2 R26, R3 ;  /* 0x00000003001a7308 */ /* 0x0003e20000000800 */
[----:B------:R-:W-:Y:S01]  /*bb90*/  ISETP.GT.AND P4, PT, R0, 0x58, !P4 ;  /* 0x000000580000780c */ /* 0x000fe20006784270 */
[--C-:B------:R-:W-:Y:S01]  /*bba0*/  FFMA.FTZ R0, R48, c[0x0][0x2d0], -R92.reuse ;  /* 0x0000b40030007a23 */ /* 0x100fe2000001085c */
[----:B------:R-:W-:Y:S01]  /*bbb0*/  FSEL R93, R93, RZ, P0 ;  /* 0x000000ff5d5d7208 */ /* 0x000fe20000000000 */
[----:B------:R-:W-:Y:S01]  /*bbc0*/  FFMA.FTZ R48, R196, c[0x0][0x2d0], -R71 ;  /* 0x0000b400c4307a23 */ /* 0x000fe20000010847 */
[C---:B------:R-:W-:Y:S02]  /*bbd0*/  ISETP.LT.OR P6, PT, R2.reuse, 0x51, P6 ;  /* 0x000000510200780c */ /* 0x040fe400037c1670 */
[----:B------:R-:W-:Y:S01]  /*bbe0*/  ISETP.LT.OR P5, PT, R2, 0x52, P5 ;  /* 0x000000520200780c */ /* 0x000fe20002fa1670 */
[----:B------:R-:W-:Y:S01]  /*bbf0*/  FFMA.FTZ R32, R35, c[0x0][0x2d0], -R93 ;  /* 0x0000b40023207a23 */ /* 0x000fe2000001085d */
[----:B------:R-:W-:Y:S01]  /*bc00*/  FSEL R178, R90, -INF , !P6 ;  /* 0xff8000005ab27808 */ /* 0x000fe20007000000 */
[----:B------:R-:W-:Y:S01]  /*bc10*/  MUFU.EX2 R23, R0 ;  /* 0x0000000000177308 */ /* 0x000fe20000000800 */
[----:B------:R-:W-:Y:S01]  /*bc20*/  ISETP.LT.OR P4, PT, R2, 0x59, P4 ;  /* 0x000000590200780c */ /* 0x000fe20002781670 */
[----:B------:R-:W-:Y:S01]  /*bc30*/  FFMA.FTZ R2, R186, c[0x0][0x2d0], -R92 ;  /* 0x0000b400ba027a23 */ /* 0x000fe2000001085c */
[----:B------:R-:W-:Y:S01]  /*bc40*/  FSEL R179, R91, -INF , !P5 ;  /* 0xff8000005bb37808 */ /* 0x000fe20006800000 */
[----:B------:R-:W-:Y:S01]  /*bc50*/  IMAD.MOV.U32 R186, RZ, RZ, R89 ;  /* 0x000000ffffba7224 */ /* 0x000fe200078e0059 */
[----:B--2---:R-:W-:Y:S01]  /*bc60*/  FMNMX.FTZ R5, R172, R4, !PT ;  /* 0x00000004ac057209 */ /* 0x004fe20007810000 */
[----:B------:R-:W-:Y:S01]  /*bc70*/  FFMA.FTZ R4, R184, c[0x0][0x2d0], -R71 ;  /* 0x0000b400b8047a23 */ /* 0x000fe20000010847 */
[----:B------:R-:W-:Y:S01]  /*bc80*/  FSEL R180, R94, -INF , !P4 ;  /* 0xff8000005eb47808 */ /* 0x000fe20006000000 */
[----:B------:R-:W-:Y:S01]  /*bc90*/  IMAD.MOV.U32 R184, RZ, RZ, R40 ;  /* 0x000000ffffb87224 */ /* 0x000fe200078e0028 */
[----:B------:R-:W-:Y:S01]  /*bca0*/  FMNMX.FTZ R5, R173, R5, !PT ;  /* 0x00000005ad057209 */ /* 0x000fe20007810000 */
[----:B------:R2:W-:Y:S01]  /*bcb0*/  MUFU.EX2 R63, R4 ;  /* 0x00000004003f7308 */ /* 0x0005e20000000800 */
[--C-:B------:R-:W-:Y:S02]  /*bcc0*/  FFMA.FTZ R40, R50, c[0x0][0x2d0], -R93.reuse ;  /* 0x0000b40032287a23 */ /* 0x100fe4000001085d */
[--C-:B------:R-:W-:Y:S02]  /*bcd0*/  FFMA.FTZ R44, R51, c[0x0][0x2d0], -R93.reuse ;  /* 0x0000b400332c7a23 */ /* 0x100fe4000001085d */
[----:B-1----:R-:W-:Y:S02]  /*bce0*/  FFMA.FTZ R3, R8, c[0x0][0x2d0], -R93 ;  /* 0x0000b40008037a23 */ /* 0x002fe4000001085d */
[----:B------:R-:W-:Y:S03]  /*bcf0*/  FFMA.FTZ R8, R189, c[0x0][0x2d0], -R92 ;  /* 0x0000b400bd087a23 */ /* 0x000fe6000001085c */
[----:B------:R1:W-:Y:S10]  /*bd00*/  MUFU.EX2 R85, R3 ;  /* 0x0000000300557308 */ /* 0x0003f40000000800 */
[----:B------:R-:W-:Y:S01]  /*bd10*/  MUFU.EX2 R83, R2 ;  /* 0x0000000200537308 */ /* 0x000fe20000000800 */
[----:B--2---:R-:W-:Y:S01]  /*bd20*/  FMNMX.FTZ R4, R174, R5, !PT ;  /* 0x00000005ae047209 */ /* 0x004fe20007810000 */
[----:B------:R-:W-:Y:S02]  /*bd30*/  FFMA.FTZ R5, R185, c[0x0][0x2d0], -R71 ;  /* 0x0000b400b9057a23 */ /* 0x000fe40000010847 */
[----:B------:R-:W-:Y:S01]  /*bd40*/  IMAD.MOV.U32 R185, RZ, RZ, R88 ;  /* 0x000000ffffb97224 */ /* 0x000fe200078e0058 */
[----:B------:R-:W-:Y:S01]  /*bd50*/  FMNMX.FTZ R4, R175, R4, !PT ;  /* 0x00000004af047209 */ /* 0x000fe20007810000 */
[--C-:B------:R-:W-:Y:S04]  /*bd60*/  FFMA.FTZ R88, R202, c[0x0][0x2d0], -R92.reuse ;  /* 0x0000b400ca587a23 */ /* 0x100fe8000001085c */
[----:B------:R2:W-:Y:S01]  /*bd70*/  MUFU.EX2 R25, R5 ;  /* 0x0000000500197308 */ /* 0x0005e20000000800 */
[----:B------:R-:W-:Y:S01]  /*bd80*/  FMNMX.FTZ R4, R181, R4, !PT ;  /* 0x00000004b5047209 */ /* 0x000fe20007810000 */
[--C-:B-1----:R-:W-:Y:S03]  /*bd90*/  FFMA.FTZ R3, R9, c[0x0][0x2d0], -R93.reuse ;  /* 0x0000b40009037a23 */ /* 0x102fe6000001085d */
[----:B------:R-:W-:Y:S05]  /*bda0*/  FMNMX.FTZ R4, R182, R4, !PT ;  /* 0x00000004b6047209 */ /* 0x000fea0007810000 */
[----:B------:R1:W3:Y:S01]  /*bdb0*/  MUFU.EX2 R62, R3 ;  /* 0x00000003003e7308 */ /* 0x0002e20000000800 */
[----:B------:R-:W-:Y:S04]  /*bdc0*/  FMNMX.FTZ R4, R177, R4, !PT ;  /* 0x00000004b1047209 */ /* 0x000fe80007810000 */
[----:B------:R-:W-:Y:S04]  /*bdd0*/  FMNMX.FTZ R4, R176, R4, !PT ;  /* 0x00000004b0047209 */ /* 0x000fe80007810000 */
[----:B------:R-:W-:Y:S01]  /*bde0*/  FMNMX.FTZ R4, R178, R4, !PT ;  /* 0x00000004b2047209 */ /* 0x000fe20007810000 */
[----:B------:R-:W-:Y:S03]  /*bdf0*/  MUFU.EX2 R33, R8 ;  /* 0x0000000800217308 */ /* 0x000fe60000000800 */
[----:B------:R-:W-:Y:S01]  /*be00*/  FMNMX.FTZ R0, R179, R4, !PT ;  /* 0x00000004b3007209 */ /* 0x000fe20007810000 */
[--C-:B------:R-:W-:Y:S02]  /*be10*/  FFMA.FTZ R4, R13, c[0x0][0x2d0], -R93.reuse ;  /* 0x0000b4000d047a23 */ /* 0x100fe4000001085d */
[--C-:B--2---:R-:W-:Y:S01]  /*be20*/  FFMA.FTZ R5, R39, c[0x0][0x2d0], -R92.reuse ;  /* 0x0000b40027057a23 */ /* 0x104fe2000001085c */
[----:B------:R-:W-:Y:S01]  /*be30*/  FMNMX.FTZ R0, R180, R0, !PT ;  /* 0x00000000b4007209 */ /* 0x000fe20007810000 */
[----:B------:R-:W-:Y:S02]  /*be40*/  LDSM.16.MT88.4 R36, [R216+0x100] ;  /* 0x00010000d824783b */ /* 0x000fe40000004200 */
[----:B------:R-:W-:Y:S01]  /*be50*/  MUFU.EX2 R24, R4 ;  /* 0x0000000400187308 */ /* 0x000fe20000000800 */
[----:B------:R-:W-:Y:S01]  /*be60*/  FMNMX.FTZ R0, R70, R0, !PT ;  /* 0x0000000046007209 */ /* 0x000fe20007810000 */
[----:B-1----:R-:W-:Y:S01]  /*be70*/  FFMA.FTZ R3, R12, c[0x0][0x2d0], -R93 ;  /* 0x0000b4000c037a23 */ /* 0x002fe2000001085d */
[-C--:B---3--:R-:W-:Y:S01]  /*be80*/  F2FP.BF16.PACK_AB R64, R62, R85.reuse ;  /* 0x000000553e40723e */ /* 0x088fe200000010ff */
[----:B------:R-:W-:Y:S01]  /*be90*/  FFMA.FTZ R12, R191, c[0x0][0x2d0], -R92 ;  /* 0x0000b400bf0c7a23 */ /* 0x000fe2000001085c */
[----:B------:R-:W-:Y:S01]  /*bea0*/  MOV R191, R85 ;  /* 0x0000005500bf7202 */ /* 0x000fe20000000f00 */
[----:B------:R-:W1:Y:S04]  /*beb0*/  SHFL.BFLY PT, R2, R0, 0x2, 0x1f ;  /* 0x0c401f0000027f89 */ /* 0x000e6800000e0000 */
[----:B------:R1:W-:Y:S10]  /*bec0*/  MUFU.EX2 R61, R3 ;  /* 0x00000003003d7308 */ /* 0x0003f40000000800 */
[----:B------:R-:W2:Y:S10]  /*bed0*/  MUFU.EX2 R86, R5 ;  /* 0x0000000500567308 */ /* 0x000eb40000000800 */
[----:B------:R-:W-:Y:S01]  /*bee0*/  MUFU.EX2 R95, R28 ;  /* 0x0000001c005f7308 */ /* 0x000fe20000000800 */
[----:B-1----:R-:W-:Y:S01]  /*bef0*/  FMNMX.FTZ R3, R0, R2, !PT ;  /* 0x0000000200037209 */ /* 0x002fe20007810000 */
[----:B------:R-:W-:Y:S01]  /*bf00*/  FFMA.FTZ R2, R188, c[0x0][0x2d0], -R71 ;  /* 0x0000b400bc027a23 */ /* 0x000fe20000010847 */
[----:B------:R-:W-:Y:S01]  /*bf10*/  FSEL R0, R130, RZ, P2 ;  /* 0x000000ff82007208 */ /* 0x000fe20001000000 */
[----:B------:R-:W-:Y:S02]  /*bf20*/  IMAD.MOV.U32 R188, RZ, RZ, R82 ;  /* 0x000000ffffbc7224 */ /* 0x000fe400078e0052 */
[----:B------:R-:W1:Y:S04]  /*bf30*/  SHFL.BFLY PT, R4, R3, 0x1, 0x1f ;  /* 0x0c201f0003047f89 */ /* 0x000e6800000e0000 */
[----:B------:R3:W-:Y:S01]  /*bf40*/  MUFU.EX2 R31, R2 ;  /* 0x00000002001f7308 */ /* 0x0007e20000000800 */
[----:B------:R-:W-:Y:S01]  /*bf50*/  FADD.FTZ R0, -R0, R131 ;  /* 0x0000008300007221 */ /* 0x000fe20000010100 */
[----:B------:R-:W-:Y:S01]  /*bf60*/  MOV R131, R27 ;  /* 0x0000001b00837202 */ /* 0x000fe20000000f00 */
[----:B--2---:R-:W-:Y:S02]  /*bf70*/  IMAD.MOV.U32 R192, RZ, RZ, R86 ;  /* 0x000000ffffc07224 */ /* 0x004fe400078e0056 */
[----:B------:R-:W-:Y:S05]  /*bf80*/  FMUL.FTZ R0, R0, c[0x0][0x2d0] ;  /* 0x0000b40000007a20 */ /* 0x000fea0000410000 */
[----:B------:R2:W4:Y:S01]  /*bf90*/  MUFU.EX2 R69, R0 ;  /* 0x0000000000457308 */ /* 0x0005220000000800 */
[----:B-1----:R-:W-:Y:S02]  /*bfa0*/  FMNMX.FTZ R3, R3, R4, !PT ;  /* 0x0000000403037209 */ /* 0x002fe40007810000 */
[----:B---3--:R-:W-:Y:S03]  /*bfb0*/  FSEL R2, R129, RZ, P1 ;  /* 0x000000ff81027208 */ /* 0x008fe60000800000 */
[C---:B------:R-:W-:Y:S02]  /*bfc0*/  FMUL.FTZ R94, R3.reuse, c[0x0][0x2d0] ;  /* 0x0000b400035e7a20 */ /* 0x040fe40000410000 */
[----:B------:R-:W-:Y:S02]  /*bfd0*/  FADD.FTZ R2, -R2, R132 ;  /* 0x0000008402027221 */ /* 0x000fe40000010100 */
[----:B------:R-:W-:Y:S01]  /*bfe0*/  IMAD.MOV.U32 R132, RZ, RZ, R23 ;  /* 0x000000ffff847224 */ /* 0x000fe200078e0017 */
[----:B--2---:R-:W-:Y:S01]  /*bff0*/  FSEL R0, R128, RZ, P0 ;  /* 0x000000ff80007208 */ /* 0x004fe20000000000 */
[----:B------:R-:W-:Y:S01]  /*c000*/  FMUL.FTZ R2, R2, c[0x0][0x2d0] ;  /* 0x0000b40002027a20 */ /* 0x000fe20000410000 */
[----:B------:R-:W-:Y:S01]  /*c010*/  FSETP.NEU.FTZ.AND P0, PT, R3, -INF , PT ;  /* 0xff8000000300780b */ /* 0x000fe20003f1d000 */
[C---:B----4-:R-:W-:Y:S01]  /*c020*/  FMUL.FTZ R16, R69.reuse, R148 ;  /* 0x0000009445107220 */ /* 0x050fe20000410000 */
[----:B------:R-:W-:Y:S01]  /*c030*/  F2FP.BF16.PACK_AB R73, R132, R86 ;  /* 0x000000568449723e */ /* 0x000fe200000010ff */
[----:B------:R-:W1:Y:S01]  /*c040*/  MUFU.EX2 R68, R2 ;  /* 0x0000000200447308 */ /* 0x000e620000000800 */
[----:B------:R-:W-:Y:S01]  /*c050*/  FADD.FTZ R0, -R0, R133 ;  /* 0x0000008500007221 */ /* 0x000fe20000010100 */
[----:B------:R-:W-:Y:S01]  /*c060*/  FSEL R94, R94, RZ, P0 ;  /* 0x000000ff5e5e7208 */ /* 0x000fe20000000000 */
[----:B------:R-:W-:Y:S01]  /*c070*/  FMUL.FTZ R17, R69, R149 ;  /* 0x0000009545117220 */ /* 0x000fe20000410000 */
[----:B------:R-:W-:Y:S01]  /*c080*/  MOV R133, R22 ;  /* 0x0000001600857202 */ /* 0x000fe20000000f00 */
[----:B------:R-:W-:Y:S01]  /*c090*/  FMUL.FTZ R0, R0, c[0x0][0x2d0] ;  /* 0x0000b40000007a20 */ /* 0x000fe20000410000 */
[----:B------:R-:W2:Y:S01]  /*c0a0*/  LDSM.16.MT88.4 R20, [R213+0x100] ;  /* 0x00010000d514783b */ /* 0x000ea20000004200 */
[--C-:B------:R-:W-:Y:S01]  /*c0b0*/  FFMA.FTZ R4, R14, c[0x0][0x2d0], -R94.reuse ;  /* 0x0000b4000e047a23 */ /* 0x100fe2000001085e */
[----:B------:R-:W-:Y:S02]  /*c0c0*/  MOV R148, R184 ;  /* 0x000000b800947202 */ /* 0x000fe40000000f00 */
[----:B------:R3:W4:Y:S01]  /*c0d0*/  MUFU.EX2 R2, R0 ;  /* 0x0000000000027308 */ /* 0x0007220000000800 */
[----:B------:R-:W-:Y:S02]  /*c0e0*/  MOV R184, R87 ;  /* 0x0000005700b87202 */ /* 0x000fe40000000f00 */
[----:B------:R-:W-:Y:S07]  /*c0f0*/  F2FP.BF16.PACK_AB R72, R133, R131 ;  /* 0x000000838548723e */ /* 0x000fee00000010ff */
[----:B------:R5:W-:Y:S01]  /*c100*/  MUFU.EX2 R5, R4 ;  /* 0x0000000400057308 */ /* 0x000be20000000800 */
[C---:B-1----:R-:W-:Y:S02]  /*c110*/  FMUL.FTZ R18, R68.reuse, R150 ;  /* 0x0000009644127220 */ /* 0x042fe40000410000 */
[C---:B------:R-:W-:Y:S01]  /*c120*/  FMUL.FTZ R19, R68.reuse, R151 ;  /* 0x0000009744137220 */ /* 0x040fe20000410000 */
[----:B------:R-:W-:Y:S01]  /*c130*/  MOV R151, R191 ;  /* 0x000000bf00977202 */ /* 0x000fe20000000f00 */
[C---:B------:R-:W-:Y:S05]  /*c140*/  FMUL.FTZ R35, R68.reuse, R103 ;  /* 0x0000006744237220 */ /* 0x040fea0000410000 */
[----:B------:R1:W-:Y:S01]  /*c150*/  MUFU.EX2 R149, R48 ;  /* 0x0000003000957308 */ /* 0x0003e20000000800 */
[C---:B------:R-:W-:Y:S02]  /*c160*/  FMUL.FTZ R51, R68.reuse, R115 ;  /* 0x0000007344337220 */ /* 0x040fe40000410000 */
[----:B------:R-:W-:Y:S02]  /*c170*/  FMUL.FTZ R50, R68, R114 ;  /* 0x0000007244327220 */ /* 0x000fe40000410000 */
[----:B---3--:R-:W-:Y:S02]  /*c180*/  FFMA.FTZ R0, R10, c[0x0][0x2d0], -R94 ;  /* 0x0000b4000a007a23 */ /* 0x008fe4000001085e */
[----:B------:R-:W-:Y:S02]  /*c190*/  IMAD.MOV.U32 R103, RZ, RZ, R148 ;  /* 0x000000ffff677224 */ /* 0x000fe400078e0094 */
[C---:B----4-:R-:W-:Y:S01]  /*c1a0*/  FMUL.FTZ R45, R2.reuse, R109 ;  /* 0x0000006d022d7220 */ /* 0x050fe20000410000 */
[----:B------:R3:W4:Y:S01]  /*c1b0*/  MUFU.EX2 R6, R0 ;  /* 0x0000000000067308 */ /* 0x0007220000000800 */
[C---:B------:R-:W-:Y:S01]  /*c1c0*/  FMUL.FTZ R8, R2.reuse, R140 ;  /* 0x0000008c02087220 */ /* 0x040fe20000410000 */
[----:B------:R-:W-:Y:S01]  /*c1d0*/  MOV R140, R61 ;  /* 0x0000003d008c7202 */ /* 0x000fe20000000f00 */
[C---:B------:R-:W-:Y:S02]  /*c1e0*/  FMUL.FTZ R9, R2.reuse, R141 ;  /* 0x0000008d02097220 */ /* 0x040fe40000410000 */
[----:B-----5:R-:W-:Y:S02]  /*c1f0*/  FFMA.FTZ R4, R15, c[0x0][0x2d0], -R94 ;  /* 0x0000b4000f047a23 */ /* 0x020fe4000001085e */
[----:B------:R-:W-:Y:S02]  /*c200*/  IMAD.MOV.U32 R150, RZ, RZ, R192 ;  /* 0x000000ffff967224 */ /* 0x000fe400078e00c0 */
[C---:B------:R-:W-:Y:S01]  /*c210*/  FMUL.FTZ R13, R2.reuse, R145 ;  /* 0x00000091020d7220 */ /* 0x040fe20000410000 */
[----:B------:R5:W2:Y:S01]  /*c220*/  MUFU.EX2 R59, R4 ;  /* 0x00000004003b7308 */ /* 0x000aa20000000800 */
[C---:B------:R-:W-:Y:S02]  /*c230*/  FMUL.FTZ R28, R2.reuse, R160 ;  /* 0x000000a0021c7220 */ /* 0x040fe40000410000 */
[C---:B------:R-:W-:Y:S02]  /*c240*/  FMUL.FTZ R29, R2.reuse, R161 ;  /* 0x000000a1021d7220 */ /* 0x040fe40000410000 */
[----:B------:R-:W-:Y:S02]  /*c250*/  FMUL.FTZ R41, R2, R105 ;  /* 0x0000006902297220 */ /* 0x000fe40000410000 */
[----:B-1----:R-:W-:Y:S02]  /*c260*/  FMUL.FTZ R48, R69, R112 ;  /* 0x0000007045307220 */ /* 0x002fe40000410000 */
[----:B---3--:R-:W-:Y:S02]  /*c270*/  FFMA.FTZ R0, R11, c[0x0][0x2d0], -R94 ;  /* 0x0000b4000b007a23 */ /* 0x008fe4000001085e */
[----:B----4-:R-:W-:Y:S02]  /*c280*/  IMAD.MOV.U32 R189, RZ, RZ, R6 ;  /* 0x000000ffffbd7224 */ /* 0x010fe400078e0006 */
[----:B------:R1:W3:Y:S01]  /*c290*/  MUFU.EX2 R7, R0 ;  /* 0x0000000000077308 */ /* 0x0002e20000000800 */
[----:B------:R-:W-:Y:S02]  /*c2a0*/  FMUL.FTZ R6, R68, R138 ;  /* 0x0000008a44067220 */ /* 0x000fe40000410000 */
[----:B-----5:R-:W-:Y:S01]  /*c2b0*/  FFMA.FTZ R4, R190, c[0x0][0x2d0], -R71 ;  /* 0x0000b400be047a23 */ /* 0x020fe20000010847 */
[----:B------:R-:W-:Y:S01]  /*c2c0*/  MOV R190, R25 ;  /* 0x0000001900be7202 */ /* 0x000fe20000000f00 */
[----:B------:R-:W-:Y:S05]  /*c2d0*/  FMUL.FTZ R25, R2, R157 ;  /* 0x0000009d02197220 */ /* 0x000fea0000410000 */
[----:B------:R4:W-:Y:S01]  /*c2e0*/  MUFU.EX2 R90, R4 ;  /* 0x00000004005a7308 */ /* 0x0009e20000000800 */
[----:B------:R-:W-:Y:S01]  /*c2f0*/  F2FP.BF16.PACK_AB R74, R190, R63 ;  /* 0x0000003fbe4a723e */ /* 0x000fe200000010ff */
[----:B------:R-:W-:Y:S02]  /*c300*/  IMAD.MOV.U32 R157, RZ, RZ, R33 ;  /* 0x000000ffff9d7224 */ /* 0x000fe400078e0021 */
[----:B------:R-:W-:Y:S02]  /*c310*/  FMUL.FTZ R33, R69, R101 ;  /* 0x0000006545217220 */ /* 0x000fe40000410000 */
[----:B--2---:R-:W-:Y:S01]  /*c320*/  IMAD.MOV.U32 R145, RZ, RZ, R59 ;  /* 0x000000ffff917224 */ /* 0x004fe200078e003b */
[----:B-1----:R-:W-:Y:S01]  /*c330*/  FSEL R0, R3, RZ, P0 ;  /* 0x000000ff03007208 */ /* 0x002fe20000000000 */
[----:B---3--:R-:W-:Y:S01]  /*c340*/  IMAD.MOV.U32 R138, RZ, RZ, R7 ;  /* 0x000000ffff8a7224 */ /* 0x008fe200078e0007 */
[----:B------:R-:W-:Y:S01]  /*c350*/  ISETP.GT.AND P0, PT, R229, UR5, PT ;  /* 0x00000005e5007c0c */ /* 0x000fe2000bf04270 */
[----:B------:R-:W-:Y:S01]  /*c360*/  FMUL.FTZ R7, R68, R139 ;  /* 0x0000008b44077220 */ /* 0x000fe20000410000 */
[----:B------:R-:W-:Y:S01]  /*c370*/  MOV R139, R24 ;  /* 0x00000018008b7202 */ /* 0x000fe20000000f00 */
[----:B------:R-:W-:Y:S01]  /*c380*/  FADD.FTZ R0, -R0, R134 ;  /* 0x0000008600007221 */ /* 0x000fe20000010100 */
[----:B------:R-:W-:Y:S01]  /*c390*/  F2FP.BF16.PACK_AB R65, R138, R189 ;  /* 0x000000bd8a41723e */ /* 0x000fe200000010ff */
[----:B------:R-:W-:Y:S01]  /*c3a0*/  IMAD.MOV.U32 R134, RZ, RZ, R26 ;  /* 0x000000ffff867224 */ /* 0x000fe200078e001a */
[----:B------:R-:W-:Y:S01]  /*c3b0*/  F2FP.BF16.PACK_AB R66, R139, R61 ;  /* 0x0000003d8b42723e */ /* 0x000fe200000010ff */
[----:B------:R-:W-:Y:S01]  /*c3c0*/  FMUL.FTZ R0, R0, c[0x0][0x2d0] ;  /* 0x0000b40000007a20 */ /* 0x000fe20000410000 */
[----:B------:R-:W-:Y:S01]  /*c3d0*/  IADD3 R229, R229, -0x1, RZ ;  /* 0xffffffffe5e57810 */ /* 0x000fe20007ffe0ff */
[C---:B----4-:R-:W-:Y:S01]  /*c3e0*/  FMUL.FTZ R4, R69.reuse, R136 ;  /* 0x0000008845047220 */ /* 0x050fe20000410000 */
[----:B------:R-:W-:Y:S01]  /*c3f0*/  F2FP.BF16.PACK_AB R75, R134, R83 ;  /* 0x00000053864b723e */ /* 0x000fe200000010ff */
[----:B------:R-:W-:Y:S01]  /*c400*/  FFMA.FTZ R24, R194, c[0x0][0x2d0], -R92 ;  /* 0x0000b400c2187a23 */ /* 0x000fe2000001085c */
[----:B------:R-:W-:Y:S01]  /*c410*/  MOV R136, R5 ;  /* 0x0000000500887202 */ /* 0x000fe20000000f00 */
[----:B------:R-:W1:Y:S01]  /*c420*/  MUFU.EX2 R0, R0 ;  /* 0x0000000000007308 */ /* 0x000e620000000800 */
[----:B------:R-:W-:Y:S02]  /*c430*/  FMUL.FTZ R5, R69, R137 ;  /* 0x0000008945057220 */ /* 0x000fe40000410000 */
[----:B------:R-:W-:Y:S01]  /*c440*/  FMUL.FTZ R61, R2, R125 ;  /* 0x0000007d023d7220 */ /* 0x000fe20000410000 */
[----:B------:R-:W-:Y:S01]  /*c450*/  F2FP.BF16.PACK_AB R67, R59, R136 ;  /* 0x000000883b43723e */ /* 0x000fe200000010ff */
[----:B------:R-:W2:Y:S03]  /*c460*/  LDL.LU R125, [R1+0x8] ;  /* 0x00000800017d7983 */ /* 0x000ea60000300800 */
[-C--:B------:R-:W-:Y:S02]  /*c470*/  HMMA.16816.F32.BF16 R4, R72, R20.reuse, R4 ;  /* 0x000000144804723c */ /* 0x080fe40000041804 */
[----:B------:R3:W-:Y:S10]  /*c480*/  MUFU.EX2 R30, R24 ;  /* 0x00000018001e7308 */ /* 0x0007f40000000800 */
[----:B------:R-:W4:Y:S01]  /*c490*/  MUFU.EX2 R137, R44 ;  /* 0x0000002c00897308 */ /* 0x000f220000000800 */
[C---:B-1----:R-:W-:Y:S02]  /*c4a0*/  FMUL.FTZ R11, R0.reuse, R143 ;  /* 0x0000008f000b7220 */ /* 0x042fe40000410000 */
[C---:B------:R-:W-:Y:S02]  /*c4b0*/  FMUL.FTZ R10, R0.reuse, R142 ;  /* 0x0000008e000a7220 */ /* 0x040fe40000410000 */
[----:B------:R-:W-:Y:S05]  /*c4c0*/  IMAD.MOV.U32 R142, RZ, RZ, R83 ;  /* 0x000000ffff8e7224 */ /* 0x000fea00078e0053 */
[----:B------:R1:W-:Y:S01]  /*c4d0*/  MUFU.EX2 R143, R12 ;  /* 0x0000000c008f7308 */ /* 0x0003e20000000800 */
[C---:B------:R-:W-:Y:S01]  /*c4e0*/  FMUL.FTZ R14, R0.reuse, R146 ;  /* 0x00000092000e7220 */ /* 0x040fe20000410000 */
[----:B------:R-:W-:Y:S01]  /*c4f0*/  MOV R146, R62 ;  /* 0x0000003e00927202 */ /* 0x000fe20000000f00 */
[C---:B------:R-:W-:Y:S01]  /*c500*/  HMMA.16816.F32.BF16 R8, R64.reuse, R20, R8 ;  /* 0x000000144008723c */ /* 0x040fe20000041808 */
[----:B------:R-:W-:Y:S02]  /*c510*/  FMUL.FTZ R15, R0, R147 ;  /* 0x00000093000f7220 */ /* 0x000fe40000410000 */
[----:B---3--:R-:W-:Y:S01]  /*c520*/  FMUL.FTZ R24, R2, R156 ;  /* 0x0000009c02187220 */ /* 0x008fe20000410000 */
[----:B------:R-:W-:Y:S01]  /*c530*/  MOV R148, R146 ;  /* 0x0000009200947202 */ /* 0x000fe20000000f00 */
[C---:B------:R-:W-:Y:S01]  /*c540*/  FMUL.FTZ R26, R0.reuse, R158 ;  /* 0x0000009e001a7220 */ /* 0x040fe20000410000 */
[----:B------:R-:W-:Y:S01]  /*c550*/  MOV R158, R31 ;  /* 0x0000001f009e7202 */ /* 0x000fe20000000f00 */
[----:B------:R-:W-:Y:S01]  /*c560*/  FFMA.FTZ R20, R193, c[0x0][0x2d0], -R71 ;  /* 0x0000b400c1147a23 */ /* 0x000fe20000010847 */
[----:B------:R3:W-:Y:S01]  /*c570*/  MUFU.EX2 R156, R32 ;  /* 0x00000020009c7308 */ /* 0x0007e20000000800 */
[----:B------:R-:W-:Y:S03]  /*c580*/  FMUL.FTZ R21, R69, R153 ;  /* 0x0000009945157220 */ /* 0x000fe60000410000 */
[C---:B------:R-:W-:Y:S01]  /*c590*/  FMUL.FTZ R27, R0.reuse, R159 ;  /* 0x0000009f001b7220 */ /* 0x040fe20000410000 */
[----:B----4-:R-:W-:Y:S01]  /*c5a0*/  MOV R112, R137 ;  /* 0x0000008900707202 */ /* 0x010fe20000000f00 */
[----:B------:R-:W-:Y:S02]  /*c5b0*/  IMAD.MOV.U32 R161, RZ, RZ, R30 ;  /* 0x000000ffffa17224 */ /* 0x000fe400078e001e */
[C---:B------:R-:W-:Y:S01]  /*c5c0*/  FMUL.FTZ R30, R0.reuse, R162 ;  /* 0x000000a2001e7220 */ /* 0x040fe20000410000 */
[----:B------:R-:W-:Y:S01]  /*c5d0*/  MOV R162, R34 ;  /* 0x0000002200a27202 */ /* 0x000fe20000000f00 */
[----:B------:R4:W5:Y:S01]  /*c5e0*/  MUFU.EX2 R91, R20 ;  /* 0x00000014005b7308 */ /* 0x0009620000000800 */
[----:B------:R-:W-:Y:S01]  /*c5f0*/  FMUL.FTZ R31, R0, R163 ;  /* 0x000000a3001f7220 */ /* 0x000fe20000410000 */
[----:B------:R-:W-:Y:S01]  /*c600*/  MOV R163, R186 ;  /* 0x000000ba00a37202 */ /* 0x000fe20000000f00 */
[----:B-1----:R-:W-:Y:S01]  /*c610*/  FMUL.FTZ R12, R2, R144 ;  /* 0x00000090020c7220 */ /* 0x002fe20000410000 */
[----:B------:R-:W-:Y:S01]  /*c620*/  MOV R144, R58 ;  /* 0x0000003a00907202 */ /* 0x000fe20000000f00 */
[----:B------:R-:W-:Y:S02]  /*c630*/  IMAD.MOV.U32 R137, RZ, RZ, R90 ;  /* 0x000000ffff897224 */ /* 0x000fe400078e005a */
[--C-:B------:R-:W-:Y:S02]  /*c640*/  FFMA.FTZ R58, R57, c[0x0][0x2d0], -R94.reuse ;  /* 0x0000b400393a7a23 */ /* 0x100fe4000001085e */
[----:B------:R-:W-:Y:S01]  /*c650*/  FFMA.FTZ R62, R60, c[0x0][0x2d0], -R94 ;  /* 0x0000b4003c3e7a23 */ /* 0x000fe2000001085e */
[-C--:B------:R-:W-:Y:S01]  /*c660*/  HMMA.16816.F32.BF16 R12, R64, R22.reuse, R12 ;  /* 0x00000016400c723c */ /* 0x080fe2000004180c */
[----:B------:R1:W-:Y:S01]  /*c670*/  MUFU.EX2 R159, R40 ;  /* 0x00000028009f7308 */ /* 0x0003e20000000800 */
[----:B------:R-:W-:Y:S01]  /*c680*/  FMUL.FTZ R60, R2, R124 ;  /* 0x0000007c023c7220 */ /* 0x000fe20000410000 */
[----:B------:R-:W-:Y:S01]  /*c690*/  MOV R124, R144 ;  /* 0x00000090007c7202 */ /* 0x000fe20000000f00 */
[C---:B---3--:R-:W-:Y:S02]  /*c6a0*/  FMUL.FTZ R32, R69.reuse, R100 ;  /* 0x0000006445207220 */ /* 0x048fe40000410000 */
[----:B------:R-:W-:Y:S02]  /*c6b0*/  IMAD.MOV.U32 R144, RZ, RZ, R189 ;  /* 0x000000ffff907224 */ /* 0x000fe400078e00bd */
[C---:B------:R-:W-:Y:S01]  /*c6c0*/  HMMA.16816.F32.BF16 R16, R72.reuse, R22, R16 ;  /* 0x000000164810723c */ /* 0x040fe20000041810 */
[----:B------:R-:W-:Y:S02]  /*c6d0*/  FMUL.FTZ R34, R68, R102 ;  /* 0x0000006644227220 */ /* 0x000fe40000410000 */
[----:B------:R3:W-:Y:S01]  /*c6e0*/  MUFU.EX2 R100, R58 ;  /* 0x0000003a00647308 */ /* 0x0007e20000000800 */
[----:B------:R-:W-:Y:S02]  /*c6f0*/  FMUL.FTZ R42, R0, R106 ;  /* 0x0000006a002a7220 */ /* 0x000fe40000410000 */
[----:B----4-:R-:W-:Y:S01]  /*c700*/  FMUL.FTZ R20, R69, R152 ;  /* 0x0000009845147220 */ /* 0x010fe20000410000 */
[----:B-----5:R-:W-:Y:S01]  /*c710*/  MOV R114, R91 ;  /* 0x0000005b00727202 */ /* 0x020fe20000000f00 */
[C---:B------:R-:W-:Y:S01]  /*c720*/  FMUL.FTZ R22, R68.reuse, R154 ;  /* 0x0000009a44167220 */ /* 0x040fe20000410000 */
[----:B------:R-:W-:Y:S03]  /*c730*/  MOV R152, R133 ;  /* 0x0000008500987202 */ /* 0x000fe60000000f00 */
[----:B------:R-:W-:Y:S01]  /*c740*/  FMUL.FTZ R23, R68, R155 ;  /* 0x0000009b44177220 */ /* 0x000fe20000410000 */
[----:B------:R-:W-:Y:S01]  /*c750*/  MOV R155, R188 ;  /* 0x000000bc009b7202 */ /* 0x000fe20000000f00 */
[----:B------:R-:W-:Y:S01]  /*c760*/  IMAD.MOV.U32 R133, RZ, RZ, R187 ;  /* 0x000000ffff857224 */ /* 0x000fe200078e00bb */
[----:B------:R4:W-:Y:S01]  /*c770*/  MUFU.EX2 R153, R62 ;  /* 0x0000003e00997308 */ /* 0x0009e20000000800 */
[----:B------:R-:W-:Y:S02]  /*c780*/  IMAD.MOV.U32 R102, RZ, RZ, R184 ;  /* 0x000000ffff667224 */ /* 0x000fe400078e00b8 */
[----:B-1----:R-:W-:Y:S01]  /*c790*/  FMUL.FTZ R40, R2, R104 ;  /* 0x0000006802287220 */ /* 0x002fe20000410000 */
[-C--:B------:R-:W-:Y:S01]  /*c7a0*/  HMMA.16816.F32.BF16 R20, R72, R36.reuse, R20 ;  /* 0x000000244814723c */ /* 0x080fe20000041814 */
[----:B------:R-:W-:Y:S02]  /*c7b0*/  FMUL.FTZ R43, R0, R107 ;  /* 0x0000006b002b7220 */ /* 0x000fe40000410000 */
[----:B------:R-:W-:Y:S02]  /*c7c0*/  FMUL.FTZ R44, R2, R108 ;  /* 0x0000006c022c7220 */ /* 0x000fe40000410000 */
[C---:B------:R-:W-:Y:S02]  /*c7d0*/  FMUL.FTZ R46, R0.reuse, R110 ;  /* 0x0000006e002e7220 */ /* 0x040fe40000410000 */
[----:B------:R-:W-:Y:S01]  /*c7e0*/  FMUL.FTZ R47, R0, R111 ;  /* 0x0000006f002f7220 */ /* 0x000fe20000410000 */
[C---:B------:R-:W-:Y:S01]  /*c7f0*/  HMMA.16816.F32.BF16 R24, R64.reuse, R36, R24 ;  /* 0x000000244018723c */ /* 0x040fe20000041818 */
[----:B------:R-:W-:Y:S03]  /*c800*/  FMUL.FTZ R57, R2, R121 ;  /* 0x0000007902397220 */ /* 0x000fe60000410000 */
[C---:B---3--:R-:W-:Y:S02]  /*c810*/  FMUL.FTZ R58, R0.reuse, R122 ;  /* 0x0000007a003a7220 */ /* 0x048fe40000410000 */
[C---:B------:R-:W-:Y:S02]  /*c820*/  FMUL.FTZ R59, R0.reuse, R123 ;  /* 0x0000007b003b7220 */ /* 0x040fe40000410000 */
[-C--:B------:R-:W-:Y:S01]  /*c830*/  HMMA.16816.F32.BF16 R28, R64, R38.reuse, R28 ;  /* 0x00000026401c723c */ /* 0x080fe2000004181c */
[----:B------:R-:W-:Y:S03]  /*c840*/  FFMA.FTZ R36, R49, c[0x0][0x2d0], -R93 ;  /* 0x0000b40031247a23 */ /* 0x000fe6000001085d */
[C---:B------:R-:W-:Y:S01]  /*c850*/  FMUL.FTZ R37, R69.reuse, R165 ;  /* 0x000000a545257220 */ /* 0x040fe20000410000 */
[----:B------:R1:W-:Y:S01]  /*c860*/  MUFU.EX2 R160, R36 ;  /* 0x0000002400a07308 */ /* 0x0003e20000000800 */
[C---:B------:R-:W-:Y:S02]  /*c870*/  FMUL.FTZ R49, R69.reuse, R113 ;  /* 0x0000007145317220 */ /* 0x040fe40000410000 */
[C---:B------:R-:W-:Y:S01]  /*c880*/  HMMA.16816.F32.BF16 R32, R72.reuse, R38, R32 ;  /* 0x000000264820723c */ /* 0x040fe20000041820 */
[----:B------:R-:W-:Y:S03]  /*c890*/  IMAD.MOV.U32 R113, RZ, RZ, R95 ;  /* 0x000000ffff717224 */ /* 0x000fe600078e005f */
[----:B------:R-:W-:Y:S01]  /*c8a0*/  MOV R95, R80 ;  /* 0x00000050005f7202 */ /* 0x000fe20000000f00 */
[----:B----4-:R-:W-:Y:S01]  /*c8b0*/  FMUL.FTZ R62, R0, R126 ;  /* 0x0000007e003e7220 */ /* 0x010fe20000410000 */
[----:B------:R-:W3:Y:S01]  /*c8c0*/  LDSM.16.MT88.4 R80, [R213+0x900] ;  /* 0x00090000d550783b */ /* 0x000ee20000004200 */
[C---:B------:R-:W-:Y:S01]  /*c8d0*/  FMUL.FTZ R38, R68.reuse, R166 ;  /* 0x000000a644267220 */ /* 0x040fe20000410000 */
[----:B------:R4:W-:Y:S01]  /*c8e0*/  MUFU.EX2 R165, R88 ;  /* 0x0000005800a57308 */ /* 0x0009e20000000800 */
[----:B------:R-:W-:Y:S03]  /*c8f0*/  FMUL.FTZ R39, R68, R167 ;  /* 0x000000a744277220 */ /* 0x000fe60000410000 */
[----:B------:R-:W-:Y:S02]  /*c900*/  IMAD.MOV.U32 R147, RZ, RZ, R63 ;  /* 0x000000ffff937224 */ /* 0x000fe400078e003f */
[----:B------:R-:W-:Y:S02]  /*c910*/  FMUL.FTZ R63, R0, R127 ;  /* 0x0000007f003f7220 */ /* 0x000fe40000410000 */
[----:B------:R-:W-:Y:S01]  /*c920*/  IMAD.MOV.U32 R146, RZ, RZ, R142 ;  /* 0x000000ffff927224 */ /* 0x000fe200078e008e */
[----:B------:R-:W-:Y:S01]  /*c930*/  MOV R142, R190 ;  /* 0x000000be008e7202 */ /* 0x000fe20000000f00 */
[----:B------:R-:W-:Y:S01]  /*c940*/  IMAD.MOV.U32 R154, RZ, RZ, R132 ;  /* 0x000000ffff9a7224 */ /* 0x000fe200078e0084 */
[----:B------:R-:W-:Y:S01]  /*c950*/  MOV R132, R185 ;  /* 0x000000b900847202 */ /* 0x000fe20000000f00 */
[C---:B-1----:R-:W-:Y:S07]  /*c960*/  FMUL.FTZ R36, R69.reuse, R164 ;  /* 0x000000a445247220 */ /* 0x042fee0000410000 */
[-C--:B------:R-:W-:Y:S01]  /*c970*/  HMMA.16816.F32.BF16 R36, R72, R52.reuse, R36 ;  /* 0x000000344824723c */ /* 0x080fe20000041824 */
[----:B----4-:R-:W-:Y:S07]  /*c980*/  LDSM.16.MT88.4 R88, [R214+0x900] ;  /* 0x00090000d658783b */ /* 0x010fee0000004200 */
[C---:B------:R-:W-:Y:S07]  /*c990*/  HMMA.16816.F32.BF16 R40, R64.reuse, R52, R40 ;  /* 0x000000344028723c */ /* 0x040fee0000041828 */
[--C-:B------:R-:W-:Y:S01]  /*c9a0*/  FFMA.FTZ R52, R56, c[0x0][0x2d0], -R94.reuse ;  /* 0x0000b40038347a23 */ /* 0x100fe2000001085e */
[-C--:B------:R-:W-:Y:S01]  /*c9b0*/  HMMA.16816.F32.BF16 R44, R64, R54.reuse, R44 ;  /* 0x00000036402c723c */ /* 0x080fe2000004182c */
[----:B------:R-:W-:Y:S02]  /*c9c0*/  FMUL.FTZ R56, R2, R120 ;  /* 0x0000007802387220 */ /* 0x000fe40000410000 */
[----:B------:R1:W4:Y:S01]  /*c9d0*/  MUFU.EX2 R115, R52 ;  /* 0x0000003400737308 */ /* 0x0003220000000800 */
        /* <DEDUP_REMOVED lines=9> */
[----:B----4-:R-:W-:Y:S01]  /*ca70*/  F2FP.BF16.PACK_AB R77, R100, R115 ;  /* 0x00000073644d723e */ /* 0x010fe200000010ff */
[----:B------:R-:W1:Y:S01]  /*ca80*/  LDSM.16.MT88.4 R84, [R216+0x900] ;  /* 0x00090000d854783b */ /* 0x000e620000004200 */
[----:B------:R4:W5:Y:S04]  /*ca90*/  MUFU.EX2 R141, R76 ;  /* 0x0000004c008d7308 */ /* 0x0009680000000800 */
[C---:B------:R-:W-:Y:S02]  /*caa0*/  FMUL.FTZ R64, R69.reuse, R168 ;  /* 0x000000a845407220 */ /* 0x040fe40000410000 */
[----:B------:R-:W-:Y:S03]  /*cab0*/  FMUL.FTZ R65, R69, R169 ;  /* 0x000000a945417220 */ /* 0x000fe60000410000 */
[C---:B------:R-:W-:Y:S02]  /*cac0*/  FMUL.FTZ R66, R68.reuse, R170 ;  /* 0x000000aa44427220 */ /* 0x040fe40000410000 */
[----:B------:R-:W-:Y:S07]  /*cad0*/  FMUL.FTZ R67, R68, R171 ;  /* 0x000000ab44437220 */ /* 0x000fee0000410000 */
[----:B------:R-:W-:Y:S01]  /*cae0*/  HMMA.16816.F32.BF16 R64, R72, R78, R64 ;  /* 0x0000004e4840723c */ /* 0x000fe20000041840 */
[--C-:B----4-:R-:W-:Y:S06]  /*caf0*/  FFMA.FTZ R76, R197, c[0x0][0x2d0], -R71.reuse ;  /* 0x0000b400c54c7a23 */ /* 0x110fec0000010847 */
[----:B------:R-:W-:Y:S02]  /*cb00*/  F2FP.BF16.PACK_AB R74, R114, R162 ;  /* 0x000000a2724a723e */ /* 0x000fe400000010ff */
[----:B------:R-:W-:Y:S01]  /*cb10*/  F2FP.BF16.PACK_AB R75, R113, R161 ;  /* 0x000000a1714b723e */ /* 0x000fe200000010ff */
[----:B------:R4:W-:Y:S02]  /*cb20*/  MUFU.EX2 R167, R76 ;  /* 0x0000004c00a77308 */ /* 0x0009e40000000800 */
[----:B------:R-:W-:Y:S02]  /*cb30*/  F2FP.BF16.PACK_AB R72, R137, R158 ;  /* 0x0000009e8948723e */ /* 0x000fe400000010ff */
[----:B------:R-:W-:Y:S02]  /*cb40*/  F2FP.BF16.PACK_AB R73, R143, R157 ;  /* 0x0000009d8f49723e */ /* 0x000fe400000010ff */
[----:B------:R-:W-:Y:S02]  /*cb50*/  F2FP.BF16.PACK_AB R78, R112, R159 ;  /* 0x0000009f704e723e */ /* 0x000fe400000010ff */
[----:B-----5:R-:W-:Y:S03]  /*cb60*/  F2FP.BF16.PACK_AB R79, R141, R153 ;  /* 0x000000998d4f723e */ /* 0x020fe600000010ff */
[-C--:B---3--:R-:W-:Y:S01]  /*cb70*/  HMMA.16816.F32.BF16 R4, R72, R80.reuse, R4 ;  /* 0x000000504804723c */ /* 0x088fe20000041804 */
[--C-:B----4-:R-:W-:Y:S04]  /*cb80*/  FFMA.FTZ R76, R198, c[0x0][0x2d0], -R92.reuse ;  /* 0x0000b400c64c7a23 */ /* 0x110fe8000001085c */
[----:B------:R3:W-:Y:S02]  /*cb90*/  MUFU.EX2 R166, R76 ;  /* 0x0000004c00a67308 */ /* 0x0007e40000000800 */
[----:B---3--:R-:W-:Y:S07]  /*cba0*/  F2FP.BF16.PACK_AB R76, R160, R156 ;  /* 0x0000009ca04c723e */ /* 0x008fee00000010ff */
[C---:B------:R-:W-:Y:S07]  /*cbb0*/  HMMA.16816.F32.BF16 R8, R76.reuse, R80, R8 ;  /* 0x000000504c08723c */ /* 0x040fee0000041808 */
[--C-:B------:R-:W-:Y:S01]  /*cbc0*/  FFMA.FTZ R80, R203, c[0x0][0x2d0], -R71.reuse ;  /* 0x0000b400cb507a23 */ /* 0x100fe20000010847 */
[-C--:B------:R-:W-:Y:S03]  /*cbd0*/  HMMA.16816.F32.BF16 R12, R76, R82.reuse, R12 ;  /* 0x000000524c0c723c */ /* 0x080fe6000004180c */
[----:B------:R3:W4:Y:S05]  /*cbe0*/  MUFU.EX2 R101, R80 ;  /* 0x0000005000657308 */ /* 0x00072a0000000800 */
[C---:B------:R-:W-:Y:S08]  /*cbf0*/  HMMA.16816.F32.BF16 R16, R72.reuse, R82, R16 ;  /* 0x000000524810723c */ /* 0x040ff00000041810 */
[-C--:B-1----:R-:W-:Y:S08]  /*cc00*/  HMMA.16816.F32.BF16 R20, R72, R84.reuse, R20 ;  /* 0x000000544814723c */ /* 0x082ff00000041814 */
[C---:B------:R-:W-:Y:S01]  /*cc10*/  HMMA.16816.F32.BF16 R24, R76.reuse, R84, R24 ;  /* 0x000000544c18723c */ /* 0x040fe20000041818 */
[----:B---3--:R-:W-:Y:S06]  /*cc20*/  FFMA.FTZ R80, R204, c[0x0][0x2d0], -R71 ;  /* 0x0000b400cc507a23 */ /* 0x008fec0000010847 */
[----:B------:R-:W-:Y:S01]  /*cc30*/  FFMA.FTZ R84, R199, c[0x0][0x2d0], -R93 ;  /* 0x0000b400c7547a23 */ /* 0x000fe2000001085d */
[-C--:B------:R-:W-:Y:S01]  /*cc40*/  HMMA.16816.F32.BF16 R28, R76, R86.reuse, R28 ;  /* 0x000000564c1c723c */ /* 0x080fe2000004181c */
[----:B------:R1:W-:Y:S07]  /*cc50*/  MUFU.EX2 R204, R80 ;  /* 0x0000005000cc7308 */ /* 0x0003ee0000000800 */
[C---:B------:R-:W-:Y:S03]  /*cc60*/  HMMA.16816.F32.BF16 R32, R72.reuse, R86, R32 ;  /* 0x000000564820723c */ /* 0x040fe60000041820 */
[----:B------:R3:W-:Y:S05]  /*cc70*/  MUFU.EX2 R107, R84 ;  /* 0x00000054006b7308 */ /* 0x0007ea0000000800 */
[-C--:B------:R-:W-:Y:S08]  /*cc80*/  HMMA.16816.F32.BF16 R36, R72, R88.reuse, R36 ;  /* 0x000000584824723c */ /* 0x080ff00000041824 */
[C---:B------:R-:W-:Y:S01]  /*cc90*/  HMMA.16816.F32.BF16 R40, R76.reuse, R88, R40 ;  /* 0x000000584c28723c */ /* 0x040fe20000041828 */
[----:B-1----:R-:W-:Y:S03]  /*cca0*/  FFMA.FTZ R80, R205, c[0x0][0x2d0], -R92 ;  /* 0x0000b400cd507a23 */ /* 0x002fe6000001085c */
[----:B----4-:R-:W-:Y:S01]  /*ccb0*/  IMAD.MOV.U32 R205, RZ, RZ, R101 ;  /* 0x000000ffffcd7224 */ /* 0x010fe200078e0065 */
[----:B------:R1:W-:Y:S01]  /*ccc0*/  MUFU.EX2 R203, R80 ;  /* 0x0000005000cb7308 */ /* 0x0003e20000000800 */
[----:B------:R-:W-:Y:S02]  /*ccd0*/  IMAD.MOV.U32 R101, RZ, RZ, R95 ;  /* 0x000000ffff657224 */ /* 0x000fe400078e005f */
[-C--:B------:R-:W-:Y:S01]  /*cce0*/  HMMA.16816.F32.BF16 R44, R76, R90.reuse, R44 ;  /* 0x0000005a4c2c723c */ /* 0x080fe2000004182c */
[----:B------:R-:W-:Y:S03]  /*ccf0*/  FFMA.FTZ R88, R97, c[0x0][0x2d0], -R94 ;  /* 0x0000b40061587a23 */ /* 0x000fe6000001085e */
[--C-:B---3--:R-:W-:Y:S03]  /*cd00*/  FFMA.FTZ R84, R200, c[0x0][0x2d0], -R93.reuse ;  /* 0x0000b400c8547a23 */ /* 0x108fe6000001085d */
[----:B------:R3:W-:Y:S01]  /*cd10*/  MUFU.EX2 R200, R88 ;  /* 0x0000005800c87308 */ /* 0x0007e20000000800 */
[C---:B------:R-:W-:Y:S09]  /*cd20*/  HMMA.16816.F32.BF16 R48, R72.reuse, R90, R48 ;  /* 0x0000005a4830723c */ /* 0x040ff20000041830 */
[----:B------:R4:W-:Y:S03]  /*cd30*/  MUFU.EX2 R106, R84 ;  /* 0x00000054006a7308 */ /* 0x0009e60000000800 */
[----:B-1----:R-:W-:Y:S01]  /*cd40*/  FFMA.FTZ R80, R206, c[0x0][0x2d0], -R92 ;  /* 0x0000b400ce507a23 */ /* 0x002fe2000001085c */
[----:B------:R-:W-:Y:S06]  /*cd50*/  MOV R206, R141 ;  /* 0x0000008d00ce7202 */ /* 0x000fec0000000f00 */
[----:B------:R1:W-:Y:S01]  /*cd60*/  MUFU.EX2 R202, R80 ;  /* 0x0000005000ca7308 */ /* 0x0003e20000000800 */
[----:B---3--:R-:W-:Y:S09]  /*cd70*/  FFMA.FTZ R88, R98, c[0x0][0x2d0], -R94 ;  /* 0x0000b40062587a23 */ /* 0x008ff2000001085e */
[----:B------:R3:W-:Y:S01]  /*cd80*/  MUFU.EX2 R199, R88 ;  /* 0x0000005800c77308 */ /* 0x0007e20000000800 */
[--C-:B----4-:R-:W-:Y:S09]  /*cd90*/  FFMA.FTZ R84, R201, c[0x0][0x2d0], -R93.reuse ;  /* 0x0000b400c9547a23 */ /* 0x110ff2000001085d */
[----:B------:R4:W5:Y:S01]  /*cda0*/  MUFU.EX2 R105, R84 ;  /* 0x0000005400697308 */ /* 0x0009620000000800 */
[----:B-1----:R-:W-:Y:S09]  /*cdb0*/  FFMA.FTZ R80, R135, c[0x0][0x2d0], -R93 ;  /* 0x0000b40087507a23 */ /* 0x002ff2000001085d */
[----:B------:R1:W-:Y:S01]  /*cdc0*/  MUFU.EX2 R164, R80 ;  /* 0x0000005000a47308 */ /* 0x0003e20000000800 */
[----:B---3--:R-:W-:Y:S01]  /*cdd0*/  FFMA.FTZ R88, R232, c[0x0][0x2d0], -R92 ;  /* 0x0000b400e8587a23 */ /* 0x008fe2000001085c */
[----:B------:R-:W-:Y:S08]  /*cde0*/  MOV R232, R159 ;  /* 0x0000009f00e87202 */ /* 0x000ff00000000f00 */
[----:B------:R3:W-:Y:S01]  /*cdf0*/  MUFU.EX2 R109, R88 ;  /* 0x00000058006d7308 */ /* 0x0007e20000000800 */
[--C-:B----4-:R-:W-:Y:S01]  /*ce00*/  FFMA.FTZ R84, R207, c[0x0][0x2d0], -R71.reuse ;  /* 0x0000b400cf547a23 */ /* 0x110fe20000010847 */
[----:B------:R-:W-:Y:S08]  /*ce10*/  MOV R207, R147 ;  /* 0x0000009300cf7202 */ /* 0x000ff00000000f00 */
[----:B------:R4:W-:Y:S01]  /*ce20*/  MUFU.EX2 R201, R84 ;  /* 0x0000005400c97308 */ /* 0x0009e20000000800 */
[----:B-1----:R-:W1:Y:S08]  /*ce30*/  LDSM.16.MT88.4 R80, [R215+0x900] ;  /* 0x00090000d750783b */ /* 0x002e700000004200 */
[----:B---3--:R-:W-:Y:S01]  /*ce40*/  LDSM.16.MT88.4 R88, [R214+0x1100] ;  /* 0x00110000d658783b */ /* 0x008fe20000004200 */
[--C-:B----4-:R-:W-:Y:S04]  /*ce50*/  FFMA.FTZ R84, R96, c[0x0][0x2d0], -R94.reuse ;  /* 0x0000b40060547a23 */ /* 0x110fe8000001085e */
[----:B------:R3:W4:Y:S01]  /*ce60*/  MUFU.EX2 R104, R84 ;  /* 0x0000005400687308 */ /* 0x0007220000000800 */
[-C--:B-1----:R-:W-:Y:S08]  /*ce70*/  HMMA.16816.F32.BF16 R52, R72, R80.reuse, R52 ;  /* 0x000000504834723c */ /* 0x082ff00000041834 */
[C---:B------:R-:W-:Y:S01]  /*ce80*/  HMMA.16816.F32.BF16 R56, R76.reuse, R80, R56 ;  /* 0x000000504c38723c */ /* 0x040fe20000041838 */
[----:B---3--:R-:W1:Y:S06]  /*ce90*/  LDSM.16.MT88.4 R84, [R213+0x1100] ;  /* 0x00110000d554783b */ /* 0x008e6c0000004200 */
[----:B------:R-:W-:Y:S01]  /*cea0*/  FFMA.FTZ R80, R99, c[0x0][0x2d0], -R94 ;  /* 0x0000b40063507a23 */ /* 0x000fe2000001085e */
[-C--:B------:R-:W-:Y:S03]  /*ceb0*/  HMMA.16816.F32.BF16 R60, R76, R82.reuse, R60 ;  /* 0x000000524c3c723c */ /* 0x080fe6000004183c */
[----:B------:R3:W2:Y:S04]  /*cec0*/  MUFU.EX2 R198, R80 ;  /* 0x0000005000c67308 */ /* 0x0006a80000000800 */
[----:B------:R-:W-:Y:S01]  /*ced0*/  FFMA.FTZ R76, R208, c[0x0][0x2d0], -R71 ;  /* 0x0000b400d04c7a23 */ /* 0x000fe20000010847 */
[----:B------:R-:W-:Y:S01]  /*cee0*/  HMMA.16816.F32.BF16 R64, R72, R82, R64 ;  /* 0x000000524840723c */ /* 0x000fe20000041840 */
[----:B------:R-:W-:Y:S03]  /*cef0*/  MOV R208, R149 ;  /* 0x0000009500d07202 */ /* 0x000fe60000000f00 */
[----:B-----5:R-:W-:Y:S01]  /*cf00*/  F2FP.BF16.PACK_AB R78, R105, R106 ;  /* 0x0000006a694e723e */ /* 0x020fe200000010ff */
[----:B------:R5:W-:Y:S01]  /*cf10*/  MUFU.EX2 R111, R76 ;  /* 0x0000004c006f7308 */ /* 0x000be20000000800 */
[----:B----4-:R-:W-:Y:S01]  /*cf20*/  F2FP.BF16.PACK_AB R77, R200, R104 ;  /* 0x00000068c84d723e */ /* 0x010fe200000010ff */
[----:B------:R-:W-:Y:S01]  /*cf30*/  IMAD.MOV.U32 R149, RZ, RZ, R145 ;  /* 0x000000ffff957224 */ /* 0x000fe200078e0091 */
[----:B------:R-:W-:Y:S04]  /*cf40*/  F2FP.BF16.PACK_AB R72, R167, R208 ;  /* 0x000000d0a748723e */ /* 0x000fe800000010ff */
[----:B------:R-:W-:Y:S02]  /*cf50*/  F2FP.BF16.PACK_AB R73, R165, R166 ;  /* 0x000000a6a549723e */ /* 0x000fe400000010ff */
[----:B------:R-:W-:Y:S02]  /*cf60*/  F2FP.BF16.PACK_AB R74, R204, R205 ;  /* 0x000000cdcc4a723e */ /* 0x000fe400000010ff */
[----:B------:R-:W-:Y:S02]  /*cf70*/  F2FP.BF16.PACK_AB R75, R202, R203 ;  /* 0x000000cbca4b723e */ /* 0x000fe400000010ff */
[----:B------:R-:W-:Y:S01]  /*cf80*/  MOV R145, R140 ;  /* 0x0000008c00917202 */ /* 0x000fe20000000f00 */
[----:B---3--:R-:W3:Y:S01]  /*cf90*/  LDSM.16.MT88.4 R80, [R216+0x1100] ;  /* 0x00110000d850783b */ /* 0x008ee20000004200 */
[----:B--2---:R-:W-:Y:S01]  /*cfa0*/  F2FP.BF16.PACK_AB R79, R198, R199 ;  /* 0x000000c7c64f723e */ /* 0x004fe200000010ff */
[----:B------:R-:W-:Y:S02]  /*cfb0*/  IMAD.MOV.U32 R140, RZ, RZ, R134 ;  /* 0x000000ffff8c7224 */ /* 0x000fe400078e0086 */
[-C--:B-1----:R-:W-:Y:S01]  /*cfc0*/  HMMA.16816.F32.BF16 R4, R72, R84.reuse, R4 ;  /* 0x000000544804723c */ /* 0x082fe20000041804 */
[----:B-----5:R-:W-:Y:S02]  /*cfd0*/  FFMA.FTZ R76, R210, c[0x0][0x2d0], -R92 ;  /* 0x0000b400d24c7a23 */ /* 0x020fe4000001085c */
[----:B------:R-:W-:Y:S02]  /*cfe0*/  IMAD.MOV.U32 R210, RZ, RZ, R100 ;  /* 0x000000ffffd27224 */ /* 0x000fe400078e0064 */
[----:B------:R1:W-:Y:S02]  /*cff0*/  MUFU.EX2 R110, R76 ;  /* 0x0000004c006e7308 */ /* 0x0003e40000000800 */
[----:B-1----:R-:W-:Y:S07]  /*d000*/  F2FP.BF16.PACK_AB R76, R107, R164 ;  /* 0x000000a46b4c723e */ /* 0x002fee00000010ff */
[C---:B------:R-:W-:Y:S07]  /*d010*/  HMMA.16816.F32.BF16 R8, R76.reuse, R84, R8 ;  /* 0x000000544c08723c */ /* 0x040fee0000041808 */
[--C-:B------:R-:W-:Y:S01]  /*d020*/  FFMA.FTZ R84, R234, c[0x0][0x2d0], -R71.reuse ;  /* 0x0000b400ea547a23 */ /* 0x100fe20000010847 */
[-C--:B------:R-:W-:Y:S03]  /*d030*/  HMMA.16816.F32.BF16 R12, R76, R86.reuse, R12 ;  /* 0x000000564c0c723c */ /* 0x080fe6000004180c */
[----:B------:R1:W-:Y:S05]  /*d040*/  MUFU.EX2 R197, R84 ;  /* 0x0000005400c57308 */ /* 0x0003ea0000000800 */
[C---:B------:R-:W-:Y:S08]  /*d050*/  HMMA.16816.F32.BF16 R16, R72.reuse, R86, R16 ;  /* 0x000000564810723c */ /* 0x040ff00000041810 */
[-C--:B---3--:R-:W-:Y:S08]  /*d060*/  HMMA.16816.F32.BF16 R20, R72, R80.reuse, R20 ;  /* 0x000000504814723c */ /* 0x088ff00000041814 */
[C---:B------:R-:W-:Y:S01]  /*d070*/  HMMA.16816.F32.BF16 R24, R76.reuse, R80, R24 ;  /* 0x000000504c18723c */ /* 0x040fe20000041818 */
[----:B-1----:R-:W-:Y:S06]  /*d080*/  FFMA.FTZ R84, R235, c[0x0][0x2d0], -R71 ;  /* 0x0000b400eb547a23 */ /* 0x002fec0000010847 */
[----:B------:R-:W-:Y:S01]  /*d090*/  FFMA.FTZ R80, R209, c[0x0][0x2d0], -R93 ;  /* 0x0000b400d1507a23 */ /* 0x000fe2000001085d */
[-C--:B------:R-:W-:Y:S01]  /*d0a0*/  HMMA.16816.F32.BF16 R28, R76, R82.reuse, R28 ;  /* 0x000000524c1c723c */ /* 0x080fe2000004181c */
[----:B------:R1:W-:Y:S03]  /*d0b0*/  MUFU.EX2 R196, R84 ;  /* 0x0000005400c47308 */ /* 0x0003e60000000800 */
[----:B------:R-:W-:Y:S04]  /*d0c0*/  IMAD.MOV.U32 R209, RZ, RZ, R143 ;  /* 0x000000ffffd17224 */ /* 0x000fe800078e008f */
[C---:B------:R-:W-:Y:S03]  /*d0d0*/  HMMA.16816.F32.BF16 R32, R72.reuse, R82, R32 ;  /* 0x000000524820723c */ /* 0x040fe60000041820 */
[----:B------:R2:W-:Y:S05]  /*d0e0*/  MUFU.EX2 R108, R80 ;  /* 0x00000050006c7308 */ /* 0x0005ea0000000800 */
[-C--:B------:R-:W-:Y:S08]  /*d0f0*/  HMMA.16816.F32.BF16 R36, R72, R88.reuse, R36 ;  /* 0x000000584824723c */ /* 0x080ff00000041824 */
[C---:B------:R-:W-:Y:S01]  /*d100*/  HMMA.16816.F32.BF16 R40, R76.reuse, R88, R40 ;  /* 0x000000584c28723c */ /* 0x040fe20000041828 */
[----:B-1----:R-:W-:Y:S03]  /*d110*/  FFMA.FTZ R84, R236, c[0x0][0x2d0], -R92 ;  /* 0x0000b400ec547a23 */ /* 0x002fe6000001085c */
[----:B------:R-:W-:Y:S01]  /*d120*/  IMAD.MOV.U32 R236, RZ, RZ, R115 ;  /* 0x000000ffffec7224 */ /* 0x000fe200078e0073 */
[----:B------:R1:W-:Y:S02]  /*d130*/  MUFU.EX2 R194, R84 ;  /* 0x0000005400c27308 */ /* 0x0003e40000000800 */
[----:B------:R-:W-:Y:S01]  /*d140*/  FFMA.FTZ R88, R173, c[0x0][0x2d0], -R94 ;  /* 0x0000b400ad587a23 */ /* 0x000fe2000001085e */
[-C--:B------:R-:W-:Y:S01]  /*d150*/  HMMA.16816.F32.BF16 R44, R76, R90.reuse, R44 ;  /* 0x0000005a4c2c723c */ /* 0x080fe2000004182c */
[----:B--2---:R-:W-:Y:S03]  /*d160*/  FFMA.FTZ R80, R211, c[0x0][0x2d0], -R93 ;  /* 0x0000b400d3507a23 */ /* 0x004fe6000001085d */
[----:B------:R-:W-:Y:S03]  /*d170*/  IMAD.MOV.U32 R211, RZ, RZ, R137 ;  /* 0x000000ffffd37224 */ /* 0x000fe600078e0089 */
[----:B------:R2:W-:Y:S01]  /*d180*/  MUFU.EX2 R119, R88 ;  /* 0x0000005800777308 */ /* 0x0005e20000000800 */
[C---:B------:R-:W-:Y:S09]  /*d190*/  HMMA.16816.F32.BF16 R48, R72.reuse, R90, R48 ;  /* 0x0000005a4830723c */ /* 0x040ff20000041830 */
[----:B------:R3:W-:Y:S03]  /*d1a0*/  MUFU.EX2 R193, R80 ;  /* 0x0000005000c17308 */ /* 0x0007e60000000800 */
[----:B-1----:R-:W-:Y:S01]  /*d1b0*/  FFMA.FTZ R84, R237, c[0x0][0x2d0], -R92 ;  /* 0x0000b400ed547a23 */ /* 0x002fe2000001085c */
[----:B------:R-:W-:Y:S01]  /*d1c0*/  MOV R237, R232 ;  /* 0x000000e800ed7202 */ /* 0x000fe20000000f00 */
[----:B------:R-:W-:Y:S05]  /*d1d0*/  IMAD.MOV.U32 R232, RZ, RZ, R112 ;  /* 0x000000ffffe87224 */ /* 0x000fea00078e0070 */
        /* <DEDUP_REMOVED lines=9> */
[----:B---3--:R-:W-:Y:S01]  /*d270*/  FFMA.FTZ R80, R233, c[0x0][0x2d0], -R93 ;  /* 0x0000b400e9507a23 */ /* 0x008fe2000001085d */
[----:B------:R-:W-:Y:S08]  /*d280*/  MOV R233, R139 ;  /* 0x0000008b00e97202 */ /* 0x000ff00000000f00 */
[----:B------:R3:W4:Y:S01]  /*d290*/  MUFU.EX2 R192, R80 ;  /* 0x0000005000c07308 */ /* 0x0007220000000800 */
[----:B--2---:R-:W-:Y:S01]  /*d2a0*/  LDSM.16.MT88.4 R88, [R214+0x1900] ;  /* 0x00190000d658783b */ /* 0x004fe20000004200 */
[-C--:B-1----:R-:W-:Y:S08]  /*d2b0*/  HMMA.16816.F32.BF16 R52, R72, R84.reuse, R52 ;  /* 0x000000544834723c */ /* 0x082ff00000041834 */
[C---:B------:R-:W-:Y:S01]  /*d2c0*/  HMMA.16816.F32.BF16 R56, R76.reuse, R84, R56 ;  /* 0x000000544c38723c */ /* 0x040fe20000041838 */
[--C-:B---3--:R-:W-:Y:S03]  /*d2d0*/  FFMA.FTZ R80, R238, c[0x0][0x2d0], -R71.reuse ;  /* 0x0000b400ee507a23 */ /* 0x108fe60000010847 */
[----:B------:R-:W-:Y:S01]  /*d2e0*/  IMAD.MOV.U32 R238, RZ, RZ, R140 ;  /* 0x000000ffffee7224 */ /* 0x000fe200078e008c */
[----:B------:R1:W-:Y:S02]  /*d2f0*/  MUFU.EX2 R190, R80 ;  /* 0x0000005000be7308 */ /* 0x0003e40000000800 */
[--C-:B------:R-:W-:Y:S01]  /*d300*/  FFMA.FTZ R84, R175, c[0x0][0x2d0], -R94.reuse ;  /* 0x0000b400af547a23 */ /* 0x100fe2000001085e */
[-C--:B------:R-:W-:Y:S07]  /*d310*/  HMMA.16816.F32.BF16 R60, R76, R86.reuse, R60 ;  /* 0x000000564c3c723c */ /* 0x080fee000004183c */
[--C-:B------:R-:W-:Y:S01]  /*d320*/  FFMA.FTZ R76, R239, c[0x0][0x2d0], -R71.reuse ;  /* 0x0000b400ef4c7a23 */ /* 0x100fe20000010847 */
[----:B------:R-:W-:Y:S01]  /*d330*/  HMMA.16816.F32.BF16 R64, R72, R86, R64 ;  /* 0x000000564840723c */ /* 0x000fe20000041840 */
[----:B------:R-:W2:Y:S03]  /*d340*/  MUFU.EX2 R188, R84 ;  /* 0x0000005400bc7308 */ /* 0x000ea60000000800 */
[----:B----4-:R-:W-:Y:S02]  /*d350*/  F2FP.BF16.PACK_AB R78, R192, R191 ;  /* 0x000000bfc04e723e */ /* 0x010fe400000010ff */
[----:B------:R-:W-:Y:S02]  /*d360*/  MOV R239, R142 ;  /* 0x0000008e00ef7202 */ /* 0x000fe40000000f00 */
[----:B------:R-:W-:Y:S03]  /*d370*/  F2FP.BF16.PACK_AB R72, R111, R201 ;  /* 0x000000c96f48723e */ /* 0x000fe600000010ff */
[----:B------:R3:W-:Y:S01]  /*d380*/  MUFU.EX2 R187, R76 ;  /* 0x0000004c00bb7308 */ /* 0x0007e20000000800 */
[----:B------:R-:W-:Y:S01]  /*d390*/  F2FP.BF16.PACK_AB R73, R109, R110 ;  /* 0x0000006e6d49723e */ /* 0x000fe200000010ff */
[----:B-1----:R-:W-:Y:S01]  /*d3a0*/  FFMA.FTZ R80, R172, c[0x0][0x2d0], -R94 ;  /* 0x0000b400ac507a23 */ /* 0x002fe2000001085e */
[----:B------:R-:W-:Y:S02]  /*d3b0*/  F2FP.BF16.PACK_AB R74, R196, R197 ;  /* 0x000000c5c44a723e */ /* 0x000fe400000010ff */
[----:B------:R-:W-:Y:S05]  /*d3c0*/  F2FP.BF16.PACK_AB R75, R195, R194 ;  /* 0x000000c2c34b723e */ /* 0x000fea00000010ff */
[----:B------:R1:W4:Y:S01]  /*d3d0*/  MUFU.EX2 R189, R80 ;  /* 0x0000005000bd7308 */ /* 0x0003220000000800 */
[----:B--2---:R-:W-:Y:S01]  /*d3e0*/  F2FP.BF16.PACK_AB R79, R188, R118 ;  /* 0x00000076bc4f723e */ /* 0x004fe200000010ff */
[----:B------:R-:W-:Y:S01]  /*d3f0*/  LDSM.16.MT88.4 R84, [R216+0x1900] ;  /* 0x00190000d854783b */ /* 0x000fe20000004200 */
[--C-:B---3--:R-:W-:Y:S07]  /*d400*/  FFMA.FTZ R76, R240, c[0x0][0x2d0], -R92.reuse ;  /* 0x0000b400f04c7a23 */ /* 0x108fee000001085c */
        /* <DEDUP_REMOVED lines=36> */
[----:B--2---:R-:W-:Y:S01]  /*d650*/  FFMA.FTZ R88, R102, c[0x0][0x2d0], -R92 ;  /* 0x0000b40066587a23 */ /* 0x004fe2000001085c */
[----:B------:R-:W-:Y:S08]  /*d660*/  MOV R102, R132 ;  /* 0x0000008400667202 */ /* 0x000ff00000000f00 */
        /* <DEDUP_REMOVED lines=25> */
[----:B---3--:R-:W-:Y:S01]  /*d800*/  FFMA.FTZ R76, R252, c[0x0][0x2d0], -R92 ;  /* 0x0000b400fc4c7a23 */ /* 0x008fe2000001085c */
[----:B----4-:R-:W-:Y:S03]  /*d810*/  F2FP.BF16.PACK_AB R168, R135, R173 ;  /* 0x000000ad87a8723e */ /* 0x010fe600000010ff */
[----:B------:R1:W3:Y:S02]  /*d820*/  MUFU.EX2 R134, R76 ;  /* 0x0000004c00867308 */ /* 0x0002e40000000800 */
[----:B-1----:R-:W-:Y:S02]  /*d830*/  F2FP.BF16.PACK_AB R76, R121, R116 ;  /* 0x00000074794c723e */ /* 0x002fe400000010ff */
[----:B---3--:R-:W-:Y:S05]  /*d840*/  F2FP.BF16.PACK_AB R169, R132, R134 ;  /* 0x0000008684a9723e */ /* 0x008fea00000010ff */
[C---:B------:R-:W-:Y:S07]  /*d850*/  HMMA.16816.F32.BF16 R8, R76.reuse, R84, R8 ;  /* 0x000000544c08723c */ /* 0x040fee0000041808 */
[--C-:B------:R-:W-:Y:S01]  /*d860*/  FFMA.FTZ R84, R101, c[0x0][0x2d0], -R71.reuse ;  /* 0x0000b40065547a23 */ /* 0x100fe20000010847 */
[-C--:B------:R-:W-:Y:S01]  /*d870*/  HMMA.16816.F32.BF16 R12, R76, R86.reuse, R12 ;  /* 0x000000564c0c723c */ /* 0x080fe2000004180c */
[----:B------:R-:W-:Y:S03]  /*d880*/  FFMA.FTZ R71, R155, c[0x0][0x2d0], -R71 ;  /* 0x0000b4009b477a23 */ /* 0x000fe60000010847 */
[----:B------:R-:W-:Y:S01]  /*d890*/  IMAD.MOV.U32 R155, RZ, RZ, R154 ;  /* 0x000000ffff9b7224 */ /* 0x000fe200078e009a */
[----:B------:R-:W-:Y:S01]  /*d8a0*/  MOV R154, R152 ;  /* 0x00000098009a7202 */ /* 0x000fe20000000f00 */
[----:B------:R-:W-:Y:S01]  /*d8b0*/  IMAD.MOV.U32 R152, RZ, RZ, R151 ;  /* 0x000000ffff987224 */ /* 0x000fe200078e0097 */
[----:B------:R-:W-:Y:S01]  /*d8c0*/  MOV R151, R150 ;  /* 0x0000009600977202 */ /* 0x000fe20000000f00 */
[C---:B------:R-:W-:Y:S01]  /*d8d0*/  HMMA.16816.F32.BF16 R16, R72.reuse, R86, R16 ;  /* 0x000000564810723c */ /* 0x040fe20000041810 */
[----:B------:R-:W-:Y:S02]  /*d8e0*/  IMAD.MOV.U32 R150, RZ, RZ, R131 ;  /* 0x000000ffff967224 */ /* 0x000fe400078e0083 */
[----:B------:R1:W-:Y:S01]  /*d8f0*/  MUFU.EX2 R131, R71 ;  /* 0x0000004700837308 */ /* 0x0003e20000000800 */
[----:B------:R-:W-:Y:S01]  /*d900*/  IMAD.MOV.U32 R101, RZ, RZ, R163 ;  /* 0x000000ffff657224 */ /* 0x000fe200078e00a3 */
[----:B------:R-:W-:Y:S01]  /*d910*/  MOV R159, R151 ;  /* 0x00000097009f7202 */ /* 0x000fe20000000f00 */
[----:B------:R-:W-:Y:S01]  /*d920*/  IMAD.MOV.U32 R235, RZ, RZ, R154 ;  /* 0x000000ffffeb7224 */ /* 0x000fe200078e009a */
[----:B------:R-:W-:Y:S01]  /*d930*/  MOV R154, R149 ;  /* 0x00000095009a7202 */ /* 0x000fe20000000f00 */
[-C--:B--2---:R-:W-:Y:S01]  /*d940*/  HMMA.16816.F32.BF16 R20, R72, R80.reuse, R20 ;  /* 0x000000504814723c */ /* 0x084fe20000041814 */
[----:B------:R-:W-:Y:S03]  /*d950*/  MOV R163, R133 ;  /* 0x0000008500a37202 */ /* 0x000fe60000000f00 */
[----:B------:R-:W-:Y:S01]  /*d960*/  MOV R234, R155 ;  /* 0x0000009b00ea7202 */ /* 0x000fe20000000f00 */
[----:B------:R-:W2:Y:S01]  /*d970*/  MUFU.EX2 R133, R84 ;  /* 0x0000005400857308 */ /* 0x000ea20000000800 */
[----:B------:R-:W-:Y:S02]  /*d980*/  MOV R155, R152 ;  /* 0x00000098009b7202 */ /* 0x000fe40000000f00 */
[----:B------:R-:W-:Y:S01]  /*d990*/  MOV R152, R148 ;  /* 0x0000009400987202 */ /* 0x000fe20000000f00 */
[C---:B------:R-:W-:Y:S03]  /*d9a0*/  HMMA.16816.F32.BF16 R24, R76.reuse, R80, R24 ;  /* 0x000000504c18723c */ /* 0x040fe60000041818 */
[----:B------:R-:W-:Y:S02]  /*d9b0*/  MOV R240, R152 ;  /* 0x0000009800f07202 */ /* 0x000fe40000000f00 */
[----:B------:R-:W-:Y:S03]  /*d9c0*/  MOV R152, R144 ;  /* 0x0000009000987202 */ /* 0x000fe60000000f00 */
[-C--:B------:R-:W-:Y:S01]  /*d9d0*/  HMMA.16816.F32.BF16 R28, R76, R82.reuse, R28 ;  /* 0x000000524c1c723c */ /* 0x080fe2000004181c */
[--C-:B-1----:R-:W-:Y:S03]  /*d9e0*/  FFMA.FTZ R71, R124, c[0x0][0x2d0], -R92.reuse ;  /* 0x0000b4007c477a23 */ /* 0x102fe6000001085c */
[----:B------:R-:W-:Y:S01]  /*d9f0*/  FFMA.FTZ R92, R103, c[0x0][0x2d0], -R92 ;  /* 0x0000b400675c7a23 */ /* 0x000fe2000001085c */
[----:B------:R-:W3:Y:S01]  /*da00*/  LDL.LU R124, [R1+0xc] ;  /* 0x00000c00017c7983 */ /* 0x000ee20000300800 */
[----:B------:R1:W-:Y:S02]  /*da10*/  MUFU.EX2 R99, R71 ;  /* 0x0000004700637308 */ /* 0x0003e40000000800 */
[C---:B------:R-:W-:Y:S01]  /*da20*/  HMMA.16816.F32.BF16 R32, R72.reuse, R82, R32 ;  /* 0x000000524820723c */ /* 0x040fe20000041820 */
[----:B------:R-:W4:Y:S03]  /*da30*/  LDL.LU R83, [R1+0x10] ;  /* 0x0000100001537983 */ /* 0x000f260000300800 */
[----:B--2---:R-:W-:Y:S01]  /*da40*/  F2FP.BF16.PACK_AB R170, R131, R133 ;  /* 0x0000008583aa723e */ /* 0x004fe200000010ff */
[----:B------:R-:W2:Y:S03]  /*da50*/  LDSM.16.MT88.4 R84, [R215+0x2100] ;  /* 0x00210000d754783b */ /* 0x000ea60000004200 */
[-C--:B------:R-:W-:Y:S01]  /*da60*/  HMMA.16816.F32.BF16 R36, R72, R88.reuse, R36 ;  /* 0x000000584824723c */ /* 0x080fe20000041824 */
[----:B------:R-:W5:Y:S07]  /*da70*/  MUFU.EX2 R98, R92 ;  /* 0x0000005c00627308 */ /* 0x000f6e0000000800 */
[C---:B------:R-:W-:Y:S01]  /*da80*/  HMMA.16816.F32.BF16 R40, R76.reuse, R88, R40 ;  /* 0x000000584c28723c */ /* 0x040fe20000041828 */
[--C-:B-1----:R-:W-:Y:S07]  /*da90*/  FFMA.FTZ R71, R102, c[0x0][0x2d0], -R93.reuse ;  /* 0x0000b40066477a23 */ /* 0x102fee000001085d */
[-C--:B------:R-:W-:Y:S01]  /*daa0*/  HMMA.16816.F32.BF16 R44, R76, R90.reuse, R44 ;  /* 0x0000005a4c2c723c */ /* 0x080fe2000004182c */
[----:B------:R1:W-:Y:S07]  /*dab0*/  MUFU.EX2 R97, R71 ;  /* 0x0000004700617308 */ /* 0x0003ee0000000800 */
[C---:B------:R-:W-:Y:S01]  /*dac0*/  HMMA.16816.F32.BF16 R48, R72.reuse, R90, R48 ;  /* 0x0000005a4830723c */ /* 0x040fe20000041830 */
[----:B-----5:R-:W-:Y:S07]  /*dad0*/  F2FP.BF16.PACK_AB R171, R98, R99 ;  /* 0x0000006362ab723e */ /* 0x020fee00000010ff */
[-C--:B--2---:R-:W-:Y:S01]  /*dae0*/  HMMA.16816.F32.BF16 R52, R72, R84.reuse, R52 ;  /* 0x000000544834723c */ /* 0x084fe20000041834 */
[--C-:B-1----:R-:W-:Y:S02]  /*daf0*/  FFMA.FTZ R71, R101, c[0x0][0x2d0], -R93.reuse ;  /* 0x0000b40065477a23 */ /* 0x102fe4000001085d */
[----:B------:R-:W-:Y:S05]  /*db00*/  LDSM.16.MT88.4 R100, [R216+0x2900] ;  /* 0x00290000d864783b */ /* 0x000fea0000004200 */
[C---:B------:R-:W-:Y:S01]  /*db10*/  HMMA.16816.F32.BF16 R56, R76.reuse, R84, R56 ;  /* 0x000000544c38723c */ /* 0x040fe20000041838 */
[----:B------:R1:W-:Y:S07]  /*db20*/  MUFU.EX2 R92, R71 ;  /* 0x00000047005c7308 */ /* 0x0003ee0000000800 */
[-C--:B------:R-:W-:Y:S08]  /*db30*/  HMMA.16816.F32.BF16 R60, R76, R86.reuse, R60 ;  /* 0x000000564c3c723c */ /* 0x080ff0000004183c */
[----:B------:R-:W-:Y:S01]  /*db40*/  HMMA.16816.F32.BF16 R64, R72, R86, R64 ;  /* 0x000000564840723c */ /* 0x000fe20000041840 */
[--C-:B-1----:R-:W-:Y:S03]  /*db50*/  FFMA.FTZ R71, R163, c[0x0][0x2d0], -R93.reuse ;  /* 0x0000b400a3477a23 */ /* 0x102fe6000001085d */
[----:B------:R-:W-:Y:S01]  /*db60*/  IMAD.MOV.U32 R163, RZ, RZ, R150 ;  /* 0x000000ffffa37224 */ /* 0x000fe200078e0096 */
[----:B------:R1:W-:Y:S01]  /*db70*/  MUFU.EX2 R82, R71 ;  /* 0x0000004700527308 */ /* 0x0003e20000000800 */
[----:B------:R-:W-:Y:S01]  /*db80*/  FFMA.FTZ R93, R183, c[0x0][0x2d0], -R93 ;  /* 0x0000b400b75d7a23 */ /* 0x000fe2000001085d */
[----:B------:R-:W2:Y:S01]  /*db90*/  LDSM.16.MT88.4 R148, [R213+0x2900] ;  /* 0x00290000d594783b */ /* 0x000ea20000004200 */
[----:B------:R-:W-:Y:S04]  /*dba0*/  FFMA.FTZ R69, R69, R125, R163 ;  /* 0x0000007d45457223 */ /* 0x000fe800000100a3 */
[----:B------:R-:W-:Y:S01]  /*dbb0*/  IMAD.MOV.U32 R163, RZ, RZ, R154 ;  /* 0x000000ffffa37224 */ /* 0x000fe200078e009a */
[----:B------:R-:W-:Y:S02]  /*dbc0*/  MOV R154, R145 ;  /* 0x00000091009a7202 */ /* 0x000fe40000000f00 */
[----:B------:R-:W5:Y:S01]  /*dbd0*/  MUFU.EX2 R93, R93 ;  /* 0x0000005d005d7308 */ /* 0x000f620000000800 */
[--C-:B-1----:R-:W-:Y:S09]  /*dbe0*/  FFMA.FTZ R71, R178, c[0x0][0x2d0], -R94.reuse ;  /* 0x0000b400b2477a23 */ /* 0x102ff2000001085e */
[----:B------:R1:W-:Y:S01]  /*dbf0*/  MUFU.EX2 R80, R71 ;  /* 0x0000004700507308 */ /* 0x0003e20000000800 */
[----:B-----5:R-:W-:Y:S01]  /*dc00*/  F2FP.BF16.PACK_AB R126, R93, R82 ;  /* 0x000000525d7e723e */ /* 0x020fe200000010ff */
[--C-:B-1----:R-:W-:Y:S08]  /*dc10*/  FFMA.FTZ R71, R179, c[0x0][0x2d0], -R94.reuse ;  /* 0x0000b400b3477a23 */ /* 0x102ff0000001085e */
[----:B------:R1:W5:Y:S02]  /*dc20*/  MUFU.EX2 R81, R71 ;  /* 0x0000004700517308 */ /* 0x0003640000000800 */
[--C-:B-1----:R-:W-:Y:S01]  /*dc30*/  FFMA.FTZ R71, R180, c[0x0][0x2d0], -R94.reuse ;  /* 0x0000b400b4477a23 */ /* 0x102fe2000001085e */
[----:B-----5:R-:W-:Y:S01]  /*dc40*/  F2FP.BF16.PACK_AB R125, R81, R80 ;  /* 0x00000050517d723e */ /* 0x020fe200000010ff */
[----:B------:R-:W-:Y:S02]  /*dc50*/  FFMA.FTZ R94, R70, c[0x0][0x2d0], -R94 ;  /* 0x0000b400465e7a23 */ /* 0x000fe4000001085e */
[----:B------:R-:W5:Y:S04]  /*dc60*/  LDL.LU R70, [R1+0x14] ;  /* 0x0000140001467983 */ /* 0x000f680000300800 */
[----:B------:R-:W-:Y:S10]  /*dc70*/  MUFU.EX2 R71, R71 ;  /* 0x0000004700477308 */ /* 0x000ff40000000800 */
[----:B------:R-:W1:Y:S02]  /*dc80*/  MUFU.EX2 R94, R94 ;  /* 0x0000005e005e7308 */ /* 0x000e640000000800 */
[----:B-1----:R-:W-:Y:S01]  /*dc90*/  F2FP.BF16.PACK_AB R127, R94, R71 ;  /* 0x000000475e7f723e */ /* 0x002fe200000010ff */
[----:B---3--:R-:W-:Y:S01]  /*dca0*/  FFMA.FTZ R68, R68, R124, R159 ;  /* 0x0000007c44447223 */ /* 0x008fe2000001009f */
[----:B------:R-:W-:Y:S02]  /*dcb0*/  F2FP.BF16.PACK_AB R124, R92, R97 ;  /* 0x000000615c7c723e */ /* 0x000fe400000010ff */
[----:B------:R-:W-:Y:S01]  /*dcc0*/  MOV R159, R138 ;  /* 0x0000008a009f7202 */ /* 0x000fe20000000f00 */
[----:B----4-:R-:W-:Y:S01]  /*dcd0*/  FFMA.FTZ R2, R2, R83, R155 ;  /* 0x0000005302027223 */ /* 0x010fe2000001009b */
[-C--:B--2---:R-:W-:Y:S01]  /*dce0*/  HMMA.16816.F32.BF16 R136, R168, R148.reuse, R4 ;  /* 0x00000094a888723c */ /* 0x084fe20000041804 */
[----:B------:R-:W-:Y:S02]  /*dcf0*/  IMAD.MOV.U32 R155, RZ, RZ, R146 ;  /* 0x000000ffff9b7224 */ /* 0x000fe400078e0092 */
[----:B------:R-:W-:Y:S04]  /*dd00*/  FADD.FTZ R2, R240, R2 ;  /* 0x00000002f0027221 */ /* 0x000fe80000010000 */
[----:B------:R-:W-:Y:S01]  /*dd10*/  FADD.FTZ R4, R235, R69 ;  /* 0x00000045eb047221 */ /* 0x000fe20000010000 */
[----:B------:R-:W-:Y:S01]  /*dd20*/  MOV R235, R114 ;  /* 0x0000007200eb7202 */ /* 0x000fe20000000f00 */
[----:B------:R-:W-:Y:S01]  /*dd30*/  FADD.FTZ R6, R234, R68 ;  /* 0x00000044ea067221 */ /* 0x000fe20000010000 */
[C---:B------:R-:W-:Y:S02]  /*dd40*/  HMMA.16816.F32.BF16 R140, R124.reuse, R148, R8 ;  /* 0x000000947c8c723c */ /* 0x040fe40000041808 */
[----:B------:R-:W-:Y:S01]  /*dd50*/  FADD.FTZ R4, R207, R4 ;  /* 0x00000004cf047221 */ /* 0x000fe20000010000 */
[----:B------:R-:W-:Y:S01]  /*dd60*/  MOV R234, R113 ;  /* 0x0000007100ea7202 */ /* 0x000fe20000000f00 */
[----:B------:R-:W-:Y:S01]  /*dd70*/  FADD.FTZ R6, R155, R6 ;  /* 0x000000069b067221 */ /* 0x000fe20000010000 */
[----:B------:R-:W1:Y:S01]  /*dd80*/  LDSM.16.MT88.4 R112, [R214+0x2900] ;  /* 0x00290000d670783b */ /* 0x000e620000004200 */
[----:B------:R-:W-:Y:S01]  /*dd90*/  FADD.FTZ R5, R154, R2 ;  /* 0x000000029a057221 */ /* 0x000fe20000010000 */
[----:B------:R-:W-:Y:S01]  /*dda0*/  MOV R207, R153 ;  /* 0x0000009900cf7202 */ /* 0x000fe20000000f00 */
[----:B------:R-:W-:Y:S01]  /*ddb0*/  FADD.FTZ R4, R239, R4 ;  /* 0x00000004ef047221 */ /* 0x000fe20000010000 */
[-C--:B------:R-:W-:Y:S03]  /*ddc0*/  HMMA.16816.F32.BF16 R144, R124, R150.reuse, R12 ;  /* 0x000000967c90723c */ /* 0x080fe6000004180c */
[----:B------:R-:W-:Y:S02]  /*ddd0*/  FADD.FTZ R2, R238, R6 ;  /* 0x00000006ee027221 */ /* 0x000fe40000010000 */
[----:B------:R-:W-:Y:S03]  /*dde0*/  FADD.FTZ R6, R158, R4 ;  /* 0x000000049e067221 */ /* 0x000fe60000010000 */
[C---:B------:R-:W-:Y:S01]  /*ddf0*/  HMMA.16816.F32.BF16 R148, R168.reuse, R150, R16 ;  /* 0x00000096a894723c */ /* 0x040fe20000041810 */
[----:B-----5:R-:W-:Y:S03]  /*de00*/  FFMA.FTZ R8, R0, R70, R152 ;  /* 0x0000004600087223 */ /* 0x020fe60000010098 */
[----:B------:R-:W-:Y:S04]  /*de10*/  FADD.FTZ R0, R233, R5 ;  /* 0x00000005e9007221 */ /* 0x000fe80000010000 */
[-C--:B------:R-:W-:Y:S01]  /*de20*/  HMMA.16816.F32.BF16 R152, R168, R100.reuse, R20 ;  /* 0x00000064a898723c */ /* 0x080fe20000041814 */
[----:B------:R-:W-:Y:S03]  /*de30*/  FADD.FTZ R8, R159, R8 ;  /* 0x000000089f087221 */ /* 0x000fe60000010000 */
[----:B------:R-:W-:Y:S02]  /*de40*/  FADD.FTZ R5, R157, R2 ;  /* 0x000000029d057221 */ /* 0x000fe40000010000 */
[----:B------:R-:W-:Y:S02]  /*de50*/  FADD.FTZ R7, R156, R0 ;  /* 0x000000009c077221 */ /* 0x000fe40000010000 */
[----:B------:R-:W-:Y:S01]  /*de60*/  FADD.FTZ R4, R230, R8 ;  /* 0x00000008e6047221 */ /* 0x000fe20000010000 */
[C---:B------:R-:W-:Y:S03]  /*de70*/  HMMA.16816.F32.BF16 R156, R124.reuse, R100, R24 ;  /* 0x000000647c9c723c */ /* 0x040fe60000041818 */
[----:B------:R-:W-:Y:S02]  /*de80*/  FADD.FTZ R2, R211, R6 ;  /* 0x00000006d3027221 */ /* 0x000fe40000010000 */
[----:B------:R-:W-:Y:S02]  /*de90*/  FADD.FTZ R0, R209, R5 ;  /* 0x00000005d1007221 */ /* 0x000fe40000010000 */
[----:B------:R-:W-:Y:S02]  /*dea0*/  FADD.FTZ R7, R160, R7 ;  /* 0x00000007a0077221 */ /* 0x000fe40000010000 */
[----:B------:R-:W-:Y:S03]  /*deb0*/  FADD.FTZ R4, R163, R4 ;  /* 0x00000004a3047221 */ /* 0x000fe60000010000 */
[----:B------:R-:W-:Y:S02]  /*dec0*/  FADD.FTZ R6, R162, R2 ;  /* 0x00000002a2067221 */ /* 0x000fe40000010000 */
        /* <DEDUP_REMOVED lines=60> */
[----:B------:R-:W-:Y:S06]  /*e290*/  FADD.FTZ R0, R185, R11 ;  /* 0x0000000bb9007221 */ /* 0x000fec0000010000 */
[----:B------:R-:W-:Y:S01]  /*e2a0*/  FADD.FTZ R4, R172, R8 ;  /* 0x00000008ac047221 */ /* 0x000fe20000010000 */
[-C--:B------:R-:W-:Y:S01]  /*e2b0*/  HMMA.16816.F32.BF16 R124, R124, R6.reuse, R60 ;  /* 0x000000067c7c723c */ /* 0x080fe2000004183c */
[----:B------:R-:W-:Y:S03]  /*e2c0*/  FADD.FTZ R8, R184, R9 ;  /* 0x00000009b8087221 */ /* 0x000fe60000010000 */
[----:B------:R-:W-:Y:S02]  /*e2d0*/  FADD.FTZ R9, R174, R2 ;  /* 0x00000002ae097221 */ /* 0x000fe40000010000 */
[----:B------:R-:W-:Y:S02]  /*e2e0*/  FADD.FTZ R4, R96, R4 ;  /* 0x0000000460047221 */ /* 0x000fe40000010000 */
[----:B------:R-:W-:Y:S01]  /*e2f0*/  FADD.FTZ R5, R173, R0 ;  /* 0x00000000ad057221 */ /* 0x000fe20000010000 */
[----:B------:R-:W-:Y:S03]  /*e300*/  HMMA.16816.F32.BF16 R168, R168, R6, R64 ;  /* 0x00000006a8a8723c */ /* 0x000fe60000041840 */
[----:B------:R-:W-:Y:S01]  /*e310*/  FADD.FTZ R2, R134, R8 ;  /* 0x0000000886027221 */ /* 0x000fe20000010000 */
[----:B------:R-:W-:Y:S01]  /*e320*/  MOV R134, R3 ;  /* 0x0000000300867202 */ /* 0x000fe20000000f00 */
[----:B------:R-:W-:Y:S02]  /*e330*/  FADD.FTZ R4, R95, R4 ;  /* 0x000000045f047221 */ /* 0x000fe40000010000 */
[----:B------:R-:W-:Y:S02]  /*e340*/  FADD.FTZ R0, R97, R9 ;  /* 0x0000000961007221 */ /* 0x000fe40000010000 */
[----:B------:R-:W-:Y:S03]  /*e350*/  FADD.FTZ R5, R135, R5 ;  /* 0x0000000587057221 */ /* 0x000fe60000010000 */
[----:B------:R-:W-:Y:S01]  /*e360*/  FADD.FTZ R8, R132, R2 ;  /* 0x0000000284087221 */ /* 0x000fe20000010000 */
[----:B------:R-:W-:Y:S01]  /*e370*/  MOV R132, R129 ;  /* 0x0000008100847202 */ /* 0x000fe20000000f00 */
[----:B------:R-:W-:Y:S02]  /*e380*/  FADD.FTZ R2, R80, R4 ;  /* 0x0000000450027221 */ /* 0x000fe40000010000 */
[----:B------:R-:W-:Y:S02]  /*e390*/  FADD.FTZ R4, R92, R0 ;  /* 0x000000005c047221 */ /* 0x000fe40000010000 */
[----:B------:R-:W-:Y:S01]  /*e3a0*/  FADD.FTZ R0, R133, R5 ;  /* 0x0000000585007221 */ /* 0x000fe20000010000 */
[----:B------:R-:W-:Y:S01]  /*e3b0*/  MOV R133, R128 ;  /* 0x0000008000857202 */ /* 0x000fe20000000f00 */
        /* <DEDUP_REMOVED lines=9> */
[----:B------:R-:W-:Y:S02]  /*e450*/  FADD.FTZ R0, R94, R0 ;  /* 0x000000005e007221 */ /* 0x000fe40000010000 */
[----:B------:R-:W-:Y:S01]  /*e460*/  IMAD.MOV.U32 R131, RZ, RZ, R130 ;  /* 0x000000ffff837224 */ /* 0x000fe200078e0082 */
[----:B------:R1:W-:Y:S04]  /*e470*/  STL [R1+0x10], R2 ;  /* 0x0000100201007387 */ /* 0x0003e80000100800 */
[----:B------:R1:W-:Y:S01]  /*e480*/  STL [R1+0x14], R0 ;  /* 0x0000140001007387 */ /* 0x0003e20000100800 */
[----:B------:R-:W-:-:S05]  /*e490*/  @P0 BRA `(.L_x_278) ;  /* 0xffffa39000000947 */ /* 0x000fca000383ffff */
.L_x_261:
[----:B------:R-:W2:Y:S01]  /*e4a0*/  S2UR UR5, SR_CTAID.X ;  /* 0x00000000000579c3 */ /* 0x000ea20000002500 */
[----:B------:R-:W-:Y:S01]  /*e4b0*/  ULDC.64 UR14, c[0x0][0x2c8] ;  /* 0x0000b200000e7ab9 */ /* 0x000fe20000000a00 */
[----:B------:R-:W-:Y:S01]  /*e4c0*/  PLOP3.LUT P0, PT, PT, PT, UP0, 0x40, 0x0 ;  /* 0x000000000000781c */ /* 0x000fe20003f0e808 */
[----:B------:R-:W-:-:S02]  /*e4d0*/  UIADD3 UR6, UR7, 0x1, -UR12 ;  /* 0x0000000107067890 */ /* 0x000fc4000fffe80c */
[----:B--2---:R-:W-:-:S04]  /*e4e0*/  ULEA UR5, UR5, 0x7f, 0x7 ;  /* 0x0000007f05057891 */ /* 0x004fc8000f8e383f */
[----:B------:R-:W-:-:S04]  /*e4f0*/  UIMAD.WIDE.U32 UR16, UR5, UR14, URZ ;  /* 0x0000000e051072a5 */ /* 0x000fc8000f8e003f */
[----:B------:R-:W-:-:S04]  /*e500*/  @UP1 USHF.R.U32.HI UR5, URZ, UR15, UR17 ;  /* 0x0000000f3f051299 */ /* 0x000fc80008011611 */
[----:B------:R-:W-:-:S03]  /*e510*/  UIADD3 UR6, UR6, UR5, URZ ;  /* 0x0000000506067290 */ /* 0x000fc6000fffe03f */
        /* <DEDUP_REMOVED lines=15> */
.L_x_280:
[----:B------:R-:W-:Y:S02]  /*e610*/  ULDC UR11, c[0x0][0x32c] ;  /* 0x0000cb00000b7ab9 */ /* 0x000fe40000000800 */
[----:B------:R-:W-:Y:S02]  /*e620*/  UISETP.NE.AND UP2, UPT, UR11, 0x1, UPT ;  /* 0x000000010b00788c */ /* 0x000fe4000bf45270 */
[----:B------:R-:W-:Y:S02]  /*e630*/  ULDC.64 UR14, c[0x0][0x330] ;  /* 0x0000cc00000e7ab9 */ /* 0x000fe40000000a00 */
[----:B------:R-:W-:-:S07]  /*e640*/  UIMAD.WIDE.U32 UR16, UR6, UR14, URZ ;  /* 0x0000000e061072a5 */ /* 0x000fce000f8e003f */
[----:B------:R-:W-:Y:S02]  /*e650*/  @UP2 UMOV UR11, UR17 ;  /* 0x00000011000b2c82 */ /* 0x000fe40008000000 */
[----:B------:R-:W-:-:S03]  /*e660*/  @UP2 USHF.R.U32.HI UR6, URZ, UR15, UR11 ;  /* 0x0000000f3f062299 */ /* 0x000fc6000801160b */
.L_x_281:
[----:B------:R-:W-:Y:S02]  /*e670*/  ULDC UR11, c[0x0][0x32c] ;  /* 0x0000cb00000b7ab9 */ /* 0x000fe40000000800 */
[----:B------:R-:W-:-:S04]  /*e680*/  UIMAD UR11, UR6, UR11, URZ ;  /* 0x0000000b060b72a4 */ /* 0x000fc8000f8e023f */
[----:B------:R-:W-:-:S04]  /*e690*/  UISETP.LT.AND UP2, UPT, UR5, UR11, UPT ;  /* 0x0000000b0500728c */ /* 0x000fc8000bf41270 */
[----:B------:R-:W-:-:S04]  /*e6a0*/  USEL UR5, UR5, UR11, !UP2 ;  /* 0x0000000b05057287 */ /* 0x000fc8000d000000 */
.L_x_279:
[----:B------:R-:W-:-:S04]  /*e6b0*/  UIADD3 UR5, UR5, 0x5f, URZ ;  /* 0x0000005f05057890 */ /* 0x000fc8000fffe03f */
        /* <DEDUP_REMOVED lines=15> */
.L_x_283:
[----:B------:R-:W-:Y:S04]  /*e7b0*/  DEPBAR.LE SB0, 0x0 ;  /* 0x000080000000791a */ /* 0x000fe80000000000 */
[----:B------:R-:W-:Y:S01]  /*e7c0*/  BAR.SYNC.DEFER_BLOCKING 0x0 ;  /* 0x0000000000007b1d */ /* 0x000fe20000010000 */
[C---:B------:R-:W-:Y:S02]  /*e7d0*/  ISETP.LT.AND P2, PT, R230.reuse, UR4, PT ;  /* 0x00000004e6007c0c */ /* 0x040fe4000bf41270 */
[C---:B------:R-:W-:Y:S02]  /*e7e0*/  ISETP.GT.AND P4, PT, R230.reuse, UR4, PT ;  /* 0x00000004e6007c0c */ /* 0x040fe4000bf84270 */
[C---:B------:R-:W-:Y:S09]  /*e7f0*/  IADD3 R229, R230.reuse, -0x1, RZ ;  /* 0xffffffffe6e57810 */ /* 0x040ff20007ffe0ff */
[----:B------:R-:W-:Y:S01]  /*e800*/  @!P2 SHF.R.S32.HI R2, RZ, 0x1f, R230 ;  /* 0x0000001fff02a819 */ /* 0x000fe200000114e6 */
[----:B------:R-:W-:Y:S04]  /*e810*/  @!P2 IMAD.WIDE.U32 R128, R230, c[0x0][0x208], RZ ;  /* 0x00008200e680aa25 */ /* 0x000fe800078e00ff */
[----:B------:R-:W-:Y:S04]  /*e820*/  @!P2 IMAD R2, R2, c[0x0][0x208], RZ ;  /* 0x000082000202aa24 */ /* 0x000fe800078e02ff */
[----:B------:R-:W-:Y:S01]  /*e830*/  @!P2 IMAD R2, R230, c[0x0][0x20c], R2 ;  /* 0x00008300e602aa24 */ /* 0x000fe200078e0202 */
[----:B------:R-:W2:Y:S04]  /*e840*/  LDL.64 R202, [R1+0x38] ;  /* 0x0000380001ca7983 */ /* 0x000ea80000100a00 */
[----:B------:R-:W-:Y:S02]  /*e850*/  @!P2 IADD3 R129, R129, R2, RZ ;  /* 0x000000028181a210 */ /* 0x000fe40007ffe0ff */
[----:B------:R-:W3:Y:S06]  /*e860*/  LDL.64 R200, [R1+0x40] ;  /* 0x0000400001c87983 */ /* 0x000eec0000100a00 */
[----:B------:R-:W-:Y:S08]  /*e870*/  LDSM.16.M88.4 R96, [R219+0x6100] ;  /* 0x00610000db60783b */ /* 0x000ff00000000200 */
[----:B------:R-:W1:Y:S08]  /*e880*/  LDSM.16.M88.4 R16, [R212+0x3100] ;  /* 0x00310000d410783b */ /* 0x000e700000000200 */
[----:B------:R-:W4:Y:S08]  /*e890*/  LDSM.16.M88.4 R92, [R219+0x8100] ;  /* 0x00810000db5c783b */ /* 0x000f300000000200 */
[----:B------:R-:W5:Y:S08]  /*e8a0*/  LDSM.16.M88.4 R32, [R212+0x3900] ;  /* 0x00390000d420783b */ /* 0x000f700000000200 */
[----:B------:R-:W3:Y:S06]  /*e8b0*/  LDL.64 R232, [R1+0x30] ;  /* 0x0000300001e87983 */ /* 0x000eec0000100a00 */
[----:B------:R-:W5:Y:S08]  /*e8c0*/  LDSM.16.M88.4 R48, [R212+0x4100] ;  /* 0x00410000d430783b */ /* 0x000f700000000200 */
[----:B------:R-:W5:Y:S01]  /*e8d0*/  LDSM.16.M88.4 R64, [R212+0x4900] ;  /* 0x00490000d440783b */ /* 0x000f620000000200 */
        /* <DEDUP_REMOVED lines=8> */
[-C--:B-----5:R-:W-:Y:S07]  /*e960*/  HMMA.16816.F32.BF16 R20, R96, R32.reuse, RZ ;  /* 0x000000206014723c */ /* 0x0a0fee00000418ff */
[----:B------:R-:W5:Y:S01]  /*e970*/  LDSM.16.M88.4 R184, [R222+0x8100] ;  /* 0x00810000deb8783b */ /* 0x000f620000000200 */
        /* <DEDUP_REMOVED lines=26> */
[C---:B-----5:R-:W-:Y:S08]  /*eb20*/  HMMA.16816.F32.BF16 R8, R184.reuse, R180, R8 ;  /* 0x000000b4b808723c */ /* 0x060ff00000041808 */
        /* <DEDUP_REMOVED lines=42> */
[----:B------:R4:W-:Y:S07]  /*edd0*/  @!P2 LDGSTS.E.BYPASS.LTC128B.128 [R231+0x2900], [R192.64], !P3 ;  /* 0x02900000c0e7afae */ /* 0x0009ee000d901d6c */
        /* <DEDUP_REMOVED lines=60> */
[----:B-----5:R-:W-:Y:S04]  /*f1a0*/  FMNMX.FTZ R128, R8, R134, !PT ;  /* 0x0000008608807209 */ /* 0x020fe80007810000 */
        /* <DEDUP_REMOVED lines=181> */
[----:B-----5:R-:W-:Y:S01]  /*fd00*/  @P4 MOV R7, R235 ;  /* 0x000000eb00074202 */ /* 0x020fe20000000f00 */
        /* <DEDUP_REMOVED lines=73> */
[----:B-----5:R-:W-:Y:S01]  /*101a0*/  @P4 SHF.L.U64.HI R12, R249, 0x5, R250 ;  /* 0x00000005f90c4819 */ /* 0x020fe200000102fa */
        /* <DEDUP_REMOVED lines=19> */
[----:B-----5:R-:W-:Y:S01]  /*102e0*/  @P4 IADD3 R8, P1, R10, R13, RZ ;  /* 0x0000000d0a084210 */ /* 0x020fe20007f3e0ff */
[C---:B------:R-:W-:Y:S02]  /*102f0*/  FMUL.FTZ R122, R0.reuse, R122 ;  /* 0x0000007a007a7220 */ /* 0x040fe40000410000 */
[----:B------:R-:W-:Y:S01]  /*10300*/  FMUL.FTZ R123, R0, R123 ;  /* 0x0000007b007b7220 */ /* 0x000fe20000410000 */
[----:B------:R-:W-:Y:S01]  /*10310*/  @P4 IADD3 R6, P0, R8, R13, RZ ;  /* 0x0000000d08064210 */ /* 0x000fe20007f1e0ff */
[C---:B------:R-:W-:Y:S01]  /*10320*/  FMUL.FTZ R126, R0.reuse, R126 ;  /* 0x0000007e007e7220 */ /* 0x040fe20000410000 */
[----:B------:R5:W5:Y:S01]  /*10330*/  MUFU.EX2 R184, R15 ;  /* 0x0000000f00b87308 */ /* 0x000b620000000800 */
[C---:B------:R-:W-:Y:S02]  /*10340*/  FMUL.FTZ R127, R0.reuse, R127 ;  /* 0x0000007f007f7220 */ /* 0x040fe40000410000 */
        /* <DEDUP_REMOVED lines=9> */
[-C--:B------:R-:W-:Y:S01]  /*103e0*/  @P4 IADD3 R4, P1, R6, R13.reuse, RZ ;  /* 0x0000000d06044210 */ /* 0x080fe20007f3e0ff */
[--C-:B------:R-:W-:Y:S01]  /*103f0*/  FFMA.FTZ R80, R80, c[0x0][0x2d0], -R180.reuse ;  /* 0x0000b40050507a23 */ /* 0x100fe200000108b4 */
[-C--:B------:R-:W-:Y:S01]  /*10400*/  @P4 IADD3.X R7, R9, R12.reuse, RZ, P0, !PT ;  /* 0x0000000c09074210 */ /* 0x080fe200007fe4ff */
[----:B------:R4:W-:Y:S01]  /*10410*/  @P4 LDGSTS.E.BYPASS.LTC128B.128 [R231+0x4100], [R8.64], !P3 ;  /* 0x0410000008e74fae */ /* 0x0009e2000d901d6c */
[----:B------:R-:W-:Y:S01]  /*10420*/  @P4 IADD3 R10, P0, R4, R13, RZ ;  /* 0x0000000d040a4210 */ /* 0x000fe20007f1e0ff */
[----:B------:R4:W-:Y:S01]  /*10430*/  MUFU.EX2 R206, R28 ;  /* 0x0000001c00ce7308 */ /* 0x0009e20000000800 */
[-C--:B------:R-:W-:Y:S01]  /*10440*/  @P4 IADD3.X R5, R7, R12.reuse, RZ, P1, !PT ;  /* 0x0000000c07054210 */ /* 0x080fe20000ffe4ff */
[----:B------:R-:W-:Y:S02]  /*10450*/  FMUL.FTZ R13, R131, R145 ;  /* 0x00000091830d7220 */ /* 0x000fe40000410000 */
[----:B-----5:R-:W-:Y:S01]  /*10460*/  FMUL.FTZ R15, R0, R147 ;  /* 0x00000093000f7220 */ /* 0x020fe20000410000 */
[----:B------:R-:W-:Y:S01]  /*10470*/  @P4 IADD3.X R11, R5, R12, RZ, P0, !PT ;  /* 0x0000000c050b4210 */ /* 0x000fe200007fe4ff */
[----:B------:R5:W-:Y:S01]  /*10480*/  @P4 LDGSTS.E.BYPASS.LTC128B.128 [R231+0x4900], [R6.64], !P3 ;  /* 0x0490000006e74fae */ /* 0x000be2000d901d6c */
[----:B------:R-:W-:Y:S01]  /*10490*/  FMUL.FTZ R12, R131, R144 ;  /* 0x00000090830c7220 */ /* 0x000fe20000410000 */
[----:B------:R-:W-:Y:S01]  /*104a0*/  ISETP.GT.AND P0, PT, R230, UR5, PT ;  /* 0x00000005e6007c0c */ /* 0x000fe2000bf04270 */
[----:B------:R-:W-:Y:S01]  /*104b0*/  FFMA.FTZ R81, R81, c[0x0][0x2d0], -R180 ;  /* 0x0000b40051517a23 */ /* 0x000fe200000108b4 */
[----:B------:R5:W-:Y:S01]  /*104c0*/  MUFU.EX2 R211, R34 ;  /* 0x0000002200d37308 */ /* 0x000be20000000800 */
[--C-:B------:R-:W-:Y:S01]  /*104d0*/  FFMA.FTZ R70, R70, c[0x0][0x2d0], -R181.reuse ;  /* 0x0000b40046467a23 */ /* 0x100fe200000108b5 */
[----:B------:R-:W-:Y:S01]  /*104e0*/  MOV R230, R229 ;  /* 0x000000e500e67202 */ /* 0x000fe20000000f00 */
[----:B-1----:R-:W-:Y:S01]  /*104f0*/  FMUL.FTZ R22, R132, R154 ;  /* 0x0000009a84167220 */ /* 0x002fe20000410000 */
[----:B------:R1:W-:Y:S01]  /*10500*/  @P4 LDGSTS.E.BYPASS.LTC128B.128 [R231+0x5100], [R4.64], !P3 ;  /* 0x0510000004e74fae */ /* 0x0003e2000d901d6c */
[--C-:B------:R-:W-:Y:S02]  /*10510*/  FFMA.FTZ R71, R71, c[0x0][0x2d0], -R181.reuse ;  /* 0x0000b40047477a23 */ /* 0x100fe400000108b5 */
[--C-:B------:R-:W-:Y:S02]  /*10520*/  FFMA.FTZ R82, R82, c[0x0][0x2d0], -R181.reuse ;  /* 0x0000b40052527a23 */ /* 0x100fe400000108b5 */
[----:B------:R-:W-:Y:S01]  /*10530*/  FFMA.FTZ R83, R83, c[0x0][0x2d0], -R181 ;  /* 0x0000b40053537a23 */ /* 0x000fe200000108b5 */
[----:B------:R1:W-:Y:S01]  /*10540*/  MUFU.EX2 R233, R33 ;  /* 0x0000002100e97308 */ /* 0x0003e20000000800 */
[--C-:B------:R-:W-:Y:S01]  /*10550*/  FFMA.FTZ R72, R72, c[0x0][0x2d0], -R135.reuse ;  /* 0x0000b40048487a23 */ /* 0x100fe20000010887 */
[----:B------:R1:W-:Y:S01]  /*10560*/  @P4 LDGSTS.E.BYPASS.LTC128B.128 [R231+0x5900], [R10.64], !P3 ;  /* 0x059000000ae74fae */ /* 0x0003e2000d901d6c */
[--C-:B------:R-:W-:Y:S02]  /*10570*/  FFMA.FTZ R73, R73, c[0x0][0x2d0], -R135.reuse ;  /* 0x0000b40049497a23 */ /* 0x100fe40000010887 */
[C---:B----4-:R-:W-:Y:S01]  /*10580*/  FMUL.FTZ R8, R131.reuse, R140 ;  /* 0x0000008c83087220 */ /* 0x050fe20000410000 */
[----:B------:R-:W-:Y:S01]  /*10590*/  F2FP.BF16.PACK_AB R140, R238, R237 ;  /* 0x000000edee8c723e */ /* 0x000fe200000010ff */
[----:B------:R-:W-:Y:S01]  /*105a0*/  FMUL.FTZ R9, R131, R141 ;  /* 0x0000008d83097220 */ /* 0x000fe20000410000 */
[----:B------:R-:W-:Y:S01]  /*105b0*/  F2FP.BF16.PACK_AB R141, R186, R183 ;  /* 0x000000b7ba8d723e */ /* 0x000fe200000010ff */
[--C-:B------:R-:W-:Y:S01]  /*105c0*/  FFMA.FTZ R28, R27, c[0x0][0x2d0], -R2.reuse ;  /* 0x0000b4001b1c7a23 */ /* 0x100fe20000010802 */
[----:B------:R-:W4:Y:S01]  /*105d0*/  LDSM.16.MT88.4 R172, [R213+0x100] ;  /* 0x00010000d5ac783b */ /* 0x000f220000004200 */
[----:B------:R1:W1:Y:S01]  /*105e0*/  MUFU.EX2 R232, R35 ;  /* 0x0000002300e87308 */ /* 0x0002620000000800 */
[----:B------:R-:W-:Y:S02]  /*105f0*/  FMUL.FTZ R27, R0, R163 ;  /* 0x000000a3001b7220 */ /* 0x000fe40000410000 */
[----:B-----5:R-:W-:Y:S01]  /*10600*/  FMUL.FTZ R6, R132, R138 ;  /* 0x0000008a84067220 */ /* 0x020fe20000410000 */
[----:B------:R-:W-:Y:S01]  /*10610*/  F2FP.BF16.PACK_AB R138, R248, R246 ;  /* 0x000000f6f88a723e */ /* 0x000fe200000010ff */
[----:B------:R-:W-:Y:S01]  /*10620*/  FMUL.FTZ R7, R132, R139 ;  /* 0x0000008b84077220 */ /* 0x000fe20000410000 */
[----:B------:R-:W-:Y:S01]  /*10630*/  F2FP.BF16.PACK_AB R139, R244, R245 ;  /* 0x000000f5f48b723e */ /* 0x000fe200000010ff */
[----:B------:R-:W5:Y:S01]  /*10640*/  LDSM.16.MT88.4 R176, [R216+0x100] ;  /* 0x00010000d8b0783b */ /* 0x000f620000004200 */
[C---:B------:R-:W-:Y:S02]  /*10650*/  FMUL.FTZ R34, R0.reuse, R158 ;  /* 0x0000009e00227220 */ /* 0x040fe40000410000 */
[----:B-1----:R-:W-:Y:S01]  /*10660*/  FMUL.FTZ R4, R133, R136 ;  /* 0x0000008885047220 */ /* 0x002fe20000410000 */
[----:B------:R-:W-:Y:S01]  /*10670*/  F2FP.BF16.PACK_AB R136, R247, R241 ;  /* 0x000000f1f788723e */ /* 0x000fe200000010ff */
[----:B------:R-:W-:Y:S01]  /*10680*/  FMUL.FTZ R5, R133, R137 ;  /* 0x0000008985057220 */ /* 0x000fe20000410000 */
[----:B------:R-:W-:Y:S01]  /*10690*/  F2FP.BF16.PACK_AB R137, R243, R240 ;  /* 0x000000f0f389723e */ /* 0x000fe200000010ff */
[----:B------:R-:W-:Y:S01]  /*106a0*/  MUFU.EX2 R196, R44 ;  /* 0x0000002c00c47308 */ /* 0x000fe20000000800 */
[----:B------:R-:W1:Y:S01]  /*106b0*/  LDSM.16.MT88.4 R144, [R214+0x100] ;  /* 0x00010000d690783b */ /* 0x000e620000004200 */
[----:B------:R-:W-:Y:S02]  /*106c0*/  FMUL.FTZ R33, R131, R157 ;  /* 0x0000009d83217220 */ /* 0x000fe40000410000 */
[----:B------:R-:W-:Y:S01]  /*106d0*/  FMUL.FTZ R10, R0, R142 ;  /* 0x0000008e000a7220 */ /* 0x000fe20000410000 */
[----:B------:R-:W-:Y:S01]  /*106e0*/  F2FP.BF16.PACK_AB R142, R242, R239 ;  /* 0x000000eff28e723e */ /* 0x000fe200000010ff */
[----:B------:R-:W-:Y:S01]  /*106f0*/  FMUL.FTZ R11, R0, R143 ;  /* 0x0000008f000b7220 */ /* 0x000fe20000410000 */
[----:B------:R-:W-:Y:S01]  /*10700*/  F2FP.BF16.PACK_AB R143, R184, R185 ;  /* 0x000000b9b88f723e */ /* 0x000fe200000010ff */
[--C-:B------:R-:W-:Y:S01]  /*10710*/  FFMA.FTZ R76, R76, c[0x0][0x2d0], -R135.reuse ;  /* 0x0000b4004c4c7a23 */ /* 0x100fe20000010887 */
[----:B------:R-:W1:Y:S01]  /*10720*/  LDSM.16.MT88.4 R148, [R215+0x100] ;  /* 0x00010000d794783b */ /* 0x000e620000004200 */
[----:B------:R-:W-:Y:S01]  /*10730*/  MUFU.EX2 R195, R45 ;  /* 0x0000002d00c37308 */ /* 0x000fe20000000800 */
[----:B------:R-:W-:Y:S02]  /*10740*/  FMUL.FTZ R35, R0, R159 ;  /* 0x0000009f00237220 */ /* 0x000fe40000410000 */
[----:B------:R-:W-:Y:S02]  /*10750*/  FFMA.FTZ R77, R77, c[0x0][0x2d0], -R135 ;  /* 0x0000b4004d4d7a23 */ /* 0x000fe40000010887 */
[--C-:B------:R-:W-:Y:S02]  /*10760*/  FFMA.FTZ R74, R74, c[0x0][0x2d0], -R2.reuse ;  /* 0x0000b4004a4a7a23 */ /* 0x100fe40000010802 */
[----:B------:R-:W0:Y:S01]  /*10770*/  LDGDEPBAR ;  /* 0x00000000000079af */ /* 0x000e220000000000 */
[--C-:B------:R-:W-:Y:S02]  /*10780*/  FFMA.FTZ R75, R75, c[0x0][0x2d0], -R2.reuse ;  /* 0x0000b4004b4b7a23 */ /* 0x100fe40000010802 */
[----:B------:R-:W-:Y:S01]  /*10790*/  MUFU.EX2 R193, R53 ;  /* 0x0000003500c17308 */ /* 0x000fe20000000800 */
[--C-:B------:R-:W-:Y:S02]  /*107a0*/  FFMA.FTZ R78, R78, c[0x0][0x2d0], -R2.reuse ;  /* 0x0000b4004e4e7a23 */ /* 0x100fe40000010802 */
[----:B------:R-:W-:Y:S01]  /*107b0*/  FFMA.FTZ R79, R79, c[0x0][0x2d0], -R2 ;  /* 0x0000b4004f4f7a23 */ /* 0x000fe20000010802 */
[-C--:B----4-:R-:W-:Y:S06]  /*107c0*/  HMMA.16816.F32.BF16 R4, R136, R172.reuse, R4 ;  /* 0x000000ac8804723c */ /* 0x090fec0000041804 */
[----:B------:R-:W-:Y:S01]  /*107d0*/  MUFU.EX2 R190, R54 ;  /* 0x0000003600be7308 */ /* 0x000fe20000000800 */
[--C-:B------:R-:W-:Y:S01]  /*107e0*/  FFMA.FTZ R84, R84, c[0x0][0x2d0], -R180.reuse ;  /* 0x0000b40054547a23 */ /* 0x100fe200000108b4 */
[C---:B------:R-:W-:Y:S04]  /*107f0*/  HMMA.16816.F32.BF16 R8, R140.reuse, R172, R8 ;  /* 0x000000ac8c08723c */ /* 0x040fe80000041808 */
[--C-:B------:R-:W-:Y:S02]  /*10800*/  FFMA.FTZ R85, R85, c[0x0][0x2d0], -R180.reuse ;  /* 0x0000b40055557a23 */ /* 0x100fe400000108b4 */
[----:B------:R-:W-:Y:S02]  /*10810*/  FFMA.FTZ R96, R96, c[0x0][0x2d0], -R180 ;  /* 0x0000b40060607a23 */ /* 0x000fe400000108b4 */
[----:B------:R-:W-:Y:S01]  /*10820*/  MUFU.EX2 R172, R46 ;  /* 0x0000002e00ac7308 */ /* 0x000fe20000000800 */
[-C--:B------:R-:W-:Y:S03]  /*10830*/  HMMA.16816.F32.BF16 R12, R140, R174.reuse, R12 ;  /* 0x000000ae8c0c723c */ /* 0x080fe6000004180c */
[--C-:B------:R-:W-:Y:S02]  /*10840*/  FFMA.FTZ R86, R86, c[0x0][0x2d0], -R181.reuse ;  /* 0x0000b40056567a23 */ /* 0x100fe400000108b5 */
[--C-:B------:R-:W-:Y:S03]  /*10850*/  FFMA.FTZ R87, R87, c[0x0][0x2d0], -R181.reuse ;  /* 0x0000b40057577a23 */ /* 0x100fe600000108b5 */
[C---:B------:R-:W-:Y:S01]  /*10860*/  HMMA.16816.F32.BF16 R16, R136.reuse, R174, R16 ;  /* 0x000000ae8810723c */ /* 0x040fe20000041810 */
[----:B------:R4:W-:Y:S03]  /*10870*/  MUFU.EX2 R207, R25 ;  /* 0x0000001900cf7308 */ /* 0x0009e60000000800 */
[----:B------:R-:W-:Y:S02]  /*10880*/  FFMA.FTZ R98, R98, c[0x0][0x2d0], -R181 ;  /* 0x0000b40062627a23 */ /* 0x000fe400000108b5 */
[--C-:B------:R-:W-:Y:S02]  /*10890*/  FFMA.FTZ R92, R92, c[0x0][0x2d0], -R135.reuse ;  /* 0x0000b4005c5c7a23 */ /* 0x100fe40000010887 */
[-C--:B-----5:R-:W-:Y:S03]  /*108a0*/  HMMA.16816.F32.BF16 R20, R136, R176.reuse, R20 ;  /* 0x000000b08814723c */ /* 0x0a0fe60000041814 */
[----:B------:R5:W1:Y:S01]  /*108b0*/  MUFU.EX2 R208, R24 ;  /* 0x0000001800d07308 */ /* 0x000a620000000800 */
[--C-:B------:R-:W-:Y:S02]  /*108c0*/  FFMA.FTZ R90, R90, c[0x0][0x2d0], -R2.reuse ;  /* 0x0000b4005a5a7a23 */ /* 0x100fe40000010802 */
[--C-:B------:R-:W-:Y:S02]  /*108d0*/  FFMA.FTZ R91, R91, c[0x0][0x2d0], -R2.reuse ;  /* 0x0000b4005b5b7a23 */ /* 0x100fe40000010802 */
[C---:B------:R-:W-:Y:S04]  /*108e0*/  HMMA.16816.F32.BF16 R32, R140.reuse, R176, R32 ;  /* 0x000000b08c20723c */ /* 0x040fe80000041820 */
[--C-:B------:R-:W-:Y:S01]  /*108f0*/  FFMA.FTZ R94, R94, c[0x0][0x2d0], -R2.reuse ;  /* 0x0000b4005e5e7a23 */ /* 0x100fe20000010802 */
[----:B------:R1:W-:Y:S01]  /*10900*/  MUFU.EX2 R182, R26 ;  /* 0x0000001a00b67308 */ /* 0x0003e20000000800 */
[----:B------:R-:W-:Y:S02]  /*10910*/  FFMA.FTZ R2, R95, c[0x0][0x2d0], -R2 ;  /* 0x0000b4005f027a23 */ /* 0x000fe40000010802 */
[--C-:B------:R-:W-:Y:S04]  /*10920*/  FFMA.FTZ R88, R88, c[0x0][0x2d0], -R135.reuse ;  /* 0x0000b40058587a23 */ /* 0x100fe80000010887 */
[----:B----4-:R-:W-:Y:S02]  /*10930*/  FMUL.FTZ R25, R131, R161 ;  /* 0x000000a183197220 */ /* 0x010fe40000410000 */
[----:B------:R-:W-:Y:S01]  /*10940*/  FFMA.FTZ R89, R89, c[0x0][0x2d0], -R135 ;  /* 0x0000b40059597a23 */ /* 0x000fe20000010887 */
[----:B------:R4:W-:Y:S01]  /*10950*/  MUFU.EX2 R175, R28 ;  /* 0x0000001c00af7308 */ /* 0x0009e20000000800 */
[----:B------:R-:W-:Y:S01]  /*10960*/  MOV R135, R3 ;  /* 0x0000000300877202 */ /* 0x000fe20000000f00 */
[C---:B-----5:R-:W-:Y:S02]  /*10970*/  FMUL.FTZ R24, R131.reuse, R160 ;  /* 0x000000a083187220 */ /* 0x060fe40000410000 */
[----:B------:R-:W-:Y:S06]  /*10980*/  FFMA.FTZ R131, R131, R252, R237 ;  /* 0x000000fc83837223 */ /* 0x000fec00000100ed */
[----:B------:R5:W-:Y:S01]  /*10990*/  MUFU.EX2 R174, R30 ;  /* 0x0000001e00ae7308 */ /* 0x000be20000000800 */
[C---:B-1----:R-:W-:Y:S02]  /*109a0*/  FMUL.FTZ R26, R0.reuse, R162 ;  /* 0x000000a2001a7220 */ /* 0x042fe40000410000 */
[----:B------:R-:W-:Y:S07]  /*109b0*/  FFMA.FTZ R0, R0, R251, R183 ;  /* 0x000000fb00007223 */ /* 0x000fee00000100b7 */
[----:B------:R1:W1:Y:S01]  /*109c0*/  MUFU.EX2 R205, R29 ;  /* 0x0000001d00cd7308 */ /* 0x0002620000000800 */
[-C--:B------:R-:W-:Y:S03]  /*109d0*/  HMMA.16816.F32.BF16 R24, R140, R178.reuse, R24 ;  /* 0x000000b28c18723c */ /* 0x080fe60000041818 */
[----:B----4-:R-:W-:Y:S02]  /*109e0*/  FMUL.FTZ R28, R133, R164 ;  /* 0x000000a4851c7220 */ /* 0x010fe40000410000 */
[----:B------:R-:W-:Y:S03]  /*109f0*/  FADD.FTZ R0, R186, R0 ;  /* 0x00000000ba007221 */ /* 0x000fe60000010000 */
[C---:B------:R-:W-:Y:S01]  /*10a00*/  HMMA.16816.F32.BF16 R100, R136.reuse, R178, R100 ;  /* 0x000000b28864723c */ /* 0x040fe20000041864 */
[----:B------:R4:W-:Y:S03]  /*10a10*/  MUFU.EX2 R204, R36 ;  /* 0x0000002400cc7308 */ /* 0x0009e60000000800 */
[----:B------:R-:W-:Y:S02]  /*10a20*/  FADD.FTZ R0, R185, R0 ;  /* 0x00000000b9007221 */ /* 0x000fe40000010000 */
[C---:B-----5:R-:W-:Y:S05]  /*10a30*/  FMUL.FTZ R30, R132.reuse, R166 ;  /* 0x000000a6841e7220 */ /* 0x060fea0000410000 */
[----:B------:R5:W-:Y:S01]  /*10a40*/  MUFU.EX2 R203, R37 ;  /* 0x0000002500cb7308 */ /* 0x000be20000000800 */
[C---:B-1----:R-:W-:Y:S09]  /*10a50*/  FMUL.FTZ R29, R133.reuse, R165 ;  /* 0x000000a5851d7220 */ /* 0x042ff20000410000 */
[----:B------:R1:W-:Y:S01]  /*10a60*/  MUFU.EX2 R189, R55 ;  /* 0x0000003700bd7308 */ /* 0x0003e20000000800 */
[-C--:B------:R-:W-:Y:S03]  /*10a70*/  HMMA.16816.F32.BF16 R28, R136, R144.reuse, R28 ;  /* 0x00000090881c723c */ /* 0x080fe6000004181c */
[C---:B----4-:R-:W-:Y:S05]  /*10a80*/  FMUL.FTZ R36, R133.reuse, R168 ;  /* 0x000000a885247220 */ /* 0x050fea0000410000 */
[C---:B------:R-:W-:Y:S01]  /*10a90*/  HMMA.16816.F32.BF16 R104, R140.reuse, R144, R104 ;  /* 0x000000908c68723c */ /* 0x040fe20000041868 */
[----:B------:R-:W-:Y:S03]  /*10aa0*/  MUFU.EX2 R191, R64 ;  /* 0x0000004000bf7308 */ /* 0x000fe60000000800 */
[C---:B-----5:R-:W-:Y:S04]  /*10ab0*/  FMUL.FTZ R37, R133.reuse, R169 ;  /* 0x000000a985257220 */ /* 0x060fe80000410000 */
[-C--:B------:R-:W-:Y:S03]  /*10ac0*/  HMMA.16816.F32.BF16 R108, R140, R146.reuse, R108 ;  /* 0x000000928c6c723c */ /* 0x080fe6000004186c */
[----:B------:R-:W-:Y:S01]  /*10ad0*/  MUFU.EX2 R192, R65 ;  /* 0x0000004100c07308 */ /* 0x000fe20000000800 */
[----:B---3--:R-:W-:Y:S01]  /*10ae0*/  FFMA.FTZ R133, R133, R153, R241 ;  /* 0x0000009985857223 */ /* 0x008fe200000100f1 */
[----:B-1----:R-:W-:Y:S03]  /*10af0*/  LDSM.16.MT88.4 R52, [R216+0x1100] ;  /* 0x00110000d834783b */ /* 0x002fe60000004200 */
[C---:B------:R-:W-:Y:S05]  /*10b00*/  HMMA.16816.F32.BF16 R112, R136.reuse, R146, R112 ;  /* 0x000000928870723c */ /* 0x040fea0000041870 */
[----:B------:R1:W-:Y:S01]  /*10b10*/  MUFU.EX2 R167, R38 ;  /* 0x0000002600a77308 */ /* 0x0003e20000000800 */
[----:B------:R-:W3:Y:S02]  /*10b20*/  LDSM.16.MT88.4 R144, [R213+0x900] ;  /* 0x00090000d590783b */ /* 0x000ee40000004200 */
[-C--:B------:R-:W-:Y:S07]  /*10b30*/  HMMA.16816.F32.BF16 R116, R136, R148.reuse, R116 ;  /* 0x000000948874723c */ /* 0x080fee0000041874 */
[----:B------:R4:W-:Y:S01]  /*10b40*/  MUFU.EX2 R200, R39 ;  /* 0x0000002700c87308 */ /* 0x0009e20000000800 */
[C---:B------:R-:W-:Y:S08]  /*10b50*/  HMMA.16816.F32.BF16 R120, R140.reuse, R148, R120 ;  /* 0x000000948c78723c */ /* 0x040ff00000041878 */
[-C--:B------:R-:W-:Y:S01]  /*10b60*/  HMMA.16816.F32.BF16 R124, R140, R150.reuse, R124 ;  /* 0x000000968c7c723c */ /* 0x080fe2000004187c */
[----:B------:R5:W3:Y:S01]  /*10b70*/  MUFU.EX2 R165, R134 ;  /* 0x0000008600a57308 */ /* 0x000ae20000000800 */
[----:B------:R-:W3:Y:S02]  /*10b80*/  LDSM.16.MT88.4 R140, [R216+0x900] ;  /* 0x00090000d88c783b */ /* 0x000ee40000004200 */
[C---:B-1----:R-:W-:Y:S07]  /*10b90*/  FMUL.FTZ R38, R132.reuse, R170 ;  /* 0x000000aa84267220 */ /* 0x042fee0000410000 */
[----:B------:R1:W-:Y:S01]  /*10ba0*/  MUFU.EX2 R202, R48 ;  /* 0x0000003000ca7308 */ /* 0x0003e20000000800 */
[C---:B----4-:R-:W-:Y:S02]  /*10bb0*/  FMUL.FTZ R39, R132.reuse, R171 ;  /* 0x000000ab84277220 */ /* 0x050fe40000410000 */
[----:B--2---:R-:W-:Y:S07]  /*10bc0*/  FFMA.FTZ R132, R132, R152, R240 ;  /* 0x0000009884847223 */ /* 0x004fee00000100f0 */
[----:B------:R2:W4:Y:S01]  /*10bd0*/  MUFU.EX2 R201, R49 ;  /* 0x0000003100c97308 */ /* 0x0005220000000800 */
[----:B------:R-:W-:Y:S01]  /*10be0*/  HMMA.16816.F32.BF16 R36, R136, R150, R36 ;  /* 0x000000968824723c */ /* 0x000fe20000041824 */
[----:B------:R-:W4:Y:S03]  /*10bf0*/  LDSM.16.MT88.4 R148, [R214+0x900] ;  /* 0x00090000d694783b */ /* 0x000f260000004200 */
[----:B-----5:R-:W-:Y:S01]  /*10c00*/  FFMA.FTZ R134, R51, c[0x0][0x2d0], -R181 ;  /* 0x0000b40033867a23 */ /* 0x020fe200000108b5 */
[----:B------:R-:W-:Y:S02]  /*10c10*/  F2FP.BF16.PACK_AB R51, R232, R211 ;  /* 0x000000d3e833723e */ /* 0x000fe400000010ff */
[----:B------:R-:W-:Y:S02]  /*10c20*/  F2FP.BF16.PACK_AB R136, R207, R208 ;  /* 0x000000d0cf88723e */ /* 0x000fe400000010ff */
[----:B------:R5:W-:Y:S03]  /*10c30*/  MUFU.EX2 R199, R50 ;  /* 0x0000003200c77308 */ /* 0x000be60000000800 */
[----:B------:R-:W-:Y:S02]  /*10c40*/  F2FP.BF16.PACK_AB R138, R205, R206 ;  /* 0x000000cecd8a723e */ /* 0x000fe400000010ff */
[----:B-1----:R-:W-:Y:S02]  /*10c50*/  F2FP.BF16.PACK_AB R48, R235, R236 ;  /* 0x000000eceb30723e */ /* 0x002fe400000010ff */
[----:B------:R-:W-:Y:S02]  /*10c60*/  F2FP.BF16.PACK_AB R137, R175, R182 ;  /* 0x000000b6af89723e */ /* 0x000fe400000010ff */
[----:B---3--:R-:W-:Y:S01]  /*10c70*/  F2FP.BF16.PACK_AB R139, R165, R174 ;  /* 0x000000aea58b723e */ /* 0x008fe200000010ff */
[----:B------:R-:W-:Y:S01]  /*10c80*/  MUFU.EX2 R187, R66 ;  /* 0x0000004200bb7308 */ /* 0x000fe20000000800 */
[----:B--2---:R-:W-:Y:S09]  /*10c90*/  F2FP.BF16.PACK_AB R49, R210, R209 ;  /* 0x000000d1d231723e */ /* 0x004ff200000010ff */
[----:B------:R1:W-:Y:S01]  /*10ca0*/  MUFU.EX2 R188, R67 ;  /* 0x0000004300bc7308 */ /* 0x0003e20000000800 */
[----:B-----5:R-:W-:Y:S09]  /*10cb0*/  F2FP.BF16.PACK_AB R50, R233, R234 ;  /* 0x000000eae932723e */ /* 0x020ff200000010ff */
[----:B------:R-:W-:Y:S01]  /*10cc0*/  MUFU.EX2 R177, R56 ;  /* 0x0000003800b17308 */ /* 0x000fe20000000800 */
[-C--:B------:R-:W-:Y:S08]  /*10cd0*/  HMMA.16816.F32.BF16 R4, R48, R144.reuse, R4 ;  /* 0x000000903004723c */ /* 0x080ff00000041804 */
[C---:B------:R-:W-:Y:S01]  /*10ce0*/  HMMA.16816.F32.BF16 R8, R136.reuse, R144, R8 ;  /* 0x000000908808723c */ /* 0x040fe20000041808 */
[----:B------:R-:W-:Y:S01]  /*10cf0*/  MUFU.EX2 R179, R57 ;  /* 0x0000003900b37308 */ /* 0x000fe20000000800 */
[----:B-1----:R-:W-:Y:S06]  /*10d00*/  LDSM.16.MT88.4 R64, [R214+0x1100] ;  /* 0x00110000d640783b */ /* 0x002fec0000004200 */
[-C--:B------:R-:W-:Y:S03]  /*10d10*/  HMMA.16816.F32.BF16 R12, R136, R146.reuse, R12 ;  /* 0x00000092880c723c */ /* 0x080fe6000004180c */
[----:B------:R-:W1:Y:S05]  /*10d20*/  MUFU.EX2 R198, R134 ;  /* 0x0000008600c67308 */ /* 0x000e6a0000000800 */
[C---:B------:R-:W-:Y:S01]  /*10d30*/  HMMA.16816.F32.BF16 R16, R48.reuse, R146, R16 ;  /* 0x000000923010723c */ /* 0x040fe20000041810 */
[----:B------:R-:W2:Y:S04]  /*10d40*/  LDSM.16.MT88.4 R144, [R215+0x900] ;  /* 0x00090000d790783b */ /* 0x000ea80000004200 */
[----:B------:R3:W-:Y:S03]  /*10d50*/  MUFU.EX2 R134, R47 ;  /* 0x0000002f00867308 */ /* 0x0007e60000000800 */
[-C--:B------:R-:W-:Y:S07]  /*10d60*/  HMMA.16816.F32.BF16 R20, R48, R140.reuse, R20 ;  /* 0x0000008c3014723c */ /* 0x080fee0000041814 */
[----:B------:R5:W-:Y:S01]  /*10d70*/  MUFU.EX2 R166, R40 ;  /* 0x0000002800a67308 */ /* 0x000be20000000800 */
[C---:B------:R-:W-:Y:S08]  /*10d80*/  HMMA.16816.F32.BF16 R32, R136.reuse, R140, R32 ;  /* 0x0000008c8820723c */ /* 0x040ff00000041820 */
[-C--:B------:R-:W-:Y:S01]  /*10d90*/  HMMA.16816.F32.BF16 R24, R136, R142.reuse, R24 ;  /* 0x0000008e8818723c */ /* 0x080fe20000041818 */
[----:B------:R1:W1:Y:S01]  /*10da0*/  MUFU.EX2 R197, R41 ;  /* 0x0000002900c57308 */ /* 0x0002620000000800 */
[----:B---3--:R-:W3:Y:S06]  /*10db0*/  LDSM.16.MT88.4 R44, [R213+0x1100] ;  /* 0x00110000d52c783b */ /* 0x008eec0000004200 */
[C---:B------:R-:W-:Y:S03]  /*10dc0*/  HMMA.16816.F32.BF16 R100, R48.reuse, R142, R100 ;  /* 0x0000008e3064723c */ /* 0x040fe60000041864 */
[----:B------:R2:W-:Y:S01]  /*10dd0*/  MUFU.EX2 R164, R42 ;  /* 0x0000002a00a47308 */ /* 0x0005e20000000800 */
[----:B-----5:R-:W-:Y:S04]  /*10de0*/  F2FP.BF16.PACK_AB R40, R203, R204 ;  /* 0x000000cccb28723e */ /* 0x020fe800000010ff */
[-C--:B----4-:R-:W-:Y:S05]  /*10df0*/  HMMA.16816.F32.BF16 R28, R48, R148.reuse, R28 ;  /* 0x00000094301c723c */ /* 0x090fea000004181c */
[----:B------:R4:W5:Y:S03]  /*10e00*/  MUFU.EX2 R173, R43 ;  /* 0x0000002b00ad7308 */ /* 0x0009660000000800 */
[C---:B------:R-:W-:Y:S04]  /*10e10*/  HMMA.16816.F32.BF16 R104, R136.reuse, R148, R104 ;  /* 0x000000948868723c */ /* 0x040fe80000041868 */
[----:B-1----:R-:W-:Y:S03]  /*10e20*/  F2FP.BF16.PACK_AB R41, R200, R167 ;  /* 0x000000a7c829723e */ /* 0x002fe600000010ff */
[----:B------:R-:W-:Y:S01]  /*10e30*/  MUFU.EX2 R178, R60 ;  /* 0x0000003c00b27308 */ /* 0x000fe20000000800 */
[-C--:B------:R-:W-:Y:S04]  /*10e40*/  HMMA.16816.F32.BF16 R108, R136, R150.reuse, R108 ;  /* 0x00000096886c723c */ /* 0x080fe8000004186c */
[----:B--2---:R-:W-:Y:S04]  /*10e50*/  F2FP.BF16.PACK_AB R42, R201, R202 ;  /* 0x000000cac92a723e */ /* 0x004fe800000010ff */
[C---:B------:R-:W-:Y:S01]  /*10e60*/  HMMA.16816.F32.BF16 R112, R48.reuse, R150, R112 ;  /* 0x000000963070723c */ /* 0x040fe20000041870 */
[----:B------:R-:W-:Y:S01]  /*10e70*/  LDSM.16.MT88.4 R148, [R213+0x2900] ;  /* 0x00290000d594783b */ /* 0x000fe20000004200 */
[----:B------:R-:W-:Y:S02]  /*10e80*/  MUFU.EX2 R60, R59 ;  /* 0x0000003b003c7308 */ /* 0x000fe40000000800 */
[----:B----4-:R-:W-:Y:S04]  /*10e90*/  F2FP.BF16.PACK_AB R43, R198, R199 ;  /* 0x000000c7c62b723e */ /* 0x010fe800000010ff */
[-C--:B------:R-:W-:Y:S04]  /*10ea0*/  HMMA.16816.F32.BF16 R116, R48, R144.reuse, R116 ;  /* 0x000000903074723c */ /* 0x080fe80000041874 */
[----:B------:R-:W-:Y:S04]  /*10eb0*/  MUFU.EX2 R176, R61 ;  /* 0x0000003d00b07308 */ /* 0x000fe80000000800 */
[C---:B------:R-:W-:Y:S06]  /*10ec0*/  HMMA.16816.F32.BF16 R120, R136.reuse, R144, R120 ;  /* 0x000000908878723c */ /* 0x040fec0000041878 */
[----:B------:R1:W2:Y:S02]  /*10ed0*/  MUFU.EX2 R61, R58 ;  /* 0x0000003a003d7308 */ /* 0x0002a40000000800 */
[-C--:B------:R-:W-:Y:S08]  /*10ee0*/  HMMA.16816.F32.BF16 R124, R136, R146.reuse, R124 ;  /* 0x00000092887c723c */ /* 0x080ff0000004187c */
[----:B------:R-:W-:Y:S01]  /*10ef0*/  HMMA.16816.F32.BF16 R36, R48, R146, R36 ;  /* 0x000000923024723c */ /* 0x000fe20000041824 */
[----:B------:R-:W-:Y:S06]  /*10f00*/  MUFU.EX2 R97, R97 ;  /* 0x0000006100617308 */ /* 0x000fec0000000800 */
[----:B------:R-:W-:Y:S01]  /*10f10*/  F2FP.BF16.PACK_AB R48, R197, R166 ;  /* 0x000000a6c530723e */ /* 0x000fe200000010ff */
[-C--:B---3--:R-:W-:Y:S03]  /*10f20*/  HMMA.16816.F32.BF16 R4, R40, R44.reuse, R4 ;  /* 0x0000002c2804723c */ /* 0x088fe60000041804 */
[----:B------:R-:W-:Y:S02]  /*10f30*/  MUFU.EX2 R99, R99 ;  /* 0x0000006300637308 */ /* 0x000fe40000000800 */
[----:B------:R-:W-:Y:S01]  /*10f40*/  F2FP.BF16.PACK_AB R50, R195, R196 ;  /* 0x000000c4c332723e */ /* 0x000fe200000010ff */
[----:B-1----:R-:W-:Y:S01]  /*10f50*/  LDSM.16.MT88.4 R56, [R214+0x1900] ;  /* 0x00190000d638783b */ /* 0x002fe20000004200 */
[----:B-----5:R-:W-:Y:S02]  /*10f60*/  F2FP.BF16.PACK_AB R49, R173, R164 ;  /* 0x000000a4ad31723e */ /* 0x020fe400000010ff */
[----:B------:R-:W-:Y:S04]  /*10f70*/  F2FP.BF16.PACK_AB R51, R134, R172 ;  /* 0x000000ac8633723e */ /* 0x000fe800000010ff */
[----:B------:R-:W-:Y:S03]  /*10f80*/  MUFU.EX2 R93, R93 ;  /* 0x0000005d005d7308 */ /* 0x000fe60000000800 */
[C---:B------:R-:W-:Y:S07]  /*10f90*/  HMMA.16816.F32.BF16 R8, R48.reuse, R44, R8 ;  /* 0x0000002c3008723c */ /* 0x040fee0000041808 */
[----:B------:R-:W-:Y:S01]  /*10fa0*/  MUFU.EX2 R62, R62 ;  /* 0x0000003e003e7308 */ /* 0x000fe20000000800 */
[-C--:B------:R-:W-:Y:S08]  /*10fb0*/  HMMA.16816.F32.BF16 R12, R48, R46.reuse, R12 ;  /* 0x0000002e300c723c */ /* 0x080ff0000004180c */
[C---:B------:R-:W-:Y:S01]  /*10fc0*/  HMMA.16816.F32.BF16 R16, R40.reuse, R46, R16 ;  /* 0x0000002e2810723c */ /* 0x040fe20000041810 */
[----:B------:R-:W1:Y:S01]  /*10fd0*/  LDSM.16.MT88.4 R44, [R215+0x1100] ;  /* 0x00110000d72c783b */ /* 0x000e620000004200 */
[----:B------:R-:W3:Y:S06]  /*10fe0*/  MUFU.EX2 R63, R63 ;  /* 0x0000003f003f7308 */ /* 0x000eec0000000800 */
[-C--:B------:R-:W-:Y:S04]  /*10ff0*/  HMMA.16816.F32.BF16 R20, R40, R52.reuse, R20 ;  /* 0x000000342814723c */ /* 0x080fe80000041814 */
[----:B------:R-:W-:Y:S04]  /*11000*/  MUFU.EX2 R68, R68 ;  /* 0x0000004400447308 */ /* 0x000fe80000000800 */
        /* <DEDUP_REMOVED lines=48> */
[----:B------:R-:W3:Y:S03]  /*11310*/  MUFU.EX2 R85, R85 ;  /* 0x0000005500557308 */ /* 0x000ee60000000800 */
[C---:B------:R-:W-:Y:S07]  /*11320*/  HMMA.16816.F32.BF16 R104, R44.reuse, R56, R104 ;  /* 0x000000382c68723c */ /* 0x040fee0000041868 */
[----:B------:R-:W4:Y:S01]  /*11330*/  MUFU.EX2 R96, R96 ;  /* 0x0000006000607308 */ /* 0x000f220000000800 */
[-C--:B------:R-:W-:Y:S08]  /*11340*/  HMMA.16816.F32.BF16 R108, R44, R58.reuse, R108 ;  /* 0x0000003a2c6c723c */ /* 0x080ff0000004186c */
[C---:B------:R-:W-:Y:S01]  /*11350*/  HMMA.16816.F32.BF16 R112, R40.reuse, R58, R112 ;  /* 0x0000003a2870723c */ /* 0x040fe20000041870 */
[----:B------:R-:W-:Y:S01]  /*11360*/  LDSM.16.MT88.4 R56, [R214+0x2100] ;  /* 0x00210000d638783b */ /* 0x000fe20000004200 */
[----:B------:R-:W-:Y:S02]  /*11370*/  MUFU.EX2 R86, R86 ;  /* 0x0000005600567308 */ /* 0x000fe40000000800 */
[----:B---3--:R-:W-:Y:S04]  /*11380*/  F2FP.BF16.PACK_AB R168, R85, R84 ;  /* 0x0000005455a8723e */ /* 0x008fe800000010ff */
[-C--:B--2---:R-:W-:Y:S04]  /*11390*/  HMMA.16816.F32.BF16 R116, R40, R52.reuse, R116 ;  /* 0x000000342874723c */ /* 0x084fe80000041874 */
[----:B------:R-:W2:Y:S01]  /*113a0*/  MUFU.EX2 R87, R87 ;  /* 0x0000005700577308 */ /* 0x000ea20000000800 */
[----:B----4-:R-:W-:Y:S03]  /*113b0*/  F2FP.BF16.PACK_AB R170, R97, R96 ;  /* 0x0000006061aa723e */ /* 0x010fe600000010ff */
[C---:B------:R-:W-:Y:S06]  /*113c0*/  HMMA.16816.F32.BF16 R120, R44.reuse, R52, R120 ;  /* 0x000000342c78723c */ /* 0x040fec0000041878 */
[----:B------:R-:W3:Y:S02]  /*113d0*/  MUFU.EX2 R98, R98 ;  /* 0x0000006200627308 */ /* 0x000ee40000000800 */
        /* <DEDUP_REMOVED lines=13> */
[----:B--2---:R-:W-:Y:S02]  /*114b0*/  F2FP.BF16.PACK_AB R169, R87, R86 ;  /* 0x0000005657a9723e */ /* 0x004fe400000010ff */
[----:B---3--:R-:W-:Y:S01]  /*114c0*/  F2FP.BF16.PACK_AB R171, R99, R98 ;  /* 0x0000006263ab723e */ /* 0x008fe200000010ff */
[-C--:B-1----:R-:W-:Y:S01]  /*114d0*/  HMMA.16816.F32.BF16 R4, R40, R48.reuse, R4 ;  /* 0x000000302804723c */ /* 0x082fe20000041804 */
[----:B------:R-:W-:Y:S07]  /*114e0*/  MUFU.EX2 R94, R94 ;  /* 0x0000005e005e7308 */ /* 0x000fee0000000800 */
[C---:B------:R-:W-:Y:S03]  /*114f0*/  HMMA.16816.F32.BF16 R8, R44.reuse, R48, R8 ;  /* 0x000000302c08723c */ /* 0x040fe60000041808 */
[----:B------:R-:W-:Y:S05]  /*11500*/  MUFU.EX2 R88, R88 ;  /* 0x0000005800587308 */ /* 0x000fea0000000800 */
[-C--:B------:R-:W-:Y:S05]  /*11510*/  HMMA.16816.F32.BF16 R12, R44, R50.reuse, R12 ;  /* 0x000000322c0c723c */ /* 0x080fea000004180c */
[----:B------:R-:W1:Y:S03]  /*11520*/  MUFU.EX2 R89, R89 ;  /* 0x0000005900597308 */ /* 0x000e660000000800 */
[C---:B------:R-:W-:Y:S01]  /*11530*/  HMMA.16816.F32.BF16 R16, R40.reuse, R50, R16 ;  /* 0x000000322810723c */ /* 0x040fe20000041810 */
[----:B------:R-:W2:Y:S06]  /*11540*/  LDSM.16.MT88.4 R48, [R215+0x2100] ;  /* 0x00210000d730783b */ /* 0x000eac0000004200 */
[----:B------:R-:W3:Y:S01]  /*11550*/  MUFU.EX2 R90, R90 ;  /* 0x0000005a005a7308 */ /* 0x000ee20000000800 */
[-C--:B----4-:R-:W-:Y:S08]  /*11560*/  HMMA.16816.F32.BF16 R20, R40, R52.reuse, R20 ;  /* 0x000000342814723c */ /* 0x090ff00000041814 */
[C---:B------:R-:W-:Y:S08]  /*11570*/  HMMA.16816.F32.BF16 R32, R44.reuse, R52, R32 ;  /* 0x000000342c20723c */ /* 0x040ff00000041820 */
[-C--:B------:R-:W-:Y:S08]  /*11580*/  HMMA.16816.F32.BF16 R24, R44, R54.reuse, R24 ;  /* 0x000000362c18723c */ /* 0x080ff00000041818 */
[C---:B------:R-:W-:Y:S01]  /*11590*/  HMMA.16816.F32.BF16 R100, R40.reuse, R54, R100 ;  /* 0x000000362864723c */ /* 0x040fe20000041864 */
[----:B------:R-:W4:Y:S07]  /*115a0*/  LDSM.16.MT88.4 R52, [R216+0x2900] ;  /* 0x00290000d834783b */ /* 0x000f2e0000004200 */
[-C--:B------:R-:W-:Y:S08]  /*115b0*/  HMMA.16816.F32.BF16 R28, R40, R56.reuse, R28 ;  /* 0x00000038281c723c */ /* 0x080ff0000004181c */
[C---:B------:R-:W-:Y:S01]  /*115c0*/  HMMA.16816.F32.BF16 R104, R44.reuse, R56, R104 ;  /* 0x000000382c68723c */ /* 0x040fe20000041868 */
[----:B------:R5:W1:Y:S07]  /*115d0*/  MUFU.EX2 R56, R2 ;  /* 0x0000000200387308 */ /* 0x000a6e0000000800 */
[-C--:B------:R-:W-:Y:S08]  /*115e0*/  HMMA.16816.F32.BF16 R108, R44, R58.reuse, R108 ;  /* 0x0000003a2c6c723c */ /* 0x080ff0000004186c */
[C---:B------:R-:W-:Y:S08]  /*115f0*/  HMMA.16816.F32.BF16 R112, R40.reuse, R58, R112 ;  /* 0x0000003a2870723c */ /* 0x040ff00000041870 */
[-C--:B--2---:R-:W-:Y:S04]  /*11600*/  HMMA.16816.F32.BF16 R116, R40, R48.reuse, R116 ;  /* 0x000000302874723c */ /* 0x084fe80000041874 */
[----:B-----5:R-:W-:Y:S01]  /*11610*/  FADD.FTZ R2, R238, R131 ;  /* 0x00000083ee027221 */ /* 0x020fe20000010000 */
[----:B------:R-:W-:Y:S03]  /*11620*/  MOV R131, R129 ;  /* 0x0000008100837202 */ /* 0x000fe60000000f00 */
[----:B------:R-:W-:Y:S01]  /*11630*/  FADD.FTZ R2, R239, R2 ;  /* 0x00000002ef027221 */ /* 0x000fe20000010000 */
[C---:B------:R-:W-:Y:S08]  /*11640*/  HMMA.16816.F32.BF16 R120, R44.reuse, R48, R120 ;  /* 0x000000302c78723c */ /* 0x040ff00000041878 */
[-C--:B------:R-:W-:Y:S08]  /*11650*/  HMMA.16816.F32.BF16 R124, R44, R50.reuse, R124 ;  /* 0x000000322c7c723c */ /* 0x080ff0000004187c */
[----:B------:R-:W-:Y:S07]  /*11660*/  HMMA.16816.F32.BF16 R36, R40, R50, R36 ;  /* 0x000000322824723c */ /* 0x000fee0000041824 */
[----:B-1----:R-:W-:Y:S01]  /*11670*/  F2FP.BF16.PACK_AB R40, R89, R88 ;  /* 0x000000585928723e */ /* 0x002fe200000010ff */
        /* <DEDUP_REMOVED lines=116> */
.L_x_282:
        /* <DEDUP_REMOVED lines=19> */
.L_x_301:
[----:B------:R-:W-:Y:S04]  /*11ef0*/  DEPBAR.LE SB0, 0x0 ;  /* 0x000080000000791a */ /* 0x000fe80000000000 */
[----:B------:R-:W-:Y:S01]  /*11f00*/  BAR.SYNC.DEFER_BLOCKING 0x0 ;  /* 0x0000000000007b1d */ /* 0x000fe20000010000 */
[C---:B------:R-:W-:Y:S01]  /*11f10*/  ISETP.GT.AND P4, PT, R229.reuse, UR4, PT ;  /* 0x00000004e5007c0c */ /* 0x040fe2000bf84270 */
[C---:B------:R-:W-:Y:S01]  /*11f20*/  IMAD R0, R229.reuse, UR15, RZ ;  /* 0x0000000fe5007c24 */ /* 0x040fe2000f8e02ff */
[----:B------:R-:W-:Y:S05]  /*11f30*/  SHF.R.S32.HI R128, RZ, 0x1f, R229 ;  /* 0x0000001fff807819 */ /* 0x000fea00000114e5 */
[----:B------:R-:W-:Y:S01]  /*11f40*/  IMAD R0, R128, UR18, R0 ;  /* 0x0000001280007c24 */ /* 0x000fe2000f8e0200 */
[----:B------:R-:W-:Y:S06]  /*11f50*/  LDSM.16.M88.4 R96, [R219+0x6100] ;  /* 0x00610000db60783b */ /* 0x000fec0000000200 */
[----:B--2---:R-:W2:Y:S06]  /*11f60*/  LDSM.16.M88.4 R16, [R212+0x3100] ;  /* 0x00310000d410783b */ /* 0x004eac0000000200 */
[----:B------:R-:W3:Y:S06]  /*11f70*/  LDSM.16.M88.4 R92, [R219+0x8100] ;  /* 0x00810000db5c783b */ /* 0x000eec0000000200 */
[----:B-1----:R-:W4:Y:S06]  /*11f80*/  LDL.64 R2, [R1] ;  /* 0x0000000001027983 */ /* 0x002f2c0000100a00 */
[----:B------:R-:W1:Y:S06]  /*11f90*/  LDSM.16.M88.4 R32, [R212+0x3900] ;  /* 0x00390000d420783b */ /* 0x000e6c0000000200 */
[----:B------:R-:W5:Y:S06]  /*11fa0*/  LDL.64 R234, [R1+0x20] ;  /* 0x0000200001ea7983 */ /* 0x000f6c0000100a00 */
[----:B------:R-:W1:Y:S06]  /*11fb0*/  LDSM.16.M88.4 R48, [R212+0x4100] ;  /* 0x00410000d430783b */ /* 0x000e6c0000000200 */
[----:B------:R-:W5:Y:S01]  /*11fc0*/  LDL.64 R232, [R1+0x30] ;  /* 0x0000300001e87983 */ /* 0x000f620000100a00 */
        /* <DEDUP_REMOVED lines=76> */
[----:B--2---:R-:W-:Y:S02]  /*12490*/  IADD3 R128, P0, R188, UR9, RZ ;  /* 0x00000009bc807c10 */ /* 0x004fe4000ff1e0ff */
[----:B------:R-:W-:Y:S02]  /*124a0*/  @P4 IADD3 R0, R229, -0x1, RZ ;  /* 0xffffffffe5004810 */ /* 0x000fe40007ffe0ff */
[-C--:B------:R-:W-:Y:S04]  /*124b0*/  HMMA.16816.F32.BF16 R76, R184, R194.reuse, R76 ;  /* 0x000000c2b84c723c */ /* 0x080fe8000004184c */
[----:B------:R-:W-:Y:S02]  /*124c0*/  IADD3.X R129, R189, UR8, RZ, P0, !PT ;  /* 0x00000008bd817c10 */ /* 0x000fe400087fe4ff */
[----:B------:R-:W-:Y:S02]  /*124d0*/  PLOP3.LUT P0, PT, PT, PT, UP1, 0x80, 0x0 ;  /* 0x000000000000781c */ /* 0x000fe40003f0f018 */
[C---:B------:R-:W-:Y:S01]  /*124e0*/  HMMA.16816.F32.BF16 R80, R176.reuse, R194, R80 ;  /* 0x000000c2b050723c */ /* 0x040fe20000041850 */
[----:B------:R2:W-:Y:S03]  /*124f0*/  LDGSTS.E.BYPASS.LTC128B.128 [R231+0x2900], [R128.64], !P3 ;  /* 0x0290000080e77fae */ /* 0x0005e6000d901d6c */
[----:B----4-:R-:W-:Y:S03]  /*12500*/  @P4 IMAD.WIDE.U32 R2, R0, c[0x0][0x1e0], RZ ;  /* 0x0000780000024a25 */ /* 0x010fe600078e00ff */
[----:B-1----:R-:W-:Y:S01]  /*12510*/  LDSM.16.M88.4 R200, [R218+0x3100] ;  /* 0x00310000dac8783b */ /* 0x002fe20000000200 */
[-C--:B------:R-:W-:Y:S05]  /*12520*/  HMMA.16816.F32.BF16 R84, R176, R196.reuse, R84 ;  /* 0x000000c4b054723c */ /* 0x080fea0000041854 */
[----:B---3--:R-:W1:Y:S03]  /*12530*/  LDSM.16.M88.4 R188, [R220+0x6100] ;  /* 0x00610000dcbc783b */ /* 0x008e660000000200 */
[C---:B------:R-:W-:Y:S03]  /*12540*/  HMMA.16816.F32.BF16 R88, R184.reuse, R196, R88 ;  /* 0x000000c4b858723c */ /* 0x040fe60000041858 */
[----:B------:R-:W3:Y:S05]  /*12550*/  LDSM.16.M88.4 R204, [R220+0x8100] ;  /* 0x00810000dccc783b */ /* 0x000eea0000000200 */
[-C--:B------:R-:W-:Y:S01]  /*12560*/  HMMA.16816.F32.BF16 R92, R184, R198.reuse, R92 ;  /* 0x000000c6b85c723c */ /* 0x080fe2000004185c */
[----:B------:R-:W0:Y:S03]  /*12570*/  LDGDEPBAR ;  /* 0x00000000000079af */ /* 0x000e260000000000 */
[----:B--2---:R-:W-:Y:S01]  /*12580*/  @P4 SHF.R.S32.HI R128, RZ, 0x1f, R0 ;  /* 0x0000001fff804819 */ /* 0x004fe20000011400 */
[----:B-----5:R-:W-:Y:S02]  /*12590*/  @P4 IMAD.MOV.U32 R129, RZ, RZ, R235 ;  /* 0x000000ffff814224 */ /* 0x020fe400078e00eb */
[----:B------:R-:W2:Y:S01]  /*125a0*/  LDSM.16.M88.4 R208, [R218+0x3900] ;  /* 0x00390000dad0783b */ /* 0x000ea20000000200 */
[----:B------:R-:W-:Y:S04]  /*125b0*/  HMMA.16816.F32.BF16 R96, R176, R198, R96 ;  /* 0x000000c6b060723c */ /* 0x000fe80000041860 */
[----:B------:R-:W-:Y:S01]  /*125c0*/  @P4 IMAD R128, R128, c[0x0][0x1e0], RZ ;  /* 0x0000780080804a24 */ /* 0x000fe200078e02ff */
[----:B------:R-:W4:Y:S03]  /*125d0*/  LDSM.16.M88.4 R172, [R218+0x4100] ;  /* 0x00410000daac783b */ /* 0x000f260000000200 */
[----:B------:R-:W-:Y:S03]  /*125e0*/  @P4 IMAD R128, R0, c[0x0][0x1e4], R128 ;  /* 0x0000790000804a24 */ /* 0x000fe600078e0280 */
[----:B------:R-:W5:Y:S01]  /*125f0*/  LDSM.16.M88.4 R180, [R218+0x4900] ;  /* 0x00490000dab4783b */ /* 0x000f620000000200 */
        /* <DEDUP_REMOVED lines=12> */
[----:B------:R-:W-:Y:S03]  /*126c0*/  @P1 IMAD.HI.U32 R0, R135, c[0x0][0x2c8], RZ ;  /* 0x0000b20087001a27 */ /* 0x000fe600078e00ff */
[----:B------:R-:W-:Y:S01]  /*126d0*/  LDSM.16.M88.4 R196, [R221+0x8100] ;  /* 0x00810000ddc4783b */ /* 0x000fe20000000200 */
[-C--:B------:R-:W-:Y:S03]  /*126e0*/  HMMA.16816.F32.BF16 R12, R204, R202.reuse, R12 ;  /* 0x000000cacc0c723c */ /* 0x080fe6000004180c */
[----:B------:R-:W-:Y:S05]  /*126f0*/  @P0 SHF.R.U32.HI R135, RZ, c[0x0][0x2cc], R0 ;  /* 0x0000b300ff870a19 */ /* 0x000fea0000011600 */
        /* <DEDUP_REMOVED lines=35> */
[C---:B------:R-:W-:Y:S08]  /*12930*/  HMMA.16816.F32.BF16 R40, R196.reuse, R180, R40 ;  /* 0x000000b4c428723c */ /* 0x040ff00000041828 */
[-C--:B------:R-:W-:Y:S08]  /*12940*/  HMMA.16816.F32.BF16 R44, R196, R182.reuse, R44 ;  /* 0x000000b6c42c723c */ /* 0x080ff0000004182c */
[C---:B------:R-:W-:Y:S07]  /*12950*/  HMMA.16816.F32.BF16 R48, R172.reuse, R182, R48 ;  /* 0x000000b6ac30723c */ /* 0x040fee0000041830 */
[----:B------:R-:W-:Y:S01]  /*12960*/  @P4 IADD3 R182, P2, R2, UR16, RZ ;  /* 0x0000001002b64c10 */ /* 0x000fe2000ff5e0ff */
[-C--:B----4-:R-:W-:Y:S04]  /*12970*/  HMMA.16816.F32.BF16 R52, R172, R176.reuse, R52 ;  /* 0x000000b0ac34723c */ /* 0x090fe80000041834 */
[----:B------:R-:W-:Y:S02]  /*12980*/  @P4 IADD3.X R183, R3, UR17, RZ, P2, !PT ;  /* 0x0000001103b74c10 */ /* 0x000fe400097fe4ff */
[----:B------:R-:W-:Y:S02]  /*12990*/  @P4 IADD3 R128, P1, R182, UR16, RZ ;  /* 0x00000010b6804c10 */ /* 0x000fe4000ff3e0ff */
[C---:B------:R-:W-:Y:S04]  /*129a0*/  HMMA.16816.F32.BF16 R56, R196.reuse, R176, R56 ;  /* 0x000000b0c438723c */ /* 0x040fe80000041838 */
[----:B------:R-:W-:Y:S02]  /*129b0*/  @P4 IADD3.X R129, R183, UR17, RZ, P1, !PT ;  /* 0x00000011b7814c10 */ /* 0x000fe40008ffe4ff */
[----:B------:R-:W-:Y:S02]  /*129c0*/  @P4 IADD3 R180, P0, R128, UR16, RZ ;  /* 0x0000001080b44c10 */ /* 0x000fe4000ff1e0ff */
[-C--:B------:R-:W-:Y:S04]  /*129d0*/  HMMA.16816.F32.BF16 R60, R196, R178.reuse, R60 ;  /* 0x000000b2c43c723c */ /* 0x080fe8000004183c */
[----:B------:R-:W-:Y:S04]  /*129e0*/  @P4 IADD3.X R181, R129, UR17, RZ, P0, !PT ;  /* 0x0000001181b54c10 */ /* 0x000fe800087fe4ff */
        /* <DEDUP_REMOVED lines=14> */
[----:B------:R2:W-:Y:S06]  /*12ad0*/  @P4 LDGSTS.E.BYPASS.LTC128B.128 [R231+0x4100], [R128.64], !P3 ;  /* 0x0410000080e74fae */ /* 0x0005ec000d901d6c */
[----:B------:R3:W-:Y:S01]  /*12ae0*/  @P4 LDGSTS.E.BYPASS.LTC128B.128 [R231+0x4900], [R180.64], !P3 ;  /* 0x04900000b4e74fae */ /* 0x0007e2000d901d6c */
[C---:B------:R-:W-:Y:S04]  /*12af0*/  HMMA.16816.F32.BF16 R88, R196.reuse, R176, R88 ;  /* 0x000000b0c458723c */ /* 0x040fe80000041858 */
[----:B-1----:R-:W-:Y:S04]  /*12b00*/  @P4 IADD3 R2, P1, R180, UR16, RZ ;  /* 0x00000010b4024c10 */ /* 0x002fe8000ff3e0ff */
[-C--:B------:R-:W-:Y:S04]  /*12b10*/  HMMA.16816.F32.BF16 R92, R196, R178.reuse, R92 ;  /* 0x000000b2c45c723c */ /* 0x080fe8000004185c */
[----:B------:R-:W-:Y:S02]  /*12b20*/  @P4 IADD3.X R3, R181, UR17, RZ, P1, !PT ;  /* 0x00000011b5034c10 */ /* 0x000fe40008ffe4ff */
[----:B------:R-:W-:Y:S03]  /*12b30*/  @P4 IADD3 R176, P0, R2, UR16, RZ ;  /* 0x0000001002b04c10 */ /* 0x000fe6000ff1e0ff */
[----:B------:R1:W-:Y:S03]  /*12b40*/  @P4 LDGSTS.E.BYPASS.LTC128B.128 [R231+0x5100], [R2.64], !P3 ;  /* 0x0510000002e74fae */ /* 0x0003e6000d901d6c */
[----:B------:R-:W-:Y:S01]  /*12b50*/  @P4 IADD3.X R177, R3, UR17, RZ, P0, !PT ;  /* 0x0000001103b14c10 */ /* 0x000fe200087fe4ff */
[----:B------:R-:W-:Y:S01]  /*12b60*/  HMMA.16816.F32.BF16 R96, R172, R178, R96 ;  /* 0x000000b2ac60723c */ /* 0x000fe20000041860 */
[----:B------:R-:W-:Y:S03]  /*12b70*/  PLOP3.LUT P0, PT, PT, PT, UP0, 0x40, 0x0 ;  /* 0x000000000000781c */ /* 0x000fe60003f0e808 */
[----:B------:R3:W-:Y:S03]  /*12b80*/  @P4 LDGSTS.E.BYPASS.LTC128B.128 [R231+0x5900], [R176.64], !P3 ;  /* 0x05900000b0e74fae */ /* 0x0007e6000d901d6c */
[----:B------:R-:W-:Y:S03]  /*12b90*/  IMAD.U32 R173, RZ, RZ, UR12 ;  /* 0x0000000cffad7e24 */ /* 0x000fe6000f8e00ff */
[----:B--2---:R-:W2:Y:S06]  /*12ba0*/  SHFL.IDX PT, R129, R135, RZ, 0x1c1f ;  /* 0x001c1fff87817589 */ /* 0x004eac00000e0000 */
[----:B------:R-:W0:Y:S01]  /*12bb0*/  LDGDEPBAR ;  /* 0x00000000000079af */ /* 0x000e220000000000 */
[----:B-1----:R-:W-:Y:S04]  /*12bc0*/  IMAD R2, R229, -0x60, RZ ;  /* 0xffffffa0e5027824 */ /* 0x002fe800078e02ff */
[----:B------:R-:W-:Y:S01]  /*12bd0*/  IMAD.IADD R174, R2, 0x1, -R130 ;  /* 0x0000000102ae7824 */ /* 0x000fe200078e0a82 */
[----:B------:R-:W-:Y:S04]  /*12be0*/  IADD3 R0, -R130, 0x1, R2 ;  /* 0x0000000182007810 */ /* 0x000fe80007ffe102 */
[----:B------:R-:W-:Y:S04]  /*12bf0*/  IADD3 R173, -R173, UR7, R0 ;  /* 0x00000007adad7c10 */ /* 0x000fe8000fffe100 */
[C---:B------:R-:W-:Y:S02]  /*12c00*/  IADD3 R172, R173.reuse, c[0x0][0x328], RZ ;  /* 0x0000ca00adac7a10 */ /* 0x040fe40007ffe0ff */
[----:B------:R-:W-:Y:S03]  /*12c10*/  IADD3 R173, R173, UR10, RZ ;  /* 0x0000000aadad7c10 */ /* 0x000fe6000fffe0ff */
[--C-:B--2---:R-:W-:Y:S02]  /*12c20*/  IMAD.IADD R128, R172, 0x1, R129.reuse ;  /* 0x00000001ac807824 */ /* 0x104fe400078e0281 */
[----:B------:R-:W-:Y:S01]  /*12c30*/  IMAD.IADD R0, R173, 0x1, R129 ;  /* 0x00000001ad007824 */ /* 0x000fe200078e0281 */
[----:B------:R-:W-:-:S05]  /*12c40*/  @P0 BRA `(.L_x_285) ;  /* 0x0000018000000947 */ /* 0x000fca0003800000 */
[----:B---3--:R-:W-:Y:S01]  /*12c50*/  IMAD.U32 R3, RZ, RZ, UR12 ;  /* 0x0000000cff037e24 */ /* 0x008fe2000f8e00ff */
        /* <DEDUP_REMOVED lines=13> */
.L_x_287:
[----:B------:R-:W-:Y:S04]  /*12d30*/  MOV R129, c[0x0][0x32c] ;  /* 0x0000cb0000817a02 */ /* 0x000fe80000000f00 */
[----:B------:R-:W-:Y:S11]  /*12d40*/  ISETP.NE.AND P0, PT, R129, 0x1, PT ;  /* 0x000000018100780c */ /* 0x000ff60003f05270 */
[----:B------:R-:W-:Y:S02]  /*12d50*/  @!UPT UIADD3 URZ, URZ, URZ, URZ ;  /* 0x0000003f3f3ff290 */ /* 0x000fe4000fffe03f */
[----:B------:R-:W-:Y:S05]  /*12d60*/  @P0 IMAD.HI.U32 R129, R3, c[0x0][0x330], RZ ;  /* 0x0000cc0003810a27 */ /* 0x000fea00078e00ff */
[----:B------:R-:W-:Y:S02]  /*12d70*/  @P0 SHF.R.U32.HI R3, RZ, c[0x0][0x334], R129 ;  /* 0x0000cd00ff030a19 */ /* 0x000fe40000011681 */
.L_x_288:
[----:B------:R-:W-:Y:S05]  /*12d80*/  BSYNC B0 ;  /* 0x0000000000007941 */ /* 0x000fea0003800000 */
.L_x_286:
[----:B------:R-:W-:Y:S05]  /*12d90*/  IMAD R3, R3, c[0x0][0x32c], R174 ;  /* 0x0000cb0003037a24 */ /* 0x000fea00078e02ae */
[----:B------:R-:W-:Y:S02]  /*12da0*/  IADD3 R129, R3, c[0x0][0x32c], RZ ;  /* 0x0000cb0003817a10 */ /* 0x000fe40007ffe0ff */
[----:B------:R-:W-:Y:S02]  /*12db0*/  IMNMX R0, R0, R3, !PT ;  /* 0x0000000300007217 */ /* 0x000fe40007800200 */
[----:B------:R-:W-:Y:S02]  /*12dc0*/  IMNMX R128, R128, R129, PT ;  /* 0x0000008180807217 */ /* 0x000fe40003800200 */
.L_x_285:
[----:B---3--:R-:W-:Y:S01]  /*12dd0*/  PLOP3.LUT P0, PT, PT, PT, UP0, 0x40, 0x0 ;  /* 0x000000000000781c */ /* 0x008fe20003f0e808 */
        /* <DEDUP_REMOVED lines=18> */
.L_x_291:
[----:B------:R-:W-:Y:S04]  /*12f00*/  MOV R175, c[0x0][0x32c] ;  /* 0x0000cb0000af7a02 */ /* 0x000fe80000000f00 */
[----:B------:R-:W-:Y:S11]  /*12f10*/  ISETP.NE.AND P0, PT, R175, 0x1, PT ;  /* 0x00000001af00780c */ /* 0x000ff60003f05270 */
[----:B------:R-:W-:Y:S02]  /*12f20*/  @!UPT UIADD3 URZ, URZ, URZ, URZ ;  /* 0x0000003f3f3ff290 */ /* 0x000fe4000fffe03f */
[----:B------:R-:W-:Y:S05]  /*12f30*/  @P0 IMAD.HI.U32 R175, R130, c[0x0][0x330], RZ ;  /* 0x0000cc0082af0a27 */ /* 0x000fea00078e00ff */
[----:B------:R-:W-:Y:S02]  /*12f40*/  @P0 SHF.R.U32.HI R130, RZ, c[0x0][0x334], R175 ;  /* 0x0000cd00ff820a19 */ /* 0x000fe400000116af */
.L_x_292:
[----:B------:R-:W-:Y:S05]  /*12f50*/  BSYNC B0 ;  /* 0x0000000000007941 */ /* 0x000fea0003800000 */
.L_x_290:
[----:B------:R-:W-:Y:S05]  /*12f60*/  IMAD R130, R130, c[0x0][0x32c], R174 ;  /* 0x0000cb0082827a24 */ /* 0x000fea00078e02ae */
[----:B------:R-:W-:Y:S02]  /*12f70*/  IADD3 R175, R130, c[0x0][0x32c], RZ ;  /* 0x0000cb0082af7a10 */ /* 0x000fe40007ffe0ff */
[----:B------:R-:W-:Y:S02]  /*12f80*/  IMNMX R3, R3, R130, !PT ;  /* 0x0000008203037217 */ /* 0x000fe40007800200 */
[----:B------:R-:W-:Y:S02]  /*12f90*/  IMNMX R129, R129, R175, PT ;  /* 0x000000af81817217 */ /* 0x000fe40003800200 */
.L_x_289:
[C---:B------:R-:W-:Y:S02]  /*12fa0*/  ISETP.GE.AND P0, PT, R2.reuse, 0x9, PT ;  /* 0x000000090200780c */ /* 0x040fe40003f06270 */
[----:B------:R-:W-:Y:S02]  /*12fb0*/  ISETP.GE.AND P1, PT, R2, 0x2, PT ;  /* 0x000000020200780c */ /* 0x000fe40003f26270 */
[----:B------:R-:W-:Y:S02]  /*12fc0*/  P2R R181, PR, RZ, 0x1 ;  /* 0x00000001ffb57803 */ /* 0x000fe40000000000 */
[C---:B------:R-:W-:Y:S02]  /*12fd0*/  ISETP.GT.AND P0, PT, R0.reuse, 0x8, !P0 ;  /* 0x000000080000780c */ /* 0x040fe40004704270 */
[----:B------:R-:W-:Y:S02]  /*12fe0*/  P2R R182, PR, RZ, 0x2 ;  /* 0x00000002ffb67803 */ /* 0x000fe40000000000 */
[----:B------:R-:W-:Y:S02]  /*12ff0*/  ISETP.GT.AND P1, PT, R0, 0x1, !P1 ;  /* 0x000000010000780c */ /* 0x000fe40004f24270 */
[----:B------:R-:W-:Y:S02]  /*13000*/  ISETP.GE.AND P2, PT, R2, 0x11, PT ;  /* 0x000000110200780c */ /* 0x000fe40003f46270 */
        /* <DEDUP_REMOVED lines=99> */
[----:B------:R-:W-:Y:S04]  /*13640*/  ISETP.LT.OR P0, PT, R128, 0x59, P0 ;  /* 0x000000598000780c */ /* 0x000fe80000701670 */
[----:B------:R-:W-:Y:S02]  /*13650*/  FSEL R246, R96, -INF , !P0 ;  /* 0xff80000060f67808 */ /* 0x000fe40004000000 */
[----:B------:R-:W-:Y:S04]  /*13660*/  ISETP.GT.AND P0, PT, R0, RZ, !P2 ;  /* 0x000000ff0000720c */ /* 0x000fe80005704270 */
[----:B------:R-:W-:Y:S04]  /*13670*/  ISETP.LT.OR P0, PT, R128, 0x1, P0 ;  /* 0x000000018000780c */ /* 0x000fe80000701670 */
[----:B------:R-:W-:Y:S02]  /*13680*/  FSEL R52, R4, -INF , !P0 ;  /* 0xff80000004347808 */ /* 0x000fe40004000000 */
[----:B------:R-:W-:Y:S01]  /*13690*/  ISETP.GE.AND P0, PT, R2, 0x5a, PT ;  /* 0x0000005a0200780c */ /* 0x000fe20003f06270 */
[----:B------:R-:W1:Y:S03]  /*136a0*/  SHFL.IDX PT, R4, R135, 0x2, 0x1c1f ;  /* 0x005c1f0087047f89 */ /* 0x000e6600000e0000 */
[----:B------:R-:W-:Y:S04]  /*136b0*/  ISETP.GT.AND P2, PT, R0, 0x59, !P0 ;  /* 0x000000590000780c */ /* 0x000fe80004744270 */
[----:B------:R-:W-:Y:S04]  /*136c0*/  ISETP.LT.OR P2, PT, R128, 0x5a, P2 ;  /* 0x0000005a8000780c */ /* 0x000fe80001741670 */
[----:B------:R-:W-:Y:S02]  /*136d0*/  FSEL R247, R97, -INF , !P2 ;  /* 0xff80000061f77808 */ /* 0x000fe40005000000 */
[----:B------:R-:W-:Y:S01]  /*136e0*/  PLOP3.LUT P2, PT, PT, PT, UP0, 0x40, 0x0 ;  /* 0x000000000000781c */ /* 0x000fe20003f4e808 */
[--C-:B-1----:R-:W-:Y:S02]  /*136f0*/  IMAD.IADD R2, R172, 0x1, R4.reuse ;  /* 0x00000001ac027824 */ /* 0x102fe400078e0204 */
[----:B------:R-:W-:Y:S10]  /*13700*/  IMAD.IADD R0, R173, 0x1, R4 ;  /* 0x00000001ad007824 */ /* 0x000ff400078e0204 */
        /* <DEDUP_REMOVED lines=15> */
.L_x_295:
[----:B------:R-:W-:Y:S04]  /*13800*/  MOV R49, c[0x0][0x32c] ;  /* 0x0000cb0000317a02 */ /* 0x000fe80000000f00 */
[----:B------:R-:W-:Y:S11]  /*13810*/  ISETP.NE.AND P2, PT, R49, 0x1, PT ;  /* 0x000000013100780c */ /* 0x000ff60003f45270 */
[----:B------:R-:W-:Y:S02]  /*13820*/  @!UPT UIADD3 URZ, URZ, URZ, URZ ;  /* 0x0000003f3f3ff290 */ /* 0x000fe4000fffe03f */
[----:B------:R-:W-:Y:S05]  /*13830*/  @P2 IMAD.HI.U32 R49, R4, c[0x0][0x330], RZ ;  /* 0x0000cc0004312a27 */ /* 0x000fea00078e00ff */
[----:B------:R-:W-:Y:S02]  /*13840*/  @P2 SHF.R.U32.HI R4, RZ, c[0x0][0x334], R49 ;  /* 0x0000cd00ff042a19 */ /* 0x000fe40000011631 */
.L_x_296:
[----:B------:R-:W-:Y:S05]  /*13850*/  BSYNC B0 ;  /* 0x0000000000007941 */ /* 0x000fea0003800000 */
.L_x_294:
[----:B------:R-:W-:Y:S05]  /*13860*/  IMAD R4, R4, c[0x0][0x32c], R174 ;  /* 0x0000cb0004047a24 */ /* 0x000fea00078e02ae */
[----:B------:R-:W-:Y:S02]  /*13870*/  IADD3 R49, R4, c[0x0][0x32c], RZ ;  /* 0x0000cb0004317a10 */ /* 0x000fe40007ffe0ff */
[----:B------:R-:W-:Y:S02]  /*13880*/  IMNMX R0, R0, R4, !PT ;  /* 0x0000000400007217 */ /* 0x000fe40007800200 */
[----:B------:R-:W-:Y:S02]  /*13890*/  IMNMX R2, R2, R49, PT ;  /* 0x0000003102027217 */ /* 0x000fe40003800200 */
.L_x_293:
[----:B------:R-:W-:Y:S02]  /*138a0*/  ISETP.NE.AND P2, PT, R181, RZ, PT ;  /* 0x000000ffb500720c */ /* 0x000fe40003f45270 */
[----:B------:R-:W-:Y:S02]  /*138b0*/  P2R R49, PR, RZ, 0x8 ;  /* 0x00000008ff317803 */ /* 0x000fe40000000000 */
[----:B------:R-:W-:Y:S02]  /*138c0*/  ISETP.GT.AND P2, PT, R3, 0x8, !P2 ;  /* 0x000000080300780c */ /* 0x000fe40005744270 */
[----:B------:R-:W-:Y:S02]  /*138d0*/  ISETP.NE.AND P3, PT, R48, RZ, PT ;  /* 0x000000ff3000720c */ /* 0x000fe40003f65270 */
[----:B------:R-:W-:Y:S02]  /*138e0*/  ISETP.LT.OR P2, PT, R129, 0x9, P2 ;  /* 0x000000098100780c */ /* 0x000fe40001741670 */
[----:B------:R-:W-:Y:S02]  /*138f0*/  P2R R4, PR, RZ, 0x8 ;  /* 0x00000008ff047803 */ /* 0x000fe40000000000 */
        /* <DEDUP_REMOVED lines=61> */
[----:B------:R-:W-:Y:S02]  /*13cd0*/  ISETP.GT.AND P2, PT, R3, 0x48, !P3 ;  /* 0x000000480300780c */ /* 0x000fe40005f44270 */
[----:B------:R-:W-:Y:S02]  /*13ce0*/  ISETP.NE.AND P3, PT, R37, RZ, PT ;  /* 0x000000ff2500720c */ /* 0x000fe40003f65270 */
        /* <DEDUP_REMOVED lines=21> */
[----:B------:R-:W-:Y:S02]  /*13e40*/  ISETP.GT.AND P2, PT, R3, 0x59, !P0 ;  /* 0x000000590300780c */ /* 0x000fe40004744270 */
[----:B------:R-:W1:Y:S02]  /*13e50*/  SHFL.IDX PT, R3, R135, 0x3, 0x1c1f ;  /* 0x007c1f0087037f89 */ /* 0x000e6400000e0000 */
[----:B------:R-:W-:Y:S04]  /*13e60*/  ISETP.LT.OR P2, PT, R129, 0x5a, P2 ;  /* 0x0000005a8100780c */ /* 0x000fe80001741670 */
[----:B------:R-:W-:Y:S02]  /*13e70*/  FSEL R245, R99, -INF , !P2 ;  /* 0xff80000063f57808 */ /* 0x000fe40005000000 */
[----:B------:R-:W-:Y:S02]  /*13e80*/  ISETP.GT.AND P2, PT, R0, RZ, !P3 ;  /* 0x000000ff0000720c */ /* 0x000fe40005f44270 */
        /* <DEDUP_REMOVED lines=87> */
[----:B------:R-:W-:Y:S01]  /*14400*/  ISETP.GT.AND P2, PT, R0, 0x59, !P0 ;  /* 0x000000590000780c */ /* 0x000fe20004744270 */
[--C-:B-1----:R-:W-:Y:S03]  /*14410*/  IMAD.IADD R0, R173, 0x1, R3.reuse ;  /* 0x00000001ad007824 */ /* 0x102fe600078e0203 */
[----:B------:R-:W-:Y:S01]  /*14420*/  ISETP.LT.OR P2, PT, R2, 0x5a, P2 ;  /* 0x0000005a0200780c */ /* 0x000fe20001741670 */
[----:B------:R-:W-:Y:S03]  /*14430*/  IMAD.IADD R2, R172, 0x1, R3 ;  /* 0x00000001ac027824 */ /* 0x000fe600078e0203 */
        /* <DEDUP_REMOVED lines=18> */
.L_x_299:
[----:B------:R-:W-:Y:S04]  /*14560*/  MOV R4, c[0x0][0x32c] ;  /* 0x0000cb0000047a02 */ /* 0x000fe80000000f00 */
[----:B------:R-:W-:Y:S11]  /*14570*/  ISETP.NE.AND P2, PT, R4, 0x1, PT ;  /* 0x000000010400780c */ /* 0x000ff60003f45270 */
[----:B------:R-:W-:Y:S02]  /*14580*/  @!UPT UIADD3 URZ, URZ, URZ, URZ ;  /* 0x0000003f3f3ff290 */ /* 0x000fe4000fffe03f */
[----:B------:R-:W-:Y:S05]  /*14590*/  @P2 IMAD.HI.U32 R4, R3, c[0x0][0x330], RZ ;  /* 0x0000cc0003042a27 */ /* 0x000fea00078e00ff */
[----:B------:R-:W-:Y:S02]  /*145a0*/  @P2 SHF.R.U32.HI R3, RZ, c[0x0][0x334], R4 ;  /* 0x0000cd00ff032a19 */ /* 0x000fe40000011604 */
.L_x_300:
[----:B------:R-:W-:Y:S05]  /*145b0*/  BSYNC B0 ;  /* 0x0000000000007941 */ /* 0x000fea0003800000 */
.L_x_298:
[----:B------:R-:W-:Y:S05]  /*145c0*/  IMAD R3, R3, c[0x0][0x32c], R174 ;  /* 0x0000cb0003037a24 */ /* 0x000fea00078e02ae */
[----:B------:R-:W-:Y:S02]  /*145d0*/  IADD3 R4, R3, c[0x0][0x32c], RZ ;  /* 0x0000cb0003047a10 */ /* 0x000fe40007ffe0ff */
[----:B------:R-:W-:Y:S02]  /*145e0*/  IMNMX R0, R0, R3, !PT ;  /* 0x0000000300007217 */ /* 0x000fe40007800200 */
[----:B------:R-:W-:Y:S02]  /*145f0*/  IMNMX R2, R2, R4, PT ;  /* 0x0000000402027217 */ /* 0x000fe40003800200 */
.L_x_297:
[----:B------:R-:W-:Y:S02]  /*14600*/  ISETP.NE.AND P2, PT, R37, RZ, PT ;  /* 0x000000ff2500720c */ /* 0x000fe40003f45270 */
        /* <DEDUP_REMOVED lines=125> */
[----:B------:R-:W-:Y:S01]  /*14de0*/  FMNMX.FTZ R3, R238, R3, !PT ;  /* 0x00000003ee037209 */ /* 0x000fe20007810000 */
[----:B------:R-:W1:Y:S01]  /*14df0*/  SHFL.BFLY PT, R5, R130, 0x2, 0x1f ;  /* 0x0c401f0082057f89 */ /* 0x000e6200000e0000 */
[----:B------:R-:W-:Y:S02]  /*14e00*/  FMNMX.FTZ R4, R87, R4, !PT ;  /* 0x0000000457047209 */ /* 0x000fe40007810000 */
[----:B------:R-:W-:Y:S02]  /*14e10*/  FMNMX.FTZ R3, R243, R3, !PT ;  /* 0x00000003f3037209 */ /* 0x000fe40007810000 */
[----:B------:R-:W-:Y:S02]  /*14e20*/  FMNMX.FTZ R4, R98, R4, !PT ;  /* 0x0000000462047209 */ /* 0x000fe40007810000 */
[----:B------:R-:W-:Y:S02]  /*14e30*/  FMNMX.FTZ R3, R245, R3, !PT ;  /* 0x00000003f5037209 */ /* 0x000fe40007810000 */
[----:B------:R-:W-:Y:S02]  /*14e40*/  FMNMX.FTZ R4, R99, R4, !PT ;  /* 0x0000000463047209 */ /* 0x000fe40007810000 */
[----:B------:R-:W-:Y:S01]  /*14e50*/  ISETP.GT.AND P2, PT, R0, 0x41, !P2 ;  /* 0x000000410000780c */ /* 0x000fe20005744270 */
[----:B------:R-:W2:Y:S01]  /*14e60*/  SHFL.BFLY PT, R129, R3, 0x2, 0x1f ;  /* 0x0c401f0003817f89 */ /* 0x000ea200000e0000 */
[----:B------:R-:W-:Y:S02]  /*14e70*/  FMNMX.FTZ R4, R199, R4, !PT ;  /* 0x00000004c7047209 */ /* 0x000fe40007810000 */
[----:B------:R-:W-:Y:S02]  /*14e80*/  ISETP.LT.OR P2, PT, R2, 0x42, P2 ;  /* 0x000000420200780c */ /* 0x000fe40001741670 */
[----:B------:R-:W-:Y:S02]  /*14e90*/  FMNMX.FTZ R4, R200, R4, !PT ;  /* 0x00000004c8047209 */ /* 0x000fe40007810000 */
[----:B------:R-:W-:Y:S02]  /*14ea0*/  FSEL R75, R75, -INF , !P2 ;  /* 0xff8000004b4b7808 */ /* 0x000fe40005000000 */
[----:B------:R-:W-:Y:S02]  /*14eb0*/  FMNMX.FTZ R4, R208, R4, !PT ;  /* 0x00000004d0047209 */ /* 0x000fe40007810000 */
        /* <DEDUP_REMOVED lines=8> */
[C---:B------:R-:W-:Y:S02]  /*14f40*/  ISETP.GT.AND P1, PT, R0.reuse, 0x49, !P1 ;  /* 0x000000490000780c */ /* 0x040fe40004f24270 */
[----:B------:R-:W-:Y:S02]  /*14f50*/  ISETP.GT.AND P0, PT, R0, 0x59, !P0 ;  /* 0x000000590000780c */ /* 0x000fe40004704270 */
[C---:B------:R-:W-:Y:S02]  /*14f60*/  ISETP.LT.OR P1, PT, R2.reuse, 0x4a, P1 ;  /* 0x0000004a0200780c */ /* 0x040fe40000f21670 */
[----:B------:R-:W-:Y:S02]  /*14f70*/  ISETP.LT.OR P0, PT, R2, 0x5a, P0 ;  /* 0x0000005a0200780c */ /* 0x000fe40000701670 */
[----:B------:R-:W-:Y:S02]  /*14f80*/  FSEL R79, R79, -INF , !P1 ;  /* 0xff8000004f4f7808 */ /* 0x000fe40004800000 */
[----:B------:R-:W-:Y:S02]  /*14f90*/  FSEL R42, R95, -INF , !P0 ;  /* 0xff8000005f2a7808 */ /* 0x000fe40004000000 */
[C---:B------:R-:W-:Y:S02]  /*14fa0*/  ISETP.GT.AND P6, PT, R0.reuse, 0x50, !P6 ;  /* 0x000000500000780c */ /* 0x040fe400077c4270 */
[C---:B------:R-:W-:Y:S02]  /*14fb0*/  ISETP.GT.AND P5, PT, R0.reuse, 0x51, !P5 ;  /* 0x000000510000780c */ /* 0x040fe40006fa4270 */
[----:B------:R-:W-:Y:S02]  /*14fc0*/  ISETP.GT.AND P4, PT, R0, 0x58, !P4 ;  /* 0x000000580000780c */ /* 0x000fe40006784270 */
[C---:B------:R-:W-:Y:S02]  /*14fd0*/  ISETP.LT.OR P6, PT, R2.reuse, 0x51, P6 ;  /* 0x000000510200780c */ /* 0x040fe400037c1670 */
[C---:B------:R-:W-:Y:S02]  /*14fe0*/  ISETP.LT.OR P5, PT, R2.reuse, 0x52, P5 ;  /* 0x000000520200780c */ /* 0x040fe40002fa1670 */
[----:B------:R-:W-:Y:S02]  /*14ff0*/  ISETP.LT.OR P4, PT, R2, 0x59, P4 ;  /* 0x000000590200780c */ /* 0x000fe40002781670 */
[----:B------:R-:W-:Y:S02]  /*15000*/  FSEL R90, R90, -INF , !P6 ;  /* 0xff8000005a5a7808 */ /* 0x000fe40007000000 */
[----:B------:R-:W-:Y:S02]  /*15010*/  FSEL R91, R91, -INF , !P5 ;  /* 0xff8000005b5b7808 */ /* 0x000fe40006800000 */
[----:B------:R-:W-:Y:S02]  /*15020*/  FSEL R94, R94, -INF , !P4 ;  /* 0xff8000005e5e7808 */ /* 0x000fe40006000000 */
[----:B-1----:R-:W-:Y:S02]  /*15030*/  FMNMX.FTZ R130, R130, R5, !PT ;  /* 0x0000000582827209 */ /* 0x002fe40007810000 */
[----:B--2---:R-:W-:Y:S02]  /*15040*/  FMNMX.FTZ R129, R3, R129, !PT ;  /* 0x0000008103817209 */ /* 0x004fe40007810000 */
        /* <DEDUP_REMOVED lines=8> */
[----:B------:R-:W-:Y:S03]  /*150d0*/  FMNMX.FTZ R5, R15, R5, !PT ;  /* 0x000000050f057209 */ /* 0x000fe60007810000 */
[----:B------:R-:W2:Y:S01]  /*150e0*/  SHFL.BFLY PT, R7, R3, 0x2, 0x1f ;  /* 0x0c401f0003077f89 */ /* 0x000ea200000e0000 */
[----:B------:R-:W-:Y:S04]  /*150f0*/  FMNMX.FTZ R5, R57, R5, !PT ;  /* 0x0000000539057209 */ /* 0x000fe80007810000 */
[----:B------:R-:W-:Y:S02]  /*15100*/  FMNMX.FTZ R5, R60, R5, !PT ;  /* 0x000000053c057209 */ /* 0x000fe40007810000 */
[----:B-1----:R-:W-:Y:S02]  /*15110*/  FMNMX.FTZ R130, R130, R6, !PT ;  /* 0x0000000682827209 */ /* 0x002fe40007810000 */
[----:B------:R-:W1:Y:S01]  /*15120*/  SHFL.BFLY PT, R6, R129, 0x1, 0x1f ;  /* 0x0c201f0081067f89 */ /* 0x000e6200000e0000 */
[----:B------:R-:W-:Y:S02]  /*15130*/  FMNMX.FTZ R5, R61, R5, !PT ;  /* 0x000000053d057209 */ /* 0x000fe40007810000 */
[C---:B------:R-:W-:Y:S01]  /*15140*/  FMUL.FTZ R43, R130.reuse, c[0x0][0x2d0] ;  /* 0x0000b400822b7a20 */ /* 0x040fe20000410000 */
[----:B------:R-:W-:Y:S02]  /*15150*/  FSETP.NEU.FTZ.AND P2, PT, R130, -INF , PT ;  /* 0xff8000008200780b */ /* 0x000fe40003f5d000 */
[----:B------:R-:W-:Y:S02]  /*15160*/  FMNMX.FTZ R5, R71, R5, !PT ;  /* 0x0000000547057209 */ /* 0x000fe40007810000 */
[----:B------:R-:W-:Y:S02]  /*15170*/  FSEL R43, R43, RZ, P2 ;  /* 0x000000ff2b2b7208 */ /* 0x000fe40001000000 */
[----:B------:R-:W-:Y:S03]  /*15180*/  FMNMX.FTZ R5, R72, R5, !PT ;  /* 0x0000000548057209 */ /* 0x000fe60007810000 */
[--C-:B------:R-:W-:Y:S01]  /*15190*/  FFMA.FTZ R4, R52, c[0x0][0x2d0], -R43.reuse ;  /* 0x0000b40034047a23 */ /* 0x100fe2000001082b */
[----:B------:R-:W-:Y:S01]  /*151a0*/  FMNMX.FTZ R5, R73, R5, !PT ;  /* 0x0000000549057209 */ /* 0x000fe20007810000 */
[--C-:B------:R-:W-:Y:S01]  /*151b0*/  FFMA.FTZ R16, R188, c[0x0][0x2d0], -R43.reuse ;  /* 0x0000b400bc107a23 */ /* 0x100fe2000001082b */
[----:B--2---:R-:W-:Y:S01]  /*151c0*/  FMNMX.FTZ R3, R3, R7, !PT ;  /* 0x0000000703037209 */ /* 0x004fe20007810000 */
[----:B------:R2:W3:Y:S04]  /*151d0*/  MUFU.EX2 R25, R4 ;  /* 0x0000000400197308 */ /* 0x0004e80000000800 */
[----:B------:R-:W4:Y:S01]  /*151e0*/  SHFL.BFLY PT, R128, R3, 0x1, 0x1f ;  /* 0x0c201f0003807f89 */ /* 0x000f2200000e0000 */
[----:B-1----:R-:W-:Y:S05]  /*151f0*/  FMNMX.FTZ R129, R129, R6, !PT ;  /* 0x0000000681817209 */ /* 0x002fea0007810000 */
[----:B------:R-:W-:Y:S01]  /*15200*/  MUFU.EX2 R56, R16 ;  /* 0x0000001000387308 */ /* 0x000fe20000000800 */
[C---:B------:R-:W-:Y:S01]  /*15210*/  FSETP.NEU.FTZ.AND P1, PT, R129.reuse, -INF , PT ;  /* 0xff8000008100780b */ /* 0x040fe20003f3d000 */
[----:B------:R-:W-:Y:S05]  /*15220*/  FMUL.FTZ R64, R129, c[0x0][0x2d0] ;  /* 0x0000b40081407a20 */ /* 0x000fea0000410000 */
[----:B------:R-:W-:Y:S05]  /*15230*/  FSEL R64, R64, RZ, P1 ;  /* 0x000000ff40407208 */ /* 0x000fea0000800000 */
[--C-:B------:R-:W-:Y:S01]  /*15240*/  FFMA.FTZ R0, R19, c[0x0][0x2d0], -R64.reuse ;  /* 0x0000b40013007a23 */ /* 0x100fe20000010840 */
[----:B--2---:R-:W-:Y:S01]  /*15250*/  FMNMX.FTZ R4, R76, R5, !PT ;  /* 0x000000054c047209 */ /* 0x004fe20007810000 */
[--C-:B------:R-:W-:Y:S02]  /*15260*/  FFMA.FTZ R5, R183, c[0x0][0x2d0], -R43.reuse ;  /* 0x0000b400b7057a23 */ /* 0x100fe4000001082b */
[----:B------:R-:W-:Y:S01]  /*15270*/  MUFU.EX2 R22, R0 ;  /* 0x0000000000167308 */ /* 0x000fe20000000800 */
[--C-:B------:R-:W-:Y:S01]  /*15280*/  FFMA.FTZ R2, R53, c[0x0][0x2d0], -R64.reuse ;  /* 0x0000b40035027a23 */ /* 0x100fe20000010840 */
[----:B------:R-:W-:Y:S01]  /*15290*/  FMNMX.FTZ R4, R77, R4, !PT ;  /* 0x000000044d047209 */ /* 0x000fe20007810000 */
[--C-:B------:R-:W-:Y:S01]  /*152a0*/  FFMA.FTZ R28, R84, c[0x0][0x2d0], -R64.reuse ;  /* 0x0000b400541c7a23 */ /* 0x100fe20000010840 */
[----:B----4-:R-:W-:Y:S01]  /*152b0*/  FMNMX.FTZ R128, R3, R128, !PT ;  /* 0x0000008003807209 */ /* 0x010fe20007810000 */
[--C-:B------:R-:W-:Y:S01]  /*152c0*/  FFMA.FTZ R3, R68, c[0x0][0x2d0], -R64.reuse ;  /* 0x0000b40044037a23 */ /* 0x100fe20000010840 */
[----:B---3--:R-:W-:Y:S02]  /*152d0*/  MOV R68, R25 ;  /* 0x0000001900447202 */ /* 0x008fe40000000f00 */
[C---:B------:R-:W-:Y:S01]  /*152e0*/  FSETP.NEU.FTZ.AND P0, PT, R128.reuse, -INF , PT ;  /* 0xff8000008000780b */ /* 0x040fe20003f1d000 */
[----:B------:R-:W-:Y:S01]  /*152f0*/  FMUL.FTZ R65, R128, c[0x0][0x2d0] ;  /* 0x0000b40080417a20 */ /* 0x000fe20000410000 */
[----:B------:R1:W-:Y:S04]  /*15300*/  MUFU.EX2 R23, R5 ;  /* 0x0000000500177308 */ /* 0x0003e80000000800 */
[----:B------:R-:W-:Y:S06]  /*15310*/  FSEL R65, R65, RZ, P0 ;  /* 0x000000ff41417208 */ /* 0x000fec0000000000 */
[----:B------:R2:W-:Y:S10]  /*15320*/  MUFU.EX2 R175, R3 ;  /* 0x0000000300af7308 */ /* 0x0005f40000000800 */
[----:B------:R-:W3:Y:S01]  /*15330*/  MUFU.EX2 R174, R2 ;  /* 0x0000000200ae7308 */ /* 0x000ee20000000800 */
[----:B-1----:R-:W-:Y:S01]  /*15340*/  FMNMX.FTZ R5, R88, R4, !PT ;  /* 0x0000000458057209 */ /* 0x002fe20007810000 */
[----:B------:R-:W-:Y:S03]  /*15350*/  FFMA.FTZ R4, R184, c[0x0][0x2d0], -R43 ;  /* 0x0000b400b8047a23 */ /* 0x000fe6000001082b */
[----:B------:R-:W-:Y:S05]  /*15360*/  FMNMX.FTZ R5, R89, R5, !PT ;  /* 0x0000000559057209 */ /* 0x000fea0007810000 */
[----:B------:R1:W-:Y:S01]  /*15370*/  MUFU.EX2 R172, R4 ;  /* 0x0000000400ac7308 */ /* 0x0003e20000000800 */
[----:B--2---:R-:W-:Y:S02]  /*15380*/  FFMA.FTZ R3, R8, c[0x0][0x2d0], -R65 ;  /* 0x0000b40008037a23 */ /* 0x004fe40000010841 */
[--C-:B------:R-:W-:Y:S07]  /*15390*/  FFMA.FTZ R8, R69, c[0x0][0x2d0], -R64.reuse ;  /* 0x0000b40045087a23 */ /* 0x100fee0000010840 */
[----:B------:R2:W-:Y:S01]  /*153a0*/  MUFU.EX2 R135, R3 ;  /* 0x0000000300877308 */ /* 0x0005e20000000800 */
[----:B---3--:R-:W-:Y:S09]  /*153b0*/  F2FP.BF16.PACK_AB R47, R175, R174 ;  /* 0x000000aeaf2f723e */ /* 0x008ff200000010ff */
[----:B------:R-:W-:Y:S01]  /*153c0*/  MUFU.EX2 R53, R8 ;  /* 0x0000000800357308 */ /* 0x000fe20000000800 */
[----:B-1----:R-:W-:Y:S01]  /*153d0*/  FMNMX.FTZ R4, R92, R5, !PT ;  /* 0x000000055c047209 */ /* 0x002fe20007810000 */
[----:B------:R-:W-:Y:S03]  /*153e0*/  FFMA.FTZ R5, R185, c[0x0][0x2d0], -R43 ;  /* 0x0000b400b9057a23 */ /* 0x000fe6000001082b */
[----:B------:R-:W-:Y:S05]  /*153f0*/  FMNMX.FTZ R4, R93, R4, !PT ;  /* 0x000000045d047209 */ /* 0x000fea0007810000 */
[----:B------:R1:W3:Y:S01]  /*15400*/  MUFU.EX2 R182, R5 ;  /* 0x0000000500b67308 */ /* 0x0002e20000000800 */
[----:B------:R-:W-:Y:S01]  /*15410*/  FMNMX.FTZ R4, R74, R4, !PT ;  /* 0x000000044a047209 */ /* 0x000fe20007810000 */
[--C-:B--2---:R-:W-:Y:S03]  /*15420*/  FFMA.FTZ R3, R9, c[0x0][0x2d0], -R65.reuse ;  /* 0x0000b40009037a23 */ /* 0x104fe60000010841 */
[----:B------:R-:W-:Y:S05]  /*15430*/  FMNMX.FTZ R4, R75, R4, !PT ;  /* 0x000000044b047209 */ /* 0x000fea0007810000 */
[----:B------:R2:W4:Y:S01]  /*15440*/  MUFU.EX2 R173, R3 ;  /* 0x0000000300ad7308 */ /* 0x0005220000000800 */
[----:B------:R-:W-:Y:S04]  /*15450*/  FMNMX.FTZ R4, R78, R4, !PT ;  /* 0x000000044e047209 */ /* 0x000fe80007810000 */
[----:B------:R-:W-:Y:S04]  /*15460*/  FMNMX.FTZ R4, R79, R4, !PT ;  /* 0x000000044f047209 */ /* 0x000fe80007810000 */
[----:B------:R-:W-:Y:S04]  /*15470*/  FMNMX.FTZ R4, R90, R4, !PT ;  /* 0x000000045a047209 */ /* 0x000fe80007810000 */
[----:B------:R-:W-:Y:S01]  /*15480*/  FMNMX.FTZ R0, R91, R4, !PT ;  /* 0x000000045b007209 */ /* 0x000fe20007810000 */
[--C-:B-1----:R-:W-:Y:S01]  /*15490*/  FFMA.FTZ R5, R18, c[0x0][0x2d0], -R64.reuse ;  /* 0x0000b40012057a23 */ /* 0x102fe20000010840 */
[----:B---3--:R-:W-:Y:S01]  /*154a0*/  F2FP.BF16.PACK_AB R46, R182, R172 ;  /* 0x000000acb62e723e */ /* 0x008fe200000010ff */
[--C-:B------:R-:W-:Y:S01]  /*154b0*/  FFMA.FTZ R4, R13, c[0x0][0x2d0], -R65.reuse ;  /* 0x0000b4000d047a23 */ /* 0x100fe20000010841 */
[----:B------:R-:W-:Y:S01]  /*154c0*/  FMNMX.FTZ R0, R94, R0, !PT ;  /* 0x000000005e007209 */ /* 0x000fe20007810000 */
[----:B------:R-:W1:Y:S03]  /*154d0*/  MUFU.EX2 R24, R5 ;  /* 0x0000000500187308 */ /* 0x000e660000000800 */
[----:B------:R-:W-:Y:S01]  /*154e0*/  FMNMX.FTZ R0, R42, R0, !PT ;  /* 0x000000002a007209 */ /* 0x000fe20007810000 */
[----:B--2---:R-:W-:Y:S01]  /*154f0*/  FFMA.FTZ R3, R12, c[0x0][0x2d0], -R65 ;  /* 0x0000b4000c037a23 */ /* 0x004fe20000010841 */
[----:B----4-:R-:W-:Y:S01]  /*15500*/  F2FP.BF16.PACK_AB R36, R173, R135 ;  /* 0x00000087ad24723e */ /* 0x010fe200000010ff */
[----:B------:R-:W-:Y:S02]  /*15510*/  FFMA.FTZ R12, R80, c[0x0][0x2d0], -R64 ;  /* 0x0000b400500c7a23 */ /* 0x000fe40000010840 */
[----:B------:R-:W2:Y:S02]  /*15520*/  SHFL.BFLY PT, R2, R0, 0x2, 0x1f ;  /* 0x0c401f0000027f89 */ /* 0x000ea400000e0000 */
[----:B------:R2:W-:Y:S10]  /*15530*/  MUFU.EX2 R5, R3 ;  /* 0x0000000300057308 */ /* 0x0005f40000000800 */
[----:B------:R3:W-:Y:S01]  /*15540*/  MUFU.EX2 R176, R4 ;  /* 0x0000000400b07308 */ /* 0x0007e20000000800 */
[----:B-1----:R-:W-:Y:S02]  /*15550*/  IMAD.MOV.U32 R69, RZ, RZ, R24 ;  /* 0x000000ffff457224 */ /* 0x002fe400078e0018 */
[----:B------:R-:W-:Y:S07]  /*15560*/  FFMA.FTZ R24, R81, c[0x0][0x2d0], -R64 ;  /* 0x0000b40051187a23 */ /* 0x000fee0000010840 */
[----:B------:R-:W-:Y:S01]  /*15570*/  MUFU.EX2 R30, R24 ;  /* 0x00000018001e7308 */ /* 0x000fe20000000800 */
[----:B--2---:R-:W-:Y:S01]  /*15580*/  FMNMX.FTZ R3, R0, R2, !PT ;  /* 0x0000000200037209 */ /* 0x004fe20007810000 */
[----:B------:R-:W-:Y:S01]  /*15590*/  FFMA.FTZ R2, R186, c[0x0][0x2d0], -R43 ;  /* 0x0000b400ba027a23 */ /* 0x000fe2000001082b */
[----:B------:R-:W-:Y:S07]  /*155a0*/  FSEL R0, R130, RZ, P2 ;  /* 0x000000ff82007208 */ /* 0x000fee0001000000 */
[----:B------:R1:W-:Y:S01]  /*155b0*/  MUFU.EX2 R52, R2 ;  /* 0x0000000200347308 */ /* 0x0003e20000000800 */
[----:B------:R-:W-:Y:S02]  /*155c0*/  FADD.FTZ R0, -R0, R131 ;  /* 0x0000008300007221 */ /* 0x000fe40000010100 */
[----:B------:R-:W-:Y:S01]  /*155d0*/  IMAD.MOV.U32 R131, RZ, RZ, R23 ;  /* 0x000000ffff837224 */ /* 0x000fe200078e0017 */
[----:B---3--:R-:W2:Y:S01]  /*155e0*/  SHFL.BFLY PT, R4, R3, 0x1, 0x1f ;  /* 0x0c201f0003047f89 */ /* 0x008ea200000e0000 */
[----:B------:R-:W-:Y:S03]  /*155f0*/  FMUL.FTZ R0, R0, c[0x0][0x2d0] ;  /* 0x0000b40000007a20 */ /* 0x000fe60000410000 */
[----:B------:R-:W-:Y:S02]  /*15600*/  F2FP.BF16.PACK_AB R44, R131, R68 ;  /* 0x00000044832c723e */ /* 0x000fe400000010ff */
[----:B------:R3:W4:Y:S01]  /*15610*/  MUFU.EX2 R41, R0 ;  /* 0x0000000000297308 */ /* 0x0007220000000800 */
[----:B-1----:R-:W-:Y:S02]  /*15620*/  FSEL R2, R129, RZ, P1 ;  /* 0x000000ff81027208 */ /* 0x002fe40000800000 */
[----:B--2---:R-:W-:Y:S03]  /*15630*/  FMNMX.FTZ R3, R3, R4, !PT ;  /* 0x0000000403037209 */ /* 0x004fe60007810000 */
[----:B------:R-:W-:Y:S01]  /*15640*/  FADD.FTZ R2, -R2, R132 ;  /* 0x0000008402027221 */ /* 0x000fe20000010100 */
[----:B------:R-:W-:Y:S02]  /*15650*/  MOV R132, R22 ;  /* 0x0000001600847202 */ /* 0x000fe40000000f00 */
[----:B------:R-:W1:Y:S01]  /*15660*/  LDSM.16.MT88.4 R20, [R213+0x100] ;  /* 0x00010000d514783b */ /* 0x000e620000004200 */
[----:B------:R-:W-:Y:S01]  /*15670*/  FMUL.FTZ R2, R2, c[0x0][0x2d0] ;  /* 0x0000b40002027a20 */ /* 0x000fe20000410000 */
[----:B---3--:R-:W-:Y:S01]  /*15680*/  FSEL R0, R128, RZ, P0 ;  /* 0x000000ff80007208 */ /* 0x008fe20000000000 */
[----:B----4-:R-:W-:Y:S01]  /*15690*/  FMUL.FTZ R16, R41, R148 ;  /* 0x0000009429107220 */ /* 0x010fe20000410000 */
[----:B------:R-:W-:Y:S01]  /*156a0*/  F2FP.BF16.PACK_AB R45, R132, R69 ;  /* 0x00000045842d723e */ /* 0x000fe200000010ff */
[----:B------:R-:W2:Y:S01]  /*156b0*/  MUFU.EX2 R40, R2 ;  /* 0x0000000200287308 */ /* 0x000ea20000000800 */
[C---:B------:R-:W-:Y:S01]  /*156c0*/  FMUL.FTZ R66, R3.reuse, c[0x0][0x2d0] ;  /* 0x0000b40003427a20 */ /* 0x040fe20000410000 */
[----:B------:R-:W-:Y:S01]  /*156d0*/  FSETP.NEU.FTZ.AND P0, PT, R3, -INF , PT ;  /* 0xff8000000300780b */ /* 0x000fe20003f1d000 */
[----:B------:R-:W-:Y:S02]  /*156e0*/  FADD.FTZ R0, -R0, R133 ;  /* 0x0000008500007221 */ /* 0x000fe40000010100 */
[----:B------:R-:W-:Y:S01]  /*156f0*/  IMAD.MOV.U32 R133, RZ, RZ, R5 ;  /* 0x000000ffff857224 */ /* 0x000fe200078e0005 */
[----:B------:R-:W-:Y:S01]  /*15700*/  FSEL R66, R66, RZ, P0 ;  /* 0x000000ff42427208 */ /* 0x000fe20000000000 */
[----:B------:R-:W-:Y:S02]  /*15710*/  FMUL.FTZ R0, R0, c[0x0][0x2d0] ;  /* 0x0000b40000007a20 */ /* 0x000fe40000410000 */
[C---:B------:R-:W-:Y:S01]  /*15720*/  FMUL.FTZ R17, R41.reuse, R149 ;  /* 0x0000009529117220 */ /* 0x040fe20000410000 */
[----:B------:R-:W-:Y:S01]  /*15730*/  F2FP.BF16.PACK_AB R38, R176, R133 ;  /* 0x00000085b026723e */ /* 0x000fe200000010ff */
[----:B------:R3:W4:Y:S01]  /*15740*/  MUFU.EX2 R2, R0 ;  /* 0x0000000000027308 */ /* 0x0007220000000800 */
[--C-:B------:R-:W-:Y:S02]  /*15750*/  FFMA.FTZ R4, R14, c[0x0][0x2d0], -R66.reuse ;  /* 0x0000b4000e047a23 */ /* 0x100fe40000010842 */
[C---:B------:R-:W-:Y:S02]  /*15760*/  FMUL.FTZ R112, R41.reuse, R112 ;  /* 0x0000007029707220 */ /* 0x040fe40000410000 */
[C---:B------:R-:W-:Y:S02]  /*15770*/  FMUL.FTZ R113, R41.reuse, R113 ;  /* 0x0000007129717220 */ /* 0x040fe40000410000 */
[C---:B------:R-:W-:Y:S02]  /*15780*/  FMUL.FTZ R100, R41.reuse, R100 ;  /* 0x0000006429647220 */ /* 0x040fe40000410000 */
[C---:B------:R-:W-:Y:S01]  /*15790*/  FMUL.FTZ R101, R41.reuse, R101 ;  /* 0x0000006529657220 */ /* 0x040fe20000410000 */
[----:B------:R5:W-:Y:S01]  /*157a0*/  MUFU.EX2 R6, R4 ;  /* 0x0000000400067308 */ /* 0x000be20000000800 */
[----:B------:R-:W-:Y:S02]  /*157b0*/  FMUL.FTZ R116, R41, R116 ;  /* 0x0000007429747220 */ /* 0x000fe40000410000 */
[C---:B--2---:R-:W-:Y:S02]  /*157c0*/  FMUL.FTZ R7, R40.reuse, R139 ;  /* 0x0000008b28077220 */ /* 0x044fe40000410000 */
[C---:B------:R-:W-:Y:S02]  /*157d0*/  FMUL.FTZ R18, R40.reuse, R150 ;  /* 0x0000009628127220 */ /* 0x040fe40000410000 */
[C---:B------:R-:W-:Y:S02]  /*157e0*/  FMUL.FTZ R19, R40.reuse, R151 ;  /* 0x0000009728137220 */ /* 0x040fe40000410000 */
[C---:B------:R-:W-:Y:S01]  /*157f0*/  FMUL.FTZ R102, R40.reuse, R102 ;  /* 0x0000006628667220 */ /* 0x040fe20000410000 */
[----:B------:R-:W-:Y:S01]  /*15800*/  LDSM.16.MT88.4 R148, [R213+0x2900] ;  /* 0x00290000d594783b */ /* 0x000fe20000004200 */
[C---:B------:R-:W-:Y:S02]  /*15810*/  FMUL.FTZ R103, R40.reuse, R103 ;  /* 0x0000006728677220 */ /* 0x040fe40000410000 */
[----:B------:R-:W-:Y:S02]  /*15820*/  FMUL.FTZ R114, R40, R114 ;  /* 0x0000007228727220 */ /* 0x000fe40000410000 */
[--C-:B---3--:R-:W-:Y:S02]  /*15830*/  FFMA.FTZ R0, R10, c[0x0][0x2d0], -R66.reuse ;  /* 0x0000b4000a007a23 */ /* 0x108fe40000010842 */
[C---:B----4-:R-:W-:Y:S01]  /*15840*/  FMUL.FTZ R25, R2.reuse, R157 ;  /* 0x0000009d02197220 */ /* 0x050fe20000410000 */
[----:B------:R-:W-:Y:S01]  /*15850*/  MOV R157, R53 ;  /* 0x00000035009d7202 */ /* 0x000fe20000000f00 */
[----:B------:R2:W-:Y:S01]  /*15860*/  MUFU.EX2 R5, R0 ;  /* 0x0000000000057308 */ /* 0x0005e20000000800 */
[C---:B------:R-:W-:Y:S02]  /*15870*/  FMUL.FTZ R8, R2.reuse, R140 ;  /* 0x0000008c02087220 */ /* 0x040fe40000410000 */
[C---:B------:R-:W-:Y:S02]  /*15880*/  FMUL.FTZ R13, R2.reuse, R145 ;  /* 0x00000091020d7220 */ /* 0x040fe40000410000 */
[--C-:B-----5:R-:W-:Y:S02]  /*15890*/  FFMA.FTZ R4, R15, c[0x0][0x2d0], -R66.reuse ;  /* 0x0000b4000f047a23 */ /* 0x120fe40000010842 */
[C---:B------:R-:W-:Y:S02]  /*158a0*/  FMUL.FTZ R104, R2.reuse, R104 ;  /* 0x0000006802687220 */ /* 0x040fe40000410000 */
[C---:B------:R-:W-:Y:S01]  /*158b0*/  FMUL.FTZ R105, R2.reuse, R105 ;  /* 0x0000006902697220 */ /* 0x040fe20000410000 */
[----:B------:R3:W4:Y:S01]  /*158c0*/  MUFU.EX2 R9, R4 ;  /* 0x0000000400097308 */ /* 0x0007220000000800 */
[C---:B------:R-:W-:Y:S02]  /*158d0*/  FMUL.FTZ R24, R2.reuse, R156 ;  /* 0x0000009c02187220 */ /* 0x040fe40000410000 */
[C---:B------:R-:W-:Y:S01]  /*158e0*/  FMUL.FTZ R29, R2.reuse, R161 ;  /* 0x000000a1021d7220 */ /* 0x040fe20000410000 */
[----:B------:R-:W-:Y:S01]  /*158f0*/  MOV R161, R30 ;  /* 0x0000001e00a17202 */ /* 0x000fe20000000f00 */
[C---:B------:R-:W-:Y:S02]  /*15900*/  FMUL.FTZ R108, R2.reuse, R108 ;  /* 0x0000006c026c7220 */ /* 0x040fe40000410000 */
[----:B------:R-:W-:Y:S02]  /*15910*/  FMUL.FTZ R109, R2, R109 ;  /* 0x0000006d026d7220 */ /* 0x000fe40000410000 */
[C---:B------:R-:W-:Y:S02]  /*15920*/  FMUL.FTZ R115, R40.reuse, R115 ;  /* 0x0000007328737220 */ /* 0x040fe40000410000 */
[----:B------:R-:W-:Y:S02]  /*15930*/  FMUL.FTZ R117, R41, R117 ;  /* 0x0000007529757220 */ /* 0x000fe40000410000 */
[C---:B------:R-:W-:Y:S02]  /*15940*/  FMUL.FTZ R118, R40.reuse, R118 ;  /* 0x0000007628767220 */ /* 0x040fe40000410000 */
[----:B--2---:R-:W-:Y:S02]  /*15950*/  FFMA.FTZ R0, R11, c[0x0][0x2d0], -R66 ;  /* 0x0000b4000b007a23 */ /* 0x004fe40000010842 */
[----:B------:R-:W-:Y:S02]  /*15960*/  FMUL.FTZ R119, R40, R119 ;  /* 0x0000007728777220 */ /* 0x000fe40000410000 */
[----:B------:R2:W5:Y:S01]  /*15970*/  MUFU.EX2 R58, R0 ;  /* 0x00000000003a7308 */ /* 0x0005620000000800 */
[C---:B------:R-:W-:Y:S02]  /*15980*/  FMUL.FTZ R120, R2.reuse, R120 ;  /* 0x0000007802787220 */ /* 0x040fe40000410000 */
[C---:B------:R-:W-:Y:S02]  /*15990*/  FMUL.FTZ R121, R2.reuse, R121 ;  /* 0x0000007902797220 */ /* 0x040fe40000410000 */
[----:B---3--:R-:W-:Y:S02]  /*159a0*/  FFMA.FTZ R4, R187, c[0x0][0x2d0], -R43 ;  /* 0x0000b400bb047a23 */ /* 0x008fe4000001082b */
[----:B----4-:R-:W-:Y:S02]  /*159b0*/  IMAD.MOV.U32 R139, RZ, RZ, R9 ;  /* 0x000000ffff8b7224 */ /* 0x010fe400078e0009 */
[C---:B------:R-:W-:Y:S01]  /*159c0*/  FMUL.FTZ R9, R2.reuse, R141 ;  /* 0x0000008d02097220 */ /* 0x040fe20000410000 */
[----:B------:R3:W4:Y:S01]  /*159d0*/  MUFU.EX2 R31, R4 ;  /* 0x00000004001f7308 */ /* 0x0007220000000800 */
[C---:B------:R-:W-:Y:S02]  /*159e0*/  FMUL.FTZ R124, R2.reuse, R124 ;  /* 0x0000007c027c7220 */ /* 0x040fe40000410000 */
[----:B------:R-:W-:Y:S07]  /*159f0*/  FMUL.FTZ R125, R2, R125 ;  /* 0x0000007d027d7220 */ /* 0x000fee0000410000 */
[----:B------:R1:W-:Y:S01]  /*15a00*/  MUFU.EX2 R141, R28 ;  /* 0x0000001c008d7308 */ /* 0x0003e20000000800 */
[----:B--2---:R-:W-:Y:S02]  /*15a10*/  FSEL R0, R3, RZ, P0 ;  /* 0x000000ff03007208 */ /* 0x004fe40000000000 */
[----:B------:R-:W-:Y:S03]  /*15a20*/  ISETP.GT.AND P0, PT, R229, UR4, PT ;  /* 0x00000004e5007c0c */ /* 0x000fe6000bf04270 */
[----:B------:R-:W-:Y:S01]  /*15a30*/  FADD.FTZ R0, -R0, R134 ;  /* 0x0000008600007221 */ /* 0x000fe20000010100 */
[----:B------:R-:W-:Y:S01]  /*15a40*/  MOV R134, R5 ;  /* 0x0000000500867202 */ /* 0x000fe20000000f00 */
[C---:B------:R-:W-:Y:S01]  /*15a50*/  FMUL.FTZ R5, R41.reuse, R137 ;  /* 0x0000008929057220 */ /* 0x040fe20000410000 */
[----:B------:R-:W-:Y:S01]  /*15a60*/  MOV R137, R6 ;  /* 0x0000000600897202 */ /* 0x000fe20000000f00 */
[----:B------:R-:W-:Y:S01]  /*15a70*/  FMUL.FTZ R0, R0, c[0x0][0x2d0] ;  /* 0x0000b40000007a20 */ /* 0x000fe20000410000 */
[----:B-----5:R-:W-:Y:S01]  /*15a80*/  F2FP.BF16.PACK_AB R37, R58, R134 ;  /* 0x000000863a25723e */ /* 0x020fe200000010ff */
[----:B---3--:R-:W-:Y:S01]  /*15a90*/  FMUL.FTZ R4, R41, R136 ;  /* 0x0000008829047220 */ /* 0x008fe20000410000 */
[----:B------:R-:W-:Y:S01]  /*15aa0*/  F2FP.BF16.PACK_AB R39, R139, R137 ;  /* 0x000000898b27723e */ /* 0x000fe200000010ff */
[----:B------:R-:W-:Y:S02]  /*15ab0*/  FMUL.FTZ R6, R40, R138 ;  /* 0x0000008a28067220 */ /* 0x000fe40000410000 */
[----:B------:R-:W2:Y:S01]  /*15ac0*/  MUFU.EX2 R0, R0 ;  /* 0x0000000000007308 */ /* 0x000ea20000000800 */
[----:B----4-:R-:W-:Y:S04]  /*15ad0*/  IMAD.MOV.U32 R136, RZ, RZ, R31 ;  /* 0x000000ffff887224 */ /* 0x010fe800078e001f */
[-C--:B-1----:R-:W-:Y:S05]  /*15ae0*/  HMMA.16816.F32.BF16 R4, R44, R20.reuse, R4 ;  /* 0x000000142c04723c */ /* 0x082fea0000041804 */
[----:B------:R1:W3:Y:S01]  /*15af0*/  MUFU.EX2 R138, R12 ;  /* 0x0000000c008a7308 */ /* 0x0002e20000000800 */
[----:B------:R-:W-:Y:S02]  /*15b00*/  FMUL.FTZ R28, R2, R160 ;  /* 0x000000a0021c7220 */ /* 0x000fe40000410000 */
[C---:B--2---:R-:W-:Y:S04]  /*15b10*/  FMUL.FTZ R10, R0.reuse, R142 ;  /* 0x0000008e000a7220 */ /* 0x044fe80000410000 */
[C---:B------:R-:W-:Y:S02]  /*15b20*/  FMUL.FTZ R11, R0.reuse, R143 ;  /* 0x0000008f000b7220 */ /* 0x040fe40000410000 */
[C---:B------:R-:W-:Y:S01]  /*15b30*/  FMUL.FTZ R26, R0.reuse, R158 ;  /* 0x0000009e001a7220 */ /* 0x040fe20000410000 */
[----:B------:R-:W-:Y:S01]  /*15b40*/  MOV R158, R52 ;  /* 0x00000034009e7202 */ /* 0x000fe20000000f00 */
[C---:B------:R-:W-:Y:S01]  /*15b50*/  FMUL.FTZ R27, R0.reuse, R159 ;  /* 0x0000009f001b7220 */ /* 0x040fe20000410000 */
[----:B------:R-:W-:Y:S01]  /*15b60*/  MOV R159, R58 ;  /* 0x0000003a009f7202 */ /* 0x000fe20000000f00 */
[----:B------:R-:W-:Y:S01]  /*15b70*/  FMUL.FTZ R106, R0, R106 ;  /* 0x0000006a006a7220 */ /* 0x000fe20000410000 */
[C---:B------:R-:W-:Y:S04]  /*15b80*/  HMMA.16816.F32.BF16 R8, R36.reuse, R20, R8 ;  /* 0x000000142408723c */ /* 0x040fe80000041808 */
[----:B-1----:R-:W-:Y:S02]  /*15b90*/  FMUL.FTZ R12, R2, R144 ;  /* 0x00000090020c7220 */ /* 0x002fe40000410000 */
[C---:B------:R-:W-:Y:S02]  /*15ba0*/  FMUL.FTZ R14, R0.reuse, R146 ;  /* 0x00000092000e7220 */ /* 0x040fe40000410000 */
[----:B------:R-:W-:Y:S04]  /*15bb0*/  FFMA.FTZ R20, R189, c[0x0][0x2d0], -R43 ;  /* 0x0000b400bd147a23 */ /* 0x000fe8000001082b */
[----:B------:R1:W2:Y:S01]  /*15bc0*/  MUFU.EX2 R95, R20 ;  /* 0x00000014005f7308 */ /* 0x0002a20000000800 */
[C---:B------:R-:W-:Y:S02]  /*15bd0*/  FMUL.FTZ R15, R0.reuse, R147 ;  /* 0x00000093000f7220 */ /* 0x040fe40000410000 */
[C---:B------:R-:W-:Y:S02]  /*15be0*/  FMUL.FTZ R107, R0.reuse, R107 ;  /* 0x0000006b006b7220 */ /* 0x040fe40000410000 */
[C---:B------:R-:W-:Y:S02]  /*15bf0*/  FMUL.FTZ R110, R0.reuse, R110 ;  /* 0x0000006e006e7220 */ /* 0x040fe40000410000 */
[C---:B------:R-:W-:Y:S01]  /*15c00*/  FMUL.FTZ R111, R0.reuse, R111 ;  /* 0x0000006f006f7220 */ /* 0x040fe20000410000 */
[-C--:B------:R-:W-:Y:S03]  /*15c10*/  HMMA.16816.F32.BF16 R12, R36, R22.reuse, R12 ;  /* 0x00000016240c723c */ /* 0x080fe6000004180c */
[----:B------:R-:W-:Y:S02]  /*15c20*/  IMAD.MOV.U32 R142, RZ, RZ, R182 ;  /* 0x000000ffff8e7224 */ /* 0x000fe400078e00b6 */
[C---:B------:R-:W-:Y:S01]  /*15c30*/  FMUL.FTZ R21, R41.reuse, R153 ;  /* 0x0000009929157220 */ /* 0x040fe20000410000 */
[----:B------:R-:W-:Y:S01]  /*15c40*/  MOV R153, R134 ;  /* 0x0000008600997202 */ /* 0x000fe20000000f00 */
[C---:B------:R-:W-:Y:S01]  /*15c50*/  FMUL.FTZ R30, R0.reuse, R162 ;  /* 0x000000a2001e7220 */ /* 0x040fe20000410000 */
[C---:B------:R-:W-:Y:S04]  /*15c60*/  HMMA.16816.F32.BF16 R16, R44.reuse, R22, R16 ;  /* 0x000000162c10723c */ /* 0x040fe80000041810 */
[C---:B------:R-:W-:Y:S02]  /*15c70*/  FMUL.FTZ R31, R0.reuse, R163 ;  /* 0x000000a3001f7220 */ /* 0x040fe40000410000 */
[----:B------:R-:W-:Y:S02]  /*15c80*/  FMUL.FTZ R122, R0, R122 ;  /* 0x0000007a007a7220 */ /* 0x000fe40000410000 */
[----:B-1----:R-:W-:Y:S02]  /*15c90*/  FMUL.FTZ R20, R41, R152 ;  /* 0x0000009829147220 */ /* 0x002fe40000410000 */
[----:B------:R-:W4:Y:S02]  /*15ca0*/  LDL.LU R152, [R1+0x14] ;  /* 0x0000140001987983 */ /* 0x000f240000300800 */
[C---:B------:R-:W-:Y:S01]  /*15cb0*/  FMUL.FTZ R22, R40.reuse, R154 ;  /* 0x0000009a28167220 */ /* 0x040fe20000410000 */
[----:B------:R-:W-:Y:S01]  /*15cc0*/  MOV R154, R133 ;  /* 0x00000085009a7202 */ /* 0x000fe20000000f00 */
[----:B------:R-:W-:Y:S02]  /*15cd0*/  FMUL.FTZ R23, R40, R155 ;  /* 0x0000009b28177220 */ /* 0x000fe40000410000 */
[----:B------:R-:W-:Y:S02]  /*15ce0*/  IMAD.MOV.U32 R162, RZ, RZ, R56 ;  /* 0x000000ffffa27224 */ /* 0x000fe400078e0038 */
[----:B------:R-:W-:Y:S02]  /*15cf0*/  FFMA.FTZ R56, R67, c[0x0][0x2d0], -R65 ;  /* 0x0000b40043387a23 */ /* 0x000fe40000010841 */
[----:B------:R-:W-:Y:S01]  /*15d00*/  IMAD.MOV.U32 R163, RZ, RZ, R139 ;  /* 0x000000ffffa37224 */ /* 0x000fe200078e008b */
[-C--:B------:R-:W-:Y:S01]  /*15d10*/  HMMA.16816.F32.BF16 R20, R44, R32.reuse, R20 ;  /* 0x000000202c14723c */ /* 0x080fe20000041814 */
[----:B------:R1:W-:Y:S02]  /*15d20*/  MUFU.EX2 R140, R56 ;  /* 0x00000038008c7308 */ /* 0x0003e40000000800 */
[C---:B------:R-:W-:Y:S02]  /*15d30*/  FMUL.FTZ R123, R0.reuse, R123 ;  /* 0x0000007b007b7220 */ /* 0x040fe40000410000 */
[C---:B------:R-:W-:Y:S02]  /*15d40*/  FMUL.FTZ R126, R0.reuse, R126 ;  /* 0x0000007e007e7220 */ /* 0x040fe40000410000 */
[----:B------:R-:W-:Y:S01]  /*15d50*/  FMUL.FTZ R127, R0, R127 ;  /* 0x0000007f007f7220 */ /* 0x000fe20000410000 */
[C---:B------:R-:W-:Y:S04]  /*15d60*/  HMMA.16816.F32.BF16 R24, R36.reuse, R32, R24 ;  /* 0x000000202418723c */ /* 0x040fe80000041818 */
[----:B------:R-:W-:Y:S03]  /*15d70*/  IMAD.MOV.U32 R155, RZ, RZ, R174 ;  /* 0x000000ffff9b7224 */ /* 0x000fe600078e00ae */
[--C-:B------:R-:W-:Y:S01]  /*15d80*/  FFMA.FTZ R32, R54, c[0x0][0x2d0], -R65.reuse ;  /* 0x0000b40036207a23 */ /* 0x100fe20000010841 */
[-C--:B------:R-:W-:Y:S03]  /*15d90*/  HMMA.16816.F32.BF16 R28, R36, R34.reuse, R28 ;  /* 0x00000022241c723c */ /* 0x080fe6000004181c */
[----:B------:R5:W-:Y:S01]  /*15da0*/  MUFU.EX2 R156, R32 ;  /* 0x00000020009c7308 */ /* 0x000be20000000800 */
[----:B------:R-:W-:Y:S04]  /*15db0*/  FMUL.FTZ R33, R41, R165 ;  /* 0x000000a529217220 */ /* 0x000fe80000410000 */
[C---:B------:R-:W-:Y:S04]  /*15dc0*/  HMMA.16816.F32.BF16 R100, R44.reuse, R34, R100 ;  /* 0x000000222c64723c */ /* 0x040fe80000041864 */
[--C-:B-1----:R-:W-:Y:S03]  /*15dd0*/  FFMA.FTZ R56, R70, c[0x0][0x2d0], -R65.reuse ;  /* 0x0000b40046387a23 */ /* 0x102fe60000010841 */
[C---:B------:R-:W-:Y:S01]  /*15de0*/  FMUL.FTZ R34, R40.reuse, R166 ;  /* 0x000000a628227220 */ /* 0x040fe20000410000 */
[----:B------:R1:W1:Y:S01]  /*15df0*/  MUFU.EX2 R59, R56 ;  /* 0x00000038003b7308 */ /* 0x0002620000000800 */
[----:B------:R-:W-:Y:S03]  /*15e00*/  FMUL.FTZ R35, R40, R167 ;  /* 0x000000a728237220 */ /* 0x000fe60000410000 */
[----:B-----5:R-:W-:Y:S02]  /*15e10*/  FFMA.FTZ R32, R55, c[0x0][0x2d0], -R65 ;  /* 0x0000b40037207a23 */ /* 0x020fe40000010841 */
[----:B------:R-:W5:Y:S04]  /*15e20*/  LDSM.16.MT88.4 R52, [R215+0x100] ;  /* 0x00010000d734783b */ /* 0x000f680000004200 */
[----:B------:R2:W-:Y:S01]  /*15e30*/  MUFU.EX2 R160, R32 ;  /* 0x0000002000a07308 */ /* 0x0005e20000000800 */
[--C-:B-1----:R-:W-:Y:S09]  /*15e40*/  FFMA.FTZ R56, R61, c[0x0][0x2d0], -R66.reuse ;  /* 0x0000b4003d387a23 */ /* 0x102ff20000010842 */
[----:B------:R-:W-:Y:S01]  /*15e50*/  MUFU.EX2 R249, R56 ;  /* 0x0000003800f97308 */ /* 0x000fe20000000800 */
[----:B--2---:R-:W-:Y:S07]  /*15e60*/  FMUL.FTZ R32, R41, R164 ;  /* 0x000000a429207220 */ /* 0x004fee0000410000 */
[-C--:B------:R-:W-:Y:S08]  /*15e70*/  HMMA.16816.F32.BF16 R32, R44, R48.reuse, R32 ;  /* 0x000000302c20723c */ /* 0x080ff00000041820 */
[C---:B------:R-:W-:Y:S07]  /*15e80*/  HMMA.16816.F32.BF16 R104, R36.reuse, R48, R104 ;  /* 0x000000302468723c */ /* 0x040fee0000041868 */
[--C-:B------:R-:W-:Y:S01]  /*15e90*/  FFMA.FTZ R48, R190, c[0x0][0x2d0], -R43.reuse ;  /* 0x0000b400be307a23 */ /* 0x100fe2000001082b */
[-C--:B------:R-:W-:Y:S03]  /*15ea0*/  HMMA.16816.F32.BF16 R108, R36, R50.reuse, R108 ;  /* 0x00000032246c723c */ /* 0x080fe6000004186c */
[----:B------:R1:W-:Y:S05]  /*15eb0*/  MUFU.EX2 R252, R48 ;  /* 0x0000003000fc7308 */ /* 0x0003ea0000000800 */
[C---:B------:R-:W-:Y:S08]  /*15ec0*/  HMMA.16816.F32.BF16 R112, R44.reuse, R50, R112 ;  /* 0x000000322c70723c */ /* 0x040ff00000041870 */
[-C--:B-----5:R-:W-:Y:S08]  /*15ed0*/  HMMA.16816.F32.BF16 R116, R44, R52.reuse, R116 ;  /* 0x000000342c74723c */ /* 0x0a0ff00000041874 */
[C---:B------:R-:W-:Y:S04]  /*15ee0*/  HMMA.16816.F32.BF16 R120, R36.reuse, R52, R120 ;  /* 0x000000342478723c */ /* 0x040fe80000041878 */
[--C-:B-1----:R-:W-:Y:S03]  /*15ef0*/  FFMA.FTZ R48, R57, c[0x0][0x2d0], -R66.reuse ;  /* 0x0000b40039307a23 */ /* 0x102fe60000010842 */
[--C-:B------:R-:W-:Y:S01]  /*15f00*/  FFMA.FTZ R52, R71, c[0x0][0x2d0], -R66.reuse ;  /* 0x0000b40047347a23 */ /* 0x100fe20000010842 */
[----:B------:R1:W-:Y:S01]  /*15f10*/  MUFU.EX2 R251, R48 ;  /* 0x0000003000fb7308 */ /* 0x0003e20000000800 */
[-C--:B------:R-:W-:Y:S07]  /*15f20*/  HMMA.16816.F32.BF16 R124, R36, R54.reuse, R124 ;  /* 0x00000036247c723c */ /* 0x080fee000004187c */
[C---:B------:R-:W-:Y:S02]  /*15f30*/  FMUL.FTZ R36, R41.reuse, R168 ;  /* 0x000000a829247220 */ /* 0x040fe40000410000 */
[----:B------:R2:W5:Y:S03]  /*15f40*/  MUFU.EX2 R248, R52 ;  /* 0x0000003400f87308 */ /* 0x0005660000000800 */
[----:B------:R-:W-:Y:S02]  /*15f50*/  FMUL.FTZ R37, R41, R169 ;  /* 0x000000a929257220 */ /* 0x000fe40000410000 */
[C---:B------:R-:W-:Y:S02]  /*15f60*/  FMUL.FTZ R38, R40.reuse, R170 ;  /* 0x000000aa28267220 */ /* 0x040fe40000410000 */
[----:B------:R-:W-:Y:S07]  /*15f70*/  FMUL.FTZ R39, R40, R171 ;  /* 0x000000ab28277220 */ /* 0x000fee0000410000 */
[----:B------:R-:W-:Y:S04]  /*15f80*/  HMMA.16816.F32.BF16 R36, R44, R54, R36 ;  /* 0x000000362c24723c */ /* 0x000fe80000041824 */
[----:B-1----:R-:W-:Y:S02]  /*15f90*/  FFMA.FTZ R48, R60, c[0x0][0x2d0], -R66 ;  /* 0x0000b4003c307a23 */ /* 0x002fe40000010842 */
[--C-:B------:R-:W-:Y:S01]  /*15fa0*/  FFMA.FTZ R60, R96, c[0x0][0x2d0], -R64.reuse ;  /* 0x0000b400603c7a23 */ /* 0x100fe20000010840 */
[----:B------:R-:W-:Y:S01]  /*15fb0*/  F2FP.BF16.PACK_AB R47, R141, R161 ;  /* 0x000000a18d2f723e */ /* 0x000fe200000010ff */
[----:B------:R1:W1:Y:S01]  /*15fc0*/  MUFU.EX2 R250, R48 ;  /* 0x0000003000fa7308 */ /* 0x0002620000000800 */
[----:B------:R-:W-:Y:S03]  /*15fd0*/  F2FP.BF16.PACK_AB R44, R136, R158 ;  /* 0x0000009e882c723e */ /* 0x000fe600000010ff */
[--C-:B--2---:R-:W-:Y:S01]  /*15fe0*/  FFMA.FTZ R52, R191, c[0x0][0x2d0], -R43.reuse ;  /* 0x0000b400bf347a23 */ /* 0x104fe2000001082b */
[----:B---3--:R-:W-:Y:S02]  /*15ff0*/  F2FP.BF16.PACK_AB R45, R138, R157 ;  /* 0x0000009d8a2d723e */ /* 0x008fe400000010ff */
[----:B------:R-:W-:Y:S02]  /*16000*/  F2FP.BF16.PACK_AB R46, R95, R162 ;  /* 0x000000a25f2e723e */ /* 0x000fe400000010ff */
[----:B------:R-:W-:Y:S01]  /*16010*/  MOV R191, R59 ;  /* 0x0000003b00bf7202 */ /* 0x000fe20000000f00 */
[----:B------:R2:W-:Y:S01]  /*16020*/  MUFU.EX2 R190, R52 ;  /* 0x0000003400be7308 */ /* 0x0005e20000000800 */
[----:B-----5:R-:W-:Y:S01]  /*16030*/  F2FP.BF16.PACK_AB R55, R248, R249 ;  /* 0x000000f9f837723e */ /* 0x020fe200000010ff */
[----:B------:R-:W-:Y:S01]  /*16040*/  LDSM.16.MT88.4 R56, [R216+0x900] ;  /* 0x00090000d838783b */ /* 0x000fe20000004200 */
[----:B------:R-:W-:Y:S07]  /*16050*/  F2FP.BF16.PACK_AB R54, R191, R140 ;  /* 0x0000008cbf36723e */ /* 0x000fee00000010ff */
[----:B------:R3:W-:Y:S01]  /*16060*/  MUFU.EX2 R166, R60 ;  /* 0x0000003c00a67308 */ /* 0x0007e20000000800 */
[----:B-1----:R-:W1:Y:S01]  /*16070*/  LDSM.16.MT88.4 R48, [R213+0x900] ;  /* 0x00090000d530783b */ /* 0x002e620000004200 */
[----:B------:R-:W-:Y:S01]  /*16080*/  F2FP.BF16.PACK_AB R53, R250, R251 ;  /* 0x000000fbfa35723e */ /* 0x000fe200000010ff */
[--C-:B--2---:R-:W-:Y:S07]  /*16090*/  FFMA.FTZ R52, R85, c[0x0][0x2d0], -R64.reuse ;  /* 0x0000b40055347a23 */ /* 0x104fee0000010840 */
[----:B------:R2:W-:Y:S01]  /*160a0*/  MUFU.EX2 R167, R52 ;  /* 0x0000003400a77308 */ /* 0x0005e20000000800 */
[----:B---3--:R-:W3:Y:S01]  /*160b0*/  LDSM.16.MT88.4 R60, [R214+0x900] ;  /* 0x00090000d63c783b */ /* 0x008ee20000004200 */
[----:B--2---:R-:W-:Y:S01]  /*160c0*/  F2FP.BF16.PACK_AB R52, R160, R156 ;  /* 0x0000009ca034723e */ /* 0x004fe200000010ff */
[-C--:B-1----:R-:W-:Y:S08]  /*160d0*/  HMMA.16816.F32.BF16 R4, R44, R48.reuse, R4 ;  /* 0x000000302c04723c */ /* 0x082ff00000041804 */
[C---:B------:R-:W-:Y:S07]  /*160e0*/  HMMA.16816.F32.BF16 R8, R52.reuse, R48, R8 ;  /* 0x000000303408723c */ /* 0x040fee0000041808 */
[--C-:B------:R-:W-:Y:S01]  /*160f0*/  FFMA.FTZ R48, R193, c[0x0][0x2d0], -R43.reuse ;  /* 0x0000b400c1307a23 */ /* 0x100fe2000001082b */
[-C--:B------:R-:W-:Y:S03]  /*16100*/  HMMA.16816.F32.BF16 R12, R52, R50.reuse, R12 ;  /* 0x00000032340c723c */ /* 0x080fe6000004180c */
[----:B------:R1:W-:Y:S01]  /*16110*/  MUFU.EX2 R189, R48 ;  /* 0x0000003000bd7308 */ /* 0x0003e20000000800 */
[----:B------:R-:W-:Y:S04]  /*16120*/  MOV R193, R141 ;  /* 0x0000008d00c17202 */ /* 0x000fe80000000f00 */
[C---:B------:R-:W-:Y:S08]  /*16130*/  HMMA.16816.F32.BF16 R16, R44.reuse, R50, R16 ;  /* 0x000000322c10723c */ /* 0x040ff00000041810 */
[-C--:B------:R-:W-:Y:S08]  /*16140*/  HMMA.16816.F32.BF16 R20, R44, R56.reuse, R20 ;  /* 0x000000382c14723c */ /* 0x080ff00000041814 */
[C---:B------:R-:W-:Y:S04]  /*16150*/  HMMA.16816.F32.BF16 R24, R52.reuse, R56, R24 ;  /* 0x000000383418723c */ /* 0x040fe80000041818 */
[----:B-1----:R-:W-:Y:S01]  /*16160*/  FFMA.FTZ R48, R194, c[0x0][0x2d0], -R43 ;  /* 0x0000b400c2307a23 */ /* 0x002fe2000001082b */
[----:B------:R-:W-:Y:S02]  /*16170*/  MOV R194, R95 ;  /* 0x0000005f00c27202 */ /* 0x000fe40000000f00 */
[--C-:B------:R-:W-:Y:S01]  /*16180*/  FFMA.FTZ R56, R83, c[0x0][0x2d0], -R65.reuse ;  /* 0x0000b40053387a23 */ /* 0x100fe20000010841 */
[-C--:B------:R-:W-:Y:S01]  /*16190*/  HMMA.16816.F32.BF16 R28, R52, R58.reuse, R28 ;  /* 0x0000003a341c723c */ /* 0x080fe2000004181c */
[----:B------:R1:W-:Y:S07]  /*161a0*/  MUFU.EX2 R188, R48 ;  /* 0x0000003000bc7308 */ /* 0x0003ee0000000800 */
        /* <DEDUP_REMOVED lines=13> */
[----:B------:R-:W-:Y:S08]  /*16280*/  MOV R192, R140 ;  /* 0x0000008c00c07202 */ /* 0x000ff00000000f00 */
[----:B------:R1:W-:Y:S01]  /*16290*/  MUFU.EX2 R186, R48 ;  /* 0x0000003000ba7308 */ /* 0x0003e20000000800 */
[--C-:B--2---:R-:W-:Y:S09]  /*162a0*/  FFMA.FTZ R56, R87, c[0x0][0x2d0], -R65.reuse ;  /* 0x0000b40057387a23 */ /* 0x104ff20000010841 */
[----:B------:R2:W-:Y:S01]  /*162b0*/  MUFU.EX2 R184, R56 ;  /* 0x0000003800b87308 */ /* 0x0005e20000000800 */
[----:B---3--:R-:W-:Y:S09]  /*162c0*/  FFMA.FTZ R60, R76, c[0x0][0x2d0], -R66 ;  /* 0x0000b4004c3c7a23 */ /* 0x008ff20000010842 */
[----:B------:R3:W-:Y:S01]  /*162d0*/  MUFU.EX2 R180, R60 ;  /* 0x0000003c00b47308 */ /* 0x0007e20000000800 */
[----:B-1----:R-:W-:Y:S09]  /*162e0*/  FFMA.FTZ R48, R82, c[0x0][0x2d0], -R65 ;  /* 0x0000b40052307a23 */ /* 0x002ff20000010841 */
[----:B------:R1:W-:Y:S01]  /*162f0*/  MUFU.EX2 R165, R48 ;  /* 0x0000003000a57308 */ /* 0x0003e20000000800 */
[--C-:B--2---:R-:W-:Y:S01]  /*16300*/  FFMA.FTZ R56, R195, c[0x0][0x2d0], -R43.reuse ;  /* 0x0000b400c3387a23 */ /* 0x104fe2000001082b */
[----:B------:R-:W-:Y:S08]  /*16310*/  MOV R195, R138 ;  /* 0x0000008a00c37202 */ /* 0x000ff00000000f00 */
[----:B------:R2:W-:Y:S01]  /*16320*/  MUFU.EX2 R183, R56 ;  /* 0x0000003800b77308 */ /* 0x0005e20000000800 */
[----:B---3--:R-:W-:Y:S01]  /*16330*/  FFMA.FTZ R60, R197, c[0x0][0x2d0], -R64 ;  /* 0x0000b400c53c7a23 */ /* 0x008fe20000010840 */
[----:B------:R-:W-:Y:S08]  /*16340*/  MOV R197, R176 ;  /* 0x000000b000c57202 */ /* 0x000ff00000000f00 */
[----:B------:R3:W-:Y:S01]  /*16350*/  MUFU.EX2 R176, R60 ;  /* 0x0000003c00b07308 */ /* 0x0007e20000000800 */
[----:B-1----:R-:W1:Y:S01]  /*16360*/  LDSM.16.MT88.4 R48, [R215+0x900] ;  /* 0x00090000d730783b */ /* 0x002e620000004200 */
[--C-:B--2---:R-:W-:Y:S08]  /*16370*/  FFMA.FTZ R56, R72, c[0x0][0x2d0], -R66.reuse ;  /* 0x0000b40048387a23 */ /* 0x104ff00000010842 */
[----:B------:R2:W5:Y:S01]  /*16380*/  MUFU.EX2 R182, R56 ;  /* 0x0000003800b67308 */ /* 0x0005620000000800 */
[----:B---3--:R-:W-:Y:S08]  /*16390*/  LDSM.16.MT88.4 R60, [R214+0x1100] ;  /* 0x00110000d63c783b */ /* 0x008ff00000004200 */
[----:B--2---:R-:W2:Y:S01]  /*163a0*/  LDSM.16.MT88.4 R56, [R213+0x1100] ;  /* 0x00110000d538783b */ /* 0x004ea20000004200 */
[-C--:B-1----:R-:W-:Y:S08]  /*163b0*/  HMMA.16816.F32.BF16 R116, R44, R48.reuse, R116 ;  /* 0x000000302c74723c */ /* 0x082ff00000041874 */
[C---:B------:R-:W-:Y:S07]  /*163c0*/  HMMA.16816.F32.BF16 R120, R52.reuse, R48, R120 ;  /* 0x000000303478723c */ /* 0x040fee0000041878 */
[----:B------:R-:W-:Y:S01]  /*163d0*/  FFMA.FTZ R48, R77, c[0x0][0x2d0], -R66 ;  /* 0x0000b4004d307a23 */ /* 0x000fe20000010842 */
[-C--:B------:R-:W-:Y:S01]  /*163e0*/  HMMA.16816.F32.BF16 R124, R52, R50.reuse, R124 ;  /* 0x00000032347c723c */ /* 0x080fe2000004187c */
[----:B------:R-:W1:Y:S02]  /*163f0*/  LDSM.16.MT88.4 R52, [R216+0x1100] ;  /* 0x00110000d834783b */ /* 0x000e640000004200 */
[----:B------:R3:W2:Y:S01]  /*16400*/  MUFU.EX2 R179, R48 ;  /* 0x0000003000b37308 */ /* 0x0006a20000000800 */
[----:B-----5:R-:W-:Y:S04]  /*16410*/  F2FP.BF16.PACK_AB R49, R181, R182 ;  /* 0x000000b6b531723e */ /* 0x020fe800000010ff */
[----:B------:R-:W-:Y:S07]  /*16420*/  HMMA.16816.F32.BF16 R36, R44, R50, R36 ;  /* 0x000000322c24723c */ /* 0x000fee0000041824 */
[----:B------:R-:W-:Y:S02]  /*16430*/  F2FP.BF16.PACK_AB R44, R190, R252 ;  /* 0x000000fcbe2c723e */ /* 0x000fe400000010ff */
[----:B------:R-:W-:Y:S03]  /*16440*/  F2FP.BF16.PACK_AB R45, R166, R167 ;  /* 0x000000a7a62d723e */ /* 0x000fe600000010ff */
[----:B------:R-:W-:Y:S02]  /*16450*/  F2FP.BF16.PACK_AB R46, R188, R189 ;  /* 0x000000bdbc2e723e */ /* 0x000fe400000010ff */
[----:B------:R-:W-:Y:S02]  /*16460*/  F2FP.BF16.PACK_AB R47, R186, R187 ;  /* 0x000000bbba2f723e */ /* 0x000fe400000010ff */
[----:B------:R-:W-:Y:S01]  /*16470*/  F2FP.BF16.PACK_AB R50, R184, R185 ;  /* 0x000000b9b832723e */ /* 0x000fe200000010ff */
[--C-:B---3--:R-:W-:Y:S01]  /*16480*/  FFMA.FTZ R48, R198, c[0x0][0x2d0], -R43.reuse ;  /* 0x0000b400c6307a23 */ /* 0x108fe2000001082b */
[----:B--2---:R-:W-:Y:S03]  /*16490*/  F2FP.BF16.PACK_AB R51, R179, R180 ;  /* 0x000000b4b333723e */ /* 0x004fe600000010ff */
[-C--:B------:R-:W-:Y:S01]  /*164a0*/  HMMA.16816.F32.BF16 R4, R44, R56.reuse, R4 ;  /* 0x000000382c04723c */ /* 0x080fe20000041804 */
[----:B------:R2:W-:Y:S02]  /*164b0*/  MUFU.EX2 R178, R48 ;  /* 0x0000003000b27308 */ /* 0x0005e40000000800 */
[----:B------:R-:W-:Y:S02]  /*164c0*/  IMAD.MOV.U32 R198, RZ, RZ, R136 ;  /* 0x000000ffffc67224 */ /* 0x000fe400078e0088 */
[----:B--2---:R-:W-:Y:S01]  /*164d0*/  FFMA.FTZ R48, R196, c[0x0][0x2d0], -R64 ;  /* 0x0000b400c4307a23 */ /* 0x004fe20000010840 */
[----:B------:R-:W-:Y:S05]  /*164e0*/  MOV R196, R137 ;  /* 0x0000008900c47202 */ /* 0x000fea0000000f00 */
[----:B------:R2:W-:Y:S02]  /*164f0*/  MUFU.EX2 R177, R48 ;  /* 0x0000003000b17308 */ /* 0x0005e40000000800 */
[----:B--2---:R-:W-:Y:S07]  /*16500*/  F2FP.BF16.PACK_AB R48, R164, R165 ;  /* 0x000000a5a430723e */ /* 0x004fee00000010ff */
[C---:B------:R-:W-:Y:S07]  /*16510*/  HMMA.16816.F32.BF16 R8, R48.reuse, R56, R8 ;  /* 0x000000383008723c */ /* 0x040fee0000041808 */
[--C-:B------:R-:W-:Y:S01]  /*16520*/  FFMA.FTZ R56, R203, c[0x0][0x2d0], -R43.reuse ;  /* 0x0000b400cb387a23 */ /* 0x100fe2000001082b */
[-C--:B------:R-:W-:Y:S04]  /*16530*/  HMMA.16816.F32.BF16 R12, R48, R58.reuse, R12 ;  /* 0x0000003a300c723c */ /* 0x080fe8000004180c */
[----:B------:R-:W-:Y:S02]  /*16540*/  MOV R203, R175 ;  /* 0x000000af00cb7202 */ /* 0x000fe40000000f00 */
[----:B------:R2:W-:Y:S02]  /*16550*/  MUFU.EX2 R175, R56 ;  /* 0x0000003800af7308 */ /* 0x0005e40000000800 */
[C---:B------:R-:W-:Y:S08]  /*16560*/  HMMA.16816.F32.BF16 R16, R44.reuse, R58, R16 ;  /* 0x0000003a2c10723c */ /* 0x040ff00000041810 */
[-C--:B-1----:R-:W-:Y:S08]  /*16570*/  HMMA.16816.F32.BF16 R20, R44, R52.reuse, R20 ;  /* 0x000000342c14723c */ /* 0x082ff00000041814 */
[C---:B------:R-:W-:Y:S04]  /*16580*/  HMMA.16816.F32.BF16 R24, R48.reuse, R52, R24 ;  /* 0x000000343018723c */ /* 0x040fe80000041818 */
[----:B--2---:R-:W-:Y:S04]  /*16590*/  FFMA.FTZ R56, R204, c[0x0][0x2d0], -R43 ;  /* 0x0000b400cc387a23 */ /* 0x004fe8000001082b */
[-C--:B------:R-:W-:Y:S01]  /*165a0*/  HMMA.16816.F32.BF16 R28, R48, R54.reuse, R28 ;  /* 0x00000036301c723c */ /* 0x080fe2000004181c */
[----:B------:R1:W-:Y:S03]  /*165b0*/  MUFU.EX2 R174, R56 ;  /* 0x0000003800ae7308 */ /* 0x0003e60000000800 */
[----:B------:R-:W-:Y:S02]  /*165c0*/  FFMA.FTZ R52, R98, c[0x0][0x2d0], -R65 ;  /* 0x0000b40062347a23 */ /* 0x000fe40000010841 */
[----:B------:R-:W-:Y:S02]  /*165d0*/  IMAD.MOV.U32 R204, RZ, RZ, R142 ;  /* 0x000000ffffcc7224 */ /* 0x000fe400078e008e */
[C---:B------:R-:W-:Y:S03]  /*165e0*/  HMMA.16816.F32.BF16 R100, R44.reuse, R54, R100 ;  /* 0x000000362c64723c */ /* 0x040fe60000041864 */
[----:B------:R2:W-:Y:S01]  /*165f0*/  MUFU.EX2 R133, R52 ;  /* 0x0000003400857308 */ /* 0x0005e20000000800 */
[----:B------:R-:W-:Y:S04]  /*16600*/  IMAD.MOV.U32 R142, RZ, RZ, R135 ;  /* 0x000000ffff8e7224 */ /* 0x000fe800078e0087 */
[-C--:B------:R-:W-:Y:S08]  /*16610*/  HMMA.16816.F32.BF16 R32, R44, R60.reuse, R32 ;  /* 0x0000003c2c20723c */ /* 0x080ff00000041820 */
[C---:B------:R-:W-:Y:S04]  /*16620*/  HMMA.16816.F32.BF16 R104, R48.reuse, R60, R104 ;  /* 0x0000003c3068723c */ /* 0x040fe80000041868 */
[----:B-1----:R-:W-:Y:S01]  /*16630*/  FFMA.FTZ R56, R201, c[0x0][0x2d0], -R64 ;  /* 0x0000b400c9387a23 */ /* 0x002fe20000010840 */
[----:B------:R-:W-:Y:S02]  /*16640*/  MOV R201, R172 ;  /* 0x000000ac00c97202 */ /* 0x000fe40000000f00 */
[----:B------:R-:W-:Y:S01]  /*16650*/  FFMA.FTZ R60, R89, c[0x0][0x2d0], -R66 ;  /* 0x0000b400593c7a23 */ /* 0x000fe20000010842 */
[-C--:B------:R-:W-:Y:S01]  /*16660*/  HMMA.16816.F32.BF16 R108, R48, R62.reuse, R108 ;  /* 0x0000003e306c723c */ /* 0x080fe2000004186c */
[----:B------:R1:W-:Y:S03]  /*16670*/  MUFU.EX2 R172, R56 ;  /* 0x0000003800ac7308 */ /* 0x0003e60000000800 */
[--C-:B--2---:R-:W-:Y:S04]  /*16680*/  FFMA.FTZ R52, R99, c[0x0][0x2d0], -R65.reuse ;  /* 0x0000b40063347a23 */ /* 0x104fe80000010841 */
[C---:B------:R-:W-:Y:S03]  /*16690*/  HMMA.16816.F32.BF16 R112, R44.reuse, R62, R112 ;  /* 0x0000003e2c70723c */ /* 0x040fe60000041870 */
[----:B------:R2:W-:Y:S10]  /*166a0*/  MUFU.EX2 R135, R52 ;  /* 0x0000003400877308 */ /* 0x0005f40000000800 */
[----:B------:R3:W-:Y:S01]  /*166b0*/  MUFU.EX2 R98, R60 ;  /* 0x0000003c00627308 */ /* 0x0007e20000000800 */
[----:B-1----:R-:W-:Y:S01]  /*166c0*/  FFMA.FTZ R56, R202, c[0x0][0x2d0], -R64 ;  /* 0x0000b400ca387a23 */ /* 0x002fe20000010840 */
[----:B------:R-:W-:Y:S08]  /*166d0*/  MOV R202, R173 ;  /* 0x000000ad00ca7202 */ /* 0x000ff00000000f00 */
[----:B------:R1:W-:Y:S01]  /*166e0*/  MUFU.EX2 R173, R56 ;  /* 0x0000003800ad7308 */ /* 0x0003e20000000800 */
[--C-:B--2---:R-:W-:Y:S01]  /*166f0*/  FFMA.FTZ R52, R199, c[0x0][0x2d0], -R65.reuse ;  /* 0x0000b400c7347a23 */ /* 0x104fe20000010841 */
[----:B------:R-:W-:Y:S08]  /*16700*/  MOV R199, R132 ;  /* 0x0000008400c77202 */ /* 0x000ff00000000f00 */
[----:B------:R2:W-:Y:S01]  /*16710*/  MUFU.EX2 R132, R52 ;  /* 0x0000003400847308 */ /* 0x0005e20000000800 */
[----:B---3--:R-:W-:Y:S09]  /*16720*/  FFMA.FTZ R60, R92, c[0x0][0x2d0], -R66 ;  /* 0x0000b4005c3c7a23 */ /* 0x008ff20000010842 */
[----:B------:R3:W-:Y:S01]  /*16730*/  MUFU.EX2 R97, R60 ;  /* 0x0000003c00617308 */ /* 0x0007e20000000800 */
[----:B-1----:R-:W1:Y:S01]  /*16740*/  LDSM.16.MT88.4 R56, [R215+0x1100] ;  /* 0x00110000d738783b */ /* 0x002e620000004200 */
[----:B--2---:R-:W-:Y:S01]  /*16750*/  FFMA.FTZ R52, R200, c[0x0][0x2d0], -R65 ;  /* 0x0000b400c8347a23 */ /* 0x004fe20000010841 */
[----:B------:R-:W-:Y:S07]  /*16760*/  MOV R200, R131 ;  /* 0x0000008300c87202 */ /* 0x000fee0000000f00 */
[----:B------:R2:W5:Y:S01]  /*16770*/  MUFU.EX2 R134, R52 ;  /* 0x0000003400867308 */ /* 0x0005620000000800 */
[----:B---3--:R-:W-:Y:S02]  /*16780*/  FFMA.FTZ R60, R207, c[0x0][0x2d0], -R64 ;  /* 0x0000b400cf3c7a23 */ /* 0x008fe40000010840 */
[----:B------:R-:W-:Y:S02]  /*16790*/  IMAD.MOV.U32 R207, RZ, RZ, R69 ;  /* 0x000000ffffcf7224 */ /* 0x000fe400078e0045 */
[--C-:B--2---:R-:W-:Y:S01]  /*167a0*/  FFMA.FTZ R52, R205, c[0x0][0x2d0], -R43.reuse ;  /* 0x0000b400cd347a23 */ /* 0x104fe2000001082b */
[-C--:B-1----:R-:W-:Y:S01]  /*167b0*/  HMMA.16816.F32.BF16 R116, R44, R56.reuse, R116 ;  /* 0x000000382c74723c */ /* 0x082fe20000041874 */
[----:B------:R-:W2:Y:S03]  /*167c0*/  LDL.LU R205, [R1+0x10] ;  /* 0x0000100001cd7983 */ /* 0x000ea60000300800 */
[----:B------:R1:W-:Y:S04]  /*167d0*/  MUFU.EX2 R131, R52 ;  /* 0x0000003400837308 */ /* 0x0003e80000000800 */
[C---:B------:R-:W-:Y:S07]  /*167e0*/  HMMA.16816.F32.BF16 R120, R48.reuse, R56, R120 ;  /* 0x000000383078723c */ /* 0x040fee0000041878 */
[--C-:B------:R-:W-:Y:S01]  /*167f0*/  FFMA.FTZ R56, R93, c[0x0][0x2d0], -R66.reuse ;  /* 0x0000b4005d387a23 */ /* 0x100fe20000010842 */
[-C--:B------:R-:W-:Y:S01]  /*16800*/  HMMA.16816.F32.BF16 R124, R48, R58.reuse, R124 ;  /* 0x0000003a307c723c */ /* 0x080fe2000004187c */
[----:B------:R3:W-:Y:S06]  /*16810*/  MUFU.EX2 R93, R60 ;  /* 0x0000003c005d7308 */ /* 0x0007ec0000000800 */
[--C-:B------:R-:W-:Y:S01]  /*16820*/  FFMA.FTZ R48, R211, c[0x0][0x2d0], -R43.reuse ;  /* 0x0000b400d3307a23 */ /* 0x100fe2000001082b */
[----:B------:R-:W-:Y:S03]  /*16830*/  HMMA.16816.F32.BF16 R36, R44, R58, R36 ;  /* 0x0000003a2c24723c */ /* 0x000fe60000041824 */
[----:B------:R4:W-:Y:S01]  /*16840*/  MUFU.EX2 R95, R48 ;  /* 0x00000030005f7308 */ /* 0x0009e20000000800 */
[----:B-1----:R-:W-:Y:S01]  /*16850*/  FFMA.FTZ R52, R88, c[0x0][0x2d0], -R66 ;  /* 0x0000b40058347a23 */ /* 0x002fe20000010842 */
[----:B-----5:R-:W-:Y:S01]  /*16860*/  F2FP.BF16.PACK_AB R50, R134, R132 ;  /* 0x000000848632723e */ /* 0x020fe200000010ff */
[----:B------:R-:W-:Y:S01]  /*16870*/  IMAD.MOV.U32 R211, RZ, RZ, R142 ;  /* 0x000000ffffd37224 */ /* 0x000fe200078e008e */
[----:B------:R-:W-:Y:S02]  /*16880*/  F2FP.BF16.PACK_AB R44, R178, R183 ;  /* 0x000000b7b22c723e */ /* 0x000fe400000010ff */
[----:B------:R-:W-:Y:S03]  /*16890*/  F2FP.BF16.PACK_AB R45, R176, R177 ;  /* 0x000000b1b02d723e */ /* 0x000fe600000010ff */
[----:B------:R-:W-:Y:S01]  /*168a0*/  F2FP.BF16.PACK_AB R46, R174, R175 ;  /* 0x000000afae2e723e */ /* 0x000fe200000010ff */
[----:B------:R-:W1:Y:S01]  /*168b0*/  MUFU.EX2 R99, R52 ;  /* 0x0000003400637308 */ /* 0x000e620000000800 */
[----:B------:R-:W-:Y:S02]  /*168c0*/  F2FP.BF16.PACK_AB R47, R173, R172 ;  /* 0x000000acad2f723e */ /* 0x000fe400000010ff */
[----:B------:R-:W-:Y:S01]  /*168d0*/  MOV R142, R68 ;  /* 0x00000044008e7202 */ /* 0x000fe20000000f00 */
[----:B---3--:R-:W-:Y:S06]  /*168e0*/  LDSM.16.MT88.4 R60, [R214+0x1900] ;  /* 0x00190000d63c783b */ /* 0x008fec0000004200 */
[----:B------:R3:W5:Y:S01]  /*168f0*/  MUFU.EX2 R96, R56 ;  /* 0x0000003800607308 */ /* 0x0007620000000800 */
[--C-:B----4-:R-:W-:Y:S02]  /*16900*/  FFMA.FTZ R48, R206, c[0x0][0x2d0], -R64.reuse ;  /* 0x0000b400ce307a23 */ /* 0x110fe40000010840 */
[----:B------:R-:W4:Y:S07]  /*16910*/  LDL.LU R206, [R1+0xc] ;  /* 0x00000c0001ce7983 */ /* 0x000f2e0000300800 */
[----:B------:R5:W-:Y:S01]  /*16920*/  MUFU.EX2 R89, R48 ;  /* 0x0000003000597308 */ /* 0x000be20000000800 */
[----:B------:R-:W4:Y:S01]  /*16930*/  LDL.LU R141, [R1+0x8] ;  /* 0x00000800018d7983 */ /* 0x000f220000300800 */
[----:B-1----:R-:W-:Y:S03]  /*16940*/  F2FP.BF16.PACK_AB R49, R98, R99 ;  /* 0x000000636231723e */ /* 0x002fe600000010ff */
[----:B------:R-:W1:Y:S08]  /*16950*/  LDSM.16.MT88.4 R52, [R213+0x1900] ;  /* 0x00190000d534783b */ /* 0x000e700000004200 */
[----:B---3--:R-:W3:Y:S01]  /*16960*/  LDSM.16.MT88.4 R56, [R216+0x1900] ;  /* 0x00190000d838783b */ /* 0x008ee20000004200 */
[----:B-----5:R-:W-:Y:S02]  /*16970*/  F2FP.BF16.PACK_AB R51, R96, R97 ;  /* 0x000000616033723e */ /* 0x020fe400000010ff */
[----:B------:R-:W-:Y:S01]  /*16980*/  F2FP.BF16.PACK_AB R48, R135, R133 ;  /* 0x000000858730723e */ /* 0x000fe200000010ff */
[-C--:B-1----:R-:W-:Y:S08]  /*16990*/  HMMA.16816.F32.BF16 R4, R44, R52.reuse, R4 ;  /* 0x000000342c04723c */ /* 0x082ff00000041804 */
[C---:B------:R-:W-:Y:S07]  /*169a0*/  HMMA.16816.F32.BF16 R8, R48.reuse, R52, R8 ;  /* 0x000000343008723c */ /* 0x040fee0000041808 */
[--C-:B------:R-:W-:Y:S01]  /*169b0*/  FFMA.FTZ R52, R234, c[0x0][0x2d0], -R43.reuse ;  /* 0x0000b400ea347a23 */ /* 0x100fe2000001082b */
[-C--:B------:R-:W-:Y:S03]  /*169c0*/  HMMA.16816.F32.BF16 R12, R48, R54.reuse, R12 ;  /* 0x00000036300c723c */ /* 0x080fe6000004180c */
[----:B------:R1:W-:Y:S05]  /*169d0*/  MUFU.EX2 R88, R52 ;  /* 0x0000003400587308 */ /* 0x0003ea0000000800 */
[C---:B------:R-:W-:Y:S08]  /*169e0*/  HMMA.16816.F32.BF16 R16, R44.reuse, R54, R16 ;  /* 0x000000362c10723c */ /* 0x040ff00000041810 */
[-C--:B---3--:R-:W-:Y:S08]  /*169f0*/  HMMA.16816.F32.BF16 R20, R44, R56.reuse, R20 ;  /* 0x000000382c14723c */ /* 0x088ff00000041814 */
        /* <DEDUP_REMOVED lines=21> */
[----:B-----5:R-:W-:Y:S09]  /*16b50*/  FFMA.FTZ R60, R78, c[0x0][0x2d0], -R66 ;  /* 0x0000b4004e3c7a23 */ /* 0x020ff20000010842 */
[----:B------:R5:W-:Y:S01]  /*16b60*/  MUFU.EX2 R68, R60 ;  /* 0x0000003c00447308 */ /* 0x000be20000000800 */
[----:B-1----:R-:W-:Y:S09]  /*16b70*/  FFMA.FTZ R52, R208, c[0x0][0x2d0], -R65 ;  /* 0x0000b400d0347a23 */ /* 0x002ff20000010841 */
[----:B------:R1:W-:Y:S01]  /*16b80*/  MUFU.EX2 R83, R52 ;  /* 0x0000003400537308 */ /* 0x0003e20000000800 */
[----:B---3--:R-:W-:Y:S09]  /*16b90*/  FFMA.FTZ R56, R236, c[0x0][0x2d0], -R43 ;  /* 0x0000b400ec387a23 */ /* 0x008ff2000001082b */
[----:B------:R3:W-:Y:S01]  /*16ba0*/  MUFU.EX2 R81, R56 ;  /* 0x0000003800517308 */ /* 0x0007e20000000800 */
[----:B-----5:R-:W-:Y:S09]  /*16bb0*/  FFMA.FTZ R60, R238, c[0x0][0x2d0], -R64 ;  /* 0x0000b400ee3c7a23 */ /* 0x020ff20000010840 */
[----:B------:R5:W-:Y:S01]  /*16bc0*/  MUFU.EX2 R73, R60 ;  /* 0x0000003c00497308 */ /* 0x000be20000000800 */
[----:B-1----:R-:W1:Y:S01]  /*16bd0*/  LDSM.16.MT88.4 R52, [R215+0x1900] ;  /* 0x00190000d734783b */ /* 0x002e620000004200 */
[----:B---3--:R-:W-:Y:S08]  /*16be0*/  FFMA.FTZ R56, R74, c[0x0][0x2d0], -R66 ;  /* 0x0000b4004a387a23 */ /* 0x008ff00000010842 */
[----:B------:R3:W1:Y:S01]  /*16bf0*/  MUFU.EX2 R80, R56 ;  /* 0x0000003800507308 */ /* 0x0006620000000800 */
[----:B-----5:R-:W-:Y:S01]  /*16c00*/  LDSM.16.MT88.4 R60, [R214+0x2100] ;  /* 0x00210000d63c783b */ /* 0x020fe20000004200 */
[----:B--2---:R-:W-:Y:S07]  /*16c10*/  FFMA.FTZ R2, R2, R205, R211 ;  /* 0x000000cd02027223 */ /* 0x004fee00000100d3 */
[----:B---3--:R-:W2:Y:S01]  /*16c20*/  LDSM.16.MT88.4 R56, [R213+0x2100] ;  /* 0x00210000d538783b */ /* 0x008ea20000004200 */
[----:B------:R-:W-:Y:S01]  /*16c30*/  FADD.FTZ R2, R202, R2 ;  /* 0x00000002ca027221 */ /* 0x000fe20000010000 */
[-C--:B-1----:R-:W-:Y:S08]  /*16c40*/  HMMA.16816.F32.BF16 R116, R44, R52.reuse, R116 ;  /* 0x000000342c74723c */ /* 0x082ff00000041874 */
[C---:B------:R-:W-:Y:S07]  /*16c50*/  HMMA.16816.F32.BF16 R120, R48.reuse, R52, R120 ;  /* 0x000000343078723c */ /* 0x040fee0000041878 */
[----:B------:R-:W-:Y:S01]  /*16c60*/  FFMA.FTZ R52, R79, c[0x0][0x2d0], -R66 ;  /* 0x0000b4004f347a23 */ /* 0x000fe20000010842 */
[-C--:B------:R-:W-:Y:S03]  /*16c70*/  HMMA.16816.F32.BF16 R124, R48, R54.reuse, R124 ;  /* 0x00000036307c723c */ /* 0x080fe6000004187c */
[----:B------:R1:W3:Y:S04]  /*16c80*/  MUFU.EX2 R67, R52 ;  /* 0x0000003400437308 */ /* 0x0002e80000000800 */
[----:B------:R-:W-:Y:S01]  /*16c90*/  FFMA.FTZ R48, R240, c[0x0][0x2d0], -R43 ;  /* 0x0000b400f0307a23 */ /* 0x000fe2000001082b */
[----:B------:R-:W-:Y:S04]  /*16ca0*/  HMMA.16816.F32.BF16 R36, R44, R54, R36 ;  /* 0x000000362c24723c */ /* 0x000fe80000041824 */
[----:B------:R-:W-:Y:S01]  /*16cb0*/  F2FP.BF16.PACK_AB R50, R82, R84 ;  /* 0x000000545232723e */ /* 0x000fe200000010ff */
[----:B------:R5:W5:Y:S01]  /*16cc0*/  MUFU.EX2 R76, R48 ;  /* 0x00000030004c7308 */ /* 0x000b620000000800 */
[----:B------:R-:W-:Y:S02]  /*16cd0*/  F2FP.BF16.PACK_AB R49, R77, R80 ;  /* 0x000000504d31723e */ /* 0x000fe400000010ff */
[----:B------:R-:W-:Y:S04]  /*16ce0*/  F2FP.BF16.PACK_AB R44, R95, R131 ;  /* 0x000000835f2c723e */ /* 0x000fe800000010ff */
[----:B------:R-:W-:Y:S02]  /*16cf0*/  F2FP.BF16.PACK_AB R45, R93, R89 ;  /* 0x000000595d2d723e */ /* 0x000fe400000010ff */
[----:B------:R-:W-:Y:S02]  /*16d00*/  F2FP.BF16.PACK_AB R46, R92, R88 ;  /* 0x000000585c2e723e */ /* 0x000fe400000010ff */
[----:B------:R-:W-:Y:S01]  /*16d10*/  F2FP.BF16.PACK_AB R47, R87, R86 ;  /* 0x00000056572f723e */ /* 0x000fe200000010ff */
[----:B-1----:R-:W1:Y:S01]  /*16d20*/  LDSM.16.MT88.4 R52, [R216+0x2100] ;  /* 0x00210000d834783b */ /* 0x002e620000004200 */
[----:B---3--:R-:W-:Y:S01]  /*16d30*/  F2FP.BF16.PACK_AB R51, R67, R68 ;  /* 0x000000444333723e */ /* 0x008fe200000010ff */
[----:B----4-:R-:W-:Y:S04]  /*16d40*/  FFMA.FTZ R40, R40, R206, R207 ;  /* 0x000000ce28287223 */ /* 0x010fe800000100cf */
[-C--:B--2---:R-:W-:Y:S03]  /*16d50*/  HMMA.16816.F32.BF16 R4, R44, R56.reuse, R4 ;  /* 0x000000382c04723c */ /* 0x084fe60000041804 */
[----:B------:R-:W-:Y:S02]  /*16d60*/  FFMA.FTZ R41, R41, R141, R142 ;  /* 0x0000008d29297223 */ /* 0x000fe4000001008e */
[--C-:B-----5:R-:W-:Y:S01]  /*16d70*/  FFMA.FTZ R48, R237, c[0x0][0x2d0], -R64.reuse ;  /* 0x0000b400ed307a23 */ /* 0x120fe20000010840 */
[----:B------:R-:W-:Y:S03]  /*16d80*/  F2FP.BF16.PACK_AB R168, R76, R81 ;  /* 0x000000514ca8723e */ /* 0x000fe600000010ff */
[----:B------:R2:W3:Y:S03]  /*16d90*/  MUFU.EX2 R75, R48 ;  /* 0x00000030004b7308 */ /* 0x0004e60000000800 */
        /* <DEDUP_REMOVED lines=47> */
[----:B------:R-:W-:Y:S06]  /*17090*/  FFMA.FTZ R66, R42, c[0x0][0x2d0], -R66 ;  /* 0x0000b4002a427a23 */ /* 0x000fec0000010842 */
[----:B------:R-:W-:Y:S10]  /*170a0*/  MUFU.EX2 R43, R43 ;  /* 0x0000002b002b7308 */ /* 0x000ff40000000800 */
[----:B------:R-:W2:Y:S02]  /*170b0*/  MUFU.EX2 R66, R66 ;  /* 0x0000004200427308 */ /* 0x000ea40000000800 */
[----:B--2---:R-:W-:Y:S07]  /*170c0*/  F2FP.BF16.PACK_AB R47, R66, R43 ;  /* 0x0000002b422f723e */ /* 0x004fee00000010ff */
        /* <DEDUP_REMOVED lines=8> */
[----:B------:R-:W-:Y:S02]  /*17150*/  FFMA.FTZ R12, R0, R152, R153 ;  /* 0x00000098000c7223 */ /* 0x000fe40000010099 */
[----:B------:R-:W-:Y:S01]  /*17160*/  FADD.FTZ R8, R204, R8 ;  /* 0x00000008cc087221 */ /* 0x000fe20000010000 */
[-C--:B-1----:R-:W-:Y:S03]  /*17170*/  HMMA.16816.F32.BF16 R152, R168, R48.reuse, R20 ;  /* 0x00000030a898723c */ /* 0x082fe60000041814 */
        /* <DEDUP_REMOVED lines=108> */
.L_x_284:
[----:B-1----:R-:W3:Y:S04]  /*17840*/  LDL.LU R0, [R1+0x8] ;  /* 0x0000080001007983 */ /* 0x002ee80000300800 */
[----:B--2---:R-:W2:Y:S04]  /*17850*/  LDL.LU R4, [R1+0xc] ;  /* 0x00000c0001047983 */ /* 0x004ea80000300800 */
[----:B------:R-:W4:Y:S04]  /*17860*/  LDL.LU R9, [R1+0x10] ;  /* 0x0000100001097983 */ /* 0x000f280000300800 */
[----:B------:R-:W5:Y:S01]  /*17870*/  LDL.LU R2, [R1+0x14] ;  /* 0x0000140001027983 */ /* 0x000f620000300800 */
[----:B------:R-:W-:-:S02]  /*17880*/  MOV R37, 0xff800000 ;  /* 0xff80000000257802 */ /* 0x000fc40000000f00 */
[----:B------:R-:W-:Y:S02]  /*17890*/  MOV R38, 0xff800000 ;  /* 0xff80000000267802 */ /* 0x000fe40000000f00 */
[----:B------:R-:W-:Y:S02]  /*178a0*/  MOV R39, 0xff800000 ;  /* 0xff80000000277802 */ /* 0x000fe40000000f00 */
[----:B------:R-:W-:Y:S02]  /*178b0*/  MOV R40, 0xff800000 ;  /* 0xff80000000287802 */ /* 0x000fe40000000f00 */
[----:B------:R-:W-:Y:S01]  /*178c0*/  PLOP3.LUT P4, PT, PT, PT, PT, 0x8, 0x0 ;  /* 0x000000000000781c */ /* 0x000fe20003f8e170 */
[----:B---3--:R-:W1:Y:S04]  /*178d0*/  SHFL.BFLY PT, R5, R0, 0x2, 0x1f ;  /* 0x0c401f0000057f89 */ /* 0x008e6800000e0000 */
[----:B--2---:R-:W2:Y:S04]  /*178e0*/  SHFL.BFLY PT, R6, R4, 0x2, 0x1f ;  /* 0x0c401f0004067f89 */ /* 0x004ea800000e0000 */
[----:B----4-:R-:W3:Y:S04]  /*178f0*/  SHFL.BFLY PT, R7, R9, 0x2, 0x1f ;  /* 0x0c401f0009077f89 */ /* 0x010ee800000e0000 */
[----:B-----5:R-:W4:Y:S01]  /*17900*/  SHFL.BFLY PT, R8, R2, 0x2, 0x1f ;  /* 0x0c401f0002087f89 */ /* 0x020f2200000e0000 */
[----:B-1----:R-:W-:-:S02]  /*17910*/  FADD.FTZ R5, R5, R0 ;  /* 0x0000000005057221 */ /* 0x002fc40000010000 */
[----:B--2---:R-:W-:-:S03]  /*17920*/  FADD.FTZ R6, R6, R4 ;  /* 0x0000000406067221 */ /* 0x004fc60000010000 */
[----:B------:R-:W1:Y:S01]  /*17930*/  SHFL.BFLY PT, R0, R5, 0x1, 0x1f ;  /* 0x0c201f0005007f89 */ /* 0x000e6200000e0000 */
[----:B---3--:R-:W-:-:S03]  /*17940*/  FADD.FTZ R7, R7, R9 ;  /* 0x0000000907077221 */ /* 0x008fc60000010000 */
[----:B------:R-:W2:Y:S01]  /*17950*/  SHFL.BFLY PT, R4, R6, 0x1, 0x1f ;  /* 0x0c201f0006047f89 */ /* 0x000ea200000e0000 */
[----:B----4-:R-:W-:-:S03]  /*17960*/  FADD.FTZ R8, R8, R2 ;  /* 0x0000000208087221 */ /* 0x010fc60000010000 */
[----:B------:R-:W3:Y:S04]  /*17970*/  SHFL.BFLY PT, R2, R7, 0x1, 0x1f ;  /* 0x0c201f0007027f89 */ /* 0x000ee800000e0000 */
[----:B------:R-:W4:Y:S01]  /*17980*/  SHFL.BFLY PT, R9, R8, 0x1, 0x1f ;  /* 0x0c201f0008097f89 */ /* 0x000f2200000e0000 */
[----:B-1----:R-:W-:Y:S01]  /*17990*/  FADD.FTZ R5, R5, R0 ;  /* 0x0000000005057221 */ /* 0x002fe20000010000 */
[----:B------:R-:W-:Y:S01]  /*179a0*/  MOV R0, RZ ;  /* 0x000000ff00007202 */ /* 0x000fe20000000f00 */
[----:B--2---:R-:W-:-:S03]  /*179b0*/  FADD.FTZ R6, R6, R4 ;  /* 0x0000000406067221 */ /* 0x004fc60000010000 */
[----:B------:R-:W-:Y:S02]  /*179c0*/  FSETP.NE.FTZ.AND P3, PT, R5, RZ, PT ;  /* 0x000000ff0500720b */ /* 0x000fe40003f75000 */
[----:B------:R-:W-:Y:S01]  /*179d0*/  MOV R4, RZ ;  /* 0x000000ff00047202 */ /* 0x000fe20000000f00 */
[----:B---3--:R-:W-:Y:S01]  /*179e0*/  FADD.FTZ R7, R7, R2 ;  /* 0x0000000207077221 */ /* 0x008fe20000010000 */
[----:B------:R-:W-:Y:S02]  /*179f0*/  FSETP.NE.FTZ.AND P2, PT, R6, RZ, PT ;  /* 0x000000ff0600720b */ /* 0x000fe40003f55000 */
[----:B------:R-:W-:Y:S01]  /*17a00*/  MOV R2, RZ ;  /* 0x000000ff00027202 */ /* 0x000fe20000000f00 */
[----:B----4-:R-:W-:Y:S01]  /*17a10*/  FADD.FTZ R8, R9, R8 ;  /* 0x0000000809087221 */ /* 0x010fe20000010000 */
[----:B------:R-:W-:-:S05]  /*17a20*/  FSETP.NE.FTZ.AND P1, PT, R7, RZ, PT ;  /* 0x000000ff0700720b */ /* 0x000fca0003f35000 */
        /* <DEDUP_REMOVED lines=90> */
.L_x_226:
[----:B------:R-:W-:Y:S05]  /*17fd0*/  @P4 BRA `(.L_x_302) ;  /* 0x0000131000004947 */ /* 0x000fea0003800000 */
        /* <DEDUP_REMOVED lines=121> */
.L_x_303:
[----:B----4-:R-:W-:Y:S01]  /*18770*/  IMAD.MOV.U32 R4, RZ, RZ, c[0x0][0x4e8] ;  /* 0x00013a00ff047624 */ /* 0x010fe200078e00ff */
[----:B------:R-:W-:Y:S01]  /*18780*/  LEA.HI R6, R18, R18, RZ, 0x1 ;  /* 0x0000001212067211 */ /* 0x000fe200078f08ff */
[----:B------:R-:W1:Y:S01]  /*18790*/  S2R R19, SR_CTAID.Y ;  /* 0x0000000000137919 */ /* 0x000e620000002600 */
[----:B------:R-:W-:Y:S01]  /*187a0*/  SHF.R.S32.HI R8, RZ, 0x1f, R35 ;  /* 0x0000001fff087819 */ /* 0x000fe20000011423 */
[----:B------:R-:W-:Y:S01]  /*187b0*/  IMAD R7, R3, c[0x0][0x3a0], RZ ;  /* 0x0000e80003077a24 */ /* 0x000fe200078e02ff */
[----:B------:R-:W-:Y:S01]  /*187c0*/  LOP3.LUT R0, R6, 0x1ffffffe, RZ, 0xc0, !PT ;  /* 0x1ffffffe06007812 */ /* 0x000fe200078ec0ff */
[----:B------:R-:W2:Y:S01]  /*187d0*/  S2R R23, SR_CTAID.X ;  /* 0x0000000000177919 */ /* 0x000ea20000002500 */
[----:B------:R-:W-:Y:S01]  /*187e0*/  ISETP.NE.AND P2, PT, R4, 0x1, PT ;  /* 0x000000010400780c */ /* 0x000fe20003f45270 */
[----:B------:R-:W-:Y:S01]  /*187f0*/  IMAD.SHL.U32 R6, R6, 0x20, RZ ;  /* 0x0000002006067824 */ /* 0x000fe200078e00ff */
[----:B------:R-:W-:Y:S01]  /*18800*/  LOP3.LUT R4, R36, 0xffffffe0, RZ, 0xc0, !PT ;  /* 0xffffffe024047812 */ /* 0x000fe200078ec0ff */
[----:B------:R-:W-:Y:S01]  /*18810*/  IMAD.IADD R11, R18, 0x1, -R0 ;  /* 0x00000001120b7824 */ /* 0x000fe200078e0a00 */
[----:B------:R-:W-:Y:S01]  /*18820*/  LEA.HI R20, R42, R41, RZ, 0x3 ;  /* 0x000000292a147211 */ /* 0x000fe200078f18ff */
[----:B------:R-:W-:Y:S01]  /*18830*/  IMAD R7, R2, c[0x0][0x3a4], R7 ;  /* 0x0000e90002077a24 */ /* 0x000fe200078e0207 */
[----:B------:R-:W-:Y:S01]  /*18840*/  LEA.HI R8, R8, R35, RZ, 0x2 ;  /* 0x0000002308087211 */ /* 0x000fe200078f10ff */
[----:B------:R-:W-:Y:S01]  /*18850*/  IMAD.IADD R0, R41, 0x1, -R4 ;  /* 0x0000000129007824 */ /* 0x000fe200078e0a04 */
[----:B------:R-:W-:-:S02]  /*18860*/  LOP3.LUT R5, R20, 0xfffffff8, RZ, 0xc0, !PT ;  /* 0xfffffff814057812 */ /* 0x000fc400078ec0ff */
[----:B------:R-:W-:Y:S02]  /*18870*/  LOP3.LUT R9, R8, 0xffffffc, RZ, 0xc0, !PT ;  /* 0x0ffffffc08097812 */ /* 0x000fe400078ec0ff */
[----:B------:R-:W-:Y:S01]  /*18880*/  SHF.R.S32.HI R10, RZ, 0x1f, R0 ;  /* 0x0000001fff0a7819 */ /* 0x000fe20000011400 */
[----:B------:R-:W-:Y:S01]  /*18890*/  IMAD.IADD R13, R41, 0x1, -R5 ;  /* 0x00000001290d7824 */ /* 0x000fe200078e0a05 */
[----:B------:R-:W-:Y:S01]  /*188a0*/  LOP3.LUT R8, R6, 0xffffffc0, RZ, 0xc0, !PT ;  /* 0xffffffc006087812 */ /* 0x000fe200078ec0ff */
[----:B------:R-:W-:Y:S01]  /*188b0*/  IMAD.WIDE.U32 R4, R2, c[0x0][0x3a0], RZ ;  /* 0x0000e80002047a25 */ /* 0x000fe200078e00ff */
[----:B------:R-:W-:Y:S02]  /*188c0*/  LEA.HI R10, R10, R0, RZ, 0x2 ;  /* 0x000000000a0a7211 */ /* 0x000fe400078f10ff */
[----:B------:R-:W-:Y:S01]  /*188d0*/  LOP3.LUT P1, RZ, R0, 0x3, RZ, 0xc0, !PT ;  /* 0x0000000300ff7812 */ /* 0x000fe2000782c0ff */
[----:B------:R-:W-:Y:S01]  /*188e0*/  IMAD.IADD R0, R35, 0x1, -R9 ;  /* 0x0000000123007824 */ /* 0x000fe200078e0a09 */
[----:B------:R-:W-:Y:S01]  /*188f0*/  SHF.R.S32.HI R6, RZ, 0x2, R10 ;  /* 0x00000002ff067819 */ /* 0x000fe2000001140a */
[----:B------:R-:W-:Y:S01]  /*18900*/  IMAD.IADD R5, R5, 0x1, R7 ;  /* 0x0000000105057824 */ /* 0x000fe200078e0207 */
[----:B-1----:R-:W-:Y:S01]  /*18910*/  SHF.R.S32.HI R7, RZ, 0x1f, R19 ;  /* 0x0000001fff077819 */ /* 0x002fe20000011413 */
[----:B------:R-:W-:Y:S01]  /*18920*/  IMAD R8, R11, 0x8, R8 ;  /* 0x000000080b087824 */ /* 0x000fe200078e0208 */
[----:B------:R-:W-:Y:S01]  /*18930*/  SHF.R.S32.HI R20, RZ, 0x3, R20 ;  /* 0x00000003ff147819 */ /* 0x000fe20000011414 */
[----:B------:R-:W-:Y:S01]  /*18940*/  IMAD R16, R0, 0x10, R6 ;  /* 0x0000001000107824 */ /* 0x000fe200078e0206 */
[----:B------:R-:W-:Y:S01]  /*18950*/  LEA.HI R22, R42, R41, RZ, 0x6 ;  /* 0x000000292a167211 */ /* 0x000fe200078f30ff */
[----:B------:R-:W-:-:S02]  /*18960*/  IMAD R9, R7, c[0x0][0x490], RZ ;  /* 0x0001240007097a24 */ /* 0x000fc400078e02ff */
[----:B------:R-:W-:Y:S02]  /*18970*/  IMAD.IADD R0, R16, 0x1, R8 ;  /* 0x0000000110007824 */ /* 0x000fe400078e0208 */
[----:B------:R-:W-:Y:S02]  /*18980*/  IMAD R12, R7, c[0x0][0x3e8], RZ ;  /* 0x0000fa00070c7a24 */ /* 0x000fe400078e02ff */
[----:B------:R-:W-:Y:S02]  /*18990*/  IMAD.SHL.U32 R7, R20, 0x40, RZ ;  /* 0x0000004014077824 */ /* 0x000fe400078e00ff */
[----:B--2---:R-:W-:Y:S02]  /*189a0*/  IMAD R6, R23, 0x80, R0 ;  /* 0x0000008017067824 */ /* 0x004fe400078e0200 */
[----:B------:R-:W-:Y:S01]  /*189b0*/  IMAD.WIDE.U32 R14, R19, c[0x0][0x490], R2 ;  /* 0x00012400130e7a25 */ /* 0x000fe200078e0002 */
[----:B------:R-:W-:-:S03]  /*189c0*/  LOP3.LUT R7, R7, 0x1c0, RZ, 0xc0, !PT ;  /* 0x000001c007077812 */ /* 0x000fc600078ec0ff */
[----:B------:R-:W-:Y:S02]  /*189d0*/  IMAD R9, R19, c[0x0][0x494], R9 ;  /* 0x0001250013097a24 */ /* 0x000fe400078e0209 */
        /* <DEDUP_REMOVED lines=34> */
[----:B------:R-:W-:-:S03]  /*18c00*/  IMAD.WIDE.U32 R4, R7, c[0x0][0x488], R4 ;  /* 0x0001220007047a25 */ /* 0x000fc600078e0004 */
[----:B------:R-:W-:Y:S01]  /*18c10*/  SHF.R.S32.HI R13, RZ, 0x1f, R6 ;  /* 0x0000001fff0d7819 */ /* 0x000fe20000011406 */
[----:B------:R-:W-:Y:S01]  /*18c20*/  IMAD R9, R7, c[0x0][0x48c], R0 ;  /* 0x0001230007097a24 */ /* 0x000fe200078e0200 */
[----:B------:R-:W-:Y:S01]  /*18c30*/  LEA R7, P0, R4, c[0x0][0x450], 0x2 ;  /* 0x0001140004077a11 */ /* 0x000fe200078010ff */
[----:B------:R-:W-:-:S04]  /*18c40*/  IMAD.WIDE.U32 R2, R10, c[0x0][0x3f0], R2 ;  /* 0x0000fc000a027a25 */ /* 0x000fc800078e0002 */
[----:B------:R-:W-:Y:S01]  /*18c50*/  IMAD.IADD R5, R5, 0x1, R9 ;  /* 0x0000000105057824 */ /* 0x000fe200078e0209 */
[----:B------:R-:W-:Y:S01]  /*18c60*/  SHFL.IDX PT, R14, R7, 0x1, 0x1c1f ;  /* 0x003c1f00070e7f89 */ /* 0x000fe200000e0000 */
[----:B------:R-:W-:Y:S02]  /*18c70*/  IMAD R0, R13, c[0x0][0x3e0], RZ ;  /* 0x0000f8000d007a24 */ /* 0x000fe400078e02ff */
[----:B------:R-:W-:Y:S01]  /*18c80*/  IMAD.MOV R10, RZ, RZ, -R6 ;  /* 0x000000ffff0a7224 */ /* 0x000fe200078e0a06 */
[----:B------:R-:W-:Y:S01]  /*18c90*/  LEA.HI.X R4, R4, c[0x0][0x454], R5, 0x2, P0 ;  /* 0x0001150004047a11 */ /* 0x000fe200000f1405 */
[----:B------:R-:W-:Y:S02]  /*18ca0*/  IMAD R9, R6, c[0x0][0x3e4], R0 ;  /* 0x0000f90006097a24 */ /* 0x000fe400078e0200 */
        /* <DEDUP_REMOVED lines=12> */
[----:B------:R-:W-:Y:S02]  /*18d70*/  SHFL.IDX PT, R12, R7, 0x2, 0x1c1f ;  /* 0x005c1f00070c7f89 */ /* 0x000fe400000e0000 */
[----:B------:R-:W-:Y:S01]  /*18d80*/  IMAD R6, R6, c[0x0][0x3d8], RZ ;  /* 0x0000f60006067a24 */ /* 0x000fe200078e02ff */
[----:B------:R-:W-:Y:S01]  /*18d90*/  ISETP.GE.OR P3, PT, R9, R0, P1 ;  /* 0x000000000900720c */ /* 0x000fe20000f66670 */
[----:B------:R-:W2:Y:S01]  /*18da0*/  SHFL.IDX PT, R13, R4, 0x2, 0x1c1f ;  /* 0x005c1f00040d7f89 */ /* 0x000ea200000e0000 */
[----:B------:R-:W-:-:S02]  /*18db0*/  IMAD.SHL.U32 R9, R22, 0x8, RZ ;  /* 0x0000000816097824 */ /* 0x000fc400078e00ff */
[----:B------:R-:W-:Y:S01]  /*18dc0*/  IMAD R19, R18, c[0x0][0x3dc], R6 ;  /* 0x0000f70012137a24 */ /* 0x000fe200078e0206 */
[----:B------:R3:W-:Y:S04]  /*18dd0*/  SHFL.IDX PT, R11, R4, 0x3, 0x1c1f ;  /* 0x007c1f00040b7f89 */ /* 0x0007e800000e0000 */
[----:B------:R4:W2:Y:S04]  /*18de0*/  SHFL.IDX PT, R10, R7, 0x3, 0x1c1f ;  /* 0x007c1f00070a7f89 */ /* 0x0008a800000e0000 */
[----:B-1----:R-:W-:Y:S04]  /*18df0*/  @!P4 ST.E [R16.64], R37 ;  /* 0x000000251000c985 */ /* 0x002fe8000c10192c */
[----:B------:R-:W-:Y:S01]  /*18e00*/  @!P3 ST.E [R14.64], R38 ;  /* 0x000000260e00b985 */ /* 0x000fe2000c10192c */
[----:B---3--:R-:W-:-:S04]  /*18e10*/  IADD3 R4, R5, 0x40, RZ ;  /* 0x0000004005047810 */ /* 0x008fc80007ffe0ff */
[-C--:B------:R-:W-:Y:S01]  /*18e20*/  ISETP.GE.OR P2, PT, R4, R0.reuse, P1 ;  /* 0x000000000400720c */ /* 0x080fe20000f46670 */
[----:B----4-:R-:W-:Y:S01]  /*18e30*/  IMAD.WIDE.U32 R6, R18, c[0x0][0x3d8], R2 ;  /* 0x0000f60012067a25 */ /* 0x010fe200078e0002 */
[----:B------:R-:W-:Y:S02]  /*18e40*/  IADD3 R18, R5, 0x48, RZ ;  /* 0x0000004805127810 */ /* 0x000fe40007ffe0ff */
[----:B------:R-:W-:Y:S01]  /*18e50*/  LOP3.LUT R5, R21, 0x7ffffe00, R9, 0xf8, !PT ;  /* 0x7ffffe0015057812 */ /* 0x000fe200078ef809 */
[----:B------:R-:W-:Y:S01]  /*18e60*/  IMAD.IADD R3, R7, 0x1, R19 ;  /* 0x0000000107037824 */ /* 0x000fe200078e0213 */
[----:B------:R-:W-:Y:S01]  /*18e70*/  LEA R4, P0, R6, c[0x0][0x380], 0x1 ;  /* 0x0000e00006047a11 */ /* 0x000fe200078008ff */
[----:B------:R-:W-:Y:S01]  /*18e80*/  IMAD R2, R23, 0x80, R20 ;  /* 0x0000008017027824 */ /* 0x000fe200078e0214 */
[-C--:B------:R-:W-:Y:S01]  /*18e90*/  ISETP.GE.OR P1, PT, R18, R0.reuse, P1 ;  /* 0x000000001200720c */ /* 0x080fe20000f26670 */
[----:B------:R-:W-:Y:S01]  /*18ea0*/  IMAD.SHL.U32 R5, R5, 0x2, RZ ;  /* 0x0000000205057824 */ /* 0x000fe200078e00ff */
[----:B------:R-:W-:Y:S01]  /*18eb0*/  LEA.HI.X R3, R6, c[0x0][0x384], R3, 0x1, P0 ;  /* 0x0000e10006037a11 */ /* 0x000fe200000f0c03 */
[----:B------:R-:W-:Y:S01]  /*18ec0*/  SHFL.IDX PT, R7, R4, 0x1, 0x181f ;  /* 0x00381f0004077f89 */ /* 0x000fe200000e0000 */
[----:B------:R-:W-:-:S02]  /*18ed0*/  ISETP.GE.OR P3, PT, R2, R0, P6 ;  /* 0x000000000200720c */ /* 0x000fc40003766670 */
[C---:B------:R-:W-:Y:S01]  /*18ee0*/  IADD3 R6, R2.reuse, 0x10, RZ ;  /* 0x0000001002067810 */ /* 0x040fe20007ffe0ff */
[----:B--2---:R-:W-:Y:S01]  /*18ef0*/  @!P2 ST.E [R12.64], R39 ;  /* 0x000000270c00a985 */ /* 0x004fe2000c10192c */
[----:B------:R-:W-:Y:S02]  /*18f00*/  IADD3 R32, R2, 0x40, RZ ;  /* 0x0000004002207810 */ /* 0x000fe40007ffe0ff */
[-C--:B------:R-:W-:Y:S01]  /*18f10*/  ISETP.GE.OR P2, PT, R6, R0.reuse, P6 ;  /* 0x000000000600720c */ /* 0x080fe20003746670 */
[----:B------:R-:W1:Y:S01]  /*18f20*/  SHFL.IDX PT, R12, R4, RZ, 0x181f ;  /* 0x00181fff040c7589 */ /* 0x000e6200000e0000 */
[C---:B------:R-:W-:Y:S02]  /*18f30*/  IADD3 R6, R2.reuse, 0x20, RZ ;  /* 0x0000002002067810 */ /* 0x040fe40007ffe0ff */
[----:B------:R-:W-:Y:S01]  /*18f40*/  IADD3 R54, R2, 0x60, RZ ;  /* 0x0000006002367810 */ /* 0x000fe20007ffe0ff */
[----:B------:R-:W2:Y:S04]  /*18f50*/  SHFL.IDX PT, R9, R3, RZ, 0x181f ;  /* 0x00181fff03097589 */ /* 0x000ea800000e0000 */
[----:B------:R3:W-:Y:S01]  /*18f60*/  @!P1 ST.E [R10.64], R40 ;  /* 0x000000280a009985 */ /* 0x0007e2000c10192c */
[----:B------:R-:W-:-:S02]  /*18f70*/  ISETP.GE.OR P1, PT, R6, R0, P6 ;  /* 0x000000000600720c */ /* 0x000fc40003726670 */
[----:B------:R-:W-:Y:S01]  /*18f80*/  IADD3 R6, R2, 0x30, RZ ;  /* 0x0000003002067810 */ /* 0x000fe20007ffe0ff */
[----:B------:R-:W-:Y:S03]  /*18f90*/  LDS.128 R24, [R5+0x80] ;  /* 0x0000800005187984 */ /* 0x000fe60000000c00 */
[----:B------:R-:W-:Y:S01]  /*18fa0*/  ISETP.GE.OR P0, PT, R6, R0, P6 ;  /* 0x000000000600720c */ /* 0x000fe20003706670 */
[----:B------:R-:W4:Y:S04]  /*18fb0*/  SHFL.IDX PT, R11, R3, 0x1, 0x181f ;  /* 0x00381f00030b7f89 */ /* 0x000f2800000e0000 */
[----:B------:R-:W4:Y:S04]  /*18fc0*/  SHFL.IDX PT, R14, R4, 0x2, 0x181f ;  /* 0x00581f00040e7f89 */ /* 0x000f2800000e0000 */
[----:B------:R-:W4:Y:S01]  /*18fd0*/  SHFL.IDX PT, R44, R3, 0x2, 0x181f ;  /* 0x00581f00032c7f89 */ /* 0x000f2200000e0000 */
[----:B-1----:R-:W-:-:S03]  /*18fe0*/  @!P3 LEA R12, P5, R8, R12, 0x1 ;  /* 0x0000000c080cb211 */ /* 0x002fc600078a08ff */
[----:B------:R-:W1:Y:S01]  /*18ff0*/  SHFL.IDX PT, R15, R4, 0x3, 0x181f ;  /* 0x00781f00040f7f89 */ /* 0x000e6200000e0000 */
[----:B--2---:R-:W-:Y:S02]  /*19000*/  @!P3 LEA.HI.X R13, R8, R9, R53, 0x1, P5 ;  /* 0x00000009080db211 */ /* 0x004fe400028f0c35 */
[----:B------:R-:W-:Y:S01]  /*19010*/  ISETP.GE.OR P5, PT, R32, R0, P6 ;  /* 0x000000002000720c */ /* 0x000fe200037a6670 */
[----:B------:R-:W-:Y:S01]  /*19020*/  LDS.128 R20, [R5+0x880] ;  /* 0x0008800005147984 */ /* 0x000fe20000000c00 */
[----:B---3--:R-:W-:-:S03]  /*19030*/  @!P2 LEA R10, P4, R8, R7, 0x1 ;  /* 0x00000007080aa211 */ /* 0x008fc600078808ff */
[----:B------:R-:W-:Y:S04]  /*19040*/  LDS.128 R16, [R5+0x1080] ;  /* 0x0010800005107984 */ /* 0x000fe80000000c00 */
[----:B------:R-:W2:Y:S01]  /*19050*/  SHFL.IDX PT, R45, R3, 0x3, 0x181f ;  /* 0x00781f00032d7f89 */ /* 0x000ea200000e0000 */
[----:B----4-:R-:W-:-:S03]  /*19060*/  @!P2 LEA.HI.X R11, R8, R11, R53, 0x1, P4 ;  /* 0x0000000b080ba211 */ /* 0x010fc600020f0c35 */
[----:B------:R-:W3:Y:S01]  /*19070*/  LDS.128 R28, [R5+0x1880] ;  /* 0x00188000051c7984 */ /* 0x000ee20000000c00 */
[----:B------:R-:W-:-:S03]  /*19080*/  @!P1 LEA R6, P4, R8, R14, 0x1 ;  /* 0x0000000e08069211 */ /* 0x000fc600078808ff */
[----:B------:R-:W-:Y:S01]  /*19090*/  LDS.128 R32, [R5+0x2080] ;  /* 0x0020800005207984 */ /* 0x000fe20000000c00 */
[--C-:B------:R-:W-:Y:S02]  /*190a0*/  @!P1 LEA.HI.X R7, R8, R44, R53.reuse, 0x1, P4 ;  /* 0x0000002c08079211 */ /* 0x100fe400020f0c35 */
[----:B------:R-:W-:Y:S01]  /*190b0*/  IADD3 R44, R2, 0x50, RZ ;  /* 0x00000050022c7810 */ /* 0x000fe20007ffe0ff */
[----:B------:R-:W-:Y:S01]  /*190c0*/  LDS.128 R36, [R5+0x2880] ;  /* 0x0028800005247984 */ /* 0x000fe20000000c00 */
[----:B-1----:R-:W-:Y:S02]  /*190d0*/  @!P0 LEA R14, P4, R8, R15, 0x1 ;  /* 0x0000000f080e8211 */ /* 0x002fe400078808ff */
[----:B------:R-:W-:Y:S01]  /*190e0*/  IADD3 R2, R2, 0x70, RZ ;  /* 0x0000007002027810 */ /* 0x000fe20007ffe0ff */
[----:B------:R-:W-:Y:S04]  /*190f0*/  LDS.128 R40, [R5+0x3080] ;  /* 0x0030800005287984 */ /* 0x000fe80000000c00 */
[----:B------:R-:W1:Y:S04]  /*19100*/  SHFL.IDX PT, R48, R4, 0x4, 0x181f ;  /* 0x00981f0004307f89 */ /* 0x000e6800000e0000 */
[----:B------:R-:W4:Y:S01]  /*19110*/  SHFL.IDX PT, R9, R4, 0x5, 0x181f ;  /* 0x00b81f0004097f89 */ /* 0x000f2200000e0000 */
[----:B--2---:R-:W-:-:S02]  /*19120*/  @!P0 LEA.HI.X R15, R8, R45, R53, 0x1, P4 ;  /* 0x0000002d080f8211 */ /* 0x004fc400020f0c35 */
[-C--:B------:R-:W-:Y:S01]  /*19130*/  ISETP.GE.OR P4, PT, R44, R0.reuse, P6 ;  /* 0x000000002c00720c */ /* 0x080fe20003786670 */
[----:B------:R-:W-:Y:S04]  /*19140*/  SHFL.IDX PT, R49, R4, 0x6, 0x181f ;  /* 0x00d81f0004317f89 */ /* 0x000fe800000e0000 */
[----:B------:R-:W2:Y:S04]  /*19150*/  SHFL.IDX PT, R52, R3, 0x4, 0x181f ;  /* 0x00981f0003347f89 */ /* 0x000ea800000e0000 */
[----:B------:R-:W1:Y:S04]  /*19160*/  SHFL.IDX PT, R51, R3, 0x5, 0x181f ;  /* 0x00b81f0003337f89 */ /* 0x000e6800000e0000 */
[----:B------:R-:W1:Y:S04]  /*19170*/  SHFL.IDX PT, R50, R3, 0x6, 0x181f ;  /* 0x00d81f0003327f89 */ /* 0x000e6800000e0000 */
[----:B------:R-:W2:Y:S04]  /*19180*/  LDS.128 R44, [R5+0x3880] ;  /* 0x00388000052c7984 */ /* 0x000ea80000000c00 */
[----:B------:R1:W-:Y:S01]  /*19190*/  @!P3 ST.E.128 [R12.64], R24 ;  /* 0x000000180c00b985 */ /* 0x0003e2000c101d2c */
[----:B------:R-:W-:-:S02]  /*191a0*/  ISETP.GE.OR P3, PT, R54, R0, P6 ;  /* 0x000000003600720c */ /* 0x000fc40003766670 */
[----:B------:R-:W-:Y:S01]  /*191b0*/  ISETP.GE.OR P6, PT, R2, R0, P6 ;  /* 0x000000000200720c */ /* 0x000fe200037c6670 */
[----:B------:R4:W-:Y:S04]  /*191c0*/  @!P2 ST.E.128 [R10.64], R20 ;  /* 0x000000140a00a985 */ /* 0x0009e8000c101d2c */
[----:B------:R2:W-:Y:S04]  /*191d0*/  @!P1 ST.E.128 [R6.64], R16 ;  /* 0x0000001006009985 */ /* 0x0005e8000c101d2c */
[----:B---3--:R3:W-:Y:S04]  /*191e0*/  @!P0 ST.E.128 [R14.64], R28 ;  /* 0x0000001c0e008985 */ /* 0x0087e8000c101d2c */
[----:B------:R-:W2:Y:S04]  /*191f0*/  SHFL.IDX PT, R4, R4, 0x7, 0x181f ;  /* 0x00f81f0004047f89 */ /* 0x000ea800000e0000 */
[----:B------:R-:W3:Y:S01]  /*19200*/  SHFL.IDX PT, R3, R3, 0x7, 0x181f ;  /* 0x00f81f0003037f89 */ /* 0x000ee200000e0000 */
[----:B-1----:R-:W-:-:S02]  /*19210*/  @!P5 LEA R12, P2, R8, R48, 0x1 ;  /* 0x00000030080cd211 */ /* 0x002fc400078408ff */
[C---:B----4-:R-:W-:Y:S02]  /*19220*/  @!P4 LEA R10, P1, R8.reuse, R9, 0x1 ;  /* 0x00000009080ac211 */ /* 0x050fe400078208ff */
[C-C-:B--2---:R-:W-:Y:S02]  /*19230*/  @!P5 LEA.HI.X R13, R8.reuse, R52, R53.reuse, 0x1, P2 ;  /* 0x00000034080dd211 */ /* 0x144fe400010f0c35 */
[C---:B------:R-:W-:Y:S02]  /*19240*/  @!P3 LEA R6, P0, R8.reuse, R49, 0x1 ;  /* 0x000000310806b211 */ /* 0x040fe400078008ff */
[C-C-:B------:R-:W-:Y:S01]  /*19250*/  @!P4 LEA.HI.X R11, R8.reuse, R51, R53.reuse, 0x1, P1 ;  /* 0x00000033080bc211 */ /* 0x140fe200008f0c35 */
[----:B------:R1:W-:Y:S01]  /*19260*/  @!P5 ST.E.128 [R12.64], R32 ;  /* 0x000000200c00d985 */ /* 0x0003e2000c101d2c */
[----:B------:R-:W-:-:S03]  /*19270*/  @!P3 LEA.HI.X R7, R8, R50, R53, 0x1, P0 ;  /* 0x000000320807b211 */ /* 0x000fc600000f0c35 */
[----:B------:R1:W-:Y:S04]  /*19280*/  @!P4 ST.E.128 [R10.64], R36 ;  /* 0x000000240a00c985 */ /* 0x0003e8000c101d2c */
[----:B------:R1:W-:Y:S01]  /*19290*/  @!P3 ST.E.128 [R6.64], R40 ;  /* 0x000000280600b985 */ /* 0x0003e2000c101d2c */
[----:B------:R-:W-:Y:S05]  /*192a0*/  @P6 EXIT ;  /* 0x000000000000694d */ /* 0x000fea0003800000 */
[----:B---3--:R-:W-:-:S04]  /*192b0*/  LEA R2, P0, R8, R4, 0x1 ;  /* 0x0000000408027211 */ /* 0x008fc800078008ff */
[----:B------:R-:W-:-:S05]  /*192c0*/  LEA.HI.X R3, R8, R3, R53, 0x1, P0 ;  /* 0x0000000308037211 */ /* 0x000fca00000f0c35 */
[----:B------:R-:W-:Y:S01]  /*192d0*/  ST.E.128 [R2.64], R44 ;  /* 0x0000002c02007985 */ /* 0x000fe2000c101d2c */
[----:B------:R-:W-:Y:S05]  /*192e0*/  EXIT ;  /* 0x000000000000794d */ /* 0x000fea0003800000 */
.L_x_302:
        /* <DEDUP_REMOVED lines=19> */
.L_x_304:
[----:B-1----:R-:W1:Y:S01]  /*19420*/  S2R R12, SR_TID.X ;  /* 0x00000000000c7919 */ /* 0x002e620000002100 */
[----:B------:R-:W-:Y:S01]  /*19430*/  SHF.R.S32.HI R0, RZ, 0x1f, R8 ;  /* 0x0000001fff007819 */ /* 0x000fe20000011408 */
[----:B------:R-:W-:Y:S01]  /*19440*/  BSSY B0, `(.L_x_305) ;  /* 0x0000028000007945 */ /* 0x000fe20003800000 */
[----:B------:R-:W-:-:S02]  /*19450*/  SEL R10, R8, RZ, !P1 ;  /* 0x000000ff080a7207 */ /* 0x000fc40004800000 */
[----:B------:R-:W-:Y:S02]  /*19460*/  SEL R11, R0, RZ, !P1 ;  /* 0x000000ff000b7207 */ /* 0x000fe40004800000 */
[----:B-1----:R-:W-:-:S13]  /*19470*/  ISETP.GT.AND P0, PT, R12, 0x7f, PT ;  /* 0x0000007f0c00780c */ /* 0x002fda0003f04270 */
        /* <DEDUP_REMOVED lines=36> */
.L_x_306:
[----:B------:R-:W-:Y:S05]  /*196c0*/  BSYNC B0 ;  /* 0x0000000000007941 */ /* 0x000fea0003800000 */
.L_x_305:
        /* <DEDUP_REMOVED lines=103> */
.L_x_307:
        /* <DEDUP_REMOVED lines=12> */
.L_x_739:


//--------------------- .text._ZN7cutlass13device_kernelIN5flash19enable_sm80_to_sm89INS1_16FlashAttnFwdSm80INS1_25CollectiveMainloopFwdSm80ILi4ELi1ELb0EN4cute5tupleIJNS5_1CILi128EEENS7_ILi96EEENS7_ILi64EEEEEELi64ENS_10bfloat16_tEfNS_4arch4Sm80ELb0ELb1ELb0ELb1ELb0ELb1ELb1ELb0EEENS1_21CollectiveEpilogueFwdINS6_IJS8_SA_S9_EEENS6_IJNS7_ILi1EEESI_SI_EEESC_SE_Li128ELb1ELb1ELb0ELb0EEENS1_19SingleTileSchedulerILb1ELb0ELb1ELi128EEEEEEEEEvNT_6ParamsE --------------------------
	.section	.text._ZN7cutlass13device_kernelIN5flash19enable_sm80_to_sm89INS1_16FlashAttnFwdSm80INS1_25CollectiveMainloopFwdSm80ILi4ELi1ELb0EN4cute5tupleIJNS5_1CILi128EEENS7_ILi96EEENS7_ILi64EEEEEELi64ENS_10bfloat16_tEfNS_4arch4Sm80ELb0ELb1ELb0ELb1ELb0ELb1ELb1ELb0EEENS1_21CollectiveEpilogueFwdINS6_IJS8_SA_S9_EEENS6_IJNS7_ILi1EEESI_SI_EEESC_SE_Li128ELb1ELb1ELb0ELb0EEENS1_19SingleTileSchedulerILb1ELb0ELb1ELi128EEEEEEEEEvNT_6ParamsE,"ax",@progbits
	.sectioninfo	@"SHI_REGISTERS=255"
	.align	128
.text._ZN7cutlass13device_kernelIN5flash19enable_sm80_to_sm89INS1_16FlashAttnFwdSm80INS1_25CollectiveMainloopFwdSm80ILi4ELi1ELb0EN4cute5tupleIJNS5_1CILi128EEENS7_ILi96EEENS7_ILi64EEEEEELi64ENS_10bfloat16_tEfNS_4arch4Sm80ELb0ELb1ELb0ELb1ELb0ELb1ELb1ELb0EEENS1_21CollectiveEpilogueFwdINS6_IJS8_SA_S9_EEENS6_IJNS7_ILi1EEESI_SI_EEESC_SE_Li128ELb1ELb1ELb0ELb0EEENS1_19SingleTileSchedulerILb1ELb0ELb1ELi128EEEEEEEEEvNT_6ParamsE:
        .type           _ZN7cutlass13device_kernelIN5flash19enable_sm80_to_sm89INS1_16FlashAttnFwdSm80INS1_25CollectiveMainloopFwdSm80ILi4ELi1ELb0EN4cute5tupleIJNS5_1CILi128EEENS7_ILi96EEENS7_ILi64EEEEEELi64ENS_10bfloat16_tEfNS_4arch4Sm80ELb0ELb1ELb0ELb1ELb0ELb1ELb1ELb0EEENS1_21CollectiveEpilogueFwdINS6_IJS8_SA_S9_EEENS6_IJNS7_ILi1EEESI_SI_EEESC_SE_Li128ELb1ELb1ELb0ELb0EEENS1_19SingleTileSchedulerILb1ELb0ELb1ELi128EEEEEEEEEvNT_6ParamsE,@function
        .size           _ZN7cutlass13device_kernelIN5flash19enable_sm80_to_sm89INS1_16FlashAttnFwdSm80INS1_25CollectiveMainloopFwdSm80ILi4ELi1ELb0EN4cute5tupleIJNS5_1CILi128EEENS7_ILi96EEENS7_ILi64EEEEEELi64ENS_10bfloat16_tEfNS_4arch4Sm80ELb0ELb1ELb0ELb1ELb0ELb1ELb1ELb0EEENS1_21CollectiveEpilogueFwdINS6_IJS8_SA_S9_EEENS6_IJNS7_ILi1EEESI_SI_EEESC_SE_Li128ELb1ELb1ELb0ELb0EEENS1_19SingleTileSchedulerILb1ELb0ELb1ELi128EEEEEEEEEvNT_6ParamsE,(.L_x_740 - _ZN7cutlass13device_kernelIN5flash19enable_sm80_to_sm89INS1_16FlashAttnFwdSm80INS1_25CollectiveMainloopFwdSm80ILi4ELi1ELb0EN4cute5tupleIJNS5_1CILi128EEENS7_ILi96EEENS7_ILi64EEEEEELi64ENS_10bfloat16_tEfNS_4arch4Sm80ELb0ELb1ELb0ELb1ELb0ELb1ELb1ELb0EEENS1_21CollectiveEpilogueFwdINS6_IJS8_SA_S9_EEENS6_IJNS7_ILi1EEESI_SI_EEESC_SE_Li128ELb1ELb1ELb0ELb0EEENS1_19SingleTileSchedulerILb1ELb0ELb1ELi128EEEEEEEEEvNT_6ParamsE)
        .other          _ZN7cutlass13device_kernelIN5flash19enable_sm80_to_sm89INS1_16FlashAttnFwdSm80INS1_25CollectiveMainloopFwdSm80ILi4ELi1ELb0EN4cute5tupleIJNS5_1CILi128EEENS7_ILi96EEENS7_ILi64EEEEEELi64ENS_10bfloat16_tEfNS_4arch4Sm80ELb0ELb1ELb0ELb1ELb0ELb1ELb1ELb0EEENS1_21CollectiveEpilogueFwdINS6_IJS8_SA_S9_EEENS6_IJNS7_ILi1EEESI_SI_EEESC_SE_Li128ELb1ELb1ELb0ELb0EEENS1_19SingleTileSchedulerILb1ELb0ELb1ELi128EEEEEEEEEvNT_6ParamsE,@"STO_CUDA_ENTRY STV_DEFAULT"
_ZN7cutlass13device_kernelIN5flash19enable_sm80_to_sm89INS1_16FlashAttnFwdSm80INS1_25CollectiveMainloopFwdSm80ILi4ELi1ELb0EN4cute5tupleIJNS5_1CILi128EEENS7_ILi96EEENS7_ILi64EEEEEELi64ENS_10bfloat16_tEfNS_4arch4Sm80ELb0ELb1ELb0ELb1ELb0ELb1ELb1ELb0EEENS1_21CollectiveEpilogueFwdINS6_IJS8_SA_S9_EEENS6_IJNS7_ILi1EEESI_SI_EEESC_SE_Li128ELb1ELb1ELb0ELb0EEENS1_19SingleTileSchedulerILb1ELb0ELb1ELi128EEEEEEEEEvNT_6ParamsE:
        /* <DEDUP_REMOVED lines=17> */
.L_x_309:
        /* <DEDUP_REMOVED lines=8> */
.L_x_311:
[----:B------:R-:W-:-:S04]  /*0190*/  MOV R0, c[0x0][0x54c] ;  /* 0x0001530000007a02 */ /* 0x000fc80000000f00 */
.L_x_310:
[----:B------:R-:W-:Y:S01]  /*01a0*/  USHF.L.U32 UR4, UR4, 0x7, URZ ;  /* 0x0000000704047899 */ /* 0x000fe2000800063f */
[----:B-----5:R-:W-:-:S05]  /*01b0*/  IMAD R0, R0, c[0x0][0x548], RZ ;  /* 0x0001520000007a24 */ /* 0x020fca00078e02ff */
[----:B------:R-:W-:-:S04]  /*01c0*/  MOV R12, UR4 ;  /* 0x00000004000c7c02 */ /* 0x000fc80008000f00 */
[----:B------:R-:W-:-:S04]  /*01d0*/  ISETP.GE.AND P0, PT, R12, R0, PT ;  /* 0x000000000c00720c */ /* 0x000fc80003f06270 */
[----:B------:R-:W-:-:S05]  /*01e0*/  SEL R0, R5, 0xffffffff, !P0 ;  /* 0xffffffff05007807 */ /* 0x000fca0004000000 */
[----:B------:R2:W-:Y:S01]  /*01f0*/  STL [R1+0x64], R0 ;  /* 0x0000640001007387 */ /* 0x0005e20000100800 */
[----:B------:R-:W-:Y:S05]  /*0200*/  BRA `(.L_x_312) ;  /* 0x0000014000007947 */ /* 0x000fea0003800000 */
.L_x_308:
[----:B------:R-:W-:-:S04]  /*0210*/  ISETP.NE.U32.AND P0, PT, RZ, c[0x0][0x568], PT ;  /* 0x00015a00ff007a0c */ /* 0x000fc80003f05070 */
[----:B------:R-:W-:-:S13]  /*0220*/  ISETP.NE.AND.EX P0, PT, RZ, c[0x0][0x56c], PT, P0 ;  /* 0x00015b00ff007a0c */ /* 0x000fda0003f05300 */
[----:B------:R-:W-:Y:S05]  /*0230*/  @!P0 BRA `(.L_x_313) ;  /* 0x0000002000008947 */ /* 0x000fea0003800000 */
[----:B------:R1:W5:Y:S01]  /*0240*/  LDG.E R0, [R2.64] ;  /* 0x0000000802007981 */ /* 0x000362000c1e1900 */
[----:B------:R-:W-:Y:S05]  /*0250*/  BRA `(.L_x_314) ;  /* 0x0000009000007947 */ /* 0x000fea0003800000 */
.L_x_313:
        /* <DEDUP_REMOVED lines=8> */
.L_x_315:
[----:B------:R-:W-:-:S04]  /*02e0*/  MOV R0, c[0x0][0x54c] ;  /* 0x0001530000007a02 */ /* 0x000fc80000000f00 */
.L_x_314:
[----:B------:R-:W-:Y:S01]  /*02f0*/  USHF.L.U32 UR4, UR4, 0x7, URZ ;  /* 0x0000000704047899 */ /* 0x000fe2000800063f */
[----:B-----5:R-:W-:-:S05]  /*0300*/  IMAD R0, R0, c[0x0][0x548], RZ ;  /* 0x0001520000007a24 */ /* 0x020fca00078e02ff */
[----:B------:R-:W-:-:S04]  /*0310*/  MOV R12, UR4 ;  /* 0x00000004000c7c02 */ /* 0x000fc80008000f00 */
[----:B------:R-:W-:-:S04]  /*0320*/  ISETP.GE.AND P0, PT, R12, R0, PT ;  /* 0x000000000c00720c */ /* 0x000fc80003f06270 */
[----:B------:R-:W-:-:S05]  /*0330*/  SEL R0, R5, 0xffffffff, !P0 ;  /* 0xffffffff05007807 */ /* 0x000fca0004000000 */
[----:B------:R2:W-:Y:S04]  /*0340*/  STL [R1+0x64], R0 ;  /* 0x0000640001007387 */ /* 0x0005e80000100800 */
.L_x_312:
[----:B------:R-:W3:Y:S02]  /*0350*/  LDL R15, [R1+0x64] ;  /* 0x00006400010f7983 */ /* 0x000ee40000100800 */
[----:B---3--:R-:W-:-:S13]  /*0360*/  ISETP.GE.AND P0, PT, R15, RZ, PT ;  /* 0x000000ff0f00720c */ /* 0x008fda0003f06270 */
[----:B------:R-:W-:Y:S05]  /*0370*/  @!P0 EXIT ;  /* 0x000000000000894d */ /* 0x000fea0003800000 */
[----:B------:R-:W-:Y:S01]  /*0380*/  ISETP.NE.U32.AND P0, PT, RZ, c[0x0][0x370], PT ;  /* 0x0000dc00ff007a0c */ /* 0x000fe20003f05070 */
[----:B--2---:R-:W-:Y:S01]  /*0390*/  IMAD.MOV.U32 R0, RZ, RZ, c[0x0][0x168] ;  /* 0x00005a00ff007624 */ /* 0x004fe200078e00ff */
[----:B------:R-:W-:Y:S01]  /*03a0*/  ISETP.NE.U32.AND P1, PT, RZ, c[0x0][0x360], PT ;  /* 0x0000d800ff007a0c */ /* 0x000fe20003f25070 */
[----:B------:R-:W-:Y:S01]  /*03b0*/  CS2R R166, SRZ ;  /* 0x0000000000a67805 */ /* 0x000fe2000001ff00 */
[----:B------:R-:W-:Y:S01]  /*03c0*/  ISETP.NE.AND.EX P2, PT, RZ, c[0x0][0x374], PT, P0 ;  /* 0x0000dd00ff007a0c */ /* 0x000fe20003f45300 */
[----:B------:R-:W-:Y:S01]  /*03d0*/  IMAD.MOV.U32 R13, RZ, RZ, RZ ;  /* 0x000000ffff0d7224 */ /* 0x000fe200078e00ff */
[----:B------:R-:W-:Y:S01]  /*03e0*/  ISETP.NE.AND.EX P0, PT, RZ, c[0x0][0x364], PT, P1 ;  /* 0x0000d900ff007a0c */ /* 0x000fe20003f05310 */
[CC--:B------:R-:W-:Y:S01]  /*03f0*/  IMAD.WIDE R6, R15.reuse, R14.reuse, c[0x0][0x348] ;  /* 0x0000d2000f067625 */ /* 0x0c0fe200078e020e */
[----:B------:R-:W-:Y:S02]  /*0400*/  ISETP.NE.U32.AND P1, PT, RZ, c[0x0][0x348], PT ;  /* 0x0000d200ff007a0c */ /* 0x000fe40003f25070 */
[----:B------:R-:W-:Y:S01]  /*0410*/  ISETP.NE.U32.AND P4, PT, RZ, c[0x0][0x350], PT ;  /* 0x0000d400ff007a0c */ /* 0x000fe20003f85070 */
[----:B------:R-:W-:Y:S01]  /*0420*/  IMAD.WIDE R4, R15, R14, c[0x0][0x350] ;  /* 0x0000d4000f047625 */ /* 0x000fe200078e020e */
[----:B------:R-:W-:-:S02]  /*0430*/  ISETP.NE.U32.AND P3, PT, RZ, c[0x0][0x358], PT ;  /* 0x0000d600ff007a0c */ /* 0x000fc40003f65070 */
[----:B------:R-:W-:Y:S01]  /*0440*/  ISETP.NE.AND.EX P1, PT, RZ, c[0x0][0x34c], PT, P1 ;  /* 0x0000d300ff007a0c */ /* 0x000fe20003f25310 */
[CC--:B-1----:R-:W-:Y:S01]  /*0450*/  IMAD.WIDE R2, R15.reuse, R14.reuse, c[0x0][0x358] ;  /* 0x0000d6000f027625 */ /* 0x0c2fe200078e020e */
[----:B------:R-:W-:Y:S02]  /*0460*/  ISETP.NE.AND.EX P4, PT, RZ, c[0x0][0x354], PT, P4 ;  /* 0x0000d500ff007a0c */ /* 0x000fe40003f85340 */
[----:B------:R-:W-:Y:S01]  /*0470*/  ISETP.NE.AND.EX P3, PT, RZ, c[0x0][0x35c], PT, P3 ;  /* 0x0000d700ff007a0c */ /* 0x000fe20003f65330 */
[CC--:B------:R-:W-:Y:S01]  /*0480*/  @P0 IMAD.WIDE R8, R15.reuse, R14.reuse, c[0x0][0x360] ;  /* 0x0000d8000f080625 */ /* 0x0c0fe200078e020e */
[----:B------:R-:W1:Y:S03]  /*0490*/  S2R R35, SR_CTAID.Y ;  /* 0x0000000000237919 */ /* 0x000e660000002600 */
[----:B------:R-:W-:Y:S01]  /*04a0*/  IMAD.MOV.U32 R168, RZ, RZ, RZ ;  /* 0x000000ffffa87224 */ /* 0x000fe200078e00ff */
[----:B------:R-:W2:Y:S01]  /*04b0*/  @P0 LDG.E R0, [R8.64] ;  /* 0x0000000808000981 */ /* 0x000ea2000c1e1900 */
[----:B------:R-:W-:-:S03]  /*04c0*/  @P2 IMAD.WIDE R10, R15, R14, c[0x0][0x370] ;  /* 0x0000dc000f0a2625 */ /* 0x000fc600078e020e */
[----:B------:R3:W5:Y:S04]  /*04d0*/  @P1 LDG.E R167, [R6.64] ;  /* 0x0000000806a71981 */ /* 0x000768000c1e1900 */
[----:B------:R3:W5:Y:S04]  /*04e0*/  @P4 LDG.E R166, [R4.64] ;  /* 0x0000000804a64981 */ /* 0x000768000c1e1900 */
[----:B------:R3:W5:Y:S04]  /*04f0*/  @P3 LDG.E R13, [R2.64] ;  /* 0x00000008020d3981 */ /* 0x000768000c1e1900 */
[----:B------:R4:W5:Y:S01]  /*0500*/  @P2 LDG.E R168, [R10.64] ;  /* 0x000000080aa82981 */ /* 0x000962000c1e1900 */
[----:B-1----:R-:W-:Y:S01]  /*0510*/  SHF.R.S32.HI R188, RZ, 0x1f, R35 ;  /* 0x0000001fffbc7819 */ /* 0x002fe20000011423 */
[----:B----4-:R-:W-:-:S02]  /*0520*/  IMAD.MOV.U32 R10, RZ, RZ, c[0x0][0x1d0] ;  /* 0x00007400ff0a7624 */ /* 0x010fc400078e00ff */
[----:B--2---:R1:W-:Y:S01]  /*0530*/  STL [R1+0x2c], R0 ;  /* 0x00002c0001007387 */ /* 0x0043e20000100800 */
[----:B------:R-:W-:Y:S02]  /*0540*/  IMAD.MOV.U32 R9, RZ, RZ, R0 ;  /* 0x000000ffff097224 */ /* 0x000fe400078e0000 */
[----:B-1----:R-:W-:Y:S01]  /*0550*/  IMAD.MOV.U32 R0, RZ, RZ, c[0x0][0x228] ;  /* 0x00008a00ff007624 */ /* 0x002fe200078e00ff */
[----:B------:R-:W-:Y:S05]  /*0560*/  @P0 BRA `(.L_x_316) ;  /* 0x0000005000000947 */ /* 0x000fea0003800000 */
[----:B---3--:R-:W-:Y:S05]  /*0570*/  @!P1 BRA `(.L_x_316) ;  /* 0x0000004000009947 */ /* 0x008fea0003800000 */
[----:B------:R1:W2:Y:S04]  /*0580*/  LDG.E R8, [R6.64] ;  /* 0x0000000806087981 */ /* 0x0002a8000c1e1900 */
[----:B-1----:R-:W2:Y:S02]  /*0590*/  LDG.E R6, [R6.64+0x4] ;  /* 0x0000040806067981 */ /* 0x002ea4000c1e1900 */
[----:B--2---:R-:W-:-:S05]  /*05a0*/  IADD3 R9, -R8, R6, RZ ;  /* 0x0000000608097210 */ /* 0x004fca0007ffe1ff */
[----:B------:R1:W-:Y:S02]  /*05b0*/  STL [R1+0x2c], R9 ;  /* 0x00002c0901007387 */ /* 0x0003e40000100800 */
.L_x_316:
[----:B---3--:R-:W-:-:S04]  /*05c0*/  ISETP.NE.U32.AND P0, PT, RZ, c[0x0][0x368], PT ;  /* 0x0000da00ff007a0c */ /* 0x008fc80003f05070 */
[----:B------:R-:W-:-:S13]  /*05d0*/  ISETP.NE.AND.EX P0, PT, RZ, c[0x0][0x36c], PT, P0 ;  /* 0x0000db00ff007a0c */ /* 0x000fda0003f05300 */
[----:B------:R-:W-:Y:S05]  /*05e0*/  @!P0 BRA `(.L_x_317) ;  /* 0x0000003000008947 */ /* 0x000fea0003800000 */
[----:B------:R-:W-:-:S05]  /*05f0*/  IMAD.WIDE R4, R15, R14, c[0x0][0x368] ;  /* 0x0000da000f047625 */ /* 0x000fca00078e020e */
[----:B------:R2:W5:Y:S01]  /*0600*/  LDG.E R10, [R4.64] ;  /* 0x00000008040a7981 */ /* 0x000562000c1e1900 */
[----:B------:R-:W-:Y:S05]  /*0610*/  BRA `(.L_x_318) ;  /* 0x0000004000007947 */ /* 0x000fea0003800000 */
.L_x_317:
[----:B------:R-:W-:Y:S05]  /*0620*/  @!P4 BRA `(.L_x_318) ;  /* 0x000000300000c947 */ /* 0x000fea0003800000 */
[----:B------:R2:W3:Y:S04]  /*0630*/  LDG.E R6, [R4.64] ;  /* 0x0000000804067981 */ /* 0x0004e8000c1e1900 */
[----:B--2---:R-:W3:Y:S02]  /*0640*/  LDG.E R4, [R4.64+0x4] ;  /* 0x0000040804047981 */ /* 0x004ee4000c1e1900 */
[----:B---3--:R-:W-:Y:S02]  /*0650*/  IADD3 R10, -R6, R4, RZ ;  /* 0x00000004060a7210 */ /* 0x008fe40007ffe1ff */
.L_x_318:
[----:B--2---:R2:W3:Y:S04]  /*0660*/  @P3 LDG.E R5, [R2.64] ;  /* 0x0000000802053981 */ /* 0x0044e8000c1e1900 */
[----:B------:R2:W3:Y:S01]  /*0670*/  @P3 LDG.E R4, [R2.64+0x4] ;  /* 0x0000040802043981 */ /* 0x0004e2000c1e1900 */
[----:B------:R-:W-:Y:S01]  /*0680*/  ISETP.NE.U32.AND P0, PT, RZ, c[0x0][0x378], PT ;  /* 0x0000de00ff007a0c */ /* 0x000fe20003f05070 */
[----:B------:R-:W-:-:S02]  /*0690*/  IMAD.MOV.U32 R6, RZ, RZ, c[0x0][0x2c4] ;  /* 0x0000b100ff067624 */ /* 0x000fc400078e00ff */
[----:B-----5:R-:W-:Y:S01]  /*06a0*/  IMAD.MOV.U32 R147, RZ, RZ, R10 ;  /* 0x000000ffff937224 */ /* 0x020fe200078e000a */
[----:B------:R-:W-:Y:S02]  /*06b0*/  ISETP.NE.AND.EX P0, PT, RZ, c[0x0][0x37c], PT, P0 ;  /* 0x0000df00ff007a0c */ /* 0x000fe40003f05300 */
[----:B------:R-:W-:Y:S01]  /*06c0*/  ISETP.NE.AND P2, PT, R6, 0x1, PT ;  /* 0x000000010600780c */ /* 0x000fe20003f45270 */
[----:B------:R-:W-:Y:S02]  /*06d0*/  IMAD.IADD R6, R10, 0x1, -R168 ;  /* 0x000000010a067824 */ /* 0x000fe400078e0aa8 */
[----:B------:R-:W-:Y:S02]  /*06e0*/  IMAD.MOV.U32 R209, RZ, RZ, R12 ;  /* 0x000000ffffd17224 */ /* 0x000fe400078e000c */
[----:B------:R-:W-:-:S06]  /*06f0*/  IMAD.MOV.U32 R7, RZ, RZ, c[0x0][0x32c] ;  /* 0x0000cb00ff077624 */ /* 0x000fcc00078e00ff */
[----:B--2---:R-:W-:-:S05]  /*0700*/  @P0 IMAD.WIDE R2, R15, R14, c[0x0][0x378] ;  /* 0x0000de000f020625 */ /* 0x004fca00078e020e */
[----:B------:R2:W5:Y:S01]  /*0710*/  @P0 LDG.E R147, [R2.64] ;  /* 0x0000000802930981 */ /* 0x000562000c1e1900 */
[----:B------:R-:W-:Y:S02]  /*0720*/  ISETP.GE.AND P1, PT, R7, 0x1, PT ;  /* 0x000000010700780c */ /* 0x000fe40003f26270 */
[----:B------:R-:W-:-:S04]  /*0730*/  LOP3.LUT R229, R229, 0xffefffff, RZ, 0xc0, !PT ;  /* 0xffefffffe5e57812 */ /* 0x000fc800078ec0ff */
[----:B------:R-:W-:-:S04]  /*0740*/  @P2 LOP3.LUT R229, R229, 0x100000, RZ, 0xfc, !PT ;  /* 0x00100000e5e52812 */ /* 0x000fc800078efcff */
[----:B------:R-:W-:-:S04]  /*0750*/  LOP3.LUT R229, R229, 0xfff7ffff, RZ, 0xc0, !PT ;  /* 0xfff7ffffe5e57812 */ /* 0x000fc800078ec0ff */
[----:B------:R-:W-:Y:S02]  /*0760*/  @P1 LOP3.LUT R229, R229, 0x80000, RZ, 0xfc, !PT ;  /* 0x00080000e5e51812 */ /* 0x000fe400078efcff */
[----:B--2---:R-:W-:-:S05]  /*0770*/  @P2 IADD3 R2, R209, 0x7f, RZ ;  /* 0x0000007fd1022810 */ /* 0x004fca0007ffe0ff */
[----:B------:R-:W-:Y:S01]  /*0780*/  @P2 IMAD.HI.U32 R3, R2, c[0x0][0x2c8], RZ ;  /* 0x0000b20002032a27 */ /* 0x000fe200078e00ff */
[----:B------:R-:W-:-:S04]  /*0790*/  IADD3 R2, R12, 0x7f, RZ ;  /* 0x0000007f0c027810 */ /* 0x000fc80007ffe0ff */
[----:B------:R-:W-:Y:S01]  /*07a0*/  @P2 SHF.R.U32.HI R2, RZ, c[0x0][0x2cc], R3 ;  /* 0x0000b300ff022a19 */ /* 0x000fe20000011603 */
[----:B---3--:R-:W-:-:S04]  /*07b0*/  @P3 IMAD.IADD R0, R4, 0x1, -R5 ;  /* 0x0000000104003824 */ /* 0x008fc800078e0a05 */
[----:B------:R-:W-:-:S05]  /*07c0*/  IMAD.IADD R8, R6, 0x1, R0 ;  /* 0x0000000106087824 */ /* 0x000fca00078e0200 */
[----:B------:R2:W-:Y:S01]  /*07d0*/  STL [R1+0x28], R8 ;  /* 0x0000280801007387 */ /* 0x0005e20000100800 */
[----:B------:R-:W-:-:S05]  /*07e0*/  IADD3 R178, R8, 0x1, -R9 ;  /* 0x0000000108b27810 */ /* 0x000fca0007ffe809 */
[----:B------:R-:W-:-:S05]  /*07f0*/  IMAD.IADD R2, R178, 0x1, R2 ;  /* 0x00000001b2027824 */ /* 0x000fca00078e0202 */
[----:B------:R-:W-:Y:S01]  /*0800*/  IADD3 R5, R2, c[0x0][0x328], RZ ;  /* 0x0000ca0002057a10 */ /* 0x000fe20007ffe0ff */
[----:B------:R-:W-:Y:S05]  /*0810*/  @!P1 BRA `(.L_x_319) ;  /* 0x000000e000009947 */ /* 0x000fea0003800000 */
[C---:B------:R-:W-:Y:S02]  /*0820*/  ISETP.GT.AND P0, PT, R2.reuse, RZ, PT ;  /* 0x000000ff0200720c */ /* 0x040fe40003f04270 */
[----:B------:R-:W-:-:S11]  /*0830*/  IADD3 R3, R2, -0x1, RZ ;  /* 0xffffffff02037810 */ /* 0x000fd60007ffe0ff */
[----:B------:R-:W-:Y:S05]  /*0840*/  @P0 BRA `(.L_x_320) ;  /* 0x0000006000000947 */ /* 0x000fea0003800000 */
[----:B------:R-:W-:Y:S01]  /*0850*/  ISETP.NE.AND P0, PT, R7, 0x1, PT ;  /* 0x000000010700780c */ /* 0x000fe20003f05270 */
[----:B------:R-:W-:-:S12]  /*0860*/  IMAD.MOV R2, RZ, RZ, -R2 ;  /* 0x000000ffff027224 */ /* 0x000fd800078e0a02 */
[----:B------:R-:W-:-:S05]  /*0870*/  @P0 IMAD.HI.U32 R3, R2, c[0x0][0x330], RZ ;  /* 0x0000cc0002030a27 */ /* 0x000fca00078e00ff */
[----:B------:R-:W-:-:S04]  /*0880*/  @P0 SHF.R.U32.HI R2, RZ, c[0x0][0x334], R3 ;  /* 0x0000cd00ff020a19 */ /* 0x000fc80000011603 */
[----:B------:R-:W-:Y:S01]  /*0890*/  LOP3.LUT R3, RZ, R2, RZ, 0x33, !PT ;  /* 0x00000002ff037212 */ /* 0x000fe200078e33ff */
[----:B------:R-:W-:Y:S05]  /*08a0*/  BRA `(.L_x_321) ;  /* 0x0000003000007947 */ /* 0x000fea0003800000 */
.L_x_320:
[----:B------:R-:W-:-:S13]  /*08b0*/  ISETP.NE.AND P0, PT, R7, 0x1, PT ;  /* 0x000000010700780c */ /* 0x000fda0003f05270 */
[----:B------:R-:W-:-:S05]  /*08c0*/  @P0 IMAD.HI.U32 R2, R3, c[0x0][0x330], RZ ;  /* 0x0000cc0003020a27 */ /* 0x000fca00078e00ff */
[----:B------:R-:W-:-:S05]  /*08d0*/  @P0 SHF.R.U32.HI R3, RZ, c[0x0][0x334], R2 ;  /* 0x0000cd00ff030a19 */ /* 0x000fca0000011602 */
.L_x_321:
[----:B------:R-:W-:-:S05]  /*08e0*/  IMAD R3, R3, R7, c[0x0][0x32c] ;  /* 0x0000cb0003037624 */ /* 0x000fca00078e0207 */
[----:B------:R-:W-:Y:S02]  /*08f0*/  IMNMX R5, R5, R3, PT ;  /* 0x0000000305057217 */ /* 0x000fe40003800200 */
.L_x_319:
[C---:B------:R-:W-:Y:S01]  /*0900*/  IADD3 R3, R8.reuse, 0x5f, RZ ;  /* 0x0000005f08037810 */ /* 0x040fe20007ffe0ff */
[----:B--2---:R-:W-:Y:S02]  /*0910*/  IMAD.IADD R8, R8, 0x1, -R9 ;  /* 0x0000000108087824 */ /* 0x004fe400078e0a09 */
[----:B------:R-:W-:-:S03]  /*0920*/  @P2 IMAD.HI.U32 R4, R209, c[0x0][0x2c8], RZ ;  /* 0x0000b200d1042a27 */ /* 0x000fc600078e00ff */
[----:B------:R2:W-:Y:S01]  /*0930*/  STL [R1+0x20], R8 ;  /* 0x0000200801007387 */ /* 0x0005e20000100800 */
[----:B------:R-:W-:Y:S01]  /*0940*/  IMAD.MOV.U32 R2, RZ, RZ, R209 ;  /* 0x000000ffff027224 */ /* 0x000fe200078e00d1 */
[----:B------:R-:W-:Y:S01]  /*0950*/  @P2 SHF.R.U32.HI R2, RZ, c[0x0][0x2cc], R4 ;  /* 0x0000b300ff022a19 */ /* 0x000fe20000011604 */
[----:B------:R-:W-:-:S04]  /*0960*/  IMAD.HI R3, R3, 0x2aaaaaab, RZ ;  /* 0x2aaaaaab03037827 */ /* 0x000fc800078e02ff */
[----:B------:R-:W-:Y:S01]  /*0970*/  IMAD.IADD R2, R8, 0x1, R2 ;  /* 0x0000000108027824 */ /* 0x000fe200078e0202 */
[----:B------:R-:W-:-:S04]  /*0980*/  SHF.R.U32.HI R4, RZ, 0x1f, R3 ;  /* 0x0000001fff047819 */ /* 0x000fc80000011603 */
[----:B------:R-:W-:Y:S02]  /*0990*/  LEA.HI.SX32 R179, R3, R4, 0x1c ;  /* 0x0000000403b37211 */ /* 0x000fe400078fe2ff */
[----:B------:R-:W-:Y:S01]  /*09a0*/  IADD3 R4, R2, -c[0x0][0x324], RZ ;  /* 0x8000c90002047a10 */ /* 0x000fe20007ffe0ff */
[----:B------:R-:W-:Y:S05]  /*09b0*/  @!P1 BRA `(.L_x_322) ;  /* 0x000000d000009947 */ /* 0x000fea0003800000 */
[----:B------:R-:W-:-:S13]  /*09c0*/  ISETP.GT.AND P0, PT, R2, -0x1, PT ;  /* 0xffffffff0200780c */ /* 0x000fda0003f04270 */
[----:B------:R-:W-:Y:S05]  /*09d0*/  @P0 BRA `(.L_x_323) ;  /* 0x0000006000000947 */ /* 0x000fea0003800000 */
[----:B------:R-:W-:Y:S02]  /*09e0*/  ISETP.NE.AND P0, PT, R7, 0x1, PT ;  /* 0x000000010700780c */ /* 0x000fe40003f05270 */
[----:B------:R-:W-:-:S11]  /*09f0*/  LOP3.LUT R2, RZ, R2, RZ, 0x33, !PT ;  /* 0x00000002ff027212 */ /* 0x000fd600078e33ff */
[----:B------:R-:W-:-:S05]  /*0a00*/  @P0 IMAD.HI.U32 R3, R2, c[0x0][0x330], RZ ;  /* 0x0000cc0002030a27 */ /* 0x000fca00078e00ff */
[----:B------:R-:W-:-:S04]  /*0a10*/  @P0 SHF.R.U32.HI R2, RZ, c[0x0][0x334], R3 ;  /* 0x0000cd00ff020a19 */ /* 0x000fc80000011603 */
[----:B------:R-:W-:Y:S01]  /*0a20*/  LOP3.LUT R2, RZ, R2, RZ, 0x33, !PT ;  /* 0x00000002ff027212 */ /* 0x000fe200078e33ff */
[----:B------:R-:W-:Y:S05]  /*0a30*/  BRA `(.L_x_324) ;  /* 0x0000003000007947 */ /* 0x000fea0003800000 */
.L_x_323:
[----:B------:R-:W-:-:S13]  /*0a40*/  ISETP.NE.AND P0, PT, R7, 0x1, PT ;  /* 0x000000010700780c */ /* 0x000fda0003f05270 */
[----:B------:R-:W-:-:S05]  /*0a50*/  @P0 IMAD.HI.U32 R3, R2, c[0x0][0x330], RZ ;  /* 0x0000cc0002030a27 */ /* 0x000fca00078e00ff */
[----:B------:R-:W-:-:S05]  /*0a60*/  @P0 SHF.R.U32.HI R2, RZ, c[0x0][0x334], R3 ;  /* 0x0000cd00ff020a19 */ /* 0x000fca0000011603 */
.L_x_324:
[----:B------:R-:W-:-:S05]  /*0a70*/  IMAD R2, R2, c[0x0][0x32c], RZ ;  /* 0x0000cb0002027a24 */ /* 0x000fca00078e02ff */
[----:B------:R-:W-:-:S04]  /*0a80*/  IMNMX R4, R4, R2, !PT ;  /* 0x0000000204047217 */ /* 0x000fc80007800200 */
.L_x_322:
[----:B------:R-:W-:Y:S01]  /*0a90*/  IADD3 R3, R5, 0x5f, RZ ;  /* 0x0000005f05037810 */ /* 0x000fe20007ffe0ff */
[----:B------:R-:W-:-:S04]  /*0aa0*/  IMAD.HI R2, R4, 0x2aaaaaab, RZ ;  /* 0x2aaaaaab04027827 */ /* 0x000fc800078e02ff */
[----:B------:R-:W-:Y:S01]  /*0ab0*/  IMAD.HI R4, R3, 0x2aaaaaab, RZ ;  /* 0x2aaaaaab03047827 */ /* 0x000fe200078e02ff */
[----:B------:R-:W-:-:S04]  /*0ac0*/  SHF.R.U32.HI R3, RZ, 0x1f, R2 ;  /* 0x0000001fff037819 */ /* 0x000fc80000011602 */
[----:B------:R-:W-:Y:S02]  /*0ad0*/  SHF.R.U32.HI R5, RZ, 0x1f, R4 ;  /* 0x0000001fff057819 */ /* 0x000fe40000011604 */
[----:B------:R-:W-:Y:S02]  /*0ae0*/  LEA.HI.SX32 R2, R2, R3, 0x1c ;  /* 0x0000000302027211 */ /* 0x000fe400078fe2ff */
[----:B------:R-:W-:Y:S02]  /*0af0*/  LEA.HI.SX32 R4, R4, R5, 0x1c ;  /* 0x0000000504047211 */ /* 0x000fe400078fe2ff */
[----:B------:R-:W-:Y:S02]  /*0b00*/  IMNMX R3, RZ, R2, !PT ;  /* 0x00000002ff037217 */ /* 0x000fe40007800200 */
[----:B------:R-:W-:-:S03]  /*0b10*/  IMNMX R2, R4, R179, PT ;  /* 0x000000b304027217 */ /* 0x000fc60003800200 */
[--C-:B------:R-:W-:Y:S02]  /*0b20*/  IMAD R3, R3, 0x60, -R6.reuse ;  /* 0x0000006003037824 */ /* 0x100fe400078e0a06 */
[----:B------:R-:W-:-:S03]  /*0b30*/  IMAD R2, R2, 0x60, -R6 ;  /* 0x0000006002027824 */ /* 0x000fc600078e0a06 */
[----:B------:R-:W-:Y:S02]  /*0b40*/  IMNMX R3, RZ, R3, !PT ;  /* 0x00000003ff037217 */ /* 0x000fe40007800200 */
[----:B------:R-:W-:-:S03]  /*0b50*/  IMNMX R2, R2, R0, PT ;  /* 0x0000000002027217 */ /* 0x000fc60003800200 */
[----:B------:R-:W-:Y:S01]  /*0b60*/  IMAD.WIDE.U32 R4, R3, -0x55555555, RZ ;  /* 0xaaaaaaab03047825 */ /* 0x000fe200078e00ff */
[----:B------:R-:W-:-:S04]  /*0b70*/  ISETP.GT.AND P0, PT, R2, R3, PT ;  /* 0x000000030200720c */ /* 0x000fc80003f04270 */
[----:B------:R-:W-:-:S05]  /*0b80*/  SHF.R.U32.HI R144, RZ, 0x6, R5 ;  /* 0x00000006ff907819 */ /* 0x000fca0000011605 */
[----:B------:R-:W-:-:S04]  /*0b90*/  IMAD.MOV.U32 R6, RZ, RZ, R144 ;  /* 0x000000ffff067224 */ /* 0x000fc800078e0090 */
[----:B------:R-:W-:-:S05]  /*0ba0*/  @P0 IADD3 R2, R2, 0x5f, RZ ;  /* 0x0000005f02020810 */ /* 0x000fca0007ffe0ff */
[----:B------:R-:W-:-:S05]  /*0bb0*/  @P0 IMAD.HI R2, R2, 0x2aaaaaab, RZ ;  /* 0x2aaaaaab02020827 */ /* 0x000fca00078e02ff */
[----:B------:R-:W-:-:S04]  /*0bc0*/  @P0 SHF.R.U32.HI R3, RZ, 0x1f, R2 ;  /* 0x0000001fff030819 */ /* 0x000fc80000011602 */
[----:B------:R-:W-:-:S04]  /*0bd0*/  @P0 LEA.HI.SX32 R6, R2, R3, 0x1c ;  /* 0x0000000302060211 */ /* 0x000fc800078fe2ff */
[----:B------:R-:W-:-:S13]  /*0be0*/  ISETP.GT.AND P0, PT, R6, R144, PT ;  /* 0x000000900600720c */ /* 0x000fda0003f04270 */
[----:B------:R-:W-:Y:S05]  /*0bf0*/  @!P0 BRA `(.L_x_325) ;  /* 0x00005e8000008947 */ /* 0x000fea0003800000 */
[----:B------:R-:W-:-:S04]  /*0c00*/  ISETP.NE.U32.AND P0, PT, RZ, c[0x0][0x340], PT ;  /* 0x0000d000ff007a0c */ /* 0x000fc80003f05070 */
[----:B------:R-:W-:-:S13]  /*0c10*/  ISETP.NE.AND.EX P2, PT, RZ, c[0x0][0x344], PT, P0 ;  /* 0x0000d100ff007a0c */ /* 0x000fda0003f45300 */
[----:B------:R-:W-:-:S05]  /*0c20*/  @P2 IMAD.WIDE R2, R15, R14, c[0x0][0x340] ;  /* 0x0000d0000f022625 */ /* 0x000fca00078e020e */
[----:B-1----:R1:W3:Y:S01]  /*0c30*/  @P2 LDG.E R9, [R2.64] ;  /* 0x0000000802092981 */ /* 0x0022e2000c1e1900 */
[----:B------:R-:W-:Y:S01]  /*0c40*/  SHF.R.S32.HI R32, RZ, 0x1f, R214 ;  /* 0x0000001fff207819 */ /* 0x000fe200000114d6 */
[----:B------:R-:W-:Y:S01]  /*0c50*/  IMAD.MOV.U32 R152, RZ, RZ, 0x60 ;  /* 0x00000060ff987424 */ /* 0x000fe200078e00ff */
[----:B--2---:R-:W-:Y:S01]  /*0c60*/  SHF.R.S32.HI R8, RZ, 0x1f, R15 ;  /* 0x0000001fff087819 */ /* 0x004fe2000001140f */
[----:B------:R-:W-:Y:S01]  /*0c70*/  IMAD.MOV.U32 R148, RZ, RZ, c[0x0][0x238] ;  /* 0x00008e00ff947624 */ /* 0x000fe200078e00ff */
[-C--:B------:R-:W-:Y:S01]  /*0c80*/  LEA.HI R5, R32, R214.reuse, RZ, 0x3 ;  /* 0x000000d620057211 */ /* 0x080fe200078f18ff */
[----:B------:R-:W-:Y:S01]  /*0c90*/  IMAD R180, R152, c[0x0][0x23c], RZ ;  /* 0x00008f0098b47a24 */ /* 0x000fe200078e02ff */
[----:B------:R-:W-:Y:S01]  /*0ca0*/  IADD3 R33, R6, -0x1, RZ ;  /* 0xffffffff06217810 */ /* 0x000fe20007ffe0ff */
[----:B------:R-:W-:Y:S01]  /*0cb0*/  IMAD.WIDE.U32 R158, R152, c[0x0][0x238], RZ ;  /* 0x00008e00989e7a25 */ /* 0x000fe200078e00ff */
[----:B------:R-:W-:Y:S01]  /*0cc0*/  SEL R28, R8, RZ, !P3 ;  /* 0x000000ff081c7207 */ /* 0x000fe20005800000 */
[----:B------:R-:W-:Y:S01]  /*0cd0*/  ULDC.U8 UR4, c[0x0][0x298] ;  /* 0x0000a60000047ab9 */ /* 0x000fe20000000000 */
[----:B------:R-:W-:Y:S01]  /*0ce0*/  SEL R88, R15, RZ, !P3 ;  /* 0x000000ff0f587207 */ /* 0x000fe20005800000 */
[----:B------:R-:W-:Y:S01]  /*0cf0*/  IMAD.IADD R180, R159, 0x1, R180 ;  /* 0x000000019fb47824 */ /* 0x000fe200078e02b4 */
[----:B------:R-:W-:Y:S01]  /*0d00*/  LEA.HI R21, R32, R214, RZ, 0x2 ;  /* 0x000000d620157211 */ /* 0x000fe200078f10ff */
[----:B------:R-:W-:Y:S01]  /*0d10*/  IMAD.MOV.U32 R34, RZ, RZ, c[0x0][0x23c] ;  /* 0x00008f00ff227624 */ /* 0x000fe200078e00ff */
[----:B------:R-:W-:Y:S01]  /*0d20*/  IADD3 R22, R166, R10, RZ ;  /* 0x0000000aa6167210 */ /* 0x000fe20007ffe0ff */
[----:B------:R-:W-:Y:S01]  /*0d30*/  IMAD.MOV.U32 R187, RZ, RZ, c[0x0][0x27c] ;  /* 0x00009f00ffbb7624 */ /* 0x000fe200078e00ff */
[----:B------:R-:W-:Y:S01]  /*0d40*/  LOP3.LUT R26, R21, 0xfffffffc, RZ, 0xc0, !PT ;  /* 0xfffffffc151a7812 */ /* 0x000fe200078ec0ff */
[----:B------:R-:W-:Y:S01]  /*0d50*/  IMAD.SHL.U32 R11, R34, 0x20, RZ ;  /* 0x00000020220b7824 */ /* 0x000fe200078e00ff */
[----:B------:R-:W-:Y:S01]  /*0d60*/  SHF.R.S32.HI R30, RZ, 0x1f, R22 ;  /* 0x0000001fff1e7819 */ /* 0x000fe20000011416 */
[----:B------:R-:W-:Y:S01]  /*0d70*/  IMAD R20, R188, c[0x0][0x260], RZ ;  /* 0x00009800bc147a24 */ /* 0x000fe200078e02ff */
[----:B------:R-:W-:Y:S01]  /*0d80*/  SHF.R.S32.HI R87, RZ, 0x2, R21 ;  /* 0x00000002ff577819 */ /* 0x000fe20000011415 */
[----:B------:R-:W-:Y:S01]  /*0d90*/  IMAD.IADD R26, R214, 0x1, -R26 ;  /* 0x00000001d61a7824 */ /* 0x000fe200078e0a1a */
[----:B------:R-:W-:Y:S01]  /*0da0*/  MOV R160, 0x6 ;  /* 0x0000000600a07802 */ /* 0x000fe20000000f00 */
[----:B------:R-:W-:Y:S01]  /*0db0*/  IMAD R10, R30, c[0x0][0x1e0], RZ ;  /* 0x000078001e0a7a24 */ /* 0x000fe200078e02ff */
[----:B-1----:R-:W-:Y:S01]  /*0dc0*/  LOP3.LUT R2, R5, 0x1ffffff8, RZ, 0xc0, !PT ;  /* 0x1ffffff805027812 */ /* 0x002fe200078ec0ff */
[C---:B------:R-:W-:Y:S01]  /*0dd0*/  IMAD.SHL.U32 R24, R26.reuse, 0x8, RZ ;  /* 0x000000081a187824 */ /* 0x040fe200078e00ff */
[----:B------:R-:W-:Y:S01]  /*0de0*/  SHF.R.S32.HI R5, RZ, 0x3, R5 ;  /* 0x00000003ff057819 */ /* 0x000fe20000011405 */
[----:B------:R-:W-:Y:S01]  /*0df0*/  IMAD.SHL.U32 R26, R26, 0x4, RZ ;  /* 0x000000041a1a7824 */ /* 0x000fe200078e00ff */
[----:B------:R-:W-:Y:S01]  /*0e00*/  SHF.R.S32.HI R3, RZ, 0x1f, R13 ;  /* 0x0000001fff037819 */ /* 0x000fe2000001140d */
[----:B------:R-:W-:Y:S01]  /*0e10*/  IMAD.IADD R2, R214, 0x1, -R2 ;  /* 0x00000001d6027824 */ /* 0x000fe200078e0a02 */
[C---:B------:R-:W-:Y:S01]  /*0e20*/  IADD3 R143, P0, R5.reuse, R13, RZ ;  /* 0x0000000d058f7210 */ /* 0x040fe20007f1e0ff */
[----:B------:R-:W-:Y:S01]  /*0e30*/  IMAD.IADD R119, R0, 0x1, -R5 ;  /* 0x0000000100777824 */ /* 0x000fe200078e0a05 */
[----:B------:R-:W-:Y:S01]  /*0e40*/  SHF.R.S32.HI R31, RZ, 0x1f, R87 ;  /* 0x0000001fff1f7819 */ /* 0x000fe20000011457 */
[----:B------:R-:W-:Y:S01]  /*0e50*/  IMAD.SHL.U32 R12, R2, 0x8, RZ ;  /* 0x00000008020c7824 */ /* 0x000fe200078e00ff */
[----:B------:R-:W-:Y:S01]  /*0e60*/  LEA.HI.X.SX32 R145, R5, R3, 0x1, P0 ;  /* 0x0000000305917211 */ /* 0x000fe200000f0eff */
[----:B------:R-:W-:Y:S01]  /*0e70*/  IMAD R16, R33, -0x60, R119 ;  /* 0xffffffa021107824 */ /* 0x000fe200078e0277 */
[----:B------:R-:W-:Y:S01]  /*0e80*/  SHF.R.S32.HI R27, RZ, 0x1f, R26 ;  /* 0x0000001fff1b7819 */ /* 0x000fe2000001141a */
[----:B------:R-:W-:Y:S01]  /*0e90*/  IMAD.SHL.U32 R5, R5, 0x40, RZ ;  /* 0x0000004005057824 */ /* 0x000fe200078e00ff */
[----:B------:R-:W-:Y:S01]  /*0ea0*/  SHF.R.S32.HI R13, RZ, 0x1f, R12 ;  /* 0x0000001fff0d7819 */ /* 0x000fe2000001140c */
[----:B------:R-:W-:Y:S01]  /*0eb0*/  IMAD R2, R145, c[0x0][0x238], RZ ;  /* 0x00008e0091027a24 */ /* 0x000fe200078e02ff */
[----:B------:R-:W-:Y:S01]  /*0ec0*/  ISETP.GE.AND P0, PT, R16, 0x1, PT ;  /* 0x000000011000780c */ /* 0x000fe20003f06270 */
[----:B------:R-:W-:Y:S01]  /*0ed0*/  IMAD R10, R22, c[0x0][0x1e4], R10 ;  /* 0x00007900160a7a24 */ /* 0x000fe200078e020a */
[----:B------:R-:W-:Y:S01]  /*0ee0*/  ISETP.GE.AND P5, PT, R12, c[0x0][0x1d4], PT ;  /* 0x000075000c007a0c */ /* 0x000fe20003fa6270 */
[C---:B------:R-:W-:Y:S01]  /*0ef0*/  IMAD R4, R143.reuse, c[0x0][0x23c], R2 ;  /* 0x00008f008f047a24 */ /* 0x040fe200078e0202 */
[----:B------:R-:W-:Y:S01]  /*0f00*/  SHF.R.S32.HI R25, RZ, 0x1f, R24 ;  /* 0x0000001fff197819 */ /* 0x000fe20000011418 */
[----:B------:R-:W-:Y:S01]  /*0f10*/  IMAD.WIDE.U32 R2, R143, c[0x0][0x238], R12 ;  /* 0x00008e008f027a25 */ /* 0x000fe200078e000c */
[----:B------:R-:W-:-:S02]  /*0f20*/  IADD3 R105, R24, 0x20, RZ ;  /* 0x0000002018697810 */ /* 0x000fc40007ffe0ff */
[----:B------:R-:W-:Y:S01]  /*0f30*/  IADD3 R149, R87, 0x40, RZ ;  /* 0x0000004057957810 */ /* 0x000fe20007ffe0ff */
[----:B------:R-:W-:Y:S01]  /*0f40*/  IMAD.IADD R3, R3, 0x1, R4 ;  /* 0x0000000103037824 */ /* 0x000fe200078e0204 */
[----:B------:R-:W-:Y:S01]  /*0f50*/  IADD3 R150, R87, 0x20, RZ ;  /* 0x0000002057967810 */ /* 0x000fe20007ffe0ff */
[----:B------:R-:W-:Y:S01]  /*0f60*/  IMAD R4, R188, c[0x0][0x240], RZ ;  /* 0x00009000bc047a24 */ /* 0x000fe200078e02ff */
[----:B------:R-:W-:Y:S01]  /*0f70*/  P2R R146, PR, RZ, 0x20 ;  /* 0x00000020ff927803 */ /* 0x000fe20000000000 */
[----:B------:R-:W-:-:S04]  /*0f80*/  IMAD.WIDE.U32 R2, R35, c[0x0][0x240], R2 ;  /* 0x0000900023027a25 */ /* 0x000fc800078e0002 */
[----:B------:R-:W-:Y:S02]  /*0f90*/  IMAD R4, R35, c[0x0][0x244], R4 ;  /* 0x0000910023047a24 */ /* 0x000fe400078e0204 */
[----:B------:R-:W-:Y:S02]  /*0fa0*/  IMAD R17, R31, c[0x0][0x290], RZ ;  /* 0x0000a4001f117a24 */ /* 0x000fe400078e02ff */
[----:B------:R-:W-:Y:S01]  /*0fb0*/  IMAD R20, R35, c[0x0][0x264], R20 ;  /* 0x0000990023147a24 */ /* 0x000fe200078e0214 */
[----:B------:R-:W-:Y:S01]  /*0fc0*/  IADD3 R3, R3, R4, RZ ;  /* 0x0000000403037210 */ /* 0x000fe20007ffe0ff */
[----:B------:R-:W-:Y:S02]  /*0fd0*/  IMAD R4, R28, c[0x0][0x248], RZ ;  /* 0x000092001c047a24 */ /* 0x000fe400078e02ff */
[----:B------:R-:W-:Y:S02]  /*0fe0*/  IMAD R17, R87, c[0x0][0x294], R17 ;  /* 0x0000a50057117a24 */ /* 0x000fe400078e0211 */
[----:B------:R-:W-:Y:S01]  /*0ff0*/  IMAD.WIDE.U32 R124, R88, c[0x0][0x248], R2 ;  /* 0x00009200587c7a25 */ /* 0x000fe200078e0002 */
[----:B------:R-:W-:-:S02]  /*1000*/  LOP3.LUT R2, R5, 0x1c0, RZ, 0xc0, !PT ;  /* 0x000001c005027812 */ /* 0x000fc400078ec0ff */
[----:B------:R-:W-:Y:S01]  /*1010*/  LEA.HI R5, R32, R214, RZ, 0x6 ;  /* 0x000000d620057211 */ /* 0x000fe200078f30ff */
[----:B------:R-:W-:Y:S01]  /*1020*/  IMAD R6, R88, c[0x0][0x24c], R4 ;  /* 0x0000930058067a24 */ /* 0x000fe200078e0204 */
[----:B------:R-:W-:Y:S01]  /*1030*/  SHF.R.S32.HI R4, RZ, 0x1f, R33 ;  /* 0x0000001fff047819 */ /* 0x000fe20000011421 */
[----:B------:R-:W-:Y:S01]  /*1040*/  IMAD R3, R180, R33, RZ ;  /* 0x00000021b4037224 */ /* 0x000fe200078e02ff */
[----:B------:R-:W-:Y:S01]  /*1050*/  MOV R120, R124 ;  /* 0x0000007c00787202 */ /* 0x000fe20000000f00 */
[----:B------:R-:W-:Y:S02]  /*1060*/  IMAD.IADD R121, R125, 0x1, R6 ;  /* 0x000000017d797824 */ /* 0x000fe400078e0206 */
[-C--:B------:R-:W-:Y:S01]  /*1070*/  IMAD R3, R4, R158.reuse, R3 ;  /* 0x0000009e04037224 */ /* 0x080fe200078e0203 */
[----:B------:R-:W-:Y:S01]  /*1080*/  LOP3.LUT R4, R2, 0x38, R12, 0xf8, !PT ;  /* 0x0000003802047812 */ /* 0x000fe200078ef80c */
[----:B------:R-:W-:Y:S01]  /*1090*/  IMAD.WIDE.U32 R18, R33, R158, R120 ;  /* 0x0000009e21127225 */ /* 0x000fe200078e0078 */
[----:B------:R-:W-:-:S03]  /*10a0*/  SHF.R.U32.HI R2, RZ, 0x3, R2 ;  /* 0x00000003ff027819 */ /* 0x000fc60000011602 */
[----:B------:R-:W-:Y:S01]  /*10b0*/  IMAD.IADD R3, R19, 0x1, R3 ;  /* 0x0000000113037824 */ /* 0x000fe200078e0203 */
[----:B------:R-:W-:Y:S01]  /*10c0*/  LOP3.LUT R2, R4, R2, RZ, 0x3c, !PT ;  /* 0x0000000204027212 */ /* 0x000fe200078e3cff */
[----:B------:R-:W-:Y:S01]  /*10d0*/  IMAD.SHL.U32 R4, R5, 0x8, RZ ;  /* 0x0000000805047824 */ /* 0x000fe200078e00ff */
[----:B------:R-:W-:Y:S01]  /*10e0*/  @P0 LEA R6, P1, R18, c[0x0][0x220], 0x1 ;  /* 0x0000880012060a11 */ /* 0x000fe200078208ff */
[----:B------:R-:W-:Y:S02]  /*10f0*/  IMAD R19, R188, c[0x0][0x1e8], RZ ;  /* 0x00007a00bc137a24 */ /* 0x000fe400078e02ff */
[----:B------:R-:W-:Y:S01]  /*1100*/  IMAD.MOV.U32 R177, RZ, RZ, c[0x0][0x1e0] ;  /* 0x00007800ffb17624 */ /* 0x000fe200078e00ff */
[----:B------:R-:W-:Y:S01]  /*1110*/  @P0 LEA.HI.X R7, R18, c[0x0][0x224], R3, 0x1, P1 ;  /* 0x0000890012070a11 */ /* 0x000fe200008f0c03 */
[----:B------:R-:W-:Y:S01]  /*1120*/  IMAD R19, R35, c[0x0][0x1ec], R19 ;  /* 0x00007b0023137a24 */ /* 0x000fe200078e0213 */
[----:B------:R-:W-:Y:S01]  /*1130*/  LOP3.LUT R2, R2, 0xfffffe00, R4, 0xf8, !PT ;  /* 0xfffffe0002027812 */ /* 0x000fe200078ef804 */
[----:B------:R-:W-:Y:S01]  /*1140*/  IMAD.WIDE.U32 R164, R87, c[0x0][0x1e0], RZ ;  /* 0x0000780057a47a25 */ /* 0x000fe200078e00ff */
[----:B------:R-:W-:-:S02]  /*1150*/  ISETP.GE.AND P1, PT, R16, 0x11, PT ;  /* 0x000000111000780c */ /* 0x000fc40003f26270 */
[C---:B------:R-:W-:Y:S01]  /*1160*/  SHF.L.U32 R185, R177.reuse, 0x5, RZ ;  /* 0x00000005b1b97819 */ /* 0x040fe200000006ff */
[----:B------:R-:W-:Y:S02]  /*1170*/  IMAD.SHL.U32 R80, R2, 0x2, RZ ;  /* 0x0000000202507824 */ /* 0x000fe400078e00ff */
[----:B------:R-:W-:Y:S02]  /*1180*/  IMAD.MOV.U32 R163, RZ, RZ, 0x5 ;  /* 0x00000005ffa37424 */ /* 0x000fe400078e00ff */
[----:B------:R-:W-:Y:S01]  /*1190*/  IMAD.MOV.U32 R84, RZ, RZ, 0x40 ;  /* 0x00000040ff547424 */ /* 0x000fe200078e00ff */
[----:B------:R-:W-:Y:S01]  /*11a0*/  @!PT LDS RZ, [RZ] ;  /* 0x00000000fffff984 */ /* 0x000fe20000000800 */
[----:B------:R-:W-:Y:S01]  /*11b0*/  @!PT LDS RZ, [RZ] ;  /* 0x00000000fffff984 */ /* 0x000fe20000000800 */
[----:B------:R-:W-:Y:S01]  /*11c0*/  @!PT LDS RZ, [RZ] ;  /* 0x00000000fffff984 */ /* 0x000fe20000000800 */
[----:B------:R1:W-:Y:S01]  /*11d0*/  @P0 LDGSTS.E.BYPASS.LTC128B.128 [R80+0x3100], [R6.64], !P5 ;  /* 0x0310000006500fae */ /* 0x0003e2000e901d48 */
[----:B------:R-:W-:Y:S01]  /*11e0*/  ISETP.GE.AND P0, PT, R16, 0x21, PT ;  /* 0x000000211000780c */ /* 0x000fe20003f06270 */
[----:B------:R-:W-:Y:S01]  /*11f0*/  IMAD.MOV.U32 R183, RZ, RZ, c[0x0][0x290] ;  /* 0x0000a400ffb77624 */ /* 0x000fe200078e00ff */
[----:B------:R-:W-:Y:S01]  /*1200*/  SHF.L.U64.HI R169, R177, R163, c[0x0][0x1e4] ;  /* 0x00007900b1a97619 */ /* 0x000fe200000102a3 */
[----:B------:R-:W-:-:S02]  /*1210*/  IMAD.MOV.U32 R184, RZ, RZ, c[0x0][0x280] ;  /* 0x0000a000ffb87624 */ /* 0x000fc400078e00ff */
[C---:B------:R-:W-:Y:S01]  /*1220*/  IMAD R174, R152.reuse, c[0x0][0x1e4], RZ ;  /* 0x0000790098ae7a24 */ /* 0x040fe200078e02ff */
[C---:B------:R-:W-:Y:S01]  /*1230*/  SHF.L.U64.HI R161, R183.reuse, R160, c[0x0][0x294] ;  /* 0x0000a500b7a17619 */ /* 0x040fe200000102a0 */
[C---:B------:R-:W-:Y:S01]  /*1240*/  IMAD R175, R152.reuse, c[0x0][0x284], RZ ;  /* 0x0000a10098af7a24 */ /* 0x040fe200078e02ff */
[----:B------:R-:W-:Y:S01]  /*1250*/  SHF.L.U64.HI R162, R183, R163, c[0x0][0x294] ;  /* 0x0000a500b7a27619 */ /* 0x000fe200000102a3 */
[----:B------:R-:W-:Y:S01]  /*1260*/  IMAD R176, R152, c[0x0][0x294], RZ ;  /* 0x0000a50098b07a24 */ /* 0x000fe200078e02ff */
[----:B------:R-:W-:Y:S01]  /*1270*/  SHF.L.U32 R181, R184, 0x6, RZ ;  /* 0x00000006b8b57819 */ /* 0x000fe200000006ff */
[----:B------:R-:W-:-:S04]  /*1280*/  IMAD.WIDE.U32 R156, R152, c[0x0][0x1e0], RZ ;  /* 0x00007800989c7a25 */ /* 0x000fc800078e00ff */
[----:B------:R-:W-:Y:S01]  /*1290*/  IMAD.WIDE.U32 R154, R152, c[0x0][0x280], RZ ;  /* 0x0000a000989a7a25 */ /* 0x000fe200078e00ff */
[----:B------:R-:W-:-:S03]  /*12a0*/  IADD3 R174, R157, R174, RZ ;  /* 0x000000ae9dae7210 */ /* 0x000fc60007ffe0ff */
[----:B------:R-:W-:-:S04]  /*12b0*/  IMAD.WIDE.U32 R152, R152, c[0x0][0x290], RZ ;  /* 0x0000a40098987a25 */ /* 0x000fc800078e00ff */
[----:B------:R-:W-:-:S04]  /*12c0*/  IMAD.WIDE.U32 R172, R150, c[0x0][0x1e0], RZ ;  /* 0x0000780096ac7a25 */ /* 0x000fc800078e00ff */
[----:B------:R-:W-:-:S04]  /*12d0*/  IMAD.WIDE.U32 R170, R149, c[0x0][0x1e0], RZ ;  /* 0x0000780095aa7a25 */ /* 0x000fc800078e00ff */
[----:B------:R-:W-:Y:S02]  /*12e0*/  IMAD.SHL.U32 R151, R148, 0x20, RZ ;  /* 0x0000002094977824 */ /* 0x000fe400078e00ff */
[C---:B------:R-:W-:Y:S01]  /*12f0*/  IMAD.SHL.U32 R186, R177.reuse, 0x40, RZ ;  /* 0x00000040b1ba7824 */ /* 0x040fe200078e00ff */
[-C--:B------:R-:W-:Y:S01]  /*1300*/  SHF.L.U64.HI R177, R177, R160.reuse, c[0x0][0x1e4] ;  /* 0x00007900b1b17619 */ /* 0x080fe200000102a0 */
[C---:B------:R-:W-:Y:S01]  /*1310*/  IMAD.SHL.U32 R182, R183.reuse, 0x40, RZ ;  /* 0x00000040b7b67824 */ /* 0x040fe200078e00ff */
[----:B------:R-:W-:Y:S01]  /*1320*/  SHF.L.U64.HI R160, R184, R160, c[0x0][0x284] ;  /* 0x0000a100b8a07619 */ /* 0x000fe200000102a0 */
[----:B------:R-:W-:Y:S02]  /*1330*/  IMAD.SHL.U32 R183, R183, 0x20, RZ ;  /* 0x00000020b7b77824 */ /* 0x000fe400078e00ff */
[----:B------:R-:W-:Y:S02]  /*1340*/  IMAD.IADD R175, R155, 0x1, R175 ;  /* 0x000000019baf7824 */ /* 0x000fe400078e02af */
[----:B------:R-:W-:Y:S01]  /*1350*/  IMAD.IADD R176, R153, 0x1, R176 ;  /* 0x0000000199b07824 */ /* 0x000fe200078e02b0 */
[----:B---3--:R-:W-:Y:S01]  /*1360*/  @P2 SHF.R.S32.HI R5, RZ, 0x1f, R9 ;  /* 0x0000001fff052819 */ /* 0x008fe20000011409 */
[----:B------:R-:W-:Y:S01]  /*1370*/  @!P2 IMAD.MOV.U32 R5, RZ, RZ, R8 ;  /* 0x000000ffff05a224 */ /* 0x000fe200078e0008 */
[----:B------:R-:W-:Y:S01]  /*1380*/  @P2 MOV R4, R9 ;  /* 0x0000000900042202 */ /* 0x000fe20000000f00 */
[----:B------:R-:W-:Y:S01]  /*1390*/  @!P2 IMAD.MOV.U32 R4, RZ, RZ, R15 ;  /* 0x000000ffff04a224 */ /* 0x000fe200078e000f */
[C---:B------:R-:W-:Y:S01]  /*13a0*/  @P1 LEA R2, P2, R148.reuse, R18, 0x4 ;  /* 0x0000001294021211 */ /* 0x040fe200078420ff */
[----:B------:R-:W-:Y:S01]  /*13b0*/  IMAD.WIDE.U32 R8, R148, 0x20, RZ ;  /* 0x0000002094087825 */ /* 0x000fe200078e00ff */
[----:B------:R-:W-:-:S02]  /*13c0*/  SEL R29, R5, RZ, !P4 ;  /* 0x000000ff051d7207 */ /* 0x000fc40006000000 */
[----:B-1----:R-:W-:Y:S02]  /*13d0*/  @P1 LEA.HI.X R7, R148, R3, R34, 0x4, P2 ;  /* 0x0000000394071211 */ /* 0x002fe400010f2422 */
[----:B------:R-:W-:Y:S02]  /*13e0*/  @P1 LEA R6, P2, R2, c[0x0][0x220], 0x1 ;  /* 0x0000880002061a11 */ /* 0x000fe400078408ff */
[----:B------:R-:W-:Y:S02]  /*13f0*/  SEL R94, R4, RZ, !P4 ;  /* 0x000000ff045e7207 */ /* 0x000fe40006000000 */
[----:B------:R-:W-:Y:S02]  /*1400*/  @P1 LEA.HI.X R7, R2, c[0x0][0x224], R7, 0x1, P2 ;  /* 0x0000890002071a11 */ /* 0x000fe400010f0c07 */
[----:B------:R-:W-:Y:S02]  /*1410*/  ISETP.GE.AND P2, PT, R16, 0x31, PT ;  /* 0x000000311000780c */ /* 0x000fe40003f46270 */
[----:B------:R-:W-:Y:S01]  /*1420*/  @P0 IADD3 R2, P3, R18, R8, RZ ;  /* 0x0000000812020210 */ /* 0x000fe20007f7e0ff */
[----:B------:R1:W-:Y:S03]  /*1430*/  @P1 LDGSTS.E.BYPASS.LTC128B.128 [R80+0x3900], [R6.64], !P5 ;  /* 0x0390000006501fae */ /* 0x0003e6000e901d48 */
[----:B-1----:R-:W-:-:S07]  /*1440*/  @P0 IADD3.X R7, R3, R9, R11, P3, !PT ;  /* 0x0000000903070210 */ /* 0x002fce0001ffe40b */
[----:B------:R-:W-:Y:S01]  /*1450*/  @P2 IMAD R11, R34, 0x30, RZ ;  /* 0x00000030220b2824 */ /* 0x000fe200078e02ff */
[----:B------:R-:W-:Y:S01]  /*1460*/  @P0 LEA R6, P1, R2, c[0x0][0x220], 0x1 ;  /* 0x0000880002060a11 */ /* 0x000fe200078208ff */
[----:B------:R-:W-:-:S03]  /*1470*/  IMAD.WIDE.U32 R8, R22, c[0x0][0x1e0], RZ ;  /* 0x0000780016087a25 */ /* 0x000fc600078e00ff */
[----:B------:R-:W-:Y:S01]  /*1480*/  @P0 LEA.HI.X R7, R2, c[0x0][0x224], R7, 0x1, P1 ;  /* 0x0000890002070a11 */ /* 0x000fe200008f0c07 */
[----:B------:R-:W-:Y:S01]  /*1490*/  @P2 IMAD.MOV.U32 R2, RZ, RZ, R18 ;  /* 0x000000ffff022224 */ /* 0x000fe200078e0012 */
[----:B------:R-:W-:-:S03]  /*14a0*/  ISETP.GE.AND P1, PT, R24, c[0x0][0x27c], PT ;  /* 0x00009f0018007a0c */ /* 0x000fc60003f26270 */
[----:B------:R-:W-:Y:S01]  /*14b0*/  @P2 IMAD.WIDE.U32 R4, R148, 0x30, R2 ;  /* 0x0000003094042825 */ /* 0x000fe200078e0002 */
[----:B------:R1:W-:Y:S01]  /*14c0*/  @P0 LDGSTS.E.BYPASS.LTC128B.128 [R80+0x4100], [R6.64], !P5 ;  /* 0x0410000006500fae */ /* 0x0003e2000e901d48 */
[C---:B------:R-:W-:Y:S02]  /*14d0*/  ISETP.GE.AND P0, PT, R187.reuse, 0x1, PT ;  /* 0x00000001bb00780c */ /* 0x040fe40003f06270 */
[----:B------:R-:W-:Y:S01]  /*14e0*/  IMAD.SHL.U32 R2, R187, 0x2, RZ ;  /* 0x00000002bb027824 */ /* 0x000fe200078e00ff */
[----:B------:R-:W-:Y:S02]  /*14f0*/  @P2 IADD3 R5, R5, R11, RZ ;  /* 0x0000000b05052210 */ /* 0x000fe40007ffe0ff */
[----:B------:R-:W-:Y:S02]  /*1500*/  @P2 LEA R14, P3, R4, c[0x0][0x220], 0x1 ;  /* 0x00008800040e2a11 */ /* 0x000fe400078608ff */
[----:B------:R-:W-:Y:S02]  /*1510*/  ISETP.GT.AND P0, PT, R16, 0x50, PT ;  /* 0x000000501000780c */ /* 0x000fe40003f04270 */
[----:B------:R-:W-:-:S02]  /*1520*/  @P1 IADD3 R2, -R2, c[0x0][0x1d4], RZ ;  /* 0x0000750002021a10 */ /* 0x000fc40007ffe1ff */
[----:B------:R-:W-:Y:S01]  /*1530*/  @P2 LEA.HI.X R15, R4, c[0x0][0x224], R5, 0x1, P3 ;  /* 0x00008900040f2a11 */ /* 0x000fe200018f0c05 */
[----:B------:R-:W-:Y:S02]  /*1540*/  IMAD.IADD R5, R9, 0x1, R10 ;  /* 0x0000000109057824 */ /* 0x000fe400078e020a */
[----:B------:R-:W-:Y:S02]  /*1550*/  IMAD.MOV.U32 R4, RZ, RZ, R8 ;  /* 0x000000ffff047224 */ /* 0x000fe400078e0008 */
[----:B------:R-:W-:Y:S01]  /*1560*/  IMAD.WIDE.U32 R8, R87, c[0x0][0x280], R26 ;  /* 0x0000a00057087a25 */ /* 0x000fe200078e001a */
[----:B------:R2:W-:Y:S03]  /*1570*/  @P2 LDGSTS.E.BYPASS.LTC128B.128 [R80+0x4900], [R14.64], !P5 ;  /* 0x049000000e502fae */ /* 0x0005e6000e901d48 */
[----:B------:R-:W-:-:S04]  /*1580*/  IMAD.WIDE.U32 R10, R35, c[0x0][0x1e8], R4 ;  /* 0x00007a00230a7a25 */ /* 0x000fc800078e0004 */
[----:B------:R-:W-:Y:S01]  /*1590*/  IMAD.WIDE.U32 R4, R35, c[0x0][0x260], R12 ;  /* 0x0000980023047a25 */ /* 0x000fe200078e000c */
[----:B------:R-:W-:Y:S02]  /*15a0*/  MOV R82, R10 ;  /* 0x0000000a00527202 */ /* 0x000fe40000000f00 */
[----:B-1----:R-:W-:Y:S01]  /*15b0*/  SEL R7, RZ, c[0x0][0x27c], !P1 ;  /* 0x00009f00ff077a07 */ /* 0x002fe20004800000 */
[----:B------:R-:W-:Y:S01]  /*15c0*/  IMAD.IADD R83, R11, 0x1, R19 ;  /* 0x000000010b537824 */ /* 0x000fe200078e0213 */
[----:B------:R-:W-:Y:S01]  /*15d0*/  ISETP.GE.AND P1, PT, R16, 0x41, PT ;  /* 0x000000411000780c */ /* 0x000fe20003f26270 */
[----:B------:R-:W-:Y:S01]  /*15e0*/  IMAD R16, R31, c[0x0][0x280], RZ ;  /* 0x0000a0001f107a24 */ /* 0x000fe200078e02ff */
[----:B------:R-:W-:Y:S01]  /*15f0*/  SHF.R.S32.HI R6, RZ, 0x1f, R2 ;  /* 0x0000001fff067819 */ /* 0x000fe20000011402 */
[----:B------:R-:W-:Y:S02]  /*1600*/  IMAD.IADD R11, R5, 0x1, R20 ;  /* 0x00000001050b7824 */ /* 0x000fe400078e0214 */
[C---:B------:R-:W-:Y:S01]  /*1610*/  IMAD R16, R87.reuse, c[0x0][0x284], R16 ;  /* 0x0000a10057107a24 */ /* 0x040fe200078e0210 */
[----:B------:R-:W-:Y:S01]  /*1620*/  LEA.HI R23, R6, R2, RZ, 0x4 ;  /* 0x0000000206177211 */ /* 0x000fe200078f20ff */
[----:B------:R-:W-:Y:S01]  /*1630*/  IMAD.MOV.U32 R102, RZ, RZ, R8 ;  /* 0x000000ffff667224 */ /* 0x000fe200078e0008 */
[----:B------:R-:W-:Y:S01]  /*1640*/  IADD3 R2, R24, R7, RZ ;  /* 0x0000000718027210 */ /* 0x000fe20007ffe0ff */
[----:B------:R-:W-:-:S03]  /*1650*/  IMAD.WIDE.U32 R6, R87, c[0x0][0x290], R26 ;  /* 0x0000a40057067a25 */ /* 0x000fc600078e001a */
[----:B------:R-:W-:Y:S01]  /*1660*/  SHF.R.S32.HI R5, RZ, 0x1f, R2 ;  /* 0x0000001fff057819 */ /* 0x000fe20000011402 */
[----:B------:R-:W-:Y:S01]  /*1670*/  IMAD.IADD R103, R9, 0x1, R16 ;  /* 0x0000000109677824 */ /* 0x000fe200078e0210 */
[C---:B------:R-:W-:Y:S01]  /*1680*/  @P1 LEA R12, P2, R148.reuse, R18, 0x6 ;  /* 0x00000012940c1211 */ /* 0x040fe200078430ff */
[----:B------:R-:W-:Y:S01]  /*1690*/  IMAD.WIDE.U32 R8, R87, c[0x0][0x280], R24 ;  /* 0x0000a00057087a25 */ /* 0x000fe200078e0018 */
[----:B------:R-:W-:Y:S02]  /*16a0*/  LEA.HI R19, R5, R2, RZ, 0x3 ;  /* 0x0000000205137211 */ /* 0x000fe400078f18ff */
[----:B--2---:R-:W-:Y:S01]  /*16b0*/  @P1 LEA.HI.X R14, R148, R3, R34, 0x6, P2 ;  /* 0x00000003940e1211 */ /* 0x004fe200010f3422 */
[----:B------:R-:W-:Y:S01]  /*16c0*/  IMAD.IADD R101, R7, 0x1, R17 ;  /* 0x0000000107657824 */ /* 0x000fe200078e0211 */
[----:B------:R-:W-:Y:S01]  /*16d0*/  ISETP.GE.AND P2, PT, R24, c[0x0][0x1d4], PT ;  /* 0x0000750018007a0c */ /* 0x000fe20003f46270 */
[----:B------:R-:W-:Y:S01]  /*16e0*/  IMAD.MOV.U32 R100, RZ, RZ, R6 ;  /* 0x000000ffff647224 */ /* 0x000fe200078e0006 */
[----:B------:R-:W-:Y:S01]  /*16f0*/  SHF.R.S32.HI R2, RZ, 0x1f, R21 ;  /* 0x0000001fff027819 */ /* 0x000fe20000011415 */
[----:B------:R-:W-:Y:S01]  /*1700*/  IMAD.WIDE.U32 R6, R87, c[0x0][0x290], R24 ;  /* 0x0000a40057067a25 */ /* 0x000fe200078e0018 */
[----:B------:R-:W-:-:S03]  /*1710*/  LOP3.LUT R108, R19, 0xfffffff8, RZ, 0xc0, !PT ;  /* 0xfffffff8136c7812 */ /* 0x000fc600078ec0ff */
[----:B------:R-:W-:Y:S01]  /*1720*/  IMAD.IADD R99, R16, 0x1, R9 ;  /* 0x0000000110637824 */ /* 0x000fe200078e0209 */
[----:B------:R-:W-:Y:S01]  /*1730*/  SEL R9, RZ, 0x1, P2 ;  /* 0x00000001ff097807 */ /* 0x000fe20001000000 */
[----:B------:R-:W-:Y:S01]  /*1740*/  IMAD.MOV.U32 R98, RZ, RZ, R8 ;  /* 0x000000ffff627224 */ /* 0x000fe200078e0008 */
[----:B------:R-:W-:Y:S01]  /*1750*/  ISETP.GE.AND P2, PT, R105, c[0x0][0x1d4], PT ;  /* 0x0000750069007a0c */ /* 0x000fe20003f46270 */
[----:B------:R-:W-:Y:S01]  /*1760*/  IMAD.MOV.U32 R96, RZ, RZ, R6 ;  /* 0x000000ffff607224 */ /* 0x000fe200078e0006 */
[----:B------:R-:W-:Y:S01]  /*1770*/  IADD3 R97, R17, R7, RZ ;  /* 0x0000000711617210 */ /* 0x000fe20007ffe0ff */
[----:B------:R-:W-:Y:S01]  /*1780*/  IMAD R13, R188, c[0x0][0x210], RZ ;  /* 0x00008400bc0d7a24 */ /* 0x000fe200078e02ff */
[----:B------:R-:W-:Y:S01]  /*1790*/  LEA.HI R7, R2, R87, RZ, 0x3 ;  /* 0x0000005702077211 */ /* 0x000fe200078f18ff */
[----:B------:R-:W-:Y:S01]  /*17a0*/  IMAD.MOV.U32 R10, RZ, RZ, R4 ;  /* 0x000000ffff0a7224 */ /* 0x000fe200078e0004 */
[----:B------:R-:W-:Y:S01]  /*17b0*/  SEL R2, RZ, 0xffffffff, P2 ;  /* 0xffffffffff027807 */ /* 0x000fe20001000000 */
[----:B------:R-:W-:Y:S01]  /*17c0*/  IMAD R13, R35, c[0x0][0x214], R13 ;  /* 0x00008500230d7a24 */ /* 0x000fe200078e020d */
[----:B------:R-:W-:Y:S01]  /*17d0*/  LOP3.LUT R8, R7, 0xfffffff8, RZ, 0xc0, !PT ;  /* 0xfffffff807087812 */ /* 0x000fe200078ec0ff */
[----:B------:R-:W-:Y:S01]  /*17e0*/  IMAD.WIDE.U32 R4, R35, c[0x0][0x210], R24 ;  /* 0x0000840023047a25 */ /* 0x000fe200078e0018 */
[----:B------:R-:W-:-:S02]  /*17f0*/  @P1 LEA R6, P2, R12, c[0x0][0x220], 0x1 ;  /* 0x000088000c061a11 */ /* 0x000fc400078408ff */
[----:B------:R-:W-:Y:S01]  /*1800*/  SHF.R.S32.HI R114, RZ, 0x1f, R108 ;  /* 0x0000001fff727819 */ /* 0x000fe2000001146c */
[----:B------:R-:W-:Y:S01]  /*1810*/  IMAD.SHL.U32 R7, R2, 0x2, RZ ;  /* 0x0000000202077824 */ /* 0x000fe200078e00ff */
[----:B------:R-:W-:Y:S01]  /*1820*/  IADD3 R2, R87, -R8, RZ ;  /* 0x8000000857027210 */ /* 0x000fe20007ffe0ff */
[----:B------:R-:W-:Y:S01]  /*1830*/  IMAD R8, R28, c[0x0][0x268], RZ ;  /* 0x00009a001c087a24 */ /* 0x000fe200078e02ff */
[----:B------:R-:W-:Y:S01]  /*1840*/  IADD3 R28, R26, 0x10, RZ ;  /* 0x000000101a1c7810 */ /* 0x000fe20007ffe0ff */
[----:B------:R-:W-:Y:S01]  /*1850*/  IMAD.IADD R5, R5, 0x1, R13 ;  /* 0x0000000105057824 */ /* 0x000fe200078e020d */
[----:B------:R-:W-:Y:S01]  /*1860*/  LOP3.LUT R90, R7, 0x2, R9, 0xe2, !PT ;  /* 0x00000002075a7812 */ /* 0x000fe200078ee209 */
[----:B------:R-:W-:Y:S01]  /*1870*/  IMAD R92, R88, c[0x0][0x26c], R8 ;  /* 0x00009b00585c7a24 */ /* 0x000fe200078e0208 */
[----:B------:R-:W-:Y:S01]  /*1880*/  SHF.R.S32.HI R9, RZ, 0x4, R23 ;  /* 0x00000004ff097819 */ /* 0x000fe20000011417 */
[----:B------:R-:W-:Y:S01]  /*1890*/  @P0 IMAD R16, R34, 0x50, RZ ;  /* 0x0000005022100824 */ /* 0x000fe200078e02ff */
[----:B------:R-:W-:Y:S01]  /*18a0*/  @P1 LEA.HI.X R7, R12, c[0x0][0x224], R14, 0x1, P2 ;  /* 0x000089000c071a11 */ /* 0x000fe200010f0c0e */
[----:B------:R-:W-:Y:S01]  /*18b0*/  IMAD.WIDE.U32 R88, R88, c[0x0][0x268], R10 ;  /* 0x00009a0058587a25 */ /* 0x000fe200078e000a */
[----:B------:R-:W-:-:S02]  /*18c0*/  LEA.HI R12, R32, R214, RZ, 0x5 ;  /* 0x000000d6200c7211 */ /* 0x000fc400078f28ff */
[C---:B------:R-:W-:Y:S01]  /*18d0*/  LOP3.LUT P2, RZ, R2.reuse, 0x4, RZ, 0xc0, !PT ;  /* 0x0000000402ff7812 */ /* 0x040fe2000784c0ff */
[----:B------:R-:W-:Y:S01]  /*18e0*/  IMAD.SHL.U32 R2, R2, 0x40, RZ ;  /* 0x0000004002027824 */ /* 0x000fe200078e00ff */
[----:B------:R-:W-:Y:S01]  /*18f0*/  LEA.HI.SX32 R91, R19, R9, 0x1d ;  /* 0x00000009135b7211 */ /* 0x000fe200078feaff */
[----:B------:R-:W-:Y:S01]  /*1900*/  IMAD.SHL.U32 R12, R12, 0x10, RZ ;  /* 0x000000100c0c7824 */ /* 0x000fe200078e00ff */
[----:B------:R1:W-:Y:S01]  /*1910*/  @P1 LDGSTS.E.BYPASS.LTC128B.128 [R80+0x5100], [R6.64], !P5 ;  /* 0x0510000006501fae */ /* 0x0003e2000e901d48 */
[----:B------:R-:W-:Y:S01]  /*1920*/  IMAD.WIDE.U32 R82, R94, c[0x0][0x1f0], R82 ;  /* 0x00007c005e527a25 */ /* 0x000fe200078e0052 */
[----:B------:R-:W-:Y:S02]  /*1930*/  LOP3.LUT R2, R2, 0x1c0, RZ, 0xc0, !PT ;  /* 0x000001c002027812 */ /* 0x000fe400078ec0ff */
[----:B------:R-:W-:Y:S01]  /*1940*/  LOP3.LUT R9, R12, 0xfffffe00, RZ, 0xc0, !PT ;  /* 0xfffffe000c097812 */ /* 0x000fe200078ec0ff */
[----:B------:R-:W-:Y:S01]  /*1950*/  IMAD.SHL.U32 R91, R91, 0x8, RZ ;  /* 0x000000085b5b7824 */ /* 0x000fe200078e00ff */
[----:B------:R-:W-:Y:S01]  /*1960*/  SHF.R.U32.HI R8, RZ, 0x3, R2 ;  /* 0x00000003ff087819 */ /* 0x000fe20000011602 */
[----:B-----5:R-:W-:Y:S01]  /*1970*/  IMAD.WIDE.U32 R100, R147, c[0x0][0x290], R100 ;  /* 0x0000a40093647a25 */ /* 0x020fe200078e0064 */
[----:B------:R-:W-:-:S02]  /*1980*/  LOP3.LUT R13, R2, 0x18, R24, 0xf8, !PT ;  /* 0x00000018020d7812 */ /* 0x000fc400078ef818 */
[C---:B------:R-:W-:Y:S01]  /*1990*/  LOP3.LUT R12, R2.reuse, 0x38, R19, 0xf8, !PT ;  /* 0x00000038020c7812 */ /* 0x040fe200078ef813 */
[----:B------:R-:W-:Y:S01]  /*19a0*/  IMAD.WIDE.U32 R102, R147, c[0x0][0x280], R102 ;  /* 0x0000a00093667a25 */ /* 0x000fe200078e0066 */
[----:B------:R-:W-:Y:S02]  /*19b0*/  LOP3.LUT R2, R2, 0x38, R91, 0xf8, !PT ;  /* 0x0000003802027812 */ /* 0x000fe400078ef85b */
[----:B------:R-:W-:Y:S01]  /*19c0*/  LOP3.LUT R85, R9, R13, R8, 0xf6, !PT ;  /* 0x0000000d09557212 */ /* 0x000fe200078ef608 */
[----:B------:R-:W-:Y:S01]  /*19d0*/  IMAD.WIDE.U32 R98, R147, c[0x0][0x280], R98 ;  /* 0x0000a00093627a25 */ /* 0x000fe200078e0062 */
[C-C-:B------:R-:W-:Y:S02]  /*19e0*/  LOP3.LUT R135, R9.reuse, R12, R8.reuse, 0xf6, !PT ;  /* 0x0000000c09877212 */ /* 0x140fe400078ef608 */
[----:B------:R-:W-:Y:S01]  /*19f0*/  LOP3.LUT R133, R9, R2, R8, 0xf6, !PT ;  /* 0x0000000209857212 */ /* 0x000fe200078ef608 */
[----:B------:R-:W-:Y:S01]  /*1a00*/  @P0 IMAD.MOV.U32 R2, RZ, RZ, R18 ;  /* 0x000000ffff020224 */ /* 0x000fe200078e0012 */
[----:B------:R-:W-:Y:S01]  /*1a10*/  SHF.R.S32.HI R8, RZ, 0x1f, R149 ;  /* 0x0000001fff087819 */ /* 0x000fe20000011495 */
[----:B------:R-:W-:Y:S01]  /*1a20*/  IMAD.WIDE.U32 R96, R147, c[0x0][0x290], R96 ;  /* 0x0000a40093607a25 */ /* 0x000fe200078e0060 */
[----:B------:R-:W-:-:S02]  /*1a30*/  SHF.R.S32.HI R9, RZ, 0x1f, R150 ;  /* 0x0000001fff097819 */ /* 0x000fc40000011496 */
[----:B------:R-:W-:Y:S01]  /*1a40*/  LEA.HI R8, R8, R149, RZ, 0x3 ;  /* 0x0000009508087211 */ /* 0x000fe200078f18ff */
[----:B------:R-:W-:Y:S01]  /*1a50*/  @P0 IMAD.WIDE.U32 R2, R148, 0x50, R2 ;  /* 0x0000005094020825 */ /* 0x000fe200078e0002 */
[----:B------:R-:W-:Y:S02]  /*1a60*/  LEA.HI R9, R9, R150, RZ, 0x3 ;  /* 0x0000009609097211 */ /* 0x000fe400078f18ff */
[----:B-1----:R-:W-:Y:S01]  /*1a70*/  SHF.L.U32 R6, R150, 0x6, RZ ;  /* 0x0000000696067819 */ /* 0x002fe200000006ff */
[----:B------:R-:W-:Y:S01]  /*1a80*/  IMAD.SHL.U32 R8, R8, 0x40, RZ ;  /* 0x0000004008087824 */ /* 0x000fe200078e00ff */
[----:B------:R-:W-:Y:S01]  /*1a90*/  SEL R84, R84, 0xffffffc0, !P2 ;  /* 0xffffffc054547807 */ /* 0x000fe20005000000 */
[----:B------:R-:W-:Y:S01]  /*1aa0*/  IMAD.SHL.U32 R7, R149, 0x40, RZ ;  /* 0x0000004095077824 */ /* 0x000fe200078e00ff */
[----:B------:R-:W-:Y:S01]  /*1ab0*/  LOP3.LUT R6, R6, 0x1c0, RZ, 0xc0, !PT ;  /* 0x000001c006067812 */ /* 0x000fe200078ec0ff */
[----:B------:R-:W-:Y:S01]  /*1ac0*/  IMAD.SHL.U32 R12, R9, 0x40, RZ ;  /* 0x00000040090c7824 */ /* 0x000fe200078e00ff */
[----:B------:R-:W-:Y:S01]  /*1ad0*/  LOP3.LUT R10, R8, 0xfffffe00, RZ, 0xc0, !PT ;  /* 0xfffffe00080a7812 */ /* 0x000fe200078ec0ff */
[----:B------:R-:W-:Y:S01]  /*1ae0*/  IMAD R84, R85, 0x2, R84 ;  /* 0x0000000255547824 */ /* 0x000fe200078e0254 */
[----:B------:R-:W-:Y:S01]  /*1af0*/  LOP3.LUT R7, R7, 0x1c0, RZ, 0xc0, !PT ;  /* 0x000001c007077812 */ /* 0x000fe200078ec0ff */
[----:B------:R-:W-:Y:S01]  /*1b00*/  IMAD.SHL.U32 R85, R85, 0x2, RZ ;  /* 0x0000000255557824 */ /* 0x000fe200078e00ff */
[----:B------:R-:W-:Y:S01]  /*1b10*/  SHF.R.U32.HI R11, RZ, 0x3, R6 ;  /* 0x00000003ff0b7819 */ /* 0x000fe20000011606 */
[----:B------:R-:W-:Y:S01]  /*1b20*/  IMAD.IADD R92, R89, 0x1, R92 ;  /* 0x00000001595c7824 */ /* 0x000fe200078e025c */
[----:B------:R-:W-:-:S02]  /*1b30*/  LOP3.LUT R8, R12, 0xfffffe00, RZ, 0xc0, !PT ;  /* 0xfffffe000c087812 */ /* 0x000fc400078ec0ff */
[C---:B------:R-:W-:Y:S02]  /*1b40*/  LOP3.LUT R14, R6.reuse, 0x38, R19, 0xf8, !PT ;  /* 0x00000038060e7812 */ /* 0x040fe400078ef813 */
[----:B------:R-:W-:Y:S02]  /*1b50*/  LOP3.LUT R13, R6, 0x38, R91, 0xf8, !PT ;  /* 0x00000038060d7812 */ /* 0x000fe400078ef85b */
[----:B------:R-:W-:Y:S02]  /*1b60*/  @P0 IADD3 R12, R3, R16, RZ ;  /* 0x00000010030c0210 */ /* 0x000fe40007ffe0ff */
[----:B------:R-:W-:Y:S02]  /*1b70*/  @P0 LEA R6, P1, R2, c[0x0][0x220], 0x1 ;  /* 0x0000880002060a11 */ /* 0x000fe400078208ff */
[----:B------:R-:W-:Y:S02]  /*1b80*/  SHF.R.U32.HI R9, RZ, 0x3, R7 ;  /* 0x00000003ff097819 */ /* 0x000fe40000011607 */
[----:B------:R-:W-:-:S02]  /*1b90*/  LOP3.LUT R15, R7, 0x38, R19, 0xf8, !PT ;  /* 0x00000038070f7812 */ /* 0x000fc400078ef813 */
[----:B------:R-:W-:Y:S02]  /*1ba0*/  LOP3.LUT R3, R7, 0x38, R91, 0xf8, !PT ;  /* 0x0000003807037812 */ /* 0x000fe400078ef85b */
[----:B------:R-:W-:Y:S01]  /*1bb0*/  @P0 LEA.HI.X R7, R2, c[0x0][0x224], R12, 0x1, P1 ;  /* 0x0000890002070a11 */ /* 0x000fe200008f0c0c */
[C---:B------:R-:W-:Y:S01]  /*1bc0*/  IMAD R2, R29.reuse, c[0x0][0x218], RZ ;  /* 0x000086001d027a24 */ /* 0x040fe200078e02ff */
[C-C-:B------:R-:W-:Y:S02]  /*1bd0*/  LOP3.LUT R15, R10.reuse, R15, R9.reuse, 0xf6, !PT ;  /* 0x0000000f0a0f7212 */ /* 0x140fe400078ef609 */
[----:B------:R-:W-:Y:S01]  /*1be0*/  LOP3.LUT R10, R10, R3, R9, 0xf6, !PT ;  /* 0x000000030a0a7212 */ /* 0x000fe200078ef609 */
[----:B------:R1:W-:Y:S01]  /*1bf0*/  @P0 LDGSTS.E.BYPASS.LTC128B.128 [R80+0x5900], [R6.64], !P5 ;  /* 0x0590000006500fae */ /* 0x0003e2000e901d48 */
[----:B------:R-:W-:Y:S01]  /*1c00*/  ISETP.NE.AND P0, PT, RZ, UR4, PT ;  /* 0x00000004ff007c0c */ /* 0x000fe2000bf05270 */
[----:B------:R-:W-:Y:S01]  /*1c10*/  IMAD R3, R29, c[0x0][0x1f0], RZ ;  /* 0x00007c001d037a24 */ /* 0x000fe200078e02ff */
[----:B------:R-:W-:Y:S01]  /*1c20*/  IADD3 R129, P1, R24, R164, RZ ;  /* 0x000000a418817210 */ /* 0x000fe20007f3e0ff */
[C---:B------:R-:W-:Y:S01]  /*1c30*/  IMAD R104, R94.reuse, c[0x0][0x21c], R2 ;  /* 0x000087005e687a24 */ /* 0x040fe200078e0202 */
[----:B------:R-:W-:Y:S01]  /*1c40*/  P2R R142, PR, RZ, 0x1 ;  /* 0x00000001ff8e7803 */ /* 0x000fe20000000000 */
[C---:B------:R-:W-:Y:S01]  /*1c50*/  IMAD R81, R94.reuse, c[0x0][0x1f4], R3 ;  /* 0x00007d005e517a24 */ /* 0x040fe200078e0203 */
[----:B------:R-:W-:Y:S01]  /*1c60*/  SHF.R.S32.HI R2, RZ, 0x1f, R147 ;  /* 0x0000001fff027819 */ /* 0x000fe20000011493 */
[----:B------:R-:W-:Y:S01]  /*1c70*/  IMAD.WIDE.U32 R94, R94, c[0x0][0x218], R4 ;  /* 0x000086005e5e7a25 */ /* 0x000fe200078e0004 */
[----:B------:R-:W-:Y:S01]  /*1c80*/  IADD3 R141, P0, R22, R87, RZ ;  /* 0x00000057168d7210 */ /* 0x000fe20007f1e0ff */
[----:B------:R-:W0:Y:S01]  /*1c90*/  LDGDEPBAR ;  /* 0x00000000000079af */ /* 0x000e220000000000 */
[--C-:B------:R-:W-:Y:S01]  /*1ca0*/  LOP3.LUT R14, R8, R14, R11.reuse, 0xf6, !PT ;  /* 0x0000000e080e7212 */ /* 0x100fe200078ef60b */
[----:B------:R-:W-:Y:S01]  /*1cb0*/  IMAD R4, R2, c[0x0][0x280], RZ ;  /* 0x0000a00002047a24 */ /* 0x000fe200078e02ff */
[----:B------:R-:W-:Y:S01]  /*1cc0*/  LOP3.LUT R13, R8, R13, R11, 0xf6, !PT ;  /* 0x0000000d080d7212 */ /* 0x000fe200078ef60b */
[----:B------:R-:W-:Y:S01]  /*1cd0*/  IMAD R3, R2, c[0x0][0x290], RZ ;  /* 0x0000a40002037a24 */ /* 0x000fe200078e02ff */
[----:B------:R-:W-:Y:S01]  /*1ce0*/  SHF.R.S32.HI R8, RZ, 0x1f, R150 ;  /* 0x0000001fff087819 */ /* 0x000fe20000011496 */
[----:B------:R-:W-:Y:S01]  /*1cf0*/  IMAD.X R140, R30, 0x1, R31, P0 ;  /* 0x000000011e8c7824 */ /* 0x000fe200000e061f */
[----:B------:R-:W-:Y:S01]  /*1d00*/  IADD3 R2, P0, R87, 0x20, RZ ;  /* 0x0000002057027810 */ /* 0x000fe20007f1e0ff */
[----:B------:R-:W-:Y:S01]  /*1d10*/  IMAD R5, R147, c[0x0][0x294], R3 ;  /* 0x0000a50093057a24 */ /* 0x000fe200078e0203 */
[----:B------:R-:W-:Y:S01]  /*1d20*/  SHF.R.S32.HI R9, RZ, 0x1f, R149 ;  /* 0x0000001fff097819 */ /* 0x000fe20000011495 */
[----:B------:R-:W-:Y:S01]  /*1d30*/  IMAD.IADD R81, R83, 0x1, R81 ;  /* 0x0000000153517824 */ /* 0x000fe200078e0251 */
[-C--:B------:R-:W-:Y:S01]  /*1d40*/  SHF.L.U64.HI R148, R148, R163.reuse, c[0x0][0x23c] ;  /* 0x00008f0094947619 */ /* 0x080fe200000102a3 */
[----:B------:R-:W-:Y:S01]  /*1d50*/  IMAD.X R3, RZ, RZ, R31, P0 ;  /* 0x000000ffff037224 */ /* 0x000fe200000e061f */
[----:B------:R-:W-:Y:S01]  /*1d60*/  SHF.L.U64.HI R163, R184, R163, c[0x0][0x284] ;  /* 0x0000a100b8a37619 */ /* 0x000fe200000102a3 */
[----:B------:R-:W-:Y:S01]  /*1d70*/  IMAD.WIDE.U32 R122, R2, c[0x0][0x1e0], RZ ;  /* 0x00007800027a7a25 */ /* 0x000fe200078e00ff */
[----:B------:R-:W-:-:S02]  /*1d80*/  LOP3.LUT R86, R90, 0x1, RZ, 0xc0, !PT ;  /* 0x000000015a567812 */ /* 0x000fc400078ec0ff */
[----:B------:R-:W-:Y:S01]  /*1d90*/  LOP3.LUT R90, R90, 0x2, RZ, 0xc0, !PT ;  /* 0x000000025a5a7812 */ /* 0x000fe200078ec0ff */
[----:B-1----:R-:W-:Y:S01]  /*1da0*/  IMAD R6, R147, c[0x0][0x284], R4 ;  /* 0x0000a10093067a24 */ /* 0x002fe200078e0204 */
[----:B------:R-:W-:Y:S01]  /*1db0*/  IADD3 R139, P0, R185, R122, RZ ;  /* 0x0000007ab98b7210 */ /* 0x000fe20007f1e0ff */
[----:B------:R-:W-:Y:S01]  /*1dc0*/  IMAD R3, R3, c[0x0][0x1e0], RZ ;  /* 0x0000780003037a24 */ /* 0x000fe200078e02ff */
[----:B------:R-:W-:Y:S01]  /*1dd0*/  IADD3 R116, R101, R5, RZ ;  /* 0x0000000565747210 */ /* 0x000fe20007ffe0ff */
[----:B------:R-:W-:Y:S01]  /*1de0*/  IMAD R4, R31, c[0x0][0x1e0], RZ ;  /* 0x000078001f047a24 */ /* 0x000fe200078e02ff */
[----:B------:R-:W-:Y:S01]  /*1df0*/  SHF.L.U32 R135, R135, 0x1, RZ ;  /* 0x0000000187877819 */ /* 0x000fe200000006ff */
[----:B------:R-:W-:Y:S01]  /*1e00*/  IMAD R7, R2, c[0x0][0x1e4], R3 ;  /* 0x0000790002077a24 */ /* 0x000fe200078e0203 */
[----:B------:R-:W-:Y:S01]  /*1e10*/  SHF.R.S32.HI R113, RZ, 0x1f, R91 ;  /* 0x0000001fff717819 */ /* 0x000fe2000001145b */
[----:B------:R-:W-:Y:S01]  /*1e20*/  IMAD R4, R87, c[0x0][0x1e4], R4 ;  /* 0x0000790057047a24 */ /* 0x000fe200078e0204 */
[----:B------:R-:W-:Y:S01]  /*1e30*/  SHF.L.U32 R133, R133, 0x1, RZ ;  /* 0x0000000185857819 */ /* 0x000fe200000006ff */
[----:B------:R-:W-:Y:S01]  /*1e40*/  IMAD R3, R8, c[0x0][0x1e0], RZ ;  /* 0x0000780008037a24 */ /* 0x000fe200078e02ff */
[----:B------:R-:W-:Y:S01]  /*1e50*/  IADD3 R127, R123, R7, RZ ;  /* 0x000000077b7f7210 */ /* 0x000fe20007ffe0ff */
[----:B------:R-:W-:-:S02]  /*1e60*/  IMAD.IADD R128, R165, 0x1, R4 ;  /* 0x00000001a5807824 */ /* 0x000fc400078e0204 */
[----:B------:R-:W-:Y:S01]  /*1e70*/  IMAD R2, R9, c[0x0][0x1e0], RZ ;  /* 0x0000780009027a24 */ /* 0x000fe200078e02ff */
[----:B------:R-:W-:Y:S01]  /*1e80*/  IADD3.X R137, R169, R127, RZ, P0, !PT ;  /* 0x0000007fa9897210 */ /* 0x000fe200007fe4ff */
[----:B------:R-:W-:Y:S01]  /*1e90*/  IMAD.X R126, R25, 0x1, R128, P1 ;  /* 0x00000001197e7824 */ /* 0x000fe200008e0680 */
[----:B------:R-:W-:Y:S01]  /*1ea0*/  IADD3 R107, P0, R129, R82, RZ ;  /* 0x00000052816b7210 */ /* 0x000fe20007f1e0ff */
[----:B------:R-:W-:Y:S02]  /*1eb0*/  IMAD R3, R150, c[0x0][0x1e4], R3 ;  /* 0x0000790096037a24 */ /* 0x000fe400078e0203 */
[----:B------:R-:W-:Y:S01]  /*1ec0*/  IMAD R2, R149, c[0x0][0x1e4], R2 ;  /* 0x0000790095027a24 */ /* 0x000fe200078e0202 */
[----:B------:R-:W-:Y:S01]  /*1ed0*/  IADD3.X R106, R126, R81, RZ, P0, !PT ;  /* 0x000000517e6a7210 */ /* 0x000fe200007fe4ff */
[----:B------:R-:W-:Y:S01]  /*1ee0*/  IMAD.SHL.U32 R184, R184, 0x20, RZ ;  /* 0x00000020b8b87824 */ /* 0x000fe200078e00ff */
[----:B------:R-:W-:Y:S01]  /*1ef0*/  IADD3 R117, P0, R82, 0x20, RZ ;  /* 0x0000002052757810 */ /* 0x000fe20007f1e0ff */
[----:B------:R-:W-:Y:S01]  /*1f00*/  IMAD.IADD R138, R173, 0x1, R3 ;  /* 0x00000001ad8a7824 */ /* 0x000fe200078e0203 */
[----:B------:R-:W-:Y:S01]  /*1f10*/  IADD3 R111, P1, R107, 0x20, RZ ;  /* 0x000000206b6f7810 */ /* 0x000fe20007f3e0ff */
[----:B------:R-:W-:-:S02]  /*1f20*/  IMAD.IADD R136, R171, 0x1, R2 ;  /* 0x00000001ab887824 */ /* 0x000fc400078e0202 */
[----:B------:R-:W-:Y:S02]  /*1f30*/  IMAD.IADD R118, R103, 0x1, R6 ;  /* 0x0000000167767824 */ /* 0x000fe400078e0206 */
[----:B------:R-:W-:Y:S02]  /*1f40*/  IMAD.IADD R115, R6, 0x1, R99 ;  /* 0x0000000106737824 */ /* 0x000fe400078e0263 */
[----:B------:R-:W-:Y:S02]  /*1f50*/  IMAD.IADD R112, R5, 0x1, R97 ;  /* 0x0000000105707824 */ /* 0x000fe400078e0261 */
[----:B------:R-:W-:Y:S02]  /*1f60*/  IMAD.IADD R104, R95, 0x1, R104 ;  /* 0x000000015f687824 */ /* 0x000fe400078e0268 */
[----:B------:R-:W-:Y:S02]  /*1f70*/  IMAD.X R109, RZ, RZ, R81, P0 ;  /* 0x000000ffff6d7224 */ /* 0x000fe400000e0651 */
[----:B------:R-:W-:-:S02]  /*1f80*/  IMAD.SHL.U32 R134, R14, 0x2, RZ ;  /* 0x000000020e867824 */ /* 0x000fc400078e00ff */
[----:B------:R-:W-:Y:S02]  /*1f90*/  IMAD.SHL.U32 R132, R15, 0x2, RZ ;  /* 0x000000020f847824 */ /* 0x000fe400078e00ff */
[----:B------:R-:W-:Y:S02]  /*1fa0*/  IMAD.X R110, RZ, RZ, R106, P1 ;  /* 0x000000ffff6e7224 */ /* 0x000fe400008e066a */
[----:B------:R-:W-:Y:S02]  /*1fb0*/  IMAD.SHL.U32 R131, R13, 0x2, RZ ;  /* 0x000000020d837824 */ /* 0x000fe400078e00ff */
[----:B------:R-:W-:Y:S01]  /*1fc0*/  IMAD.SHL.U32 R130, R10, 0x2, RZ ;  /* 0x000000020a827824 */ /* 0x000fe200078e00ff */
[----:B------:R-:W-:Y:S06]  /*1fd0*/  BAR.SYNC.DEFER_BLOCKING 0x0 ;  /* 0x0000000000007b1d */ /* 0x000fec0000010000 */
.L_x_360:
        /* <DEDUP_REMOVED lines=32> */
[----:B------:R-:W-:Y:S01]  /*21e0*/  CS2R R6, SRZ ;  /* 0x0000000000067805 */ /* 0x000fe2000001ff00 */
[----:B------:R-:W-:Y:S02]  /*21f0*/  CS2R R40, SRZ ;  /* 0x0000000000287805 */ /* 0x000fe4000001ff00 */
[----:B------:R-:W-:Y:S01]  /*2200*/  IMAD.X R4, R32, 0x1, R118, P0 ;  /* 0x0000000120047824 */ /* 0x000fe200000e0676 */
[----:B------:R-:W-:Y:S05]  /*2210*/  IADD3 R3, P0, R100, R30, RZ ;  /* 0x0000001e64037210 */ /* 0x000fea0007f1e0ff */
[----:B------:R-:W-:Y:S01]  /*2220*/  IMAD.X R5, R36, 0x1, R116, P0 ;  /* 0x0000000124057824 */ /* 0x000fe200000e0674 */
        /* <DEDUP_REMOVED lines=13> */
.L_x_330:
[----:B------:R-:W-:Y:S05]  /*2300*/  BSYNC B0 ;  /* 0x0000000000007941 */ /* 0x000fea0003800000 */
.L_x_329:
        /* <DEDUP_REMOVED lines=39> */
.L_x_332:
[----:B------:R-:W-:Y:S05]  /*2580*/  BSYNC B0 ;  /* 0x0000000000007941 */ /* 0x000fea0003800000 */
.L_x_331:
        /* <DEDUP_REMOVED lines=14> */
[----:B------:R-:W-:Y:S01]  /*2670*/  MOV R4, R43 ;  /* 0x0000002b00047202 */ /* 0x000fe20000000f00 */
[----:B------:R-:W-:Y:S01]  /*2680*/  CS2R R46, SRZ ;  /* 0x00000000002e7805 */ /* 0x000fe2000001ff00 */
[----:B------:R-:W-:Y:S02]  /*2690*/  PRMT R51, R9, 0x5410, R8 ;  /* 0x0000541009337816 */ /* 0x000fe40000000008 */
[----:B------:R-:W-:Y:S01]  /*26a0*/  PRMT R50, R5, 0x5410, R4 ;  /* 0x0000541005327816 */ /* 0x000fe20000000004 */
[----:B------:R-:W-:-:S05]  /*26b0*/  @P4 BRA `(.L_x_334) ;  /* 0x0000012000004947 */ /* 0x000fca0003800000 */
[----:B------:R-:W-:Y:S01]  /*26c0*/  IADD3 R10, P1, P0, R102, R181, R10 ;  /* 0x000000b5660a7210 */ /* 0x000fe2000783e00a */
[----:B------:R-:W-:Y:S01]  /*26d0*/  CS2R R20, SRZ ;  /* 0x0000000000147805 */ /* 0x000fe2000001ff00 */
[----:B------:R-:W-:Y:S02]  /*26e0*/  CS2R R48, SRZ ;  /* 0x0000000000307805 */ /* 0x000fe4000001ff00 */
[----:B------:R-:W-:Y:S02]  /*26f0*/  IADD3.X R32, R118, R160, R32, P1, P0 ;  /* 0x000000a076207210 */ /* 0x000fe40000fe0420 */
        /* <DEDUP_REMOVED lines=14> */
.L_x_334:
[----:B------:R-:W-:Y:S05]  /*27e0*/  BSYNC B0 ;  /* 0x0000000000007941 */ /* 0x000fea0003800000 */
.L_x_333:
        /* <DEDUP_REMOVED lines=34> */
[C---:B------:R-:W-:Y:S01]  /*2a10*/  @!P0 IMAD.U32 R32, R35.reuse, 0x10000, RZ ;  /* 0x0001000023208824 */ /* 0x040fe200078e00ff */
[----:B------:R-:W-:Y:S01]  /*2a20*/  @!P0 LOP3.LUT R35, R35, 0xffff0000, RZ, 0xc0, !PT ;  /* 0xffff000023238812 */ /* 0x000fe200078ec0ff */
[C---:B-1----:R-:W-:Y:S01]  /*2a30*/  @!P0 IMAD.U32 R36, R9.reuse, 0x10000, RZ ;  /* 0x0001000009248824 */ /* 0x042fe200078e00ff */
[----:B------:R-:W-:Y:S02]  /*2a40*/  @!P0 LOP3.LUT R3, R8, 0xffff0000, RZ, 0xc0, !PT ;  /* 0xffff000008038812 */ /* 0x000fe400078ec0ff */
[----:B------:R-:W-:Y:S02]  /*2a50*/  @!P0 LOP3.LUT R4, R9, 0xffff0000, RZ, 0xc0, !PT ;  /* 0xffff000009048812 */ /* 0x000fe400078ec0ff */
[----:B------:R-:W-:Y:S01]  /*2a60*/  @!P0 PRMT R37, R13, 0x5432, R37 ;  /* 0x000054320d258816 */ /* 0x000fe20000000025 */
[C---:B------:R-:W-:Y:S01]  /*2a70*/  @!P0 IMAD.U32 R13, R2.reuse, 0x10000, RZ ;  /* 0x00010000020d8824 */ /* 0x040fe200078e00ff */
[----:B------:R-:W-:Y:S01]  /*2a80*/  @!P0 LOP3.LUT R5, R2, 0xffff0000, RZ, 0xc0, !PT ;  /* 0xffff000002058812 */ /* 0x000fe200078ec0ff */
[C---:B------:R-:W-:Y:S01]  /*2a90*/  @!P0 FMUL.FTZ R38, R3.reuse, R32 ;  /* 0x0000002003268220 */ /* 0x040fe20000410000 */
[----:B------:R-:W-:Y:S01]  /*2aa0*/  @!P0 SHF.L.U32 R34, R8, 0x10, RZ ;  /* 0x0000001008228819 */ /* 0x000fe200000006ff */
[----:B------:R-:W-:Y:S02]  /*2ab0*/  @!P0 FMUL.FTZ R2, R3, R13 ;  /* 0x0000000d03028220 */ /* 0x000fe40000410000 */
        /* <DEDUP_REMOVED lines=31> */
.L_x_338:
[----:B------:R-:W-:Y:S05]  /*2cb0*/  BSYNC B0 ;  /* 0x0000000000007941 */ /* 0x000fea0003800000 */
.L_x_337:
        /* <DEDUP_REMOVED lines=11> */
[----:B------:R-:W-:Y:S02]  /*2d70*/  @!P0 SHF.R.U64 R2, R6, 0x10, R7 ;  /* 0x0000001006028819 */ /* 0x000fe40000001207 */
[----:B------:R-:W-:Y:S02]  /*2d80*/  @!P0 PRMT R5, R39, 0x5410, R5 ;  /* 0x0000541027058816 */ /* 0x000fe40000000005 */
[----:B------:R-:W-:Y:S02]  /*2d90*/  @!P0 PRMT R2, R22, 0x5432, R2 ;  /* 0x0000543216028816 */ /* 0x000fe40000000002 */
[----:B------:R-:W-:Y:S01]  /*2da0*/  @!P0 SHF.R.U32.HI R6, RZ, 0x10, R7 ;  /* 0x00000010ff068819 */ /* 0x000fe20000011607 */
[C---:B------:R-:W-:Y:S01]  /*2db0*/  @!P0 IMAD.U32 R12, R5.reuse, 0x10000, RZ ;  /* 0x00010000050c8824 */ /* 0x040fe200078e00ff */
[----:B------:R-:W-:Y:S01]  /*2dc0*/  @!P0 SHF.R.U32.HI R34, RZ, 0x10, R41 ;  /* 0x00000010ff228819 */ /* 0x000fe20000011629 */
[----:B------:R-:W-:Y:S01]  /*2dd0*/  @!P0 IMAD.U32 R7, R2, 0x10000, RZ ;  /* 0x0001000002078824 */ /* 0x000fe200078e00ff */
[----:B------:R-:W-:Y:S02]  /*2de0*/  @!P0 PRMT R6, R22, 0x5410, R6 ;  /* 0x0000541016068816 */ /* 0x000fe40000000006 */
        /* <DEDUP_REMOVED lines=40> */
.L_x_336:
[----:B------:R-:W-:Y:S05]  /*3070*/  BSYNC B1 ;  /* 0x0000000000017941 */ /* 0x000fea0003800000 */
.L_x_335:
[----:B------:R-:W-:Y:S01]  /*3080*/  BSSY B1, `(.L_x_339) ;  /* 0x000007c000017945 */ /* 0x000fe20003800000 */
[----:B------:R-:W-:-:S05]  /*3090*/  @P3 BRA `(.L_x_340) ;  /* 0x000007a000003947 */ /* 0x000fca0003800000 */
[----:B-1----:R-:W-:Y:S01]  /*30a0*/  IADD3 R37, P1, P0, R122, R74, R24 ;  /* 0x0000004a7a257210 */ /* 0x002fe2000783e018 */
[----:B------:R-:W-:Y:S03]  /*30b0*/  BSSY B0, `(.L_x_341) ;  /* 0x000003d000007945 */ /* 0x000fe60003800000 */
[----:B------:R-:W-:Y:S02]  /*30c0*/  IADD3.X R39, R127, R79, R25, P1, P0 ;  /* 0x0000004f7f277210 */ /* 0x000fe40000fe0419 */
        /* <DEDUP_REMOVED lines=59> */
.L_x_342:
[----:B------:R-:W-:Y:S05]  /*3480*/  BSYNC B0 ;  /* 0x0000000000007941 */ /* 0x000fea0003800000 */
.L_x_341:
        /* <DEDUP_REMOVED lines=59> */
.L_x_340:
[----:B------:R-:W-:Y:S05]  /*3840*/  BSYNC B1 ;  /* 0x0000000000017941 */ /* 0x000fea0003800000 */
.L_x_339:
[----:B------:R-:W-:-:S05]  /*3850*/  @P4 BRA `(.L_x_343) ;  /* 0x0000267000004947 */ /* 0x000fca0003800000 */
[----:B------:R-:W-:Y:S01]  /*3860*/  IADD3 R32, P1, P0, R139, R74, R24 ;  /* 0x0000004a8b207210 */ /* 0x000fe2000783e018 */
[----:B------:R-:W-:Y:S03]  /*3870*/  BSSY B0, `(.L_x_344) ;  /* 0x000003d000007945 */ /* 0x000fe60003800000 */
[----:B-1----:R-:W-:Y:S02]  /*3880*/  IADD3.X R34, R137, R79, R25, P1, P0 ;  /* 0x0000004f89227210 */ /* 0x002fe40000fe0419 */
[----:B------:R-:W-:Y:S11]  /*3890*/  ISETP.NE.AND P0, PT, R86, RZ, PT ;  /* 0x000000ff5600720c */ /* 0x000ff60003f05270 */
[----:B------:R-:W-:Y:S02]  /*38a0*/  @!UPT UIADD3 URZ, URZ, URZ, URZ ;  /* 0x0000003f3f3ff290 */ /* 0x000fe4000fffe03f */
[----:B------:R-:W-:-:S05]  /*38b0*/  @!P0 BRA `(.L_x_345) ;  /* 0x0000038000008947 */ /* 0x000fca0003800000 */
[----:B------:R-:W-:Y:S01]  /*38c0*/  ISETP.GE.AND P0, PT, R26, c[0x0][0x27c], PT ;  /* 0x00009f001a007a0c */ /* 0x000fe20003f06270 */
[----:B------:R-:W1:Y:S11]  /*38d0*/  LDS.128 R8, [R85+0x5100] ;  /* 0x0051000055087984 */ /* 0x000e760000000c00 */
        /* <DEDUP_REMOVED lines=54> */
.L_x_345:
[----:B------:R-:W-:Y:S05]  /*3c40*/  BSYNC B0 ;  /* 0x0000000000007941 */ /* 0x000fea0003800000 */
.L_x_344:
        /* <DEDUP_REMOVED lines=60> */
.L_x_328:
[----:B------:R-:W-:Y:S01]  /*4010*/  ISETP.GE.AND P0, PT, R150, R64, PT ;  /* 0x000000409600720c */ /* 0x000fe20003f06270 */
[----:B------:R-:W-:Y:S01]  /*4020*/  CS2R R54, SRZ ;  /* 0x0000000000367805 */ /* 0x000fe2000001ff00 */
[----:B------:R-:W-:Y:S01]  /*4030*/  ISETP.NE.AND P4, PT, R86, RZ, PT ;  /* 0x000000ff5600720c */ /* 0x000fe20003f85270 */
        /* <DEDUP_REMOVED lines=8> */
[----:B------:R-:W-:Y:S01]  /*40c0*/  CS2R R38, SRZ ;  /* 0x0000000000267805 */ /* 0x000fe2000001ff00 */
[----:B------:R-:W-:Y:S05]  /*40d0*/  BSSY B0, `(.L_x_346) ;  /* 0x00000b8000007945 */ /* 0x000fea0003800000 */
[----:B------:R-:W-:Y:S04]  /*40e0*/  @!P2 IADD3 R2, P1, P0, R98, R10, R184 ;  /* 0x0000000a6202a210 */ /* 0x000fe8000783e0b8 */
[----:B------:R-:W-:Y:S02]  /*40f0*/  @!P2 IADD3.X R5, R115, R32, R163, P1, P0 ;  /* 0x000000207305a210 */ /* 0x000fe40000fe04a3 */
[----:B------:R-:W-:Y:S04]  /*4100*/  @!P2 IADD3 R3, P1, P0, R96, R30, R183 ;  /* 0x0000001e6003a210 */ /* 0x000fe8000783e0b7 */
[----:B------:R-:W-:Y:S02]  /*4110*/  @!P2 IADD3.X R8, R112, R36, R162, P1, P0 ;  /* 0x000000247008a210 */ /* 0x000fe40000fe04a2 */
[----:B------:R-:W-:Y:S04]  /*4120*/  ISETP.GE.AND P0, PT, R149, R64, PT ;  /* 0x000000409500720c */ /* 0x000fe80003f06270 */
[----:B------:R-:W-:Y:S11]  /*4130*/  ISETP.GE.OR P1, PT, R24, c[0x0][0x27c], P0 ;  /* 0x00009f0018007a0c */ /* 0x000ff60000726670 */
[----:B------:R-:W-:Y:S02]  /*4140*/  @!UPT UIADD3 URZ, URZ, URZ, URZ ;  /* 0x0000003f3f3ff290 */ /* 0x000fe4000fffe03f */
[----:B------:R-:W-:Y:S04]  /*4150*/  @!P1 IADD3 R6, P3, P0, R98, R181, R10 ;  /* 0x000000b562069210 */ /* 0x000fe8000787e00a */
[----:B------:R-:W-:Y:S02]  /*4160*/  @!P1 IADD3.X R9, R115, R160, R32, P3, P0 ;  /* 0x000000a073099210 */ /* 0x000fe40001fe0420 */
[----:B------:R-:W-:Y:S04]  /*4170*/  @!P1 IADD3 R7, P3, P0, R96, R182, R30 ;  /* 0x000000b660079210 */ /* 0x000fe8000787e01e */
[----:B------:R-:W-:Y:S02]  /*4180*/  @!P1 IADD3.X R11, R112, R161, R36, P3, P0 ;  /* 0x000000a1700b9210 */ /* 0x000fe40001fe0424 */
[C---:B------:R-:W-:Y:S04]  /*4190*/  @!P2 LEA R4, P0, R2.reuse, c[0x0][0x270], 0x1 ;  /* 0x00009c000204aa11 */ /* 0x040fe800078008ff */
[----:B------:R-:W-:Y:S02]  /*41a0*/  @!P2 LEA.HI.X R5, R2, c[0x0][0x274], R5, 0x1, P0 ;  /* 0x00009d000205aa11 */ /* 0x000fe400000f0c05 */
[C---:B------:R-:W-:Y:S03]  /*41b0*/  @!P2 LEA R2, P0, R3.reuse, c[0x0][0x288], 0x1 ;  /* 0x0000a2000302aa11 */ /* 0x040fe600078008ff */
[----:B------:R1:W2:Y:S01]  /*41c0*/  @!P2 LDG.E.128 R16, [R4.64] ;  /* 0x000000080410a981 */ /* 0x0002a2000c1e1d00 */
[----:B------:R-:W-:Y:S02]  /*41d0*/  @!P2 LEA.HI.X R3, R3, c[0x0][0x28c], R8, 0x1, P0 ;  /* 0x0000a3000303aa11 */ /* 0x000fe400000f0c08 */
[C---:B------:R-:W-:Y:S04]  /*41e0*/  @!P1 LEA R8, P0, R6.reuse, c[0x0][0x270], 0x1 ;  /* 0x00009c0006089a11 */ /* 0x040fe800078008ff */
[----:B------:R-:W-:Y:S01]  /*41f0*/  @!P1 LEA.HI.X R9, R6, c[0x0][0x274], R9, 0x1, P0 ;  /* 0x00009d0006099a11 */ /* 0x000fe200000f0c09 */
[----:B------:R3:W4:Y:S01]  /*4200*/  @!P2 LDG.E.128 R52, [R2.64] ;  /* 0x000000080234a981 */ /* 0x000722000c1e1d00 */
[C---:B------:R-:W-:Y:S04]  /*4210*/  @!P1 LEA R6, P0, R7.reuse, c[0x0][0x288], 0x1 ;  /* 0x0000a20007069a11 */ /* 0x040fe800078008ff */
[----:B------:R-:W-:Y:S02]  /*4220*/  @!P1 LEA.HI.X R7, R7, c[0x0][0x28c], R11, 0x1, P0 ;  /* 0x0000a30007079a11 */ /* 0x000fe400000f0c0b */
[----:B------:R-:W-:Y:S01]  /*4230*/  ISETP.GE.AND P0, PT, R87, R64, PT ;  /* 0x000000405700720c */ /* 0x000fe20003f06270 */
[----:B------:R1:W4:Y:S03]  /*4240*/  @!P1 LDG.E.128 R20, [R8.64] ;  /* 0x0000000808149981 */ /* 0x000326000c1e1d00 */
[----:B------:R-:W-:Y:S05]  /*4250*/  ISETP.GE.OR P0, PT, R24, c[0x0][0x27c], P0 ;  /* 0x00009f0018007a0c */ /* 0x000fea0000706670 */
[----:B------:R1:W4:Y:S08]  /*4260*/  @!P1 LDG.E.128 R56, [R6.64] ;  /* 0x0000000806389981 */ /* 0x000330000c1e1d00 */
[----:B---3--:R-:W-:Y:S05]  /*4270*/  @!P0 IADD3 R2, P1, R98, R10, RZ ;  /* 0x0000000a62028210 */ /* 0x008fea0007f3e0ff */
[----:B------:R-:W-:Y:S01]  /*4280*/  @!P0 IMAD.X R3, R32, 0x1, R115, P1 ;  /* 0x0000000120038824 */ /* 0x000fe200008e0673 */
[C---:B-1----:R-:W-:Y:S04]  /*4290*/  @!P0 LEA R8, P1, R2.reuse, c[0x0][0x270], 0x1 ;  /* 0x00009c0002088a11 */ /* 0x042fe800078208ff */
[----:B------:R-:W-:Y:S02]  /*42a0*/  @!P0 LEA.HI.X R9, R2, c[0x0][0x274], R3, 0x1, P1 ;  /* 0x00009d0002098a11 */ /* 0x000fe400008f0c03 */
[----:B------:R-:W-:Y:S01]  /*42b0*/  @!P0 IADD3 R3, P1, R96, R30, RZ ;  /* 0x0000001e60038210 */ /* 0x000fe20007f3e0ff */
[----:B------:R-:W-:Y:S04]  /*42c0*/  CS2R R6, SRZ ;  /* 0x0000000000067805 */ /* 0x000fe8000001ff00 */
[----:B------:R-:W-:Y:S01]  /*42d0*/  @!P0 IMAD.X R4, R36, 0x1, R112, P1 ;  /* 0x0000000124048824 */ /* 0x000fe200008e0670 */
[C---:B------:R-:W-:Y:S01]  /*42e0*/  @!P0 LEA R2, P1, R3.reuse, c[0x0][0x288], 0x1 ;  /* 0x0000a20003028a11 */ /* 0x040fe200078208ff */
[----:B------:R-:W-:Y:S03]  /*42f0*/  CS2R R36, SRZ ;  /* 0x0000000000247805 */ /* 0x000fe6000001ff00 */
[----:B------:R-:W-:Y:S02]  /*4300*/  @!P0 LEA.HI.X R3, R3, c[0x0][0x28c], R4, 0x1, P1 ;  /* 0x0000a30003038a11 */ /* 0x000fe400008f0c04 */
[----:B------:R-:W-:Y:S01]  /*4310*/  CS2R R4, SRZ ;  /* 0x0000000000047805 */ /* 0x000fe2000001ff00 */
[----:B------:R-:W-:Y:S02]  /*4320*/  ISETP.GE.AND P1, PT, R24, c[0x0][0x27c], PT ;  /* 0x00009f0018007a0c */ /* 0x000fe40003f26270 */
[----:B------:R2:W5:Y:S08]  /*4330*/  @!P0 LDG.E.128 R36, [R2.64] ;  /* 0x0000000802248981 */ /* 0x000570000c1e1d00 */
[----:B------:R1:W5:Y:S01]  /*4340*/  @!P0 LDG.E.128 R4, [R8.64] ;  /* 0x0000000808048981 */ /* 0x000362000c1e1d00 */
[----:B------:R-:W-:Y:S01]  /*4350*/  ISETP.GE.OR P0, PT, R87, R64, !P4 ;  /* 0x000000405700720c */ /* 0x000fe20006706670 */
[----:B--2---:R-:W-:Y:S02]  /*4360*/  IMAD.MOV.U32 R2, RZ, RZ, R18 ;  /* 0x000000ffff027224 */ /* 0x004fe400078e0012 */
[----:B-1----:R-:W-:Y:S02]  /*4370*/  IMAD.MOV.U32 R8, RZ, RZ, R19 ;  /* 0x000000ffff087224 */ /* 0x002fe400078e0013 */
[----:B------:R-:W-:Y:S03]  /*4380*/  IMAD.MOV.U32 R3, RZ, RZ, R16 ;  /* 0x000000ffff037224 */ /* 0x000fe600078e0010 */
[----:B------:R-:W-:Y:S01]  /*4390*/  PRMT R30, R8, 0x5410, R2 ;  /* 0x00005410081e7816 */ /* 0x000fe20000000002 */
[----:B------:R-:W-:Y:S02]  /*43a0*/  IMAD.MOV.U32 R2, RZ, RZ, R17 ;  /* 0x000000ffff027224 */ /* 0x000fe400078e0011 */
[----:B----4-:R-:W-:Y:S03]  /*43b0*/  IMAD.MOV.U32 R8, RZ, RZ, R54 ;  /* 0x000000ffff087224 */ /* 0x010fe600078e0036 */
[----:B------:R-:W-:Y:S01]  /*43c0*/  PRMT R29, R2, 0x5410, R3 ;  /* 0x00005410021d7816 */ /* 0x000fe20000000003 */
        /* <DEDUP_REMOVED lines=8> */
[----:B------:R-:W-:Y:S03]  /*4450*/  IMAD.MOV.U32 R3, RZ, RZ, R20 ;  /* 0x000000ffff037224 */ /* 0x000fe600078e0014 */
[----:B------:R-:W-:Y:S01]  /*4460*/  PRMT R32, R8, 0x5410, R2 ;  /* 0x0000541008207816 */ /* 0x000fe20000000002 */
[----:B------:R-:W-:Y:S02]  /*4470*/  IMAD.MOV.U32 R2, RZ, RZ, R21 ;  /* 0x000000ffff027224 */ /* 0x000fe400078e0015 */
[----:B------:R-:W-:Y:S03]  /*4480*/  IMAD.MOV.U32 R8, RZ, RZ, R59 ;  /* 0x000000ffff087224 */ /* 0x000fe600078e003b */
[----:B------:R-:W-:Y:S01]  /*4490*/  PRMT R31, R2, 0x5410, R3 ;  /* 0x00005410021f7816 */ /* 0x000fe20000000003 */
[----:B------:R-:W-:Y:S01]  /*44a0*/  IMAD.MOV.U32 R3, RZ, RZ, R56 ;  /* 0x000000ffff037224 */ /* 0x000fe200078e0038 */
[----:B------:R-:W-:Y:S01]  /*44b0*/  PRMT R63, R8, 0x5410, R9 ;  /* 0x00005410083f7816 */ /* 0x000fe20000000009 */
[----:B------:R-:W-:Y:S05]  /*44c0*/  IMAD.MOV.U32 R2, RZ, RZ, R57 ;  /* 0x000000ffff027224 */ /* 0x000fea00078e0039 */
[----:B------:R-:W-:Y:S01]  /*44d0*/  PRMT R62, R2, 0x5410, R3 ;  /* 0x00005410023e7816 */ /* 0x000fe20000000003 */
[----:B------:R-:W-:-:S05]  /*44e0*/  @P0 BRA `(.L_x_347) ;  /* 0x0000076000000947 */ /* 0x000fca0003800000 */
[----:B------:R-:W-:Y:S01]  /*44f0*/  IADD3 R2, P0, R164, R74, RZ ;  /* 0x0000004aa4027210 */ /* 0x000fe20007f1e0ff */
[----:B------:R-:W-:Y:S01]  /*4500*/  LDS.128 R12, [R133+0x3100] ;  /* 0x00310000850c7984 */ /* 0x000fe20000000c00 */
[----:B-----5:R-:W-:Y:S01]  /*4510*/  @!P1 SHF.R.U64 R35, R36, 0x10, R37 ;  /* 0x0000001024239819 */ /* 0x020fe20000001225 */
[----:B------:R-:W-:Y:S01]  /*4520*/  IMAD.MOV.U32 R11, RZ, RZ, R7 ;  /* 0x000000ffff0b7224 */ /* 0x000fe200078e0007 */
[--C-:B------:R-:W-:Y:S01]  /*4530*/  @!P1 SHF.R.U32.HI R34, RZ, 0x10, R37.reuse ;  /* 0x00000010ff229819 */ /* 0x100fe20000011625 */
[----:B------:R-:W-:Y:S01]  /*4540*/  IMAD.X R3, R79, 0x1, R128, P0 ;  /* 0x000000014f037824 */ /* 0x000fe200000e0680 */
[-C--:B------:R-:W-:Y:S01]  /*4550*/  IADD3 R8, P2, P0, R82, R2.reuse, R108 ;  /* 0x0000000252087210 */ /* 0x080fe2000785e06c */
[----:B------:R-:W-:Y:S02]  /*4560*/  IMAD.MOV.U32 R10, RZ, RZ, R36 ;  /* 0x000000ffff0a7224 */ /* 0x000fe400078e0024 */
[----:B------:R-:W1:Y:S01]  /*4570*/  LDS.128 R48, [R135+0x3100] ;  /* 0x0031000087307984 */ /* 0x000e620000000c00 */
[-C--:B------:R-:W-:Y:S01]  /*4580*/  IADD3.X R9, R81, R3.reuse, R114, P2, P0 ;  /* 0x0000000351097210 */ /* 0x080fe200017e0472 */
[----:B------:R-:W-:Y:S01]  /*4590*/  IMAD.MOV.U32 R40, RZ, RZ, R37 ;  /* 0x000000ffff287224 */ /* 0x000fe200078e0025 */
[----:B------:R-:W-:Y:S01]  /*45a0*/  ISETP.GE.AND P0, PT, R91, c[0x0][0x1d4], PT ;  /* 0x000075005b007a0c */ /* 0x000fe20003f06270 */
[----:B------:R-:W-:Y:S01]  /*45b0*/  IMAD.MOV.U32 R46, RZ, RZ, R39 ;  /* 0x000000ffff2e7224 */ /* 0x000fe200078e0027 */
[----:B------:R-:W-:Y:S01]  /*45c0*/  @!P1 PRMT R35, R10, 0x5410, R35 ;  /* 0x000054100a239816 */ /* 0x000fe20000000023 */
[----:B------:R-:W-:Y:S01]  /*45d0*/  IMAD.MOV.U32 R36, RZ, RZ, R38 ;  /* 0x000000ffff247224 */ /* 0x000fe200078e0026 */
[--C-:B------:R-:W-:Y:S02]  /*45e0*/  @!P1 SHF.R.U64 R37, R38, 0x10, R39.reuse ;  /* 0x0000001026259819 */ /* 0x100fe40000001227 */
[----:B------:R-:W-:Y:S02]  /*45f0*/  @!P1 SHF.R.U32.HI R38, RZ, 0x10, R39 ;  /* 0x00000010ff269819 */ /* 0x000fe40000011627 */
[----:B------:R-:W-:Y:S02]  /*4600*/  @!P1 PRMT R42, R36, 0x5410, R37 ;  /* 0x00005410242a9816 */ /* 0x000fe40000000025 */
[----:B------:R-:W-:Y:S02]  /*4610*/  @!P1 PRMT R34, R40, 0x5410, R34 ;  /* 0x0000541028229816 */ /* 0x000fe40000000022 */
[----:B------:R-:W-:Y:S02]  /*4620*/  @!P1 PRMT R46, R46, 0x5410, R38 ;  /* 0x000054102e2e9816 */ /* 0x000fe40000000026 */
[----:B------:R-:W-:Y:S01]  /*4630*/  @!P0 IADD3 R2, P3, P2, R82, R2, R91 ;  /* 0x0000000252028210 */ /* 0x000fe20007a7e05b */
[----:B------:R-:W-:Y:S03]  /*4640*/  @!P1 IMAD.U32 R36, R34, 0x10000, RZ ;  /* 0x0001000022249824 */ /* 0x000fe600078e00ff */
[----:B------:R-:W-:Y:S02]  /*4650*/  @!P0 IADD3.X R3, R81, R3, R113, P3, P2 ;  /* 0x0000000351038210 */ /* 0x000fe40001fe4471 */
[C---:B------:R-:W-:Y:S04]  /*4660*/  LEA R70, P2, R8.reuse, c[0x0][0x1c8], 0x1 ;  /* 0x0000720008467a11 */ /* 0x040fe800078408ff */
[----:B------:R-:W-:Y:S01]  /*4670*/  LEA.HI.X R71, R8, c[0x0][0x1cc], R9, 0x1, P2 ;  /* 0x0000730008477a11 */ /* 0x000fe200010f0c09 */
[----:B------:R-:W-:Y:S01]  /*4680*/  IMAD.MOV.U32 R9, RZ, RZ, R4 ;  /* 0x000000ffff097224 */ /* 0x000fe200078e0004 */
[----:B------:R-:W-:Y:S02]  /*4690*/  @!P0 LEA R68, P2, R2, c[0x0][0x1c8], 0x1 ;  /* 0x0000720002448a11 */ /* 0x000fe400078408ff */
[----:B------:R-:W-:Y:S02]  /*46a0*/  @!P1 SHF.R.U64 R4, R4, 0x10, R5 ;  /* 0x0000001004049819 */ /* 0x000fe40000001205 */
[----:B------:R-:W-:Y:S02]  /*46b0*/  @!P0 LEA.HI.X R69, R2, c[0x0][0x1cc], R3, 0x1, P2 ;  /* 0x0000730002458a11 */ /* 0x000fe400010f0c03 */
[----:B------:R-:W-:Y:S02]  /*46c0*/  @!P1 PRMT R9, R9, 0x5410, R4 ;  /* 0x0000541009099816 */ /* 0x000fe40000000004 */
[----:B------:R-:W-:Y:S02]  /*46d0*/  @!P1 SHF.R.U32.HI R2, RZ, 0x10, R7 ;  /* 0x00000010ff029819 */ /* 0x000fe40000011607 */
[----:B------:R-:W-:Y:S01]  /*46e0*/  MOV R8, R5 ;  /* 0x0000000500087202 */ /* 0x000fe20000000f00 */
[----:B-1----:R-:W-:Y:S01]  /*46f0*/  @!P1 IMAD.U32 R37, R49, 0x10000, RZ ;  /* 0x0001000031259824 */ /* 0x002fe200078e00ff */
[----:B------:R-:W-:Y:S02]  /*4700*/  @!P1 SHF.L.U32 R4, R13, 0x10, RZ ;  /* 0x000000100d049819 */ /* 0x000fe400000006ff */
[C---:B------:R-:W-:Y:S02]  /*4710*/  @!P1 SHF.L.U32 R41, R50.reuse, 0x10, RZ ;  /* 0x0000001032299819 */ /* 0x040fe400000006ff */
[----:B------:R-:W-:Y:S01]  /*4720*/  @!P1 LOP3.LUT R43, R50, 0xffff0000, RZ, 0xc0, !PT ;  /* 0xffff0000322b9812 */ /* 0x000fe200078ec0ff */
[----:B------:R-:W-:Y:S01]  /*4730*/  @!P1 FMUL.FTZ R39, R4, R36 ;  /* 0x0000002404279220 */ /* 0x000fe20000410000 */
[C---:B------:R-:W-:Y:S02]  /*4740*/  @!P1 SHF.L.U32 R45, R51.reuse, 0x10, RZ ;  /* 0x00000010332d9819 */ /* 0x040fe400000006ff */
[----:B------:R-:W-:Y:S02]  /*4750*/  @!P1 LOP3.LUT R47, R51, 0xffff0000, RZ, 0xc0, !PT ;  /* 0xffff0000332f9812 */ /* 0x000fe400078ec0ff */
[----:B------:R-:W-:Y:S01]  /*4760*/  @!P1 PRMT R11, R11, 0x5410, R2 ;  /* 0x000054100b0b9816 */ /* 0x000fe20000000002 */
[----:B------:R-:W-:Y:S01]  /*4770*/  @!P1 IMAD.U32 R2, R12, 0x10000, RZ ;  /* 0x000100000c029824 */ /* 0x000fe200078e00ff */
[----:B------:R-:W-:Y:S02]  /*4780*/  @!P1 SHF.R.U32.HI R3, RZ, 0x10, R5 ;  /* 0x00000010ff039819 */ /* 0x000fe40000011605 */
[----:B------:R-:W-:Y:S02]  /*4790*/  @!P1 SHF.R.U64 R5, R6, 0x10, R7 ;  /* 0x0000001006059819 */ /* 0x000fe40000001207 */
[----:B------:R-:W-:Y:S02]  /*47a0*/  @!P1 SHF.L.U32 R7, R48, 0x10, RZ ;  /* 0x0000001030079819 */ /* 0x000fe400000006ff */
[----:B------:R-:W-:Y:S01]  /*47b0*/  @!P1 PRMT R8, R8, 0x5410, R3 ;  /* 0x0000541008089816 */ /* 0x000fe20000000003 */
[----:B------:R-:W-:Y:S01]  /*47c0*/  @!P1 IMAD.U32 R3, R9, 0x10000, RZ ;  /* 0x0001000009039824 */ /* 0x000fe200078e00ff */
[----:B------:R-:W-:Y:S01]  /*47d0*/  @!P1 PRMT R10, R6, 0x5410, R5 ;  /* 0x00005410060a9816 */ /* 0x000fe20000000005 */
[----:B------:R-:W-:Y:S02]  /*47e0*/  @!P1 IMAD.U32 R6, R35, 0x10000, RZ ;  /* 0x0001000023069824 */ /* 0x000fe400078e00ff */
[----:B------:R-:W-:Y:S02]  /*47f0*/  @!P1 IMAD.U32 R5, R8, 0x10000, RZ ;  /* 0x0001000008059824 */ /* 0x000fe400078e00ff */
[C---:B------:R-:W-:Y:S02]  /*4800*/  @!P1 FMUL.FTZ R38, R2.reuse, R6 ;  /* 0x0000000602269220 */ /* 0x040fe40000410000 */
[-C--:B------:R-:W-:Y:S02]  /*4810*/  @!P1 FMUL.FTZ R2, R2, R3.reuse ;  /* 0x0000000302029220 */ /* 0x080fe40000410000 */
[----:B------:R-:W-:Y:S01]  /*4820*/  @!P1 FFMA.FTZ R78, R7, R3, -R38 ;  /* 0x00000003074e9223 */ /* 0x000fe20000010826 */
[----:B------:R-:W-:Y:S01]  /*4830*/  @!P1 LOP3.LUT R3, R13, 0xffff0000, RZ, 0xc0, !PT ;  /* 0xffff00000d039812 */ /* 0x000fe200078ec0ff */
[----:B------:R-:W-:Y:S01]  /*4840*/  @!P1 FFMA.FTZ R2, R6, R7, R2 ;  /* 0x0000000706029223 */ /* 0x000fe20000010002 */
[----:B------:R-:W-:Y:S01]  /*4850*/  @!P1 LOP3.LUT R7, R12, 0xffff0000, RZ, 0xc0, !PT ;  /* 0xffff00000c079812 */ /* 0x000fe200078ec0ff */
[-C--:B------:R-:W-:Y:S01]  /*4860*/  @!P1 FFMA.FTZ R77, R37, R5.reuse, -R39 ;  /* 0x00000005254d9223 */ /* 0x080fe20000010827 */
[----:B------:R-:W-:Y:S01]  /*4870*/  @!P1 LOP3.LUT R39, R49, 0xffff0000, RZ, 0xc0, !PT ;  /* 0xffff000031279812 */ /* 0x000fe200078ec0ff */
[----:B------:R-:W-:Y:S01]  /*4880*/  @!P1 FMUL.FTZ R4, R4, R5 ;  /* 0x0000000504049220 */ /* 0x000fe20000410000 */
[----:B------:R-:W-:Y:S02]  /*4890*/  @!P1 LOP3.LUT R38, R34, 0xffff0000, RZ, 0xc0, !PT ;  /* 0xffff000022269812 */ /* 0x000fe400078ec0ff */
[----:B------:R-:W-:Y:S02]  /*48a0*/  @!P1 LOP3.LUT R34, R35, 0xffff0000, RZ, 0xc0, !PT ;  /* 0xffff000023229812 */ /* 0x000fe400078ec0ff */
[----:B------:R-:W-:Y:S02]  /*48b0*/  @!P1 LOP3.LUT R35, R48, 0xffff0000, RZ, 0xc0, !PT ;  /* 0xffff000030239812 */ /* 0x000fe400078ec0ff */
[----:B------:R-:W-:Y:S01]  /*48c0*/  @!P1 LOP3.LUT R6, R8, 0xffff0000, RZ, 0xc0, !PT ;  /* 0xffff000008069812 */ /* 0x000fe200078ec0ff */
[----:B------:R-:W-:Y:S01]  /*48d0*/  @!P1 FMUL.FTZ R40, R7, R34 ;  /* 0x0000002207289220 */ /* 0x000fe20000410000 */
[----:B------:R-:W-:Y:S01]  /*48e0*/  @!P1 LOP3.LUT R8, R9, 0xffff0000, RZ, 0xc0, !PT ;  /* 0xffff000009089812 */ /* 0x000fe200078ec0ff */
[C---:B------:R-:W-:Y:S02]  /*48f0*/  @!P1 FMUL.FTZ R9, R3.reuse, R38 ;  /* 0x0000002603099220 */ /* 0x040fe40000410000 */
[----:B------:R-:W-:Y:S02]  /*4900*/  @!P1 FMUL.FTZ R5, R3, R6 ;  /* 0x0000000603059220 */ /* 0x000fe40000410000 */
        /* <DEDUP_REMOVED lines=52> */
.L_x_347:
[----:B------:R-:W-:Y:S05]  /*4c50*/  BSYNC B0 ;  /* 0x0000000000007941 */ /* 0x000fea0003800000 */
.L_x_346:
        /* <DEDUP_REMOVED lines=14> */
[C---:B------:R-:W-:Y:S02]  /*4d40*/  @!P1 PRMT R36, R61.reuse, 0x5432, R9 ;  /* 0x000054323d249816 */ /* 0x040fe40000000009 */
[----:B------:R-:W-:Y:S04]  /*4d50*/  @!P1 SHF.R.U32.HI R10, RZ, 0x10, R55 ;  /* 0x00000010ff0a9819 */ /* 0x000fe80000011637 */
[----:B------:R-:W-:Y:S04]  /*4d60*/  @!P1 PRMT R34, R61, 0x5410, R10 ;  /* 0x000054103d229816 */ /* 0x000fe8000000000a */
[C---:B------:R-:W-:Y:S01]  /*4d70*/  @!P1 LOP3.LUT R40, R34.reuse, 0xffff0000, RZ, 0xc0, !PT ;  /* 0xffff000022289812 */ /* 0x040fe200078ec0ff */
[----:B------:R-:W-:Y:S01]  /*4d80*/  @!P1 IMAD.U32 R38, R34, 0x10000, RZ ;  /* 0x0001000022269824 */ /* 0x000fe200078e00ff */
[----:B------:R-:W-:Y:S04]  /*4d90*/  @!P0 IADD3 R2, P3, P2, R82, R2, R91 ;  /* 0x0000000252028210 */ /* 0x000fe80007a7e05b */
[----:B------:R-:W-:Y:S02]  /*4da0*/  @!P0 IADD3.X R3, R81, R3, R113, P3, P2 ;  /* 0x0000000351038210 */ /* 0x000fe40001fe4471 */
[C---:B------:R-:W-:Y:S04]  /*4db0*/  LEA R68, P2, R4.reuse, c[0x0][0x1c8], 0x1 ;  /* 0x0000720004447a11 */ /* 0x040fe800078408ff */
[----:B------:R-:W-:Y:S02]  /*4dc0*/  LEA.HI.X R69, R4, c[0x0][0x1cc], R5, 0x1, P2 ;  /* 0x0000730004457a11 */ /* 0x000fe400010f0c05 */
[----:B------:R-:W-:Y:S02]  /*4dd0*/  @!P0 LEA R66, P2, R2, c[0x0][0x1c8], 0x1 ;  /* 0x0000720002428a11 */ /* 0x000fe400078408ff */
[----:B------:R-:W-:Y:S02]  /*4de0*/  @!P1 SHF.R.U64 R4, R18, 0x10, R19 ;  /* 0x0000001012049819 */ /* 0x000fe40000001213 */
[----:B------:R-:W-:Y:S02]  /*4df0*/  @!P0 LEA.HI.X R67, R2, c[0x0][0x1cc], R3, 0x1, P2 ;  /* 0x0000730002438a11 */ /* 0x000fe400010f0c03 */
[----:B------:R-:W-:Y:S02]  /*4e00*/  @!P1 SHF.R.U64 R2, R16, 0x10, R17 ;  /* 0x0000001010029819 */ /* 0x000fe40000001211 */
[----:B------:R-:W-:Y:S02]  /*4e10*/  @!P1 PRMT R11, R30, 0x5432, R4 ;  /* 0x000054321e0b9816 */ /* 0x000fe40000000004 */
[----:B------:R-:W-:Y:S01]  /*4e20*/  @!P1 PRMT R8, R29, 0x5432, R2 ;  /* 0x000054321d089816 */ /* 0x000fe20000000002 */
[----:B-1----:R-:W-:Y:S01]  /*4e30*/  @!P1 IMAD.U32 R2, R12, 0x10000, RZ ;  /* 0x000100000c029824 */ /* 0x002fe200078e00ff */
[----:B------:R-:W-:Y:S01]  /*4e40*/  @!P1 SHF.L.U32 R4, R13, 0x10, RZ ;  /* 0x000000100d049819 */ /* 0x000fe200000006ff */
[----:B--2---:R-:W-:Y:S01]  /*4e50*/  @!P1 IMAD.U32 R9, R44, 0x10000, RZ ;  /* 0x000100002c099824 */ /* 0x004fe200078e00ff */
[C---:B------:R-:W-:Y:S01]  /*4e60*/  @!P1 LOP3.LUT R41, R47.reuse, 0xffff0000, RZ, 0xc0, !PT ;  /* 0xffff00002f299812 */ /* 0x040fe200078ec0ff */
[----:B------:R-:W-:Y:S01]  /*4e70*/  @!P1 IMAD.U32 R39, R47, 0x10000, RZ ;  /* 0x000100002f279824 */ /* 0x000fe200078e00ff */
[----:B------:R-:W-:Y:S02]  /*4e80*/  @!P1 LOP3.LUT R37, R46, 0xffff0000, RZ, 0xc0, !PT ;  /* 0xffff00002e259812 */ /* 0x000fe400078ec0ff */
[----:B------:R-:W-:Y:S01]  /*4e90*/  @!P1 SHF.R.U32.HI R5, RZ, 0x10, R19 ;  /* 0x00000010ff059819 */ /* 0x000fe20000011613 */
[----:B------:R-:W-:Y:S01]  /*4ea0*/  @!P1 IMAD.U32 R19, R45, 0x10000, RZ ;  /* 0x000100002d139824 */ /* 0x000fe200078e00ff */
[----:B------:R-:W-:Y:S02]  /*4eb0*/  @!P1 SHF.R.U32.HI R3, RZ, 0x10, R17 ;  /* 0x00000010ff039819 */ /* 0x000fe40000011611 */
[C---:B------:R-:W-:Y:S02]  /*4ec0*/  @!P1 PRMT R17, R60.reuse, 0x5410, R6 ;  /* 0x000054103c119816 */ /* 0x040fe40000000006 */
[----:B------:R-:W-:Y:S02]  /*4ed0*/  @!P1 PRMT R16, R60, 0x5432, R7 ;  /* 0x000054323c109816 */ /* 0x000fe40000000007 */
[----:B------:R-:W-:Y:S01]  /*4ee0*/  @!P1 PRMT R6, R29, 0x5410, R3 ;  /* 0x000054101d069816 */ /* 0x000fe20000000003 */
[----:B------:R-:W-:Y:S01]  /*4ef0*/  @!P1 IMAD.U32 R7, R17, 0x10000, RZ ;  /* 0x0001000011079824 */ /* 0x000fe200078e00ff */
[----:B------:R-:W-:Y:S01]  /*4f00*/  @!P1 PRMT R10, R30, 0x5410, R5 ;  /* 0x000054101e0a9816 */ /* 0x000fe20000000005 */
[C---:B------:R-:W-:Y:S01]  /*4f10*/  @!P1 IMAD.U32 R3, R8.reuse, 0x10000, RZ ;  /* 0x0001000008039824 */ /* 0x040fe200078e00ff */
[----:B------:R-:W-:Y:S01]  /*4f20*/  @!P1 LOP3.LUT R8, R8, 0xffff0000, RZ, 0xc0, !PT ;  /* 0xffff000008089812 */ /* 0x000fe200078ec0ff */
[----:B------:R-:W-:Y:S02]  /*4f30*/  @!P1 IMAD.U32 R18, R16, 0x10000, RZ ;  /* 0x0001000010129824 */ /* 0x000fe400078e00ff */
        /* <DEDUP_REMOVED lines=69> */
.L_x_349:
[----:B------:R-:W-:Y:S05]  /*5390*/  BSYNC B0 ;  /* 0x0000000000007941 */ /* 0x000fea0003800000 */
.L_x_348:
[----:B------:R-:W-:Y:S05]  /*53a0*/  IADD3 R60, P0, R170, R74, RZ ;  /* 0x0000004aaa3c7210 */ /* 0x000fea0007f1e0ff */
[----:B------:R-:W-:Y:S01]  /*53b0*/  IMAD.X R61, R79, 0x1, R136, P0 ;  /* 0x000000014f3d7824 */ /* 0x000fe200000e0688 */
[----:B------:R-:W-:Y:S11]  /*53c0*/  ISETP.GE.OR P0, PT, R149, R64, !P4 ;  /* 0x000000409500720c */ /* 0x000ff60006706670 */
[----:B------:R-:W-:Y:S02]  /*53d0*/  @!UPT UIADD3 URZ, URZ, URZ, URZ ;  /* 0x0000003f3f3ff290 */ /* 0x000fe4000fffe03f */
[----:B------:R-:W-:-:S05]  /*53e0*/  @P0 BRA `(.L_x_343) ;  /* 0x00000ae000000947 */ /* 0x000fca0003800000 */
[----:B-----5:R-:W-:Y:S01]  /*53f0*/  @!P1 SHF.R.U32.HI R5, RZ, 0x10, R57 ;  /* 0x00000010ff059819 */ /* 0x020fe20000011639 */
[----:B-1----:R-:W1:Y:S01]  /*5400*/  LDS.128 R12, [R130+0x3100] ;  /* 0x00310000820c7984 */ /* 0x002e620000000c00 */
[----:B------:R-:W-:Y:S02]  /*5410*/  @!P1 SHF.R.U32.HI R3, RZ, 0x10, R21 ;  /* 0x00000010ff039819 */ /* 0x000fe40000011615 */
[----:B------:R-:W-:Y:S02]  /*5420*/  @!P1 SHF.R.U64 R8, R56, 0x10, R57 ;  /* 0x0000001038089819 */ /* 0x000fe40000001239 */
[----:B------:R-:W-:Y:S02]  /*5430*/  @!P1 PRMT R11, R62, 0x5410, R5 ;  /* 0x000054103e0b9816 */ /* 0x000fe40000000005 */
[----:B------:R-:W-:Y:S01]  /*5440*/  IADD3 R16, P2, P0, R82, R60, R108 ;  /* 0x0000003c52107210 */ /* 0x000fe2000785e06c */
[----:B------:R-:W2:Y:S01]  /*5450*/  LDS.128 R44, [R132+0x3100] ;  /* 0x00310000842c7984 */ /* 0x000ea20000000c00 */
[----:B------:R-:W-:Y:S01]  /*5460*/  @!P1 SHF.R.U64 R2, R20, 0x10, R21 ;  /* 0x0000001014029819 */ /* 0x000fe20000001215 */
[----:B------:R-:W-:Y:S01]  /*5470*/  @!P1 IMAD.U32 R29, R11, 0x10000, RZ ;  /* 0x000100000b1d9824 */ /* 0x000fe200078e00ff */
[----:B------:R-:W-:Y:S02]  /*5480*/  IADD3.X R17, R81, R61, R114, P2, P0 ;  /* 0x0000003d51117210 */ /* 0x000fe400017e0472 */
[----:B------:R-:W-:Y:S02]  /*5490*/  LEA R50, P0, R16, c[0x0][0x1c8], 0x1 ;  /* 0x0000720010327a11 */ /* 0x000fe400078008ff */
[----:B------:R-:W-:Y:S02]  /*54a0*/  @!P1 SHF.R.U64 R6, R22, 0x10, R23 ;  /* 0x0000001016069819 */ /* 0x000fe40000001217 */
[----:B------:R-:W-:Y:S02]  /*54b0*/  LEA.HI.X R51, R16, c[0x0][0x1cc], R17, 0x1, P0 ;  /* 0x0000730010337a11 */ /* 0x000fe400000f0c11 */
[----:B------:R-:W-:Y:S02]  /*54c0*/  @!P1 SHF.R.U32.HI R4, RZ, 0x10, R23 ;  /* 0x00000010ff049819 */ /* 0x000fe40000011617 */
[----:B------:R-:W-:Y:S02]  /*54d0*/  @!P1 PRMT R19, R32, 0x5432, R6 ;  /* 0x0000543220139816 */ /* 0x000fe40000000006 */
[----:B------:R-:W-:Y:S02]  /*54e0*/  @!P1 SHF.R.U64 R9, R58, 0x10, R59 ;  /* 0x000000103a099819 */ /* 0x000fe4000000123b */
[----:B------:R-:W-:Y:S02]  /*54f0*/  @!P1 PRMT R7, R31, 0x5410, R3 ;  /* 0x000054101f079816 */ /* 0x000fe40000000003 */
[----:B------:R-:W-:Y:S02]  /*5500*/  @!P1 PRMT R36, R63, 0x5432, R9 ;  /* 0x000054323f249816 */ /* 0x000fe40000000009 */
[----:B------:R-:W-:Y:S01]  /*5510*/  @!P1 PRMT R9, R32, 0x5410, R4 ;  /* 0x0000541020099816 */ /* 0x000fe20000000004 */
[----:B------:R-:W-:Y:S01]  /*5520*/  @!P1 IMAD.U32 R3, R7, 0x10000, RZ ;  /* 0x0001000007039824 */ /* 0x000fe200078e00ff */
[C---:B------:R-:W-:Y:S02]  /*5530*/  @!P1 SHF.L.U32 R34, R36.reuse, 0x10, RZ ;  /* 0x0000001024229819 */ /* 0x040fe400000006ff */
[----:B------:R-:W-:Y:S02]  /*5540*/  @!P1 LOP3.LUT R36, R36, 0xffff0000, RZ, 0xc0, !PT ;  /* 0xffff000024249812 */ /* 0x000fe400078ec0ff */
[----:B------:R-:W-:Y:S02]  /*5550*/  @!P1 LOP3.LUT R17, R9, 0xffff0000, RZ, 0xc0, !PT ;  /* 0xffff000009119812 */ /* 0x000fe400078ec0ff */
[----:B------:R-:W-:Y:S02]  /*5560*/  @!P1 PRMT R22, R62, 0x5432, R8 ;  /* 0x000054323e169816 */ /* 0x000fe40000000008 */
[----:B------:R-:W-:Y:S01]  /*5570*/  @!P1 PRMT R5, R31, 0x5432, R2 ;  /* 0x000054321f059816 */ /* 0x000fe20000000002 */
[----:B-1----:R-:W-:Y:S01]  /*5580*/  @!P1 IMAD.U32 R2, R13, 0x10000, RZ ;  /* 0x000100000d029824 */ /* 0x002fe200078e00ff */
[----:B------:R-:W-:Y:S01]  /*5590*/  @!P1 SHF.R.U32.HI R10, RZ, 0x10, R59 ;  /* 0x00000010ff0a9819 */ /* 0x000fe2000001163b */
[----:B------:R-:W-:Y:S01]  /*55a0*/  @!P1 IMAD.U32 R20, R22, 0x10000, RZ ;  /* 0x0001000016149824 */ /* 0x000fe200078e00ff */
[----:B------:R-:W-:Y:S01]  /*55b0*/  @!P1 LOP3.LUT R6, R12, 0xffff0000, RZ, 0xc0, !PT ;  /* 0xffff00000c069812 */ /* 0x000fe200078ec0ff */
[----:B------:R-:W-:Y:S01]  /*55c0*/  @!P1 FMUL.FTZ R8, R2, R29 ;  /* 0x0000001d02089220 */ /* 0x000fe20000410000 */
[----:B------:R-:W-:Y:S01]  /*55d0*/  @!P1 LOP3.LUT R22, R22, 0xffff0000, RZ, 0xc0, !PT ;  /* 0xffff000016169812 */ /* 0x000fe200078ec0ff */
[-C--:B------:R-:W-:Y:S01]  /*55e0*/  @!P1 FMUL.FTZ R4, R2, R3.reuse ;  /* 0x0000000302049220 */ /* 0x080fe20000410000 */
[----:B------:R-:W-:Y:S01]  /*55f0*/  @!P1 PRMT R40, R63, 0x5410, R10 ;  /* 0x000054103f289816 */ /* 0x000fe2000000000a */
[----:B------:R-:W-:Y:S01]  /*5600*/  @!P1 IMAD.U32 R2, R12, 0x10000, RZ ;  /* 0x000100000c029824 */ /* 0x000fe200078e00ff */
[C---:B--2---:R-:W-:Y:S01]  /*5610*/  @!P1 SHF.L.U32 R30, R45.reuse, 0x10, RZ ;  /* 0x000000102d1e9819 */ /* 0x044fe200000006ff */
[C---:B------:R-:W-:Y:S01]  /*5620*/  @!P1 IMAD.U32 R21, R44.reuse, 0x10000, RZ ;  /* 0x000100002c159824 */ /* 0x040fe200078e00ff */
[----:B------:R-:W-:Y:S01]  /*5630*/  @!P1 LOP3.LUT R23, R44, 0xffff0000, RZ, 0xc0, !PT ;  /* 0xffff00002c179812 */ /* 0x000fe200078ec0ff */
[----:B------:R-:W-:Y:S01]  /*5640*/  @!P1 FMUL.FTZ R10, R6, R22 ;  /* 0x00000016060a9220 */ /* 0x000fe20000410000 */
[----:B------:R-:W-:Y:S01]  /*5650*/  @!P1 LOP3.LUT R32, R45, 0xffff0000, RZ, 0xc0, !PT ;  /* 0xffff00002d209812 */ /* 0x000fe200078ec0ff */
[----:B------:R-:W-:Y:S01]  /*5660*/  @!P1 FFMA.FTZ R56, R30, R3, -R8 ;  /* 0x000000031e389223 */ /* 0x000fe20000010808 */
[----:B------:R-:W-:Y:S01]  /*5670*/  @!P1 LOP3.LUT R41, R47, 0xffff0000, RZ, 0xc0, !PT ;  /* 0xffff00002f299812 */ /* 0x000fe200078ec0ff */
[----:B------:R-:W-:Y:S01]  /*5680*/  @!P1 FMUL.FTZ R8, R2, R20 ;  /* 0x0000001402089220 */ /* 0x000fe20000410000 */
[----:B------:R-:W-:Y:S01]  /*5690*/  @!P1 LOP3.LUT R37, R46, 0xffff0000, RZ, 0xc0, !PT ;  /* 0xffff00002e259812 */ /* 0x000fe200078ec0ff */
[----:B------:R-:W-:Y:S01]  /*56a0*/  @!P1 IMAD.U32 R38, R40, 0x10000, RZ ;  /* 0x0001000028269824 */ /* 0x000fe200078e00ff */
[----:B------:R-:W-:Y:S01]  /*56b0*/  @!P1 SHF.L.U32 R3, R5, 0x10, RZ ;  /* 0x0000001005039819 */ /* 0x000fe200000006ff */
[----:B------:R-:W-:Y:S01]  /*56c0*/  @!P1 IMAD.U32 R39, R47, 0x10000, RZ ;  /* 0x000100002f279824 */ /* 0x000fe200078e00ff */
[----:B------:R-:W-:Y:S01]  /*56d0*/  @!P1 LOP3.LUT R5, R5, 0xffff0000, RZ, 0xc0, !PT ;  /* 0xffff000005059812 */ /* 0x000fe200078ec0ff */
[----:B------:R-:W-:Y:S01]  /*56e0*/  @!P1 IMAD.U32 R35, R46, 0x10000, RZ ;  /* 0x000100002e239824 */ /* 0x000fe200078e00ff */
[C---:B------:R-:W-:Y:S01]  /*56f0*/  @!P1 SHF.L.U32 R16, R15.reuse, 0x10, RZ ;  /* 0x000000100f109819 */ /* 0x040fe200000006ff */
[-C--:B------:R-:W-:Y:S01]  /*5700*/  @!P1 FMUL.FTZ R2, R2, R3.reuse ;  /* 0x0000000302029220 */ /* 0x080fe20000410000 */
[----:B------:R-:W-:Y:S01]  /*5710*/  @!P1 LOP3.LUT R18, R15, 0xffff0000, RZ, 0xc0, !PT ;  /* 0xffff00000f129812 */ /* 0x000fe200078ec0ff */
[----:B------:R-:W-:Y:S01]  /*5720*/  @!P1 FFMA.FTZ R55, R21, R3, -R8 ;  /* 0x0000000315379223 */ /* 0x000fe20000010808 */
[----:B------:R-:W-:Y:S01]  /*5730*/  @!P1 LOP3.LUT R31, R11, 0xffff0000, RZ, 0xc0, !PT ;  /* 0xffff00000b1f9812 */ /* 0x000fe200078ec0ff */
[-C--:B------:R-:W-:Y:S01]  /*5740*/  @!P1 FMUL.FTZ R3, R6, R5.reuse ;  /* 0x0000000506039220 */ /* 0x080fe20000410000 */
[----:B------:R-:W-:Y:S01]  /*5750*/  @!P1 LOP3.LUT R6, R13, 0xffff0000, RZ, 0xc0, !PT ;  /* 0xffff00000d069812 */ /* 0x000fe200078ec0ff */
[----:B------:R-:W-:Y:S01]  /*5760*/  @!P1 FFMA.FTZ R54, R23, R5, -R10 ;  /* 0x0000000517369223 */ /* 0x000fe2000001080a */
[C---:B------:R-:W-:Y:S01]  /*5770*/  @!P1 LOP3.LUT R10, R14.reuse, 0xffff0000, RZ, 0xc0, !PT ;  /* 0xffff00000e0a9812 */ /* 0x040fe200078ec0ff */
[----:B------:R-:W-:Y:S01]  /*5780*/  @!P1 IMAD.U32 R8, R14, 0x10000, RZ ;  /* 0x000100000e089824 */ /* 0x000fe200078e00ff */
[----:B------:R-:W-:Y:S01]  /*5790*/  @!P1 LOP3.LUT R5, R7, 0xffff0000, RZ, 0xc0, !PT ;  /* 0xffff000007059812 */ /* 0x000fe200078ec0ff */
[----:B------:R-:W-:Y:S01]  /*57a0*/  @!P1 IMAD.U32 R11, R9, 0x10000, RZ ;  /* 0x00010000090b9824 */ /* 0x000fe200078e00ff */
[C---:B------:R-:W-:Y:S01]  /*57b0*/  @!P1 LOP3.LUT R9, R19.reuse, 0xffff0000, RZ, 0xc0, !PT ;  /* 0xffff000013099812 */ /* 0x040fe200078ec0ff */
[----:B------:R-:W-:Y:S01]  /*57c0*/  @!P1 IMAD.U32 R7, R19, 0x10000, RZ ;  /* 0x0001000013079824 */ /* 0x000fe200078e00ff */
[----:B------:R-:W-:Y:S01]  /*57d0*/  @!P1 LOP3.LUT R40, R40, 0xffff0000, RZ, 0xc0, !PT ;  /* 0xffff000028289812 */ /* 0x000fe200078ec0ff */
[----:B------:R-:W-:Y:S01]  /*57e0*/  @!P1 FMUL.FTZ R49, R6, R31 ;  /* 0x0000001f06319220 */ /* 0x000fe20000410000 */
[----:B------:R-:W-:Y:S01]  /*57f0*/  ISETP.GE.AND P0, PT, R91, c[0x0][0x1d4], PT ;  /* 0x000075005b007a0c */ /* 0x000fe20003f06270 */
[----:B------:R-:W-:Y:S02]  /*5800*/  @!P1 FMUL.FTZ R42, R16, R38 ;  /* 0x00000026102a9220 */ /* 0x000fe40000410000 */
[----:B------:R-:W-:Y:S02]  /*5810*/  @!P1 FMUL.FTZ R19, R18, R40 ;  /* 0x0000002812139220 */ /* 0x000fe40000410000 */
[----:B------:R-:W-:Y:S02]  /*5820*/  @!P1 FMUL.FTZ R48, R8, R34 ;  /* 0x0000002208309220 */ /* 0x000fe40000410000 */
[----:B------:R-:W-:Y:S02]  /*5830*/  @!P1 FMUL.FTZ R43, R10, R36 ;  /* 0x000000240a2b9220 */ /* 0x000fe40000410000 */
[----:B------:R-:W-:Y:S02]  /*5840*/  @!P1 FFMA.FTZ R53, R32, R5, -R49 ;  /* 0x0000000520359223 */ /* 0x000fe40000010831 */
        /* <DEDUP_REMOVED lines=41> */
.L_x_327:
[----:B------:R-:W-:Y:S01]  /*5ae0*/  IMAD R2, R33, -0x60, R0 ;  /* 0xffffffa021027824 */ /* 0x000fe200078e0200 */
[----:B------:R-:W-:Y:S04]  /*5af0*/  BSSY B0, `(.L_x_350) ;  /* 0x0000015000007945 */ /* 0x000fe80003800000 */
[----:B------:R-:W-:Y:S04]  /*5b00*/  IMNMX R16, R2, 0x60, PT ;  /* 0x0000006002107817 */ /* 0x000fe80003800200 */
[----:B------:R-:W-:Y:S11]  /*5b10*/  ISETP.GE.AND P0, PT, R87, R16, PT ;  /* 0x000000105700720c */ /* 0x000ff60003f06270 */
[----:B------:R-:W-:Y:S02]  /*5b20*/  @!UPT UIADD3 URZ, URZ, URZ, URZ ;  /* 0x0000003f3f3ff290 */ /* 0x000fe4000fffe03f */
[----:B------:R-:W-:-:S05]  /*5b30*/  @P0 BRA `(.L_x_351) ;  /* 0x0000010000000947 */ /* 0x000fca0003800000 */
[----:B------:R-:W-:Y:S11]  /*5b40*/  ISETP.NE.AND P1, PT, R86, RZ, PT ;  /* 0x000000ff5600720c */ /* 0x000ff60003f25270 */
[----:B------:R-:W-:Y:S02]  /*5b50*/  @!UPT UIADD3 URZ, URZ, URZ, URZ ;  /* 0x0000003f3f3ff290 */ /* 0x000fe4000fffe03f */
[----:B------:R-:W1:Y:S01]  /*5b60*/  @P1 LDS.128 R12, [R85+0x3100] ;  /* 0x00310000550c1984 */ /* 0x000e620000000c00 */
[-C--:B------:R-:W-:Y:S05]  /*5b70*/  @P1 IADD3 R2, P0, R107, R74.reuse, RZ ;  /* 0x0000004a6b021210 */ /* 0x080fea0007f1e0ff */
[----:B------:R-:W-:Y:S01]  /*5b80*/  @P1 IMAD.X R5, R106, 0x1, R79, P0 ;  /* 0x000000016a051824 */ /* 0x000fe200000e064f */
[----:B------:R-:W-:Y:S11]  /*5b90*/  ISETP.NE.AND P0, PT, R90, RZ, PT ;  /* 0x000000ff5a00720c */ /* 0x000ff60003f05270 */
[----:B------:R-:W-:Y:S02]  /*5ba0*/  @!UPT UIADD3 URZ, URZ, URZ, URZ ;  /* 0x0000003f3f3ff290 */ /* 0x000fe4000fffe03f */
[----:B------:R-:W2:Y:S01]  /*5bb0*/  @P0 LDS.128 R8, [R84+0x3100] ;  /* 0x0031000054080984 */ /* 0x000ea20000000c00 */
[----:B------:R-:W-:Y:S05]  /*5bc0*/  @P0 IADD3 R3, P2, R111, R74, RZ ;  /* 0x0000004a6f030210 */ /* 0x000fea0007f5e0ff */
[----:B------:R-:W-:Y:S01]  /*5bd0*/  @P0 IMAD.X R6, R79, 0x1, R110, P2 ;  /* 0x000000014f060824 */ /* 0x000fe200010e066e */
[C---:B------:R-:W-:Y:S04]  /*5be0*/  @P1 LEA R4, P2, R2.reuse, c[0x0][0x1c8], 0x1 ;  /* 0x0000720002041a11 */ /* 0x040fe800078408ff */
[----:B------:R-:W-:Y:S02]  /*5bf0*/  @P1 LEA.HI.X R5, R2, c[0x0][0x1cc], R5, 0x1, P2 ;  /* 0x0000730002051a11 */ /* 0x000fe400010f0c05 */
[C---:B------:R-:W-:Y:S04]  /*5c00*/  @P0 LEA R2, P2, R3.reuse, c[0x0][0x1c8], 0x1 ;  /* 0x0000720003020a11 */ /* 0x040fe800078408ff */
[----:B------:R-:W-:Y:S01]  /*5c10*/  @P0 LEA.HI.X R3, R3, c[0x0][0x1cc], R6, 0x1, P2 ;  /* 0x0000730003030a11 */ /* 0x000fe200010f0c06 */
[----:B-1----:R1:W-:Y:S04]  /*5c20*/  @P1 STG.E.128 [R4.64], R12 ;  /* 0x0000000c04001986 */ /* 0x0023e8000c101d08 */
[----:B--2---:R1:W-:Y:S04]  /*5c30*/  @P0 STG.E.128 [R2.64], R8 ;  /* 0x0000000802000986 */ /* 0x0043e8000c101d08 */
.L_x_351:
[----:B------:R-:W-:Y:S05]  /*5c40*/  BSYNC B0 ;  /* 0x0000000000007941 */ /* 0x000fea0003800000 */
.L_x_350:
        /* <DEDUP_REMOVED lines=9> */
[----:B------:R-:W-:Y:S03]  /*5ce0*/  @P2 IADD3 R5, P0, R107, R3, RZ ;  /* 0x000000036b052210 */ /* 0x000fe60007f1e0ff */
[----:B------:R-:W2:Y:S02]  /*5cf0*/  @P1 LDS.128 R8, [R84+0x4100] ;  /* 0x0041000054081984 */ /* 0x000ea40000000c00 */
[----:B------:R-:W-:Y:S01]  /*5d00*/  @P2 IMAD.X R6, R106, 0x1, R2, P0 ;  /* 0x000000016a062824 */ /* 0x000fe200000e0602 */
        /* <DEDUP_REMOVED lines=8> */
.L_x_353:
[----:B------:R-:W-:Y:S05]  /*5d90*/  BSYNC B0 ;  /* 0x0000000000007941 */ /* 0x000fea0003800000 */
.L_x_352:
        /* <DEDUP_REMOVED lines=19> */
.L_x_343:
[----:B------:R-:W-:Y:S05]  /*5ed0*/  BSYNC B2 ;  /* 0x0000000000027941 */ /* 0x000fea0003800000 */
.L_x_326:
[----:B------:R-:W-:Y:S01]  /*5ee0*/  IMAD R20, R33, -0x60, RZ ;  /* 0xffffffa021147824 */ /* 0x000fe200078e02ff */
[----:B------:R-:W-:Y:S01]  /*5ef0*/  BSSY B0, `(.L_x_354) ;  /* 0x000006b000007945 */ /* 0x000fe20003800000 */
[----:B-12---:R-:W-:Y:S02]  /*5f00*/  IMAD R2, R93, 0x60, RZ ;  /* 0x000000605d027824 */ /* 0x006fe400078e02ff */
[----:B-----5:R-:W-:Y:S02]  /*5f10*/  IMAD.IADD R6, R119, 0x1, R20 ;  /* 0x0000000177067824 */ /* 0x020fe400078e0214 */
[----:B------:R-:W-:Y:S03]  /*5f20*/  IMAD.WIDE.U32 R18, R33, 0x60, RZ ;  /* 0x0000006021127825 */ /* 0x000fe600078e00ff */
[C---:B------:R-:W-:Y:S01]  /*5f30*/  ISETP.GE.AND P5, PT, R6.reuse, 0x11, PT ;  /* 0x000000110600780c */ /* 0x040fe20003fa6270 */
[----:B------:R-:W-:Y:S01]  /*5f40*/  IMAD.IADD R19, R19, 0x1, R2 ;  /* 0x0000000113137824 */ /* 0x000fe200078e0202 */
[C---:B------:R-:W-:Y:S02]  /*5f50*/  ISETP.GE.AND P4, PT, R6.reuse, 0x1, PT ;  /* 0x000000010600780c */ /* 0x040fe40003f86270 */
[----:B------:R-:W-:Y:S02]  /*5f60*/  IADD3 R4, P0, R143, R18, RZ ;  /* 0x000000128f047210 */ /* 0x000fe40007f1e0ff */
[C---:B------:R-:W-:Y:S02]  /*5f70*/  ISETP.GE.AND P3, PT, R6.reuse, 0x21, PT ;  /* 0x000000210600780c */ /* 0x040fe40003f66270 */
[----:B------:R-:W-:Y:S02]  /*5f80*/  IADD3.X R5, R19, R145, RZ, P0, !PT ;  /* 0x0000009113057210 */ /* 0x000fe400007fe4ff */
[C---:B------:R-:W-:Y:S02]  /*5f90*/  ISETP.GE.AND P2, PT, R6.reuse, 0x31, PT ;  /* 0x000000310600780c */ /* 0x040fe40003f46270 */
[----:B------:R-:W-:Y:S02]  /*5fa0*/  ISETP.GE.AND P1, PT, R6, 0x41, PT ;  /* 0x000000410600780c */ /* 0x000fe40003f26270 */
[C---:B------:R-:W-:Y:S01]  /*5fb0*/  @P5 IADD3 R8, P0, R4.reuse, 0x10, RZ ;  /* 0x0000001004085810 */ /* 0x040fe20007f1e0ff */
[----:B------:R-:W-:Y:S01]  /*5fc0*/  @P4 IMAD R7, R5, c[0x0][0x258], RZ ;  /* 0x0000960005074a24 */ /* 0x000fe200078e02ff */
[-C--:B------:R-:W-:Y:S01]  /*5fd0*/  @P4 MOV R2, R88.reuse ;  /* 0x0000005800024202 */ /* 0x080fe20000000f00 */
[----:B------:R-:W-:Y:S02]  /*5fe0*/  @P4 IMAD.MOV.U32 R3, RZ, RZ, R92 ;  /* 0x000000ffff034224 */ /* 0x000fe400078e005c */
[----:B------:R-:W-:Y:S01]  /*5ff0*/  @P5 IMAD.X R9, RZ, RZ, R5, P0 ;  /* 0x000000ffff095224 */ /* 0x000fe200000e0605 */
[C---:B------:R-:W-:Y:S01]  /*6000*/  @P3 IADD3 R10, P0, R4.reuse, 0x20, RZ ;  /* 0x00000020040a3810 */ /* 0x040fe20007f1e0ff */
[C---:B------:R-:W-:Y:S04]  /*6010*/  @P4 IMAD.WIDE.U32 R2, R4.reuse, c[0x0][0x258], R2 ;  /* 0x0000960004024a25 */ /* 0x040fe800078e0002 */
[----:B------:R-:W-:Y:S02]  /*6020*/  @P4 IMAD R7, R4, c[0x0][0x25c], R7 ;  /* 0x0000970004074a24 */ /* 0x000fe400078e0207 */
[----:B------:R-:W-:Y:S01]  /*6030*/  @P3 IMAD.X R11, RZ, RZ, R5, P0 ;  /* 0x000000ffff0b3224 */ /* 0x000fe200000e0605 */
[C---:B------:R-:W-:Y:S01]  /*6040*/  @P4 LEA R16, P0, R2.reuse, c[0x0][0x250], 0x1 ;  /* 0x0000940002104a11 */ /* 0x040fe200078008ff */
[----:B------:R-:W-:Y:S02]  /*6050*/  @P4 IMAD.IADD R7, R3, 0x1, R7 ;  /* 0x0000000103074824 */ /* 0x000fe400078e0207 */
[----:B------:R-:W-:Y:S03]  /*6060*/  @P5 IMAD.MOV.U32 R3, RZ, RZ, R92 ;  /* 0x000000ffff035224 */ /* 0x000fe600078e005c */
[----:B------:R-:W-:Y:S01]  /*6070*/  @P4 LEA.HI.X R17, R2, c[0x0][0x254], R7, 0x1, P0 ;  /* 0x0000950002114a11 */ /* 0x000fe200000f0c07 */
[----:B------:R-:W-:Y:S01]  /*6080*/  @P5 IMAD R7, R9, c[0x0][0x258], RZ ;  /* 0x0000960009075a24 */ /* 0x000fe200078e02ff */
[----:B------:R-:W-:Y:S03]  /*6090*/  @P5 MOV R2, R88 ;  /* 0x0000005800025202 */ /* 0x000fe60000000f00 */
[C---:B------:R-:W-:Y:S02]  /*60a0*/  @P5 IMAD R7, R8.reuse, c[0x0][0x25c], R7 ;  /* 0x0000970008075a24 */ /* 0x040fe400078e0207 */
[----:B------:R-:W-:Y:S04]  /*60b0*/  @P5 IMAD.WIDE.U32 R2, R8, c[0x0][0x258], R2 ;  /* 0x0000960008025a25 */ /* 0x000fe800078e0002 */
[----:B------:R-:W-:Y:S01]  /*60c0*/  @P5 IMAD.IADD R7, R3, 0x1, R7 ;  /* 0x0000000103075824 */ /* 0x000fe200078e0207 */
[C---:B------:R-:W-:Y:S02]  /*60d0*/  @P5 LEA R14, P0, R2.reuse, c[0x0][0x250], 0x1 ;  /* 0x00009400020e5a11 */ /* 0x040fe400078008ff */
[----:B------:R-:W-:Y:S02]  /*60e0*/  @P3 MOV R3, R92 ;  /* 0x0000005c00033202 */ /* 0x000fe40000000f00 */
[----:B------:R-:W-:Y:S01]  /*60f0*/  @P5 LEA.HI.X R15, R2, c[0x0][0x254], R7, 0x1, P0 ;  /* 0x00009500020f5a11 */ /* 0x000fe200000f0c07 */
[----:B------:R-:W-:Y:S01]  /*6100*/  @P3 IMAD.MOV.U32 R2, RZ, RZ, R88 ;  /* 0x000000ffff023224 */ /* 0x000fe200078e0058 */
[----:B------:R-:W-:Y:S01]  /*6110*/  @P2 IADD3 R8, P0, R4, 0x30, RZ ;  /* 0x0000003004082810 */ /* 0x000fe20007f1e0ff */
[----:B------:R-:W-:Y:S02]  /*6120*/  @P3 IMAD R7, R11, c[0x0][0x258], RZ ;  /* 0x000096000b073a24 */ /* 0x000fe400078e02ff */
[C---:B------:R-:W-:Y:S01]  /*6130*/  @P3 IMAD.WIDE.U32 R2, R10.reuse, c[0x0][0x258], R2 ;  /* 0x000096000a023a25 */ /* 0x040fe200078e0002 */
[----:B------:R-:W-:Y:S03]  /*6140*/  @P2 IADD3.X R9, RZ, R5, RZ, P0, !PT ;  /* 0x00000005ff092210 */ /* 0x000fe600007fe4ff */
[----:B------:R-:W-:Y:S01]  /*6150*/  @P3 IMAD R7, R10, c[0x0][0x25c], R7 ;  /* 0x000097000a073a24 */ /* 0x000fe200078e0207 */
[C---:B------:R-:W-:Y:S03]  /*6160*/  @P3 LEA R12, P0, R2.reuse, c[0x0][0x250], 0x1 ;  /* 0x00009400020c3a11 */ /* 0x040fe600078008ff */
[----:B------:R-:W-:Y:S02]  /*6170*/  @P3 IMAD.IADD R7, R3, 0x1, R7 ;  /* 0x0000000103073824 */ /* 0x000fe400078e0207 */
[----:B------:R-:W-:Y:S03]  /*6180*/  @P2 IMAD.MOV.U32 R3, RZ, RZ, R92 ;  /* 0x000000ffff032224 */ /* 0x000fe600078e005c */
[----:B------:R-:W-:Y:S01]  /*6190*/  @P3 LEA.HI.X R13, R2, c[0x0][0x254], R7, 0x1, P0 ;  /* 0x00009500020d3a11 */ /* 0x000fe200000f0c07 */
[----:B------:R-:W-:Y:S01]  /*61a0*/  @P2 IMAD R7, R9, c[0x0][0x258], RZ ;  /* 0x0000960009072a24 */ /* 0x000fe200078e02ff */
[----:B------:R-:W-:Y:S03]  /*61b0*/  @P2 MOV R2, R88 ;  /* 0x0000005800022202 */ /* 0x000fe60000000f00 */
[C---:B------:R-:W-:Y:S02]  /*61c0*/  @P2 IMAD R7, R8.reuse, c[0x0][0x25c], R7 ;  /* 0x0000970008072a24 */ /* 0x040fe400078e0207 */
[----:B------:R-:W-:Y:S05]  /*61d0*/  @P2 IMAD.WIDE.U32 R2, R8, c[0x0][0x258], R2 ;  /* 0x0000960008022a25 */ /* 0x000fea00078e0002 */
[C---:B------:R-:W-:Y:S02]  /*61e0*/  @P2 LEA R8, P0, R2.reuse, c[0x0][0x250], 0x1 ;  /* 0x0000940002082a11 */ /* 0x040fe400078008ff */
[----:B------:R-:W-:Y:S02]  /*61f0*/  @P2 IADD3 R7, R3, R7, RZ ;  /* 0x0000000703072210 */ /* 0x000fe40007ffe0ff */
[----:B------:R-:W-:Y:S02]  /*6200*/  @P1 MOV R3, R92 ;  /* 0x0000005c00031202 */ /* 0x000fe40000000f00 */
[----:B------:R-:W-:Y:S02]  /*6210*/  @P2 LEA.HI.X R9, R2, c[0x0][0x254], R7, 0x1, P0 ;  /* 0x0000950002092a11 */ /* 0x000fe400000f0c07 */
[----:B------:R-:W-:Y:S05]  /*6220*/  @P1 IADD3 R7, P0, R4, 0x40, RZ ;  /* 0x0000004004071810 */ /* 0x000fea0007f1e0ff */
        /* <DEDUP_REMOVED lines=8> */
[----:B------:R-:W-:Y:S04]  /*62b0*/  @P1 IMAD.WIDE.U32 R2, R7, c[0x0][0x258], R2 ;  /* 0x0000960007021a25 */ /* 0x000fe800078e0002 */
[----:B------:R-:W-:Y:S01]  /*62c0*/  @P1 IMAD.IADD R4, R3, 0x1, R4 ;  /* 0x0000000103041824 */ /* 0x000fe200078e0204 */
[C---:B------:R-:W-:Y:S01]  /*62d0*/  @P1 LEA R6, P6, R2.reuse, c[0x0][0x250], 0x1 ;  /* 0x0000940002061a11 */ /* 0x040fe200078c08ff */
[----:B------:R-:W-:Y:S03]  /*62e0*/  @P0 IMAD.MOV.U32 R3, RZ, RZ, R92 ;  /* 0x000000ffff030224 */ /* 0x000fe600078e005c */
[----:B------:R-:W-:Y:S01]  /*62f0*/  @P1 LEA.HI.X R7, R2, c[0x0][0x254], R4, 0x1, P6 ;  /* 0x0000950002071a11 */ /* 0x000fe200030f0c04 */
[----:B------:R-:W-:Y:S01]  /*6300*/  @P0 IMAD R4, R5, c[0x0][0x258], RZ ;  /* 0x0000960005040a24 */ /* 0x000fe200078e02ff */
[----:B------:R-:W-:Y:S03]  /*6310*/  @P0 MOV R2, R88 ;  /* 0x0000005800020202 */ /* 0x000fe60000000f00 */
        /* <DEDUP_REMOVED lines=11> */
[----:B------:R1:W-:Y:S08]  /*63d0*/  @P4 LDGSTS.E.BYPASS.LTC128B.128 [R80+0x100], [R16.64], !P6 ;  /* 0x0010000010504fae */ /* 0x0003f0000f101d48 */
[----:B------:R2:W-:Y:S08]  /*63e0*/  @P5 LDGSTS.E.BYPASS.LTC128B.128 [R80+0x900], [R14.64], !P6 ;  /* 0x009000000e505fae */ /* 0x0005f0000f101d48 */
[----:B------:R3:W-:Y:S08]  /*63f0*/  @P3 LDGSTS.E.BYPASS.LTC128B.128 [R80+0x1100], [R12.64], !P6 ;  /* 0x011000000c503fae */ /* 0x0007f0000f101d48 */
[----:B------:R1:W-:Y:S08]  /*6400*/  @P2 LDGSTS.E.BYPASS.LTC128B.128 [R80+0x1900], [R8.64], !P6 ;  /* 0x0190000008502fae */ /* 0x0003f0000f101d48 */
[----:B------:R1:W-:Y:S08]  /*6410*/  @P1 LDGSTS.E.BYPASS.LTC128B.128 [R80+0x2100], [R6.64], !P6 ;  /* 0x0210000006501fae */ /* 0x0003f0000f101d48 */
[----:B------:R1:W-:Y:S01]  /*6420*/  @P0 LDGSTS.E.BYPASS.LTC128B.128 [R80+0x2900], [R4.64], !P6 ;  /* 0x0290000004500fae */ /* 0x0003e2000f101d48 */
[----:B---3--:R-:W-:Y:S02]  /*6430*/  IMNMX R13, R2, 0x60, PT ;  /* 0x00000060020d7817 */ /* 0x008fe40003800200 */
[----:B------:R-:W-:Y:S02]  /*6440*/  IADD3 R12, P0, R141, R18, RZ ;  /* 0x000000128d0c7210 */ /* 0x000fe40007f1e0ff */
[----:B------:R-:W-:Y:S03]  /*6450*/  ISETP.GE.AND P1, PT, R87, R13, PT ;  /* 0x0000000d5700720c */ /* 0x000fe60003f26270 */
[----:B------:R-:W0:Y:S01]  /*6460*/  LDGDEPBAR ;  /* 0x00000000000079af */ /* 0x000e220000000000 */
[----:B--2---:R-:W-:Y:S01]  /*6470*/  IADD3.X R14, R19, R140, RZ, P0, !PT ;  /* 0x0000008c130e7210 */ /* 0x004fe200007fe4ff */
[----:B------:R-:W-:Y:S06]  /*6480*/  DEPBAR.LE SB0, 0x0 ;  /* 0x000080000000791a */ /* 0x000fec0000000000 */
[----:B------:R-:W-:Y:S06]  /*6490*/  BAR.SYNC.DEFER_BLOCKING 0x0 ;  /* 0x0000000000007b1d */ /* 0x000fec0000010000 */
[----:B------:R-:W-:-:S05]  /*64a0*/  @P1 BRA `(.L_x_355) ;  /* 0x000000f000001947 */ /* 0x000fca0003800000 */
[----:B-1----:R-:W-:Y:S01]  /*64b0*/  MOV R5, R104 ;  /* 0x0000006800057202 */ /* 0x002fe20000000f00 */
[----:B------:R-:W-:Y:S01]  /*64c0*/  IMAD.MOV.U32 R4, RZ, RZ, R94 ;  /* 0x000000ffff047224 */ /* 0x000fe200078e005e */
[----:B------:R-:W-:Y:S01]  /*64d0*/  ISETP.GE.AND P1, PT, R24, c[0x0][0x1d4], PT ;  /* 0x0000750018007a0c */ /* 0x000fe20003f26270 */
[----:B------:R-:W-:Y:S02]  /*64e0*/  IMAD R2, R14, c[0x0][0x208], RZ ;  /* 0x000082000e027a24 */ /* 0x000fe400078e02ff */
[C---:B------:R-:W-:Y:S04]  /*64f0*/  IMAD.WIDE.U32 R4, R12.reuse, c[0x0][0x208], R4 ;  /* 0x000082000c047a25 */ /* 0x040fe800078e0004 */
[----:B------:R-:W-:Y:S04]  /*6500*/  IMAD R2, R12, c[0x0][0x20c], R2 ;  /* 0x000083000c027a24 */ /* 0x000fe800078e0202 */
[----:B------:R-:W-:Y:S01]  /*6510*/  IMAD.IADD R3, R5, 0x1, R2 ;  /* 0x0000000105037824 */ /* 0x000fe200078e0202 */
[C---:B------:R-:W-:Y:S01]  /*6520*/  LEA R2, P0, R4.reuse, c[0x0][0x1f8], 0x1 ;  /* 0x00007e0004027a11 */ /* 0x040fe200078008ff */
[----:B------:R-:W1:Y:S03]  /*6530*/  @!P1 LDS.128 R8, [R85+0x100] ;  /* 0x0001000055089984 */ /* 0x000e660000000c00 */
[----:B------:R-:W-:Y:S02]  /*6540*/  LEA.HI.X R3, R4, c[0x0][0x1fc], R3, 0x1, P0 ;  /* 0x00007f0004037a11 */ /* 0x000fe400000f0c03 */
[----:B------:R-:W-:Y:S11]  /*6550*/  ISETP.GE.AND P0, PT, R105, c[0x0][0x1d4], PT ;  /* 0x0000750069007a0c */ /* 0x000ff60003f06270 */
[----:B------:R-:W-:Y:S02]  /*6560*/  @!UPT UIADD3 URZ, URZ, URZ, URZ ;  /* 0x0000003f3f3ff290 */ /* 0x000fe4000fffe03f */
[----:B------:R-:W2:Y:S04]  /*6570*/  @!P0 LDS.128 R4, [R84+0x100] ;  /* 0x0001000054048984 */ /* 0x000ea80000000c00 */
[----:B-1----:R1:W-:Y:S04]  /*6580*/  @!P1 STG.E.128 [R2.64], R8 ;  /* 0x0000000802009986 */ /* 0x0023e8000c101d08 */
[----:B--2---:R1:W-:Y:S02]  /*6590*/  @!P0 STG.E.128 [R2.64+0x40], R4 ;  /* 0x0000400402008986 */ /* 0x0043e4000c101d08 */
.L_x_355:
[----:B-1----:R-:W-:Y:S05]  /*65a0*/  BSYNC B0 ;  /* 0x0000000000007941 */ /* 0x002fea0003800000 */
.L_x_354:
[----:B------:R-:W-:Y:S01]  /*65b0*/  ISETP.GE.AND P0, PT, R150, R13, PT ;  /* 0x0000000d9600720c */ /* 0x000fe20003f06270 */
[----:B------:R-:W-:Y:S01]  /*65c0*/  @!UPT UIADD3 URZ, URZ, URZ, URZ ;  /* 0x0000003f3f3ff290 */ /* 0x000fe2000fffe03f */
[----:B------:R-:W-:Y:S11]  /*65d0*/  BSSY B0, `(.L_x_356) ;  /* 0x0000013000007945 */ /* 0x000ff60003800000 */
[----:B------:R-:W-:-:S05]  /*65e0*/  @P0 BRA `(.L_x_357) ;  /* 0x0000011000000947 */ /* 0x000fca0003800000 */
[----:B------:R-:W-:Y:S01]  /*65f0*/  IADD3 R2, P0, R12, 0x20, RZ ;  /* 0x000000200c027810 */ /* 0x000fe20007f1e0ff */
[----:B------:R-:W-:Y:S01]  /*6600*/  IMAD.MOV.U32 R4, RZ, RZ, R94 ;  /* 0x000000ffff047224 */ /* 0x000fe200078e005e */
[----:B------:R-:W-:Y:S02]  /*6610*/  MOV R5, R104 ;  /* 0x0000006800057202 */ /* 0x000fe40000000f00 */
[----:B------:R-:W-:Y:S01]  /*6620*/  ISETP.GE.AND P1, PT, R24, c[0x0][0x1d4], PT ;  /* 0x0000750018007a0c */ /* 0x000fe20003f26270 */
[----:B------:R-:W-:Y:S02]  /*6630*/  IMAD.X R3, RZ, RZ, R14, P0 ;  /* 0x000000ffff037224 */ /* 0x000fe400000e060e */
[C---:B------:R-:W-:Y:S04]  /*6640*/  IMAD.WIDE.U32 R4, R2.reuse, c[0x0][0x208], R4 ;  /* 0x0000820002047a25 */ /* 0x040fe800078e0004 */
[----:B------:R-:W-:Y:S04]  /*6650*/  IMAD R3, R3, c[0x0][0x208], RZ ;  /* 0x0000820003037a24 */ /* 0x000fe800078e02ff */
[----:B------:R-:W-:Y:S01]  /*6660*/  IMAD R3, R2, c[0x0][0x20c], R3 ;  /* 0x0000830002037a24 */ /* 0x000fe200078e0203 */
[C---:B------:R-:W-:Y:S01]  /*6670*/  LEA R2, P0, R4.reuse, c[0x0][0x1f8], 0x1 ;  /* 0x00007e0004027a11 */ /* 0x040fe200078008ff */
[----:B------:R-:W1:Y:S02]  /*6680*/  @!P1 LDS.128 R8, [R85+0x1100] ;  /* 0x0011000055089984 */ /* 0x000e640000000c00 */
[----:B------:R-:W-:Y:S05]  /*6690*/  IMAD.IADD R3, R5, 0x1, R3 ;  /* 0x0000000105037824 */ /* 0x000fea00078e0203 */
[----:B------:R-:W-:Y:S02]  /*66a0*/  LEA.HI.X R3, R4, c[0x0][0x1fc], R3, 0x1, P0 ;  /* 0x00007f0004037a11 */ /* 0x000fe400000f0c03 */
[----:B------:R-:W-:Y:S11]  /*66b0*/  ISETP.GE.AND P0, PT, R105, c[0x0][0x1d4], PT ;  /* 0x0000750069007a0c */ /* 0x000ff60003f06270 */
[----:B------:R-:W-:Y:S02]  /*66c0*/  @!UPT UIADD3 URZ, URZ, URZ, URZ ;  /* 0x0000003f3f3ff290 */ /* 0x000fe4000fffe03f */
[----:B------:R-:W2:Y:S04]  /*66d0*/  @!P0 LDS.128 R4, [R84+0x1100] ;  /* 0x0011000054048984 */ /* 0x000ea80000000c00 */
[----:B-1----:R1:W-:Y:S04]  /*66e0*/  @!P1 STG.E.128 [R2.64], R8 ;  /* 0x0000000802009986 */ /* 0x0023e8000c101d08 */
[----:B--2---:R1:W-:Y:S02]  /*66f0*/  @!P0 STG.E.128 [R2.64+0x40], R4 ;  /* 0x0000400402008986 */ /* 0x0043e4000c101d08 */
.L_x_357:
[----:B------:R-:W-:Y:S05]  /*6700*/  BSYNC B0 ;  /* 0x0000000000007941 */ /* 0x000fea0003800000 */
.L_x_356:
[----:B------:R-:W-:Y:S01]  /*6710*/  ISETP.GE.AND P0, PT, R149, R13, PT ;  /* 0x0000000d9500720c */ /* 0x000fe20003f06270 */
[----:B------:R-:W-:Y:S01]  /*6720*/  @!UPT UIADD3 URZ, URZ, URZ, URZ ;  /* 0x0000003f3f3ff290 */ /* 0x000fe2000fffe03f */
[----:B------:R-:W-:Y:S11]  /*6730*/  BSSY B0, `(.L_x_358) ;  /* 0x0000013000007945 */ /* 0x000ff60003800000 */
[----:B------:R-:W-:-:S05]  /*6740*/  @P0 BRA `(.L_x_359) ;  /* 0x0000011000000947 */ /* 0x000fca0003800000 */
[----:B-1----:R-:W-:Y:S01]  /*6750*/  IADD3 R2, P0, R12, 0x40, RZ ;  /* 0x000000400c027810 */ /* 0x002fe20007f1e0ff */
        /* <DEDUP_REMOVED lines=16> */
.L_x_359:
[----:B------:R-:W-:Y:S05]  /*6860*/  BSYNC B0 ;  /* 0x0000000000007941 */ /* 0x000fea0003800000 */
.L_x_358:
[C---:B------:R-:W-:Y:S02]  /*6870*/  ISETP.GT.AND P0, PT, R33.reuse, R144, PT ;  /* 0x000000902100720c */ /* 0x040fe40003f04270 */
[----:B------:R-:W-:Y:S11]  /*6880*/  IADD3 R33, R33, -0x1, RZ ;  /* 0xffffffff21217810 */ /* 0x000ff60007ffe0ff */
[----:B-1----:R-:W-:Y:S01]  /*6890*/  @P0 SHF.R.S32.HI R5, RZ, 0x1f, R33 ;  /* 0x0000001fff050819 */ /* 0x002fe20000011421 */
[----:B------:R-:W-:Y:S02]  /*68a0*/  @P0 IMAD R4, R180, R33, RZ ;  /* 0x00000021b4040224 */ /* 0x000fe400078e02ff */
[----:B------:R-:W-:Y:S02]  /*68b0*/  @P0 IMAD.MOV.U32 R2, RZ, RZ, R124 ;  /* 0x000000ffff020224 */ /* 0x000fe400078e007c */
        /* <DEDUP_REMOVED lines=10> */
[----:B------:R1:W-:Y:S02]  /*6960*/  @P0 LDGSTS.E.BYPASS.LTC128B.128 [R80+0x3100], [R10.64], !P6 ;  /* 0x031000000a500fae */ /* 0x0003e4000f101d48 */
[--C-:B------:R-:W-:Y:S01]  /*6970*/  @P0 IMAD.X R9, R11, 0x1, R148.reuse, P1 ;  /* 0x000000010b090824 */ /* 0x100fe200008e0694 */
[-C--:B------:R-:W-:Y:S04]  /*6980*/  @P0 IADD3 R6, P1, R8, R151.reuse, RZ ;  /* 0x0000009708060210 */ /* 0x080fe80007f3e0ff */
[----:B------:R2:W-:Y:S01]  /*6990*/  @P0 LDGSTS.E.BYPASS.LTC128B.128 [R80+0x3900], [R8.64], !P6 ;  /* 0x0390000008500fae */ /* 0x0005e2000f101d48 */
[-C--:B------:R-:W-:Y:S02]  /*69a0*/  @P0 IADD3.X R7, R9, R148.reuse, RZ, P1, !PT ;  /* 0x0000009409070210 */ /* 0x080fe40000ffe4ff */
[-C--:B------:R-:W-:Y:S03]  /*69b0*/  @P0 IADD3 R4, P1, R6, R151.reuse, RZ ;  /* 0x0000009706040210 */ /* 0x080fe60007f3e0ff */
[----:B------:R2:W-:Y:S02]  /*69c0*/  @P0 LDGSTS.E.BYPASS.LTC128B.128 [R80+0x4100], [R6.64], !P6 ;  /* 0x0410000006500fae */ /* 0x0005e4000f101d48 */
[--C-:B------:R-:W-:Y:S01]  /*69d0*/  @P0 IMAD.X R5, R7, 0x1, R148.reuse, P1 ;  /* 0x0000000107050824 */ /* 0x100fe200008e0694 */
[-C--:B------:R-:W-:Y:S04]  /*69e0*/  @P0 IADD3 R2, P1, R4, R151.reuse, RZ ;  /* 0x0000009704020210 */ /* 0x080fe80007f3e0ff */
[----:B------:R2:W-:Y:S01]  /*69f0*/  @P0 LDGSTS.E.BYPASS.LTC128B.128 [R80+0x4900], [R4.64], !P6 ;  /* 0x0490000004500fae */ /* 0x0005e2000f101d48 */
[----:B------:R-:W-:Y:S05]  /*6a00*/  @P0 IMAD.X R3, R5, 0x1, R148, P1 ;  /* 0x0000000105030824 */ /* 0x000fea00008e0694 */
[----:B------:R2:W-:Y:S01]  /*6a10*/  @P0 LDGSTS.E.BYPASS.LTC128B.128 [R80+0x5100], [R2.64], !P6 ;  /* 0x0510000002500fae */ /* 0x0005e2000f101d48 */
[----:B-1----:R-:W-:Y:S04]  /*6a20*/  @P0 IADD3 R10, P1, R2, R151, RZ ;  /* 0x00000097020a0210 */ /* 0x002fe80007f3e0ff */
[----:B------:R-:W-:Y:S05]  /*6a30*/  @P0 IADD3.X R11, R3, R148, RZ, P1, !PT ;  /* 0x00000094030b0210 */ /* 0x000fea0000ffe4ff */
[----:B------:R2:W-:Y:S04]  /*6a40*/  @P0 LDGSTS.E.BYPASS.LTC128B.128 [R80+0x5900], [R10.64], !P6 ;  /* 0x059000000a500fae */ /* 0x0005e8000f101d48 */
[----:B------:R-:W0:Y:S01]  /*6a50*/  LDGDEPBAR ;  /* 0x00000000000079af */ /* 0x000e220000000000 */
[----:B------:R-:W-:-:S05]  /*6a60*/  @P0 BRA `(.L_x_360) ;  /* 0xffffb57000000947 */ /* 0x000fca000383ffff */
[----:B------:R-:W-:Y:S06]  /*6a70*/  BAR.SYNC.DEFER_BLOCKING 0x0 ;  /* 0x0000000000007b1d */ /* 0x000fec0000010000 */
.L_x_325:
[----:B------:R-:W-:Y:S01]  /*6a80*/  IMAD.MOV.U32 R237, RZ, RZ, c[0x0][0x2c4] ;  /* 0x0000b100ffed7624 */ /* 0x000fe200078e00ff */
[----:B------:R-:W-:Y:S01]  /*6a90*/  IADD3 R0, R209, 0x7f, RZ ;  /* 0x0000007fd1007810 */ /* 0x000fe20007ffe0ff */
[----:B------:R-:W-:-:S02]  /*6aa0*/  IMAD.MOV.U32 R236, RZ, RZ, c[0x0][0x32c] ;  /* 0x0000cb00ffec7624 */ /* 0x000fc400078e00ff */
[----:B--2---:R-:W-:Y:S01]  /*6ab0*/  IMAD.IADD R8, R166, 0x1, R168 ;  /* 0x00000001a6087824 */ /* 0x004fe200078e02a8 */
[----:B------:R-:W-:Y:S02]  /*6ac0*/  ISETP.NE.AND P1, PT, R237, 0x1, PT ;  /* 0x00000001ed00780c */ /* 0x000fe40003f25270 */
[----:B------:R-:W-:-:S11]  /*6ad0*/  ISETP.GE.AND P6, PT, R236, 0x1, PT ;  /* 0x00000001ec00780c */ /* 0x000fd60003fc6270 */
[----:B------:R-:W-:-:S05]  /*6ae0*/  @P1 IMAD.HI.U32 R2, R0, c[0x0][0x2c8], RZ ;  /* 0x0000b20000021a27 */ /* 0x000fca00078e00ff */
[----:B------:R-:W-:-:S05]  /*6af0*/  @P1 SHF.R.U32.HI R0, RZ, c[0x0][0x2cc], R2 ;  /* 0x0000b300ff001a19 */ /* 0x000fca0000011602 */
[----:B------:R-:W-:-:S05]  /*6b00*/  IMAD.IADD R0, R178, 0x1, R0 ;  /* 0x00000001b2007824 */ /* 0x000fca00078e0200 */
[----:B------:R-:W-:Y:S01]  /*6b10*/  IADD3 R3, R0, c[0x0][0x328], RZ ;  /* 0x0000ca0000037a10 */ /* 0x000fe20007ffe0ff */
[----:B------:R-:W-:Y:S05]  /*6b20*/  @!P6 BRA `(.L_x_361) ;  /* 0x000000f00000e947 */ /* 0x000fea0003800000 */
[C---:B------:R-:W-:Y:S01]  /*6b30*/  ISETP.GT.AND P0, PT, R0.reuse, RZ, PT ;  /* 0x000000ff0000720c */ /* 0x040fe20003f04270 */
[----:B------:R-:W-:Y:S01]  /*6b40*/  IMAD.MOV.U32 R4, RZ, RZ, c[0x0][0x32c] ;  /* 0x0000cb00ff047624 */ /* 0x000fe200078e00ff */
        /* <DEDUP_REMOVED lines=8> */
.L_x_362:
[----:B------:R-:W-:-:S13]  /*6bd0*/  ISETP.NE.AND P0, PT, R4, 0x1, PT ;  /* 0x000000010400780c */ /* 0x000fda0003f05270 */
[----:B------:R-:W-:-:S05]  /*6be0*/  @P0 IMAD.HI.U32 R0, R2, c[0x0][0x330], RZ ;  /* 0x0000cc0002000a27 */ /* 0x000fca00078e00ff */
[----:B------:R-:W-:-:S05]  /*6bf0*/  @P0 SHF.R.U32.HI R2, RZ, c[0x0][0x334], R0 ;  /* 0x0000cd00ff020a19 */ /* 0x000fca0000011600 */
.L_x_363:
[----:B------:R-:W-:-:S05]  /*6c00*/  IMAD R2, R2, R4, c[0x0][0x32c] ;  /* 0x0000cb0002027624 */ /* 0x000fca00078e0204 */
[----:B------:R-:W-:-:S03]  /*6c10*/  IMNMX R3, R3, R2, PT ;  /* 0x0000000203037217 */ /* 0x000fc60003800200 */
.L_x_361:
[----:B------:R-:W2:Y:S01]  /*6c20*/  LDL R4, [R1+0x20] ;  /* 0x0000200001047983 */ /* 0x000ea20000100800 */
[----:B------:R-:W-:Y:S01]  /*6c30*/  IADD3 R3, R3, 0x5f, RZ ;  /* 0x0000005f03037810 */ /* 0x000fe20007ffe0ff */
[----:B------:R-:W-:-:S04]  /*6c40*/  @P1 IMAD.HI.U32 R2, R209, c[0x0][0x2c8], RZ ;  /* 0x0000b200d1021a27 */ /* 0x000fc800078e00ff */
[----:B------:R-:W-:-:S04]  /*6c50*/  IMAD.HI R3, R3, 0x2aaaaaab, RZ ;  /* 0x2aaaaaab03037827 */ /* 0x000fc800078e02ff */
[----:B------:R-:W-:Y:S01]  /*6c60*/  IMAD.MOV.U32 R0, RZ, RZ, R209 ;  /* 0x000000ffff007224 */ /* 0x000fe200078e00d1 */
[----:B------:R-:W-:Y:S02]  /*6c70*/  @P1 SHF.R.U32.HI R0, RZ, c[0x0][0x2cc], R2 ;  /* 0x0000b300ff001a19 */ /* 0x000fe40000011602 */
[----:B------:R-:W-:-:S04]  /*6c80*/  SHF.R.U32.HI R2, RZ, 0x1f, R3 ;  /* 0x0000001fff027819 */ /* 0x000fc80000011603 */
[----:B------:R-:W-:-:S04]  /*6c90*/  LEA.HI.SX32 R2, R3, R2, 0x1c ;  /* 0x0000000203027211 */ /* 0x000fc800078fe2ff */
[----:B------:R-:W-:Y:S01]  /*6ca0*/  IMNMX R247, R2, R179, PT ;  /* 0x000000b302f77217 */ /* 0x000fe20003800200 */
[----:B--2---:R-:W-:-:S05]  /*6cb0*/  IMAD.IADD R0, R4, 0x1, R0 ;  /* 0x0000000104007824 */ /* 0x004fca00078e0200 */
[----:B------:R-:W-:Y:S01]  /*6cc0*/  IADD3 R3, R0, -c[0x0][0x324], RZ ;  /* 0x8000c90000037a10 */ /* 0x000fe20007ffe0ff */
[----:B------:R-:W-:Y:S05]  /*6cd0*/  @!P6 BRA `(.L_x_364) ;  /* 0x000000f00000e947 */ /* 0x000fea0003800000 */
        /* <DEDUP_REMOVED lines=9> */
.L_x_365:
[----:B------:R-:W-:-:S04]  /*6d70*/  MOV R2, c[0x0][0x32c] ;  /* 0x0000cb0000027a02 */ /* 0x000fc80000000f00 */
[----:B------:R-:W-:-:S13]  /*6d80*/  ISETP.NE.AND P0, PT, R2, 0x1, PT ;  /* 0x000000010200780c */ /* 0x000fda0003f05270 */
[----:B------:R-:W-:-:S05]  /*6d90*/  @P0 IMAD.HI.U32 R2, R0, c[0x0][0x330], RZ ;  /* 0x0000cc0000020a27 */ /* 0x000fca00078e00ff */
[----:B------:R-:W-:-:S05]  /*6da0*/  @P0 SHF.R.U32.HI R0, RZ, c[0x0][0x334], R2 ;  /* 0x0000cd00ff000a19 */ /* 0x000fca0000011602 */
.L_x_366:
[----:B------:R-:W-:-:S05]  /*6db0*/  IMAD R0, R0, c[0x0][0x32c], RZ ;  /* 0x0000cb0000007a24 */ /* 0x000fca00078e02ff */
[----:B------:R-:W-:-:S05]  /*6dc0*/  IMNMX R3, R3, R0, !PT ;  /* 0x0000000003037217 */ /* 0x000fca0007800200 */
.L_x_364:
[----:B------:R-:W-:Y:S01]  /*6dd0*/  IMAD.HI R0, R3, 0x2aaaaaab, RZ ;  /* 0x2aaaaaab03007827 */ /* 0x000fe200078e02ff */
[----:B------:R-:W-:Y:S01]  /*6de0*/  PLOP3.LUT P4, PT, PT, PT, PT, 0x80, 0x0 ;  /* 0x000000000000781c */ /* 0x000fe20003f8f070 */
[----:B------:R-:W-:Y:S01]  /*6df0*/  CS2R R170, SRZ ;  /* 0x0000000000aa7805 */ /* 0x000fe2000001ff00 */
[----:B------:R-:W-:Y:S01]  /*6e00*/  CS2R R168, SRZ ;  /* 0x0000000000a87805 */ /* 0x000fe2000001ff00 */
[----:B------:R-:W-:Y:S01]  /*6e10*/  CS2R R122, SRZ ;  /* 0x00000000007a7805 */ /* 0x000fe2000001ff00 */
[----:B------:R-:W-:Y:S01]  /*6e20*/  SHF.R.U32.HI R2, RZ, 0x1f, R0 ;  /* 0x0000001fff027819 */ /* 0x000fe20000011600 */
[----:B------:R-:W-:Y:S01]  /*6e30*/  CS2R R12, SRZ ;  /* 0x00000000000c7805 */ /* 0x000fe2000001ff00 */
[----:B------:R-:W-:Y:S01]  /*6e40*/  IMAD.MOV.U32 R120, RZ, RZ, RZ ;  /* 0x000000ffff787224 */ /* 0x000fe200078e00ff */
[----:B------:R-:W-:Y:S01]  /*6e50*/  CS2R R14, SRZ ;  /* 0x00000000000e7805 */ /* 0x000fe2000001ff00 */
[----:B------:R-:W-:Y:S01]  /*6e60*/  LEA.HI.SX32 R0, R0, R2, 0x1c ;  /* 0x0000000200007211 */ /* 0x000fe200078fe2ff */
[----:B------:R-:W-:Y:S01]  /*6e70*/  IMAD.MOV.U32 R118, RZ, RZ, RZ ;  /* 0x000000ffff767224 */ /* 0x000fe200078e00ff */
[----:B------:R-:W-:Y:S01]  /*6e80*/  MOV R116, RZ ;  /* 0x000000ff00747202 */ /* 0x000fe20000000f00 */
[----:B------:R-:W-:Y:S01]  /*6e90*/  CS2R R16, SRZ ;  /* 0x0000000000107805 */ /* 0x000fe2000001ff00 */
[----:B------:R-:W-:Y:S01]  /*6ea0*/  IMNMX R224, RZ, R0, !PT ;  /* 0x00000000ffe07217 */ /* 0x000fe20007800200 */
[----:B------:R-:W-:Y:S01]  /*6eb0*/  IMAD.MOV.U32 R166, RZ, RZ, RZ ;  /* 0x000000ffffa67224 */ /* 0x000fe200078e00ff */
[----:B------:R-:W-:Y:S01]  /*6ec0*/  CS2R R18, SRZ ;  /* 0x0000000000127805 */ /* 0x000fe2000001ff00 */
[----:B------:R-:W-:Y:S01]  /*6ed0*/  IMAD.MOV.U32 R164, RZ, RZ, RZ ;  /* 0x000000ffffa47224 */ /* 0x000fe200078e00ff */
[----:B------:R-:W-:Y:S01]  /*6ee0*/  ISETP.GT.AND P0, PT, R247, R224, PT ;  /* 0x000000e0f700720c */ /* 0x000fe20003f04270 */
[----:B------:R2:W-:Y:S01]  /*6ef0*/  STL [R1+0x4], R224 ;  /* 0x000004e001007387 */ /* 0x0005e20000100800 */
[----:B------:R-:W-:Y:S01]  /*6f00*/  MOV R26, RZ ;  /* 0x000000ff001a7202 */ /* 0x000fe20000000f00 */
[----:B------:R-:W-:Y:S01]  /*6f10*/  IMAD.MOV.U32 R110, RZ, RZ, RZ ;  /* 0x000000ffff6e7224 */ /* 0x000fe200078e00ff */
[----:B------:R-:W-:Y:S01]  /*6f20*/  MOV R108, RZ ;  /* 0x000000ff006c7202 */ /* 0x000fe20000000f00 */
        /* <DEDUP_REMOVED lines=33> */
[----:B--2---:R-:W2:Y:S01]  /*7140*/  LDL R27, [R1+0x64] ;  /* 0x00006400011b7983 */ /* 0x004ea20000100800 */
[----:B------:R-:W-:-:S03]  /*7150*/  ISETP.NE.U32.AND P0, PT, RZ, c[0x0][0x340], PT ;  /* 0x0000d000ff007a0c */ /* 0x000fc60003f05070 */
[----:B------:R-:W2:Y:S01]  /*7160*/  LDL R234, [R1+0x2c] ;  /* 0x00002c0001ea7983 */ /* 0x000ea20000100800 */
[----:B------:R-:W-:-:S13]  /*7170*/  ISETP.NE.AND.EX P2, PT, RZ, c[0x0][0x344], PT, P0 ;  /* 0x0000d100ff007a0c */ /* 0x000fda0003f45300 */
[----:B------:R-:W-:Y:S01]  /*7180*/  @P2 IMAD.MOV.U32 R2, RZ, RZ, 0x4 ;  /* 0x00000004ff022424 */ /* 0x000fe200078e00ff */
[----:B------:R-:W4:Y:S01]  /*7190*/  S2R R35, SR_CTAID.Y ;  /* 0x0000000000237919 */ /* 0x000f220000002600 */
[----:B------:R-:W-:Y:S02]  /*71a0*/  SHF.R.S32.HI R0, RZ, 0x1f, R167 ;  /* 0x0000001fff007819 */ /* 0x000fe400000114a7 */
[----:B------:R-:W-:-:S03]  /*71b0*/  SHF.R.S32.HI R215, RZ, 0x1f, R214 ;  /* 0x0000001fffd77819 */ /* 0x000fc600000114d6 */
[----:B------:R-:W-:Y:S01]  /*71c0*/  IMAD R0, R0, c[0x0][0x178], RZ ;  /* 0x00005e0000007a24 */ /* 0x000fe200078e02ff */
[----:B------:R-:W-:-:S03]  /*71d0*/  LEA.HI R5, R215, R214, RZ, 0x3 ;  /* 0x000000d6d7057211 */ /* 0x000fc600078f18ff */
[----:B------:R-:W-:Y:S01]  /*71e0*/  IMAD R0, R167, c[0x0][0x17c], R0 ;  /* 0x00005f00a7007a24 */ /* 0x000fe200078e0200 */
[----:B------:R-:W-:Y:S02]  /*71f0*/  LOP3.LUT R4, R5, 0xfffffff8, RZ, 0xc0, !PT ;  /* 0xfffffff805047812 */ /* 0x000fe400078ec0ff */
[----:B------:R-:W-:-:S03]  /*7200*/  SHF.R.S32.HI R71, RZ, 0x3, R5 ;  /* 0x00000003ff477819 */ /* 0x000fc60000011405 */
[----:B------:R-:W-:Y:S02]  /*7210*/  IMAD.IADD R87, R214, 0x1, -R4 ;  /* 0x00000001d6577824 */ /* 0x000fe400078e0a04 */
[----:B------:R-:W-:Y:S02]  /*7220*/  IMAD R5, R188, c[0x0][0x1b8], RZ ;  /* 0x00006e00bc057a24 */ /* 0x000fe400078e02ff */
[----:B------:R-:W-:Y:S02]  /*7230*/  IMAD.SHL.U32 R56, R87, 0x8, RZ ;  /* 0x0000000857387824 */ /* 0x000fe400078e00ff */
[----:B--2---:R-:W-:-:S05]  /*7240*/  @P2 IMAD.WIDE R2, R27, R2, c[0x0][0x340] ;  /* 0x0000d0001b022625 */ /* 0x004fca00078e0202 */
[----:B------:R2:W3:Y:S01]  /*7250*/  @P2 LDG.E R16, [R2.64] ;  /* 0x0000000802102981 */ /* 0x0004e2000c1e1900 */
[----:B----4-:R-:W-:Y:S01]  /*7260*/  IMAD R4, R35, c[0x0][0x1bc], R5 ;  /* 0x00006f0023047a24 */ /* 0x010fe200078e0205 */
[----:B------:R-:W-:Y:S02]  /*7270*/  ISETP.NE.U32.AND P0, PT, RZ, c[0x0][0x348], PT ;  /* 0x0000d200ff007a0c */ /* 0x000fe40003f05070 */
[----:B------:R-:W-:Y:S02]  /*7280*/  SHF.R.S32.HI R15, RZ, 0x1f, R27 ;  /* 0x0000001fff0f7819 */ /* 0x000fe4000001141b */
[----:B------:R-:W-:Y:S02]  /*7290*/  ISETP.NE.AND.EX P0, PT, RZ, c[0x0][0x34c], PT, P0 ;  /* 0x0000d300ff007a0c */ /* 0x000fe40003f05300 */
[----:B------:R-:W-:Y:S02]  /*72a0*/  LEA.HI R85, R215, R214, RZ, 0x4 ;  /* 0x000000d6d7557211 */ /* 0x000fe400078f20ff */
[----:B------:R-:W-:-:S02]  /*72b0*/  SEL R6, R15, RZ, !P0 ;  /* 0x000000ff0f067207 */ /* 0x000fc40004000000 */
[----:B-1----:R-:W-:Y:S02]  /*72c0*/  SHF.R.S32.HI R9, RZ, 0x1f, R8 ;  /* 0x0000001fff097819 */ /* 0x002fe40000011408 */
[----:B------:R-:W-:Y:S01]  /*72d0*/  LOP3.LUT R7, R85, 0xfffffff0, RZ, 0xc0, !PT ;  /* 0xfffffff055077812 */ /* 0x000fe200078ec0ff */
[----:B------:R-:W-:Y:S01]  /*72e0*/  IMAD R6, R6, c[0x0][0x1c0], RZ ;  /* 0x0000700006067a24 */ /* 0x000fe200078e02ff */
[----:B------:R-:W-:-:S03]  /*72f0*/  SHF.R.S32.HI R57, RZ, 0x1f, R56 ;  /* 0x0000001fff397819 */ /* 0x000fc60000011438 */
[----:B------:R-:W-:Y:S02]  /*7300*/  IMAD.IADD R10, R214, 0x1, -R7 ;  /* 0x00000001d60a7824 */ /* 0x000fe400078e0a07 */
[----:B--2---:R-:W-:-:S04]  /*7310*/  IMAD.WIDE.U32 R2, R167, c[0x0][0x178], RZ ;  /* 0x00005e00a7027a25 */ /* 0x004fc800078e00ff */
[----:B------:R-:W-:Y:S01]  /*7320*/  IMAD.IADD R3, R3, 0x1, R0 ;  /* 0x0000000103037824 */ /* 0x000fe200078e0200 */
[----:B------:R-:W-:-:S03]  /*7330*/  SHF.L.U32 R0, R71, 0x6, RZ ;  /* 0x0000000647007819 */ /* 0x000fc600000006ff */
[----:B------:R-:W-:Y:S01]  /*7340*/  IMAD.WIDE.U32 R2, R35, c[0x0][0x1b8], R2 ;  /* 0x00006e0023027a25 */ /* 0x000fe200078e0002 */
[----:B------:R-:W-:-:S04]  /*7350*/  LOP3.LUT R0, R0, 0x1c0, RZ, 0xc0, !PT ;  /* 0x000001c000007812 */ /* 0x000fc800078ec0ff */
[----:B------:R-:W-:Y:S02]  /*7360*/  LOP3.LUT R5, R0, 0x38, R56, 0xf8, !PT ;  /* 0x0000003800057812 */ /* 0x000fe400078ef838 */
[----:B------:R-:W-:Y:S02]  /*7370*/  SHF.R.U32.HI R0, RZ, 0x3, R0 ;  /* 0x00000003ff007819 */ /* 0x000fe40000011600 */
[----:B------:R-:W-:Y:S02]  /*7380*/  IADD3 R3, R3, R4, RZ ;  /* 0x0000000403037210 */ /* 0x000fe40007ffe0ff */
[----:B------:R-:W-:Y:S01]  /*7390*/  LOP3.LUT R17, R5, R0, RZ, 0x3c, !PT ;  /* 0x0000000005117212 */ /* 0x000fe200078e3cff */
[----:B------:R-:W-:-:S04]  /*73a0*/  IMAD R0, R87, 0x10, R71 ;  /* 0x0000001057007824 */ /* 0x000fc800078e0247 */
[----:B------:R-:W-:Y:S01]  /*73b0*/  IMAD.IADD R11, R209, 0x1, R0 ;  /* 0x00000001d10b7824 */ /* 0x000fe200078e0200 */
[----:B------:R-:W-:Y:S02]  /*73c0*/  SEL R0, R27, RZ, !P0 ;  /* 0x000000ff1b007207 */ /* 0x000fe40004000000 */
[----:B------:R-:W-:Y:S01]  /*73d0*/  IADD3 R5, P0, R71, R8, RZ ;  /* 0x0000000847057210 */ /* 0x000fe20007f1e0ff */
[----:B------:R-:W-:Y:S01]  /*73e0*/  @P1 IMAD.HI.U32 R8, R11, c[0x0][0x2c8], RZ ;  /* 0x0000b2000b081a27 */ /* 0x000fe200078e00ff */
[----:B------:R-:W-:Y:S02]  /*73f0*/  MOV R4, R11 ;  /* 0x0000000b00047202 */ /* 0x000fe40000000f00 */
[----:B------:R-:W-:Y:S01]  /*7400*/  LEA.HI.X.SX32 R9, R71, R9, 0x1, P0 ;  /* 0x0000000947097211 */ /* 0x000fe200000f0eff */
[C---:B------:R-:W-:Y:S01]  /*7410*/  IMAD R7, R0.reuse, c[0x0][0x1c4], R6 ;  /* 0x0000710000077a24 */ /* 0x040fe200078e0206 */
[----:B------:R-:W-:Y:S01]  /*7420*/  @P1 SHF.R.U32.HI R4, RZ, c[0x0][0x2cc], R8 ;  /* 0x0000b300ff041a19 */ /* 0x000fe20000011608 */
[----:B------:R-:W-:Y:S01]  /*7430*/  IMAD.WIDE.U32 R2, R0, c[0x0][0x1c0], R2 ;  /* 0x0000700000027a25 */ /* 0x000fe200078e0002 */
[----:B------:R-:W-:-:S03]  /*7440*/  SHF.R.S32.HI R8, RZ, 0x1f, R10 ;  /* 0x0000001fff087819 */ /* 0x000fc6000001140a */
[----:B------:R-:W-:Y:S01]  /*7450*/  IMAD R0, R9, c[0x0][0x208], RZ ;  /* 0x0000820009007a24 */ /* 0x000fe200078e02ff */
[----:B------:R-:W-:Y:S01]  /*7460*/  IADD3 R3, R3, R7, RZ ;  /* 0x0000000703037210 */ /* 0x000fe20007ffe0ff */
[----:B------:R-:W-:Y:S01]  /*7470*/  IMAD R6, R9, c[0x0][0x1e0], RZ ;  /* 0x0000780009067a24 */ /* 0x000fe200078e02ff */
[----:B------:R-:W-:Y:S01]  /*7480*/  LEA.HI R83, R8, R10, RZ, 0x3 ;  /* 0x0000000a08537211 */ /* 0x000fe200078f18ff */
[C---:B------:R-:W-:Y:S01]  /*7490*/  IMAD R14, R5.reuse, c[0x0][0x20c], R0 ;  /* 0x00008300050e7a24 */ /* 0x040fe200078e0200 */
[----:B------:R-:W-:Y:S01]  /*74a0*/  SHF.R.S32.HI R0, RZ, 0x1f, R4 ;  /* 0x0000001fff007819 */ /* 0x000fe20000011404 */
[----:B------:R-:W-:Y:S01]  /*74b0*/  IMAD R13, R5, c[0x0][0x1e4], R6 ;  /* 0x00007900050d7a24 */ /* 0x000fe200078e0206 */
[----:B------:R-:W-:Y:S01]  /*74c0*/  LOP3.LUT R12, R83, 0xfffffff8, RZ, 0xc0, !PT ;  /* 0xfffffff8530c7812 */ /* 0x000fe200078ec0ff */
[----:B------:R-:W-:-:S04]  /*74d0*/  IMAD.WIDE.U32 R6, R5, c[0x0][0x1e0], R56 ;  /* 0x0000780005067a25 */ /* 0x000fc800078e0038 */
[----:B------:R-:W-:Y:S01]  /*74e0*/  IMAD.WIDE.U32 R8, R5, c[0x0][0x208], R56 ;  /* 0x0000820005087a25 */ /* 0x000fe200078e0038 */
[----:B------:R-:W-:-:S03]  /*74f0*/  IADD3 R7, R7, R13, RZ ;  /* 0x0000000d07077210 */ /* 0x000fc60007ffe0ff */
[----:B------:R-:W-:Y:S02]  /*7500*/  IMAD R0, R0, c[0x0][0x1b0], RZ ;  /* 0x00006c0000007a24 */ /* 0x000fe400078e02ff */
[----:B------:R-:W-:Y:S02]  /*7510*/  IMAD.MOV R5, RZ, RZ, -R4 ;  /* 0x000000ffff057224 */ /* 0x000fe400078e0a04 */
[C---:B------:R-:W-:Y:S02]  /*7520*/  IMAD R13, R4.reuse, c[0x0][0x1b4], R0 ;  /* 0x00006d00040d7a24 */ /* 0x040fe400078e0200 */
[----:B------:R-:W-:Y:S01]  /*7530*/  IMAD.WIDE.U32 R2, R4, c[0x0][0x1b0], R2 ;  /* 0x00006c0004027a25 */ /* 0x000fe200078e0002 */
[----:B------:R-:W-:-:S03]  /*7540*/  MOV R4, R8 ;  /* 0x0000000800047202 */ /* 0x000fc60000000f00 */
[----:B------:R-:W-:Y:S01]  /*7550*/  IMAD R0, R5, c[0x0][0x2c4], R11 ;  /* 0x0000b10005007a24 */ /* 0x000fe200078e020b */
[----:B------:R-:W-:Y:S01]  /*7560*/  IADD3 R5, R9, R14, RZ ;  /* 0x0000000e09057210 */ /* 0x000fe20007ffe0ff */
[----:B------:R-:W-:Y:S02]  /*7570*/  IMAD.IADD R82, R10, 0x1, -R12 ;  /* 0x000000010a527824 */ /* 0x000fe400078e0a0c */
[----:B------:R-:W-:Y:S01]  /*7580*/  IMAD.IADD R3, R3, 0x1, R13 ;  /* 0x0000000103037824 */ /* 0x000fe200078e020d */
[----:B------:R-:W-:Y:S01]  /*7590*/  SHF.R.S32.HI R10, RZ, 0x1f, R0 ;  /* 0x0000001fff0a7819 */ /* 0x000fe20000011400 */
[----:B------:R-:W-:Y:S01]  /*75a0*/  IMAD.WIDE.U32 R8, R35, c[0x0][0x1e8], R6 ;  /* 0x00007a0023087a25 */ /* 0x000fe200078e0006 */
[----:B------:R-:W-:-:S03]  /*75b0*/  ISETP.NE.U32.AND P1, PT, RZ, c[0x0][0x350], PT ;  /* 0x0000d400ff007a0c */ /* 0x000fc60003f25070 */
[----:B------:R-:W-:Y:S01]  /*75c0*/  IMAD.WIDE.U32 R6, R35, c[0x0][0x210], R4 ;  /* 0x0000840023067a25 */ /* 0x000fe200078e0004 */
[----:B------:R-:W-:-:S03]  /*75d0*/  ISETP.NE.AND.EX P1, PT, RZ, c[0x0][0x354], PT, P1 ;  /* 0x0000d500ff007a0c */ /* 0x000fc60003f25310 */
[----:B------:R-:W-:-:S04]  /*75e0*/  IMAD.WIDE.U32 R4, R0, c[0x0][0x1a8], R2 ;  /* 0x00006a0000047a25 */ /* 0x000fc800078e0002 */
[----:B------:R-:W-:Y:S02]  /*75f0*/  IMAD R10, R10, c[0x0][0x1a8], RZ ;  /* 0x00006a000a0a7a24 */ /* 0x000fe400078e02ff */
[----:B------:R-:W-:Y:S02]  /*7600*/  IMAD R12, R188, c[0x0][0x210], RZ ;  /* 0x00008400bc0c7a24 */ /* 0x000fe400078e02ff */
[----:B------:R-:W-:Y:S02]  /*7610*/  IMAD R10, R0, c[0x0][0x1ac], R10 ;  /* 0x00006b00000a7a24 */ /* 0x000fe400078e020a */
[----:B------:R-:W-:Y:S02]  /*7620*/  IMAD R11, R188, c[0x0][0x1e8], RZ ;  /* 0x00007a00bc0b7a24 */ /* 0x000fe400078e02ff */
[C---:B------:R-:W-:Y:S02]  /*7630*/  IMAD R12, R35.reuse, c[0x0][0x214], R12 ;  /* 0x00008500230c7a24 */ /* 0x040fe400078e020c */
[----:B------:R-:W-:-:S03]  /*7640*/  IMAD R11, R35, c[0x0][0x1ec], R11 ;  /* 0x00007b00230b7a24 */ /* 0x000fc600078e020b */
[----:B------:R-:W-:Y:S01]  /*7650*/  IADD3 R7, R12, R7, RZ ;  /* 0x000000070c077210 */ /* 0x000fe20007ffe0ff */
[----:B------:R-:W-:Y:S01]  /*7660*/  IMAD.IADD R9, R11, 0x1, R9 ;  /* 0x000000010b097824 */ /* 0x000fe200078e0209 */
[----:B------:R-:W-:Y:S01]  /*7670*/  LEA R11, P0, R4, c[0x0][0x160], 0x1 ;  /* 0x00005800040b7a11 */ /* 0x000fe200078008ff */
[----:B------:R-:W-:Y:S02]  /*7680*/  IMAD.IADD R10, R5, 0x1, R10 ;  /* 0x00000001050a7824 */ /* 0x000fe400078e020a */
[----:B------:R-:W-:Y:S02]  /*7690*/  IMAD R25, R234, c[0x0][0x2c4], RZ ;  /* 0x0000b100ea197a24 */ /* 0x000fe400078e02ff */
[----:B------:R-:W-:Y:S01]  /*76a0*/  IMAD.IADD R5, R209, 0x1, R71 ;  /* 0x00000001d1057824 */ /* 0x000fe200078e0247 */
[----:B------:R-:W-:-:S04]  /*76b0*/  LEA.HI.X R10, R4, c[0x0][0x164], R10, 0x1, P0 ;  /* 0x00005900040a7a11 */ /* 0x000fc800000f0c0a */
[----:B------:R-:W-:Y:S02]  /*76c0*/  ISETP.GE.AND P0, PT, R5, R25, PT ;  /* 0x000000190500720c */ /* 0x000fe40003f06270 */
[----:B------:R-:W-:Y:S02]  /*76d0*/  LEA.HI R4, R215, R214, RZ, 0x6 ;  /* 0x000000d6d7047211 */ /* 0x000fe400078f30ff */
[----:B------:R-:W-:Y:S02]  /*76e0*/  ISETP.GE.AND P3, PT, R56, c[0x0][0x198], PT ;  /* 0x0000660038007a0c */ /* 0x000fe40003f66270 */
[----:B------:R-:W-:Y:S01]  /*76f0*/  SHF.L.U32 R4, R4, 0x3, RZ ;  /* 0x0000000304047819 */ /* 0x000fe200000006ff */
[----:B------:R1:W2:Y:S01]  /*7700*/  SHFL.IDX PT, R13, R11, RZ, 0x181f ;  /* 0x00181fff0b0d7589 */ /* 0x0002a200000e0000 */
[----:B------:R-:W-:Y:S03]  /*7710*/  BSSY B0, `(.L_x_368) ;  /* 0x0000020000007945 */ /* 0x000fe60003800000 */
[----:B------:R1:W4:Y:S01]  /*7720*/  SHFL.IDX PT, R14, R10, RZ, 0x181f ;  /* 0x00181fff0a0e7589 */ /* 0x00032200000e0000 */
[----:B------:R-:W-:-:S02]  /*7730*/  LOP3.LUT R72, R17, 0xfffffe00, R4, 0xf8, !PT ;  /* 0xfffffe0011487812 */ /* 0x000fc400078ef804 */
[----:B---3--:R-:W-:Y:S01]  /*7740*/  @P2 MOV R2, R16 ;  /* 0x0000001000022202 */ /* 0x008fe20000000f00 */
[----:B------:R-:W-:Y:S01]  /*7750*/  @!P2 IMAD.MOV.U32 R2, RZ, RZ, R27 ;  /* 0x000000ffff02a224 */ /* 0x000fe200078e001b */
[----:B------:R-:W-:Y:S02]  /*7760*/  @P2 SHF.R.S32.HI R3, RZ, 0x1f, R16 ;  /* 0x0000001fff032819 */ /* 0x000fe40000011410 */
[----:B------:R-:W-:Y:S02]  /*7770*/  @!P2 MOV R3, R15 ;  /* 0x0000000f0003a202 */ /* 0x000fe40000000f00 */
[----:B------:R-:W-:Y:S02]  /*7780*/  SEL R0, R2, RZ, !P1 ;  /* 0x000000ff02007207 */ /* 0x000fe40004800000 */
[----:B------:R-:W-:-:S05]  /*7790*/  SEL R2, R3, RZ, !P1 ;  /* 0x000000ff03027207 */ /* 0x000fca0004800000 */
[C---:B------:R-:W-:Y:S02]  /*77a0*/  IMAD R3, R2.reuse, c[0x0][0x1f0], RZ ;  /* 0x00007c0002037a24 */ /* 0x040fe400078e02ff */
[----:B------:R-:W-:Y:S02]  /*77b0*/  IMAD R2, R2, c[0x0][0x218], RZ ;  /* 0x0000860002027a24 */ /* 0x000fe400078e02ff */
[C---:B------:R-:W-:Y:S02]  /*77c0*/  IMAD R12, R0.reuse, c[0x0][0x1f4], R3 ;  /* 0x00007d00000c7a24 */ /* 0x040fe400078e0203 */
[C---:B------:R-:W-:Y:S02]  /*77d0*/  IMAD R3, R0.reuse, c[0x0][0x21c], R2 ;  /* 0x0000870000037a24 */ /* 0x040fe400078e0202 */
[----:B------:R-:W-:-:S04]  /*77e0*/  IMAD.WIDE.U32 R90, R0, c[0x0][0x218], R6 ;  /* 0x00008600005a7a25 */ /* 0x000fc800078e0006 */
[----:B------:R-:W-:Y:S01]  /*77f0*/  IMAD.WIDE.U32 R18, R0, c[0x0][0x1f0], R8 ;  /* 0x00007c0000127a25 */ /* 0x000fe200078e0008 */
[----:B------:R-:W-:-:S03]  /*7800*/  IADD3 R93, R91, R3, RZ ;  /* 0x000000035b5d7210 */ /* 0x000fc60007ffe0ff */
[----:B------:R-:W-:Y:S01]  /*7810*/  IMAD.IADD R21, R19, 0x1, R12 ;  /* 0x0000000113157824 */ /* 0x000fe200078e020c */
[----:B------:R1:W-:Y:S04]  /*7820*/  STL.64 [R1+0x48], R18 ;  /* 0x0000481201007387 */ /* 0x0003e80000100a00 */
[----:B------:R1:W-:Y:S04]  /*7830*/  STL.64 [R1+0x58], R90 ;  /* 0x0000585a01007387 */ /* 0x0003e80000100a00 */
[----:B------:R1:W-:Y:S04]  /*7840*/  STL [R1+0x54], R93 ;  /* 0x0000545d01007387 */ /* 0x0003e80000100800 */
[----:B------:R1:W-:Y:S01]  /*7850*/  STL [R1+0x44], R21 ;  /* 0x0000441501007387 */ /* 0x0003e20000100800 */
[----:B------:R-:W-:Y:S01]  /*7860*/  IMAD.MOV.U32 R16, RZ, RZ, 0x20 ;  /* 0x00000020ff107424 */ /* 0x000fe200078e00ff */
[----:B------:R-:W-:-:S02]  /*7870*/  R2P PR, R82, 0x6 ;  /* 0x0000000652007804 */ /* 0x000fc40000000000 */
[----:B------:R-:W-:-:S03]  /*7880*/  MOV R15, 0x10 ;  /* 0x00000010000f7802 */ /* 0x000fc60000000f00 */
[----:B------:R-:W-:Y:S02]  /*7890*/  SEL R4, R16, 0xffffffe0, !P2 ;  /* 0xffffffe010047807 */ /* 0x000fe40005000000 */
[----:B------:R-:W-:Y:S01]  /*78a0*/  SEL R2, R15, 0xfffffff0, !P1 ;  /* 0xfffffff00f027807 */ /* 0x000fe20004800000 */
[----:B------:R-:W-:Y:S05]  /*78b0*/  @P0 BRA `(.L_x_369) ;  /* 0x0000005000000947 */ /* 0x000fea0003800000 */
[----:B--2-4-:R-:W-:Y:S01]  /*78c0*/  LEA R6, P0, R56, R13, 0x1 ;  /* 0x0000000d38067211 */ /* 0x014fe200078008ff */
[----:B------:R-:W-:-:S03]  /*78d0*/  IMAD.SHL.U32 R0, R72, 0x2, RZ ;  /* 0x0000000248007824 */ /* 0x000fc600078e00ff */
[----:B------:R-:W-:-:S05]  /*78e0*/  LEA.HI.X R7, R56, R14, R57, 0x1, P0 ;  /* 0x0000000e38077211 */ /* 0x000fca00000f0c39 */
[----:B------:R-:W-:Y:S01]  /*78f0*/  @!PT LDS RZ, [RZ] ;  /* 0x00000000fffff984 */ /* 0x000fe20000000800 */
[----:B------:R2:W-:Y:S04]  /*7900*/  LDGSTS.E.BYPASS.LTC128B.128 [R0+0x6100], [R6.64], !P3 ;  /* 0x0610000006007fae */ /* 0x0005e8000d901d48 */
.L_x_369:
[----:B--2-4-:R-:W-:Y:S05]  /*7910*/  BSYNC B0 ;  /* 0x0000000000007941 */ /* 0x014fea0003800000 */
.L_x_368:
[----:B------:R-:W-:Y:S01]  /*7920*/  IADD3 R0, R5, 0x10, RZ ;  /* 0x0000001005007810 */ /* 0x000fe20007ffe0ff */
[----:B------:R2:W3:Y:S01]  /*7930*/  SHFL.IDX PT, R3, R10, 0x1, 0x181f ;  /* 0x00381f000a037f89 */ /* 0x0004e200000e0000 */
[----:B------:R-:W-:Y:S02]  /*7940*/  BSSY B0, `(.L_x_370) ;  /* 0x0000009000007945 */ /* 0x000fe40003800000 */
[----:B------:R-:W-:Y:S01]  /*7950*/  ISETP.GE.AND P0, PT, R0, R25, PT ;  /* 0x000000190000720c */ /* 0x000fe20003f06270 */
[----:B------:R2:W4:-:S12]  /*7960*/  SHFL.IDX PT, R6, R11, 0x1, 0x181f ;  /* 0x00381f000b067f89 */ /* 0x00051800000e0000 */
[----:B------:R-:W-:Y:S05]  /*7970*/  @P0 BRA `(.L_x_371) ;  /* 0x0000005000000947 */ /* 0x000fea0003800000 */
[----:B----4-:R-:W-:Y:S01]  /*7980*/  LEA R6, P0, R56, R6, 0x1 ;  /* 0x0000000638067211 */ /* 0x010fe200078008ff */
[----:B------:R-:W-:-:S03]  /*7990*/  IMAD.SHL.U32 R0, R72, 0x2, RZ ;  /* 0x0000000248007824 */ /* 0x000fc600078e00ff */
[----:B---3--:R-:W-:-:S05]  /*79a0*/  LEA.HI.X R7, R56, R3, R57, 0x1, P0 ;  /* 0x0000000338077211 */ /* 0x008fca00000f0c39 */
[----:B------:R-:W-:Y:S01]  /*79b0*/  @!PT LDS RZ, [RZ] ;  /* 0x00000000fffff984 */ /* 0x000fe20000000800 */
[----:B------:R3:W-:Y:S04]  /*79c0*/  LDGSTS.E.BYPASS.LTC128B.128 [R0+0x6900], [R6.64], !P3 ;  /* 0x0690000006007fae */ /* 0x0007e8000d901d48 */
.L_x_371:
[----:B------:R-:W-:Y:S05]  /*79d0*/  BSYNC B0 ;  /* 0x0000000000007941 */ /* 0x000fea0003800000 */
.L_x_370:
[----:B---3--:R-:W-:Y:S01]  /*79e0*/  IADD3 R0, R5, 0x20, RZ ;  /* 0x0000002005007810 */ /* 0x008fe20007ffe0ff */
[----:B------:R3:W1:Y:S01]  /*79f0*/  SHFL.IDX PT, R3, R10, 0x2, 0x181f ;  /* 0x00581f000a037f89 */ /* 0x00066200000e0000 */
[----:B------:R-:W-:Y:S02]  /*7a00*/  BSSY B0, `(.L_x_372) ;  /* 0x0000009000007945 */ /* 0x000fe40003800000 */
[----:B------:R-:W-:Y:S01]  /*7a10*/  ISETP.GE.AND P0, PT, R0, R25, PT ;  /* 0x000000190000720c */ /* 0x000fe20003f06270 */
[----:B----4-:R3:W4:-:S12]  /*7a20*/  SHFL.IDX PT, R6, R11, 0x2, 0x181f ;  /* 0x00581f000b067f89 */ /* 0x01071800000e0000 */
[----:B------:R-:W-:Y:S05]  /*7a30*/  @P0 BRA `(.L_x_373) ;  /* 0x0000005000000947 */ /* 0x000fea0003800000 */
[----:B----4-:R-:W-:Y:S01]  /*7a40*/  LEA R6, P0, R56, R6, 0x1 ;  /* 0x0000000638067211 */ /* 0x010fe200078008ff */
[----:B------:R-:W-:-:S03]  /*7a50*/  IMAD.SHL.U32 R0, R72, 0x2, RZ ;  /* 0x0000000248007824 */ /* 0x000fc600078e00ff */
[----:B-1----:R-:W-:-:S05]  /*7a60*/  LEA.HI.X R7, R56, R3, R57, 0x1, P0 ;  /* 0x0000000338077211 */ /* 0x002fca00000f0c39 */
[----:B------:R-:W-:Y:S01]  /*7a70*/  @!PT LDS RZ, [RZ] ;  /* 0x00000000fffff984 */ /* 0x000fe20000000800 */
[----:B------:R1:W-:Y:S04]  /*7a80*/  LDGSTS.E.BYPASS.LTC128B.128 [R0+0x7100], [R6.64], !P3 ;  /* 0x0710000006007fae */ /* 0x0003e8000d901d48 */
.L_x_373:
[----:B------:R-:W-:Y:S05]  /*7a90*/  BSYNC B0 ;  /* 0x0000000000007941 */ /* 0x000fea0003800000 */
.L_x_372:
[----:B-1----:R-:W-:Y:S01]  /*7aa0*/  IADD3 R0, R5, 0x30, RZ ;  /* 0x0000003005007810 */ /* 0x002fe20007ffe0ff */
[----:B------:R1:W2:Y:S01]  /*7ab0*/  SHFL.IDX PT, R3, R10, 0x3, 0x181f ;  /* 0x00781f000a037f89 */ /* 0x0002a200000e0000 */
[----:B------:R-:W-:Y:S02]  /*7ac0*/  BSSY B0, `(.L_x_374) ;  /* 0x0000009000007945 */ /* 0x000fe40003800000 */
[----:B------:R-:W-:Y:S01]  /*7ad0*/  ISETP.GE.AND P0, PT, R0, R25, PT ;  /* 0x000000190000720c */ /* 0x000fe20003f06270 */
[----:B----4-:R1:W4:-:S12]  /*7ae0*/  SHFL.IDX PT, R6, R11, 0x3, 0x181f ;  /* 0x00781f000b067f89 */ /* 0x01031800000e0000 */
[----:B------:R-:W-:Y:S05]  /*7af0*/  @P0 BRA `(.L_x_375) ;  /* 0x0000005000000947 */ /* 0x000fea0003800000 */
[----:B----4-:R-:W-:Y:S01]  /*7b00*/  LEA R6, P0, R56, R6, 0x1 ;  /* 0x0000000638067211 */ /* 0x010fe200078008ff */
[----:B------:R-:W-:-:S03]  /*7b10*/  IMAD.SHL.U32 R0, R72, 0x2, RZ ;  /* 0x0000000248007824 */ /* 0x000fc600078e00ff */
[----:B--2---:R-:W-:-:S05]  /*7b20*/  LEA.HI.X R7, R56, R3, R57, 0x1, P0 ;  /* 0x0000000338077211 */ /* 0x004fca00000f0c39 */
[----:B------:R-:W-:Y:S01]  /*7b30*/  @!PT LDS RZ, [RZ] ;  /* 0x00000000fffff984 */ /* 0x000fe20000000800 */
[----:B------:R2:W-:Y:S04]  /*7b40*/  LDGSTS.E.BYPASS.LTC128B.128 [R0+0x7900], [R6.64], !P3 ;  /* 0x0790000006007fae */ /* 0x0005e8000d901d48 */
.L_x_375:
[----:B------:R-:W-:Y:S05]  /*7b50*/  BSYNC B0 ;  /* 0x0000000000007941 */ /* 0x000fea0003800000 */
.L_x_374:
[----:B--2---:R-:W-:Y:S01]  /*7b60*/  IADD3 R0, R5, 0x40, RZ ;  /* 0x0000004005007810 */ /* 0x004fe20007ffe0ff */
        /* <DEDUP_REMOVED lines=10> */
.L_x_377:
[----:B------:R-:W-:Y:S05]  /*7c10*/  BSYNC B0 ;  /* 0x0000000000007941 */ /* 0x000fea0003800000 */
.L_x_376:
        /* <DEDUP_REMOVED lines=11> */
.L_x_379:
[----:B------:R-:W-:Y:S05]  /*7cd0*/  BSYNC B0 ;  /* 0x0000000000007941 */ /* 0x000fea0003800000 */
.L_x_378:
        /* <DEDUP_REMOVED lines=11> */
.L_x_381:
[----:B------:R-:W-:Y:S05]  /*7d90*/  BSYNC B0 ;  /* 0x0000000000007941 */ /* 0x000fea0003800000 */
.L_x_380:
[----:B--2---:R-:W2:Y:S01]  /*7da0*/  LDL R235, [R1+0x28] ;  /* 0x0000280001eb7983 */ /* 0x004ea20000100800 */
[----:B------:R-:W-:Y:S02]  /*7db0*/  IMAD.MOV.U32 R238, RZ, RZ, R20 ;  /* 0x000000ffffee7224 */ /* 0x000fe400078e0014 */
[----:B------:R-:W-:Y:S01]  /*7dc0*/  IMAD.MOV.U32 R239, RZ, RZ, R21 ;  /* 0x000000ffffef7224 */ /* 0x000fe200078e0015 */
[----:B------:R-:W3:Y:S01]  /*7dd0*/  SHFL.IDX PT, R8, R11, 0x7, 0x181f ;  /* 0x00f81f000b087f89 */ /* 0x000ee200000e0000 */
[----:B-1----:R-:W-:-:S03]  /*7de0*/  IADD3 R0, R5, 0x70, RZ ;  /* 0x0000007005007810 */ /* 0x002fc60007ffe0ff */
[----:B------:R-:W1:Y:S01]  /*7df0*/  SHFL.IDX PT, R3, R10, 0x7, 0x181f ;  /* 0x00f81f000a037f89 */ /* 0x000e6200000e0000 */
[----:B------:R-:W-:Y:S01]  /*7e00*/  ISETP.GE.AND P0, PT, R0, R25, PT ;  /* 0x000000190000720c */ /* 0x000fe20003f06270 */
[----:B------:R-:W-:-:S04]  /*7e10*/  IMAD.MOV.U32 R0, RZ, RZ, 0x60 ;  /* 0x00000060ff007424 */ /* 0x000fc800078e00ff */
[C---:B------:R-:W-:Y:S02]  /*7e20*/  IMAD R84, R247.reuse, -0x60, R0 ;  /* 0xffffffa0f7547824 */ /* 0x040fe400078e0200 */
[C---:B------:R-:W-:Y:S02]  /*7e30*/  IMAD R5, R0.reuse, c[0x0][0x1e4], RZ ;  /* 0x0000790000057a24 */ /* 0x040fe400078e02ff */
[----:B------:R-:W-:Y:S01]  /*7e40*/  IMAD.WIDE.U32 R232, R0, c[0x0][0x1e0], RZ ;  /* 0x0000780000e87a25 */ /* 0x000fe200078e00ff */
[----:B------:R-:W-:-:S03]  /*7e50*/  IADD3 R208, R247, -0x1, RZ ;  /* 0xfffffffff7d07810 */ /* 0x000fc60007ffe0ff */
[----:B------:R-:W-:Y:S01]  /*7e60*/  @!P0 IMAD.SHL.U32 R0, R72, 0x2, RZ ;  /* 0x0000000248008824 */ /* 0x000fe200078e00ff */
[----:B---3--:R-:W-:Y:S01]  /*7e70*/  @!P0 LEA R8, P1, R56, R8, 0x1 ;  /* 0x0000000838088211 */ /* 0x008fe200078208ff */
[----:B------:R-:W-:-:S03]  /*7e80*/  IMAD.IADD R216, R233, 0x1, R5 ;  /* 0x00000001e9d87824 */ /* 0x000fc600078e0205 */
[----:B-1----:R-:W-:Y:S01]  /*7e90*/  @!P0 LEA.HI.X R9, R56, R3, R57, 0x1, P1 ;  /* 0x0000000338098211 */ /* 0x002fe200008f0c39 */
[----:B------:R-:W-:Y:S01]  /*7ea0*/  IMAD R3, R216, R208, RZ ;  /* 0x000000d0d8037224 */ /* 0x000fe200078e02ff */
[----:B------:R-:W-:Y:S01]  /*7eb0*/  SHF.R.S32.HI R88, RZ, 0x1f, R208 ;  /* 0x0000001fff587819 */ /* 0x000fe200000114d0 */
[----:B------:R-:W-:Y:S02]  /*7ec0*/  IMAD.MOV.U32 R238, RZ, RZ, R18 ;  /* 0x000000ffffee7224 */ /* 0x000fe400078e0012 */
[----:B------:R-:W-:Y:S01]  /*7ed0*/  @!PT LDS RZ, [RZ] ;  /* 0x00000000fffff984 */ /* 0x000fe20000000800 */
[----:B------:R1:W-:Y:S04]  /*7ee0*/  @!P0 LDGSTS.E.BYPASS.LTC128B.128 [R0+0x9900], [R8.64], !P3 ;  /* 0x0990000008008fae */ /* 0x0003e8000d901d48 */
[----:B------:R-:W0:Y:S01]  /*7ef0*/  LDGDEPBAR ;  /* 0x00000000000079af */ /* 0x000e220000000000 */
[----:B----4-:R-:W-:-:S04]  /*7f00*/  IMAD.WIDE.U32 R6, R208, R232, R238 ;  /* 0x000000e8d0067225 */ /* 0x010fc800078e00ee */
[----:B------:R-:W-:Y:S02]  /*7f10*/  IMAD R3, R88, R232, R3 ;  /* 0x000000e858037224 */ /* 0x000fe400078e0203 */
[----:B------:R-:W-:Y:S02]  /*7f20*/  IMAD.MOV.U32 R230, RZ, RZ, c[0x0][0x1e0] ;  /* 0x00007800ffe67624 */ /* 0x000fe400078e00ff */
[----:B------:R-:W-:Y:S02]  /*7f30*/  IMAD.IADD R7, R7, 0x1, R3 ;  /* 0x0000000107077824 */ /* 0x000fe400078e0203 */
[----:B------:R-:W-:Y:S01]  /*7f40*/  IMAD.MOV.U32 R14, RZ, RZ, c[0x0][0x1e4] ;  /* 0x00007900ff0e7624 */ /* 0x000fe200078e00ff */
[----:B------:R-:W-:Y:S01]  /*7f50*/  BAR.SYNC.DEFER_BLOCKING 0x0 ;  /* 0x0000000000007b1d */ /* 0x000fe20000010000 */
[----:B------:R-:W-:Y:S01]  /*7f60*/  ISETP.GE.AND P5, PT, R56, c[0x0][0x1d4], PT ;  /* 0x0000750038007a0c */ /* 0x000fe20003fa6270 */
[----:B------:R-:W-:-:S04]  /*7f70*/  IMAD.WIDE.U32 R10, R230, 0x20, RZ ;  /* 0x00000020e60a7825 */ /* 0x000fc800078e00ff */
[----:B------:R-:W-:Y:S01]  /*7f80*/  IMAD.SHL.U32 R5, R14, 0x20, RZ ;  /* 0x000000200e057824 */ /* 0x000fe200078e00ff */
[----:B------:R3:W-:Y:S01]  /*7f90*/  STL.64 [R1+0x40], R238 ;  /* 0x000040ee01007387 */ /* 0x0007e20000100a00 */
[----:B------:R-:W-:-:S04]  /*7fa0*/  LEA.HI R210, R215, R214, RZ, 0x5 ;  /* 0x000000d6d7d27211 */ /* 0x000fc800078f28ff */
[----:B------:R-:W-:Y:S02]  /*7fb0*/  SHF.R.S32.HI R213, RZ, 0x5, R210 ;  /* 0x00000005ffd57819 */ /* 0x000fe400000114d2 */
[----:B--2---:R-:W-:-:S04]  /*7fc0*/  IADD3 R73, R84, R235, -R71 ;  /* 0x000000eb54497210 */ /* 0x004fc80007ffe847 */
[C---:B------:R-:W-:Y:S02]  /*7fd0*/  ISETP.GE.AND P4, PT, R73.reuse, 0x1, PT ;  /* 0x000000014900780c */ /* 0x040fe40003f86270 */
[C---:B------:R-:W-:Y:S02]  /*7fe0*/  ISETP.GE.AND P2, PT, R73.reuse, 0x11, PT ;  /* 0x000000114900780c */ /* 0x040fe40003f46270 */
[----:B------:R-:W-:-:S09]  /*7ff0*/  ISETP.GE.AND P3, PT, R73, 0x21, PT ;  /* 0x000000214900780c */ /* 0x000fd20003f66270 */
[----:B-1----:R-:W-:Y:S02]  /*8000*/  @P4 LEA R8, P0, R6, c[0x0][0x1c8], 0x1 ;  /* 0x0000720006084a11 */ /* 0x002fe400078008ff */
[----:B------:R-:W-:Y:S02]  /*8010*/  @P2 LEA R0, P1, R230, R6, 0x4 ;  /* 0x00000006e6002211 */ /* 0x000fe400078220ff */
[----:B------:R-:W-:Y:S02]  /*8020*/  @P4 LEA.HI.X R9, R6, c[0x0][0x1cc], R7, 0x1, P0 ;  /* 0x0000730006094a11 */ /* 0x000fe400000f0c07 */
[----:B------:R-:W-:Y:S02]  /*8030*/  @P2 LEA.HI.X R3, R230, R7, R14, 0x4, P1 ;  /* 0x00000007e6032211 */ /* 0x000fe400008f240e */
[----:B------:R-:W-:-:S04]  /*8040*/  @P2 LEA R12, P0, R0, c[0x0][0x1c8], 0x1 ;  /* 0x00007200000c2a11 */ /* 0x000fc800078008ff */
[----:B------:R-:W-:Y:S01]  /*8050*/  @P2 LEA.HI.X R13, R0, c[0x0][0x1cc], R3, 0x1, P0 ;  /* 0x00007300000d2a11 */ /* 0x000fe200000f0c03 */
[----:B------:R-:W-:Y:S01]  /*8060*/  @P4 IMAD.SHL.U32 R0, R72, 0x2, RZ ;  /* 0x0000000248004824 */ /* 0x000fe200078e00ff */
[----:B------:R-:W-:-:S04]  /*8070*/  ISETP.GE.AND P1, PT, R73, 0x31, PT ;  /* 0x000000314900780c */ /* 0x000fc80003f26270 */
[----:B------:R-:W-:Y:S01]  /*8080*/  @!PT LDS RZ, [RZ] ;  /* 0x00000000fffff984 */ /* 0x000fe20000000800 */
[----:B------:R-:W-:Y:S01]  /*8090*/  @!PT LDS RZ, [RZ] ;  /* 0x00000000fffff984 */ /* 0x000fe20000000800 */
[----:B------:R-:W-:Y:S01]  /*80a0*/  @!PT LDS RZ, [RZ] ;  /* 0x00000000fffff984 */ /* 0x000fe20000000800 */
[----:B------:R1:W-:Y:S01]  /*80b0*/  @P4 LDGSTS.E.BYPASS.LTC128B.128 [R0+0x3100], [R8.64], !P5 ;  /* 0x0310000008004fae */ /* 0x0003e2000e901d48 */
[----:B------:R-:W-:-:S05]  /*80c0*/  @P2 IMAD.SHL.U32 R3, R72, 0x2, RZ ;  /* 0x0000000248032824 */ /* 0x000fca00078e00ff */
[----:B------:R2:W-:Y:S01]  /*80d0*/  @P2 LDGSTS.E.BYPASS.LTC128B.128 [R3+0x3900], [R12.64], !P5 ;  /* 0x039000000c032fae */ /* 0x0005e2000e901d48 */
[----:B------:R-:W-:Y:S02]  /*80e0*/  ISETP.GE.AND P2, PT, R73, 0x41, PT ;  /* 0x000000414900780c */ /* 0x000fe40003f46270 */
[----:B-1----:R-:W-:-:S04]  /*80f0*/  @P3 IADD3 R0, P0, R6, R10, RZ ;  /* 0x0000000a06003210 */ /* 0x002fc80007f1e0ff */
[----:B------:R-:W-:Y:S02]  /*8100*/  @P3 IADD3.X R5, R7, R11, R5, P0, !PT ;  /* 0x0000000b07053210 */ /* 0x000fe400007fe405 */
[----:B------:R-:W-:Y:S01]  /*8110*/  @P3 LEA R10, P0, R0, c[0x0][0x1c8], 0x1 ;  /* 0x00007200000a3a11 */ /* 0x000fe200078008ff */
[----:B--2---:R-:W-:-:S03]  /*8120*/  @P1 IMAD R3, R14, 0x30, RZ ;  /* 0x000000300e031824 */ /* 0x004fc600078e02ff */
[----:B------:R-:W-:Y:S01]  /*8130*/  @P3 LEA.HI.X R11, R0, c[0x0][0x1cc], R5, 0x1, P0 ;  /* 0x00007300000b3a11 */ /* 0x000fe200000f0c05 */
[----:B------:R-:W-:Y:S02]  /*8140*/  @P3 IMAD.SHL.U32 R0, R72, 0x2, RZ ;  /* 0x0000000248003824 */ /* 0x000fe400078e00ff */
[----:B------:R-:W-:Y:S01]  /*8150*/  @P1 IMAD.WIDE.U32 R8, R230, 0x30, R6 ;  /* 0x00000030e6081825 */ /* 0x000fe200078e0006 */
[----:B------:R-:W-:Y:S02]  /*8160*/  ISETP.GE.AND P0, PT, R73, 0x51, PT ;  /* 0x000000514900780c */ /* 0x000fe40003f06270 */
[----:B------:R1:W-:Y:S02]  /*8170*/  @P3 LDGSTS.E.BYPASS.LTC128B.128 [R0+0x4100], [R10.64], !P5 ;  /* 0x041000000a003fae */ /* 0x0003e4000e901d48 */
[----:B------:R-:W-:-:S09]  /*8180*/  @P1 LEA R12, P3, R8, c[0x0][0x1c8], 0x1 ;  /* 0x00007200080c1a11 */ /* 0x000fd200078608ff */
[----:B------:R-:W-:Y:S02]  /*8190*/  @P0 IMAD R5, R14, 0x50, RZ ;  /* 0x000000500e050824 */ /* 0x000fe400078e02ff */
[----:B-1----:R-:W-:-:S05]  /*81a0*/  @P1 IMAD.IADD R0, R9, 0x1, R3 ;  /* 0x0000000109001824 */ /* 0x002fca00078e0203 */
[----:B------:R-:W-:Y:S02]  /*81b0*/  @P1 LEA.HI.X R13, R8, c[0x0][0x1cc], R0, 0x1, P3 ;  /* 0x00007300080d1a11 */ /* 0x000fe400018f0c00 */
[----:B------:R-:W-:-:S04]  /*81c0*/  @P2 LEA R0, P3, R230, R6, 0x6 ;  /* 0x00000006e6002211 */ /* 0x000fc800078630ff */
[C---:B------:R-:W-:Y:S01]  /*81d0*/  @P2 LEA.HI.X R3, R230.reuse, R7, R14, 0x6, P3 ;  /* 0x00000007e6032211 */ /* 0x040fe200018f340e */
[----:B------:R-:W-:Y:S01]  /*81e0*/  @P0 IMAD.WIDE.U32 R6, R230, 0x50, R6 ;  /* 0x00000050e6060825 */ /* 0x000fe200078e0006 */
[----:B------:R-:W-:-:S04]  /*81f0*/  @P2 LEA R10, P3, R0, c[0x0][0x1c8], 0x1 ;  /* 0x00007200000a2a11 */ /* 0x000fc800078608ff */
[----:B------:R-:W-:Y:S01]  /*8200*/  @P2 LEA.HI.X R11, R0, c[0x0][0x1cc], R3, 0x1, P3 ;  /* 0x00007300000b2a11 */ /* 0x000fe200018f0c03 */
[----:B------:R-:W-:Y:S01]  /*8210*/  @P0 IMAD.IADD R0, R7, 0x1, R5 ;  /* 0x0000000107000824 */ /* 0x000fe200078e0205 */
[----:B------:R-:W-:Y:S01]  /*8220*/  @P0 LEA R8, P3, R6, c[0x0][0x1c8], 0x1 ;  /* 0x0000720006080a11 */ /* 0x000fe200078608ff */
[C---:B------:R-:W-:Y:S02]  /*8230*/  @P1 IMAD.SHL.U32 R5, R72.reuse, 0x2, RZ ;  /* 0x0000000248051824 */ /* 0x040fe400078e00ff */
[----:B------:R-:W-:Y:S01]  /*8240*/  @P2 IMAD.SHL.U32 R3, R72, 0x2, RZ ;  /* 0x0000000248032824 */ /* 0x000fe200078e00ff */
[----:B------:R-:W-:Y:S01]  /*8250*/  @P0 LEA.HI.X R9, R6, c[0x0][0x1cc], R0, 0x1, P3 ;  /* 0x0000730006090a11 */ /* 0x000fe200018f0c00 */
[----:B------:R-:W-:Y:S01]  /*8260*/  @P0 IMAD.SHL.U32 R0, R72, 0x2, RZ ;  /* 0x0000000248000824 */ /* 0x000fe200078e00ff */
[----:B------:R3:W-:Y:S04]  /*8270*/  @P1 LDGSTS.E.BYPASS.LTC128B.128 [R5+0x4900], [R12.64], !P5 ;  /* 0x049000000c051fae */ /* 0x0007e8000e901d48 */
[----:B------:R3:W-:Y:S04]  /*8280*/  @P2 LDGSTS.E.BYPASS.LTC128B.128 [R3+0x5100], [R10.64], !P5 ;  /* 0x051000000a032fae */ /* 0x0007e8000e901d48 */
[----:B------:R3:W-:Y:S01]  /*8290*/  @P0 LDGSTS.E.BYPASS.LTC128B.128 [R0+0x5900], [R8.64], !P5 ;  /* 0x0590000008000fae */ /* 0x0007e2000e901d48 */
[----:B------:R-:W-:-:S03]  /*82a0*/  ISETP.LT.AND P0, PT, RZ, c[0x0][0x27c], PT ;  /* 0x00009f00ff007a0c */ /* 0x000fc60003f01270 */
[----:B------:R-:W0:Y:S10]  /*82b0*/  LDGDEPBAR ;  /* 0x00000000000079af */ /* 0x000e340000000000 */
[----:B------:R-:W-:Y:S05]  /*82c0*/  @P0 BRA `(.L_x_382) ;  /* 0x0000002000000947 */ /* 0x000fea0003800000 */
[----:B------:R-:W-:-:S04]  /*82d0*/  DEPBAR.LE SB0, 0x1 ;  /* 0x000080400000791a */ /* 0x000fc80000000000 */
[----:B------:R-:W-:Y:S05]  /*82e0*/  BRA `(.L_x_383) ;  /* 0x00004d9000007947 */ /* 0x000fea0003800000 */
.L_x_382:
[----:B------:R-:W-:Y:S01]  /*82f0*/  ULDC.U8 UR4, c[0x0][0x298] ;  /* 0x0000a60000047ab9 */ /* 0x000fe20000000000 */
[----:B---3-5:R-:W-:Y:S01]  /*8300*/  SHF.R.S32.HI R0, RZ, 0x1f, R147 ;  /* 0x0000001fff007819 */ /* 0x028fe20000011493 */
[----:B------:R-:W-:Y:S01]  /*8310*/  IMAD.WIDE.U32 R12, R147, c[0x0][0x280], RZ ;  /* 0x0000a000930c7a25 */ /* 0x000fe200078e00ff */
[----:B------:R-:W-:Y:S01]  /*8320*/  ISETP.NE.AND P0, PT, RZ, UR4, PT ;  /* 0x00000004ff007c0c */ /* 0x000fe2000bf05270 */
[----:B------:R-:W-:Y:S01]  /*8330*/  BSSY B2, `(.L_x_383) ;  /* 0x00004d4000027945 */ /* 0x000fe20003800000 */
[-C--:B------:R-:W-:Y:S01]  /*8340*/  LEA.HI R6, R215, R214.reuse, RZ, 0x2 ;  /* 0x000000d6d7067211 */ /* 0x080fe200078f10ff */
[C---:B------:R-:W-:Y:S02]  /*8350*/  IMAD R3, R0.reuse, c[0x0][0x280], RZ ;  /* 0x0000a00000037a24 */ /* 0x040fe400078e02ff */
[----:B------:R-:W-:Y:S01]  /*8360*/  IMAD R0, R0, c[0x0][0x290], RZ ;  /* 0x0000a40000007a24 */ /* 0x000fe200078e02ff */
[----:B------:R-:W-:Y:S01]  /*8370*/  LOP3.LUT R5, R6, 0xfffffffc, RZ, 0xc0, !PT ;  /* 0xfffffffc06057812 */ /* 0x000fe200078ec0ff */
[C---:B------:R-:W-:Y:S01]  /*8380*/  IMAD R3, R147.reuse, c[0x0][0x284], R3 ;  /* 0x0000a10093037a24 */ /* 0x040fe200078e0203 */
[----:B------:R-:W-:Y:S01]  /*8390*/  SHF.R.S32.HI R58, RZ, 0x2, R6 ;  /* 0x00000002ff3a7819 */ /* 0x000fe20000011406 */
[----:B------:R-:W-:Y:S01]  /*83a0*/  IMAD R0, R147, c[0x0][0x294], R0 ;  /* 0x0000a50093007a24 */ /* 0x000fe200078e0200 */
[----:B------:R-:W-:Y:S01]  /*83b0*/  IADD3 R5, -R5, R214, RZ ;  /* 0x000000d605057210 */ /* 0x000fe20007ffe1ff */
[----:B------:R-:W-:Y:S01]  /*83c0*/  IMAD.WIDE.U32 R10, R147, c[0x0][0x290], RZ ;  /* 0x0000a400930a7a25 */ /* 0x000fe200078e00ff */
[----:B------:R-:W-:-:S02]  /*83d0*/  IADD3 R24, R209, R58, RZ ;  /* 0x0000003ad1187210 */ /* 0x000fc40007ffe0ff */
[----:B------:R-:W-:Y:S01]  /*83e0*/  IADD3 R9, R3, R13, RZ ;  /* 0x0000000d03097210 */ /* 0x000fe20007ffe0ff */
[----:B------:R-:W-:Y:S01]  /*83f0*/  IMAD.IADD R7, R0, 0x1, R11 ;  /* 0x0000000100077824 */ /* 0x000fe200078e020b */
[C---:B------:R-:W-:Y:S01]  /*8400*/  SHF.L.U32 R29, R5.reuse, 0x3, RZ ;  /* 0x00000003051d7819 */ /* 0x040fe200000006ff */
[----:B------:R-:W-:Y:S01]  /*8410*/  IMAD R0, R5, 0x20, R24 ;  /* 0x0000002005007824 */ /* 0x000fe200078e0218 */
[----:B------:R-:W-:Y:S05]  /*8420*/  @!P0 BRA `(.L_x_384) ;  /* 0x0000271000008947 */ /* 0x000fea0003800000 */
[----:B------:R-:W-:Y:S01]  /*8430*/  ISETP.NE.AND P1, PT, R237, 0x1, PT ;  /* 0x00000001ed00780c */ /* 0x000fe20003f25270 */
[----:B------:R-:W-:Y:S01]  /*8440*/  IMAD.MOV.U32 R8, RZ, RZ, R12 ;  /* 0x000000ffff087224 */ /* 0x000fe200078e000c */
[----:B------:R-:W-:Y:S01]  /*8450*/  MOV R6, R10 ;  /* 0x0000000a00067202 */ /* 0x000fe20000000f00 */
[----:B------:R-:W-:Y:S01]  /*8460*/  BSSY B0, `(.L_x_385) ;  /* 0x000002e000007945 */ /* 0x000fe20003800000 */
[----:B------:R-:W-:Y:S01]  /*8470*/  IMAD.SHL.U32 R17, R5, 0x4, RZ ;  /* 0x0000000405117824 */ /* 0x000fe200078e00ff */
[----:B------:R-:W-:Y:S01]  /*8480*/  CS2R R38, SRZ ;  /* 0x0000000000267805 */ /* 0x000fe2000001ff00 */
[----:B------:R-:W-:Y:S01]  /*8490*/  CS2R R26, SRZ ;  /* 0x00000000001a7805 */ /* 0x000fe2000001ff00 */
[----:B------:R-:W-:Y:S01]  /*84a0*/  CS2R R14, SRZ ;  /* 0x00000000000e7805 */ /* 0x000fe2000001ff00 */
[----:B------:R-:W-:Y:S01]  /*84b0*/  CS2R R30, SRZ ;  /* 0x00000000001e7805 */ /* 0x000fe2000001ff00 */
[----:B------:R-:W-:-:S04]  /*84c0*/  CS2R R18, SRZ ;  /* 0x0000000000127805 */ /* 0x000fc8000001ff00 */
[----:B------:R-:W-:-:S05]  /*84d0*/  @P1 IMAD.HI.U32 R3, R0, c[0x0][0x2c8], RZ ;  /* 0x0000b20000031a27 */ /* 0x000fca00078e00ff */
[----:B------:R-:W-:-:S04]  /*84e0*/  @P1 SHF.R.U32.HI R0, RZ, c[0x0][0x2cc], R3 ;  /* 0x0000b300ff001a19 */ /* 0x000fc80000011603 */
[----:B------:R-:W-:Y:S01]  /*84f0*/  SHF.R.S32.HI R3, RZ, 0x1f, R0 ;  /* 0x0000001fff037819 */ /* 0x000fe20000011400 */
[----:B------:R-:W-:-:S04]  /*8500*/  IMAD.WIDE.U32 R8, R0, c[0x0][0x280], R8 ;  /* 0x0000a00000087a25 */ /* 0x000fc800078e0008 */
[C---:B------:R-:W-:Y:S01]  /*8510*/  IMAD R11, R3.reuse, c[0x0][0x280], RZ ;  /* 0x0000a000030b7a24 */ /* 0x040fe200078e02ff */
[----:B------:R-:W-:Y:S01]  /*8520*/  LEA R21, P1, R8, c[0x0][0x270], 0x1 ;  /* 0x00009c0008157a11 */ /* 0x000fe200078208ff */
[----:B------:R-:W-:Y:S02]  /*8530*/  IMAD R10, R3, c[0x0][0x290], RZ ;  /* 0x0000a400030a7a24 */ /* 0x000fe400078e02ff */
[----:B------:R-:W-:-:S04]  /*8540*/  IMAD.WIDE.U32 R6, R0, c[0x0][0x290], R6 ;  /* 0x0000a40000067a25 */ /* 0x000fc800078e0006 */
[----:B------:R-:W-:Y:S01]  /*8550*/  IMAD R3, R0, c[0x0][0x284], R11 ;  /* 0x0000a10000037a24 */ /* 0x000fe200078e020b */
[----:B------:R-:W-:Y:S01]  /*8560*/  LEA R22, P0, R6, c[0x0][0x288], 0x1 ;  /* 0x0000a20006167a11 */ /* 0x000fe200078008ff */
[----:B------:R-:W-:Y:S02]  /*8570*/  IMAD R0, R0, c[0x0][0x294], R10 ;  /* 0x0000a50000007a24 */ /* 0x000fe400078e020a */
[----:B------:R-:W-:-:S03]  /*8580*/  IMAD.IADD R3, R9, 0x1, R3 ;  /* 0x0000000109037824 */ /* 0x000fc600078e0203 */
[----:B------:R-:W-:Y:S02]  /*8590*/  IADD3 R0, R7, R0, RZ ;  /* 0x0000000007007210 */ /* 0x000fe40007ffe0ff */
[----:B------:R-:W-:Y:S02]  /*85a0*/  LEA.HI.X R20, R8, c[0x0][0x274], R3, 0x1, P1 ;  /* 0x00009d0008147a11 */ /* 0x000fe400008f0c03 */
[----:B------:R-:W-:Y:S01]  /*85b0*/  LEA.HI.X R16, R6, c[0x0][0x28c], R0, 0x1, P0 ;  /* 0x0000a30006107a11 */ /* 0x000fe200000f0c00 */
[----:B------:R1:W2:Y:S01]  /*85c0*/  SHFL.IDX PT, R8, R21, RZ, 0x1c1f ;  /* 0x001c1fff15087589 */ /* 0x0002a200000e0000 */
[----:B------:R-:W-:-:S03]  /*85d0*/  ISETP.GE.AND P0, PT, R24, R25, PT ;  /* 0x000000191800720c */ /* 0x000fc60003f06270 */
[----:B------:R1:W3:Y:S04]  /*85e0*/  SHFL.IDX PT, R6, R22, RZ, 0x1c1f ;  /* 0x001c1fff16067589 */ /* 0x0002e800000e0000 */
[----:B------:R1:W4:Y:S04]  /*85f0*/  SHFL.IDX PT, R9, R20, RZ, 0x1c1f ;  /* 0x001c1fff14097589 */ /* 0x00032800000e0000 */
[----:B------:R1:W1:Y:S02]  /*8600*/  SHFL.IDX PT, R7, R16, RZ, 0x1c1f ;  /* 0x001c1fff10077589 */ /* 0x00026400000e0000 */
[----:B------:R-:W-:Y:S05]  /*8610*/  @P0 BRA `(.L_x_386) ;  /* 0x0000012000000947 */ /* 0x000fea0003800000 */
[C---:B------:R-:W-:Y:S01]  /*8620*/  IADD3 R3, R17.reuse, 0x10, RZ ;  /* 0x0000001011037810 */ /* 0x040fe20007ffe0ff */
[----:B------:R-:W-:Y:S01]  /*8630*/  CS2R R14, SRZ ;  /* 0x00000000000e7805 */ /* 0x000fe2000001ff00 */
[----:B------:R-:W-:Y:S01]  /*8640*/  ISETP.GE.AND P1, PT, R17, c[0x0][0x27c], PT ;  /* 0x00009f0011007a0c */ /* 0x000fe20003f26270 */
[----:B------:R-:W-:Y:S01]  /*8650*/  CS2R R18, SRZ ;  /* 0x0000000000127805 */ /* 0x000fe2000001ff00 */
[----:B------:R-:W-:Y:S01]  /*8660*/  ISETP.GE.AND P0, PT, R3, c[0x0][0x27c], PT ;  /* 0x00009f0003007a0c */ /* 0x000fe20003f06270 */
[----:B------:R-:W-:Y:S01]  /*8670*/  CS2R R26, SRZ ;  /* 0x00000000001a7805 */ /* 0x000fe2000001ff00 */
[----:B------:R-:W-:-:S09]  /*8680*/  CS2R R30, SRZ ;  /* 0x00000000001e7805 */ /* 0x000fd2000001ff00 */
[----:B--2-4-:R-:W-:Y:S02]  /*8690*/  @!P1 IMAD.WIDE R12, R17, 0x2, R8 ;  /* 0x00000002110c9825 */ /* 0x014fe400078e0208 */
[----:B------:R-:W-:-:S03]  /*86a0*/  @!P0 SHF.R.S32.HI R0, RZ, 0x1f, R3 ;  /* 0x0000001fff008819 */ /* 0x000fc60000011403 */
[----:B------:R2:W5:Y:S01]  /*86b0*/  @!P1 LD.E.64 R14, [R12.64] ;  /* 0x000000080c0e9980 */ /* 0x000562000c101b00 */
[----:B------:R-:W-:-:S04]  /*86c0*/  @!P0 LEA.HI R0, R0, R3, RZ, 0x2 ;  /* 0x0000000300008211 */ /* 0x000fc800078f10ff */
[----:B------:R-:W-:-:S05]  /*86d0*/  @!P0 LOP3.LUT R0, R0, 0xfffffffc, RZ, 0xc0, !PT ;  /* 0xfffffffc00008812 */ /* 0x000fca00078ec0ff */
[----:B------:R-:W-:-:S04]  /*86e0*/  @!P0 IMAD.WIDE R10, R0, 0x2, R8 ;  /* 0x00000002000a8825 */ /* 0x000fc800078e0208 */
[--C-:B-1-3--:R-:W-:Y:S01]  /*86f0*/  @!P0 IMAD.WIDE R8, R0, 0x2, R6.reuse ;  /* 0x0000000200088825 */ /* 0x10afe200078e0206 */
[----:B------:R2:W5:Y:S03]  /*8700*/  @!P0 LD.E.64 R26, [R10.64] ;  /* 0x000000080a1a8980 */ /* 0x000566000c101b00 */
[----:B------:R-:W-:Y:S01]  /*8710*/  @!P1 IMAD.WIDE R6, R17, 0x2, R6 ;  /* 0x0000000211069825 */ /* 0x000fe200078e0206 */
[----:B------:R2:W5:Y:S04]  /*8720*/  @!P0 LD.E.64 R30, [R8.64] ;  /* 0x00000008081e8980 */ /* 0x000568000c101b00 */
[----:B------:R2:W5:Y:S02]  /*8730*/  @!P1 LD.E.64 R18, [R6.64] ;  /* 0x0000000806129980 */ /* 0x000564000c101b00 */
.L_x_386:
[----:B------:R-:W-:Y:S05]  /*8740*/  BSYNC B0 ;  /* 0x0000000000007941 */ /* 0x000fea0003800000 */
.L_x_385:
[----:B------:R-:W-:Y:S01]  /*8750*/  IADD3 R0, R24, 0x20, RZ ;  /* 0x0000002018007810 */ /* 0x000fe20007ffe0ff */
[----:B--2--5:R-:W-:Y:S01]  /*8760*/  IMAD.MOV.U32 R10, RZ, RZ, R26 ;  /* 0x000000ffff0a7224 */ /* 0x024fe200078e001a */
[----:B----4-:R2:W4:Y:S01]  /*8770*/  SHFL.IDX PT, R9, R20, 0x1, 0x1c1f ;  /* 0x003c1f0014097f89 */ /* 0x01052200000e0000 */
[----:B------:R-:W-:Y:S01]  /*8780*/  IMAD.MOV.U32 R5, RZ, RZ, R27 ;  /* 0x000000ffff057224 */ /* 0x000fe200078e001b */
[----:B------:R-:W-:Y:S01]  /*8790*/  ISETP.GE.AND P0, PT, R0, R25, PT ;  /* 0x000000190000720c */ /* 0x000fe20003f06270 */
[----:B------:R-:W-:Y:S01]  /*87a0*/  IMAD.MOV.U32 R3, RZ, RZ, R14 ;  /* 0x000000ffff037224 */ /* 0x000fe200078e000e */
[----:B------:R2:W3:Y:S01]  /*87b0*/  SHFL.IDX PT, R8, R21, 0x1, 0x1c1f ;  /* 0x003c1f0015087f89 */ /* 0x0004e200000e0000 */
[----:B------:R-:W-:Y:S01]  /*87c0*/  IMAD.MOV.U32 R0, RZ, RZ, R15 ;  /* 0x000000ffff007224 */ /* 0x000fe200078e000f */
[----:B------:R-:W-:Y:S01]  /*87d0*/  PRMT R61, R5, 0x5410, R10 ;  /* 0x00005410053d7816 */ /* 0x000fe2000000000a */
[----:B------:R-:W-:Y:S01]  /*87e0*/  IMAD.MOV.U32 R5, RZ, RZ, R31 ;  /* 0x000000ffff057224 */ /* 0x000fe200078e001f */
[----:B------:R-:W-:Y:S01]  /*87f0*/  MOV R10, R30 ;  /* 0x0000001e000a7202 */ /* 0x000fe20000000f00 */
[----:B-1----:R2:W1:Y:S01]  /*8800*/  SHFL.IDX PT, R7, R16, 0x1, 0x1c1f ;  /* 0x003c1f0010077f89 */ /* 0x00246200000e0000 */
[----:B------:R-:W-:Y:S01]  /*8810*/  PRMT R59, R0, 0x5410, R3 ;  /* 0x00005410003b7816 */ /* 0x000fe20000000003 */
[----:B------:R-:W-:Y:S01]  /*8820*/  IMAD.MOV.U32 R3, RZ, RZ, R18 ;  /* 0x000000ffff037224 */ /* 0x000fe200078e0012 */
[----:B------:R-:W-:Y:S01]  /*8830*/  MOV R0, R19 ;  /* 0x0000001300007202 */ /* 0x000fe20000000f00 */
[----:B---3--:R2:W3:Y:S01]  /*8840*/  SHFL.IDX PT, R6, R22, 0x1, 0x1c1f ;  /* 0x003c1f0016067f89 */ /* 0x0084e200000e0000 */
[----:B------:R-:W-:Y:S01]  /*8850*/  BSSY B0, `(.L_x_387) ;  /* 0x0000019000007945 */ /* 0x000fe20003800000 */
[----:B------:R-:W-:Y:S01]  /*8860*/  PRMT R60, R5, 0x5410, R10 ;  /* 0x00005410053c7816 */ /* 0x000fe2000000000a */
[----:B------:R-:W-:Y:S01]  /*8870*/  CS2R R32, SRZ ;  /* 0x0000000000207805 */ /* 0x000fe2000001ff00 */
[----:B------:R-:W-:Y:S01]  /*8880*/  PRMT R28, R0, 0x5410, R3 ;  /* 0x00005410001c7816 */ /* 0x000fe20000000003 */
[----:B------:R-:W-:Y:S01]  /*8890*/  CS2R R36, SRZ ;  /* 0x0000000000247805 */ /* 0x000fe2000001ff00 */
[----:B------:R-:W-:Y:S01]  /*88a0*/  CS2R R34, SRZ ;  /* 0x0000000000227805 */ /* 0x000fe2000001ff00 */
        /* <DEDUP_REMOVED lines=8> */
[----:B----4-:R-:W-:Y:S02]  /*8930*/  @!P1 IMAD.WIDE R12, R17, 0x2, R8 ;  /* 0x00000002110c9825 */ /* 0x010fe400078e0208 */
        /* <DEDUP_REMOVED lines=10> */
.L_x_388:
[----:B------:R-:W-:Y:S05]  /*89e0*/  BSYNC B0 ;  /* 0x0000000000007941 */ /* 0x000fea0003800000 */
.L_x_387:
[----:B------:R-:W-:Y:S01]  /*89f0*/  IADD3 R0, R24, 0x40, RZ ;  /* 0x0000004018007810 */ /* 0x000fe20007ffe0ff */
[----:B----45:R-:W-:Y:S01]  /*8a00*/  IMAD.MOV.U32 R10, RZ, RZ, R38 ;  /* 0x000000ffff0a7224 */ /* 0x030fe200078e0026 */
[----:B------:R4:W2:Y:S01]  /*8a10*/  SHFL.IDX PT, R9, R20, 0x2, 0x1c1f ;  /* 0x005c1f0014097f89 */ /* 0x0008a200000e0000 */
        /* <DEDUP_REMOVED lines=29> */
[----:B--2---:R-:W-:Y:S02]  /*8bf0*/  @!P1 IMAD.WIDE R12, R17, 0x2, R8 ;  /* 0x00000002110c9825 */ /* 0x004fe400078e0208 */
        /* <DEDUP_REMOVED lines=10> */
.L_x_390:
[----:B------:R-:W-:Y:S05]  /*8ca0*/  BSYNC B0 ;  /* 0x0000000000007941 */ /* 0x000fea0003800000 */
.L_x_389:
[----:B------:R-:W-:Y:S01]  /*8cb0*/  IADD3 R0, R24, 0x60, RZ ;  /* 0x0000006018007810 */ /* 0x000fe20007ffe0ff */
[----:B--2--5:R-:W-:Y:S01]  /*8cc0*/  IMAD.MOV.U32 R10, RZ, RZ, R44 ;  /* 0x000000ffff0a7224 */ /* 0x024fe200078e002c */
[----:B------:R2:W4:Y:S01]  /*8cd0*/  SHFL.IDX PT, R9, R20, 0x3, 0x1c1f ;  /* 0x007c1f0014097f89 */ /* 0x00052200000e0000 */
        /* <DEDUP_REMOVED lines=38> */
.L_x_392:
[----:B------:R-:W-:Y:S05]  /*8f40*/  BSYNC B0 ;  /* 0x0000000000007941 */ /* 0x000fea0003800000 */
.L_x_391:
[----:B------:R-:W-:Y:S01]  /*8f50*/  SHF.R.S32.HI R0, RZ, 0x1f, R58 ;  /* 0x0000001fff007819 */ /* 0x000fe2000001143a */
[----:B---345:R-:W-:Y:S01]  /*8f60*/  IMAD.MOV.U32 R6, RZ, RZ, R54 ;  /* 0x000000ffff067224 */ /* 0x038fe200078e0036 */
[----:B------:R-:W-:-:S04]  /*8f70*/  DEPBAR.LE SB0, 0x1 ;  /* 0x000080400000791a */ /* 0x000fc80000000000 */
[----:B------:R-:W-:Y:S01]  /*8f80*/  LEA.HI R0, R0, R58, RZ, 0x3 ;  /* 0x0000003a00007211 */ /* 0x000fe200078f18ff */
[----:B------:R-:W-:Y:S01]  /*8f90*/  IMAD.MOV.U32 R5, RZ, RZ, R55 ;  /* 0x000000ffff057224 */ /* 0x000fe200078e0037 */
[----:B------:R-:W-:Y:S01]  /*8fa0*/  BSSY B1, `(.L_x_393) ;  /* 0x0000082000017945 */ /* 0x000fe20003800000 */
[----:B------:R-:W-:Y:S01]  /*8fb0*/  IMAD.MOV.U32 R3, RZ, RZ, R48 ;  /* 0x000000ffff037224 */ /* 0x000fe200078e0030 */
[----:B------:R-:W-:Y:S01]  /*8fc0*/  LOP3.LUT R0, R0, 0xfffffff8, RZ, 0xc0, !PT ;  /* 0xfffffff800007812 */ /* 0x000fe200078ec0ff */
[----:B-1----:R-:W-:Y:S01]  /*8fd0*/  IMAD.MOV.U32 R7, RZ, RZ, R53 ;  /* 0x000000ffff077224 */ /* 0x002fe200078e0035 */
[----:B------:R-:W-:Y:S02]  /*8fe0*/  PRMT R74, R5, 0x5410, R6 ;  /* 0x00005410054a7816 */ /* 0x000fe40000000006 */
[----:B------:R-:W-:Y:S01]  /*8ff0*/  PRMT R70, R3, 0x7610, R70 ;  /* 0x0000761003467816 */ /* 0x000fe20000000046 */
[----:B------:R-:W-:-:S04]  /*9000*/  IMAD.IADD R0, R58, 0x1, -R0 ;  /* 0x000000013a007824 */ /* 0x000fc800078e0a00 */
[C---:B------:R-:W-:Y:S01]  /*9010*/  IMAD.SHL.U32 R6, R0.reuse, 0x40, RZ ;  /* 0x0000004000067824 */ /* 0x040fe200078e00ff */
[----:B------:R-:W-:Y:S01]  /*9020*/  BAR.SYNC.DEFER_BLOCKING 0x0 ;  /* 0x0000000000007b1d */ /* 0x000fe20000010000 */
[----:B------:R-:W-:-:S03]  /*9030*/  LOP3.LUT P1, RZ, R0, 0x4, RZ, 0xc0, !PT ;  /* 0x0000000400ff7812 */ /* 0x000fc6000782c0ff */
[----:B------:R-:W-:Y:S01]  /*9040*/  LOP3.LUT R0, R6, 0x1c0, RZ, 0xc0, !PT ;  /* 0x000001c006007812 */ /* 0x000fe200078ec0ff */
[----:B------:R-:W-:-:S03]  /*9050*/  IMAD.MOV.U32 R6, RZ, RZ, R52 ;  /* 0x000000ffff067224 */ /* 0x000fc600078e0034 */
[----:B------:R-:W-:Y:S02]  /*9060*/  LOP3.LUT R5, R0, 0x18, R29, 0xf8, !PT ;  /* 0x0000001800057812 */ /* 0x000fe400078ef81d */
[----:B------:R-:W-:Y:S01]  /*9070*/  SHF.R.U32.HI R3, RZ, 0x3, R0 ;  /* 0x00000003ff037819 */ /* 0x000fe20000011600 */
[----:B------:R-:W-:Y:S01]  /*9080*/  IMAD.MOV.U32 R0, RZ, RZ, R49 ;  /* 0x000000ffff007224 */ /* 0x000fe200078e0031 */
[----:B------:R-:W-:Y:S01]  /*9090*/  PRMT R70, R70, 0x5410, R6 ;  /* 0x0000541046467816 */ /* 0x000fe20000000006 */
[----:B------:R-:W-:Y:S01]  /*90a0*/  IMAD.MOV.U32 R6, RZ, RZ, R50 ;  /* 0x000000ffff067224 */ /* 0x000fe200078e0032 */
[----:B------:R-:W-:Y:S01]  /*90b0*/  LOP3.LUT R5, R5, R3, RZ, 0x3c, !PT ;  /* 0x0000000305057212 */ /* 0x000fe200078e3cff */
[----:B------:R-:W-:Y:S01]  /*90c0*/  IMAD.IADD R3, R25, 0x1, -R209 ;  /* 0x0000000119037824 */ /* 0x000fe200078e0ad1 */
[----:B------:R-:W-:-:S03]  /*90d0*/  PRMT R29, R0, 0x7610, R29 ;  /* 0x00007610001d7816 */ /* 0x000fc6000000001d */
[----:B------:R-:W-:Y:S01]  /*90e0*/  IMAD R0, R213, 0x200, R5 ;  /* 0x00000200d5007824 */ /* 0x000fe200078e0205 */
[----:B------:R-:W-:Y:S01]  /*90f0*/  IMNMX R24, R3, 0x80, PT ;  /* 0x0000008003187817 */ /* 0x000fe20003800200 */
[----:B------:R-:W-:Y:S01]  /*9100*/  IMAD.MOV.U32 R5, RZ, RZ, R51 ;  /* 0x000000ffff057224 */ /* 0x000fe200078e0033 */
[----:B------:R-:W-:Y:S02]  /*9110*/  PRMT R29, R29, 0x5410, R7 ;  /* 0x000054101d1d7816 */ /* 0x000fe40000000007 */
[----:B------:R-:W-:Y:S02]  /*9120*/  ISETP.GE.AND P0, PT, R58, R24, PT ;  /* 0x000000183a00720c */ /* 0x000fe40003f06270 */
[C---:B------:R-:W-:Y:S02]  /*9130*/  IADD3 R3, R0.reuse, 0x20, RZ ;  /* 0x0000002000037810 */ /* 0x040fe40007ffe0ff */
[----:B------:R-:W-:Y:S02]  /*9140*/  @P1 IADD3 R3, R0, -0x20, RZ ;  /* 0xffffffe000031810 */ /* 0x000fe40007ffe0ff */
[----:B------:R-:W-:-:S02]  /*9150*/  PRMT R25, R5, 0x5410, R6 ;  /* 0x0000541005197816 */ /* 0x000fc40000000006 */
[----:B--2---:R-:W-:Y:S02]  /*9160*/  LEA R22, R0, 0x6100, 0x1 ;  /* 0x0000610000167811 */ /* 0x004fe400078e08ff */
[----:B------:R-:W-:-:S03]  /*9170*/  LEA R23, R3, 0x6100, 0x1 ;  /* 0x0000610003177811 */ /* 0x000fc600078e08ff */
[----:B------:R-:W-:Y:S05]  /*9180*/  @P0 BRA `(.L_x_394) ;  /* 0x0000063000000947 */ /* 0x000fea0003800000 */
[----:B------:R-:W-:Y:S01]  /*9190*/  ISETP.GE.AND P0, PT, R17, c[0x0][0x27c], PT ;  /* 0x00009f0011007a0c */ /* 0x000fe20003f06270 */
[----:B------:R-:W-:-:S12]  /*91a0*/  BSSY B0, `(.L_x_395) ;  /* 0x0000030000007945 */ /* 0x000fd80003800000 */
[----:B------:R-:W-:Y:S05]  /*91b0*/  @P0 BRA `(.L_x_396) ;  /* 0x000002e000000947 */ /* 0x000fea0003800000 */
[----:B------:R-:W1:Y:S01]  /*91c0*/  LDS.128 R8, [R22] ;  /* 0x0000000016087984 */ /* 0x000e620000000c00 */
[----:B------:R-:W-:Y:S02]  /*91d0*/  SHF.R.U64 R0, R14, 0x10, R15 ;  /* 0x000000100e007819 */ /* 0x000fe4000000120f */
[----:B------:R-:W-:Y:S02]  /*91e0*/  SHF.R.U32.HI R6, RZ, 0x10, R19 ;  /* 0x00000010ff067819 */ /* 0x000fe40000011613 */
[----:B------:R-:W-:Y:S02]  /*91f0*/  SHF.R.U32.HI R3, RZ, 0x10, R15 ;  /* 0x00000010ff037819 */ /* 0x000fe4000001160f */
[----:B------:R-:W-:Y:S02]  /*9200*/  SHF.R.U64 R5, R18, 0x10, R19 ;  /* 0x0000001012057819 */ /* 0x000fe40000001213 */
[----:B------:R-:W-:Y:S02]  /*9210*/  PRMT R14, R59, 0x5432, R0 ;  /* 0x000054323b0e7816 */ /* 0x000fe40000000000 */
[----:B------:R-:W-:-:S02]  /*9220*/  PRMT R0, R28, 0x5410, R6 ;  /* 0x000054101c007816 */ /* 0x000fc40000000006 */
[----:B------:R-:W-:Y:S02]  /*9230*/  PRMT R3, R59, 0x5410, R3 ;  /* 0x000054103b037816 */ /* 0x000fe40000000003 */
[----:B------:R-:W-:Y:S01]  /*9240*/  PRMT R13, R28, 0x5432, R5 ;  /* 0x000054321c0d7816 */ /* 0x000fe20000000005 */
[C---:B------:R-:W-:Y:S01]  /*9250*/  IMAD.U32 R18, R0.reuse, 0x10000, RZ ;  /* 0x0001000000127824 */ /* 0x040fe200078e00ff */
[----:B------:R-:W-:Y:S01]  /*9260*/  LOP3.LUT R21, R0, 0xffff0000, RZ, 0xc0, !PT ;  /* 0xffff000000157812 */ /* 0x000fe200078ec0ff */
[----:B------:R-:W-:Y:S02]  /*9270*/  IMAD.U32 R19, R3, 0x10000, RZ ;  /* 0x0001000003137824 */ /* 0x000fe400078e00ff */
[C---:B------:R-:W-:Y:S01]  /*9280*/  IMAD.U32 R20, R13.reuse, 0x10000, RZ ;  /* 0x000100000d147824 */ /* 0x040fe200078e00ff */
[----:B------:R-:W-:Y:S02]  /*9290*/  LOP3.LUT R13, R13, 0xffff0000, RZ, 0xc0, !PT ;  /* 0xffff00000d0d7812 */ /* 0x000fe400078ec0ff */
[C---:B-1----:R-:W-:Y:S01]  /*92a0*/  LOP3.LUT R5, R10.reuse, 0xffff0000, RZ, 0xc0, !PT ;  /* 0xffff00000a057812 */ /* 0x042fe200078ec0ff */
[----:B------:R-:W-:Y:S01]  /*92b0*/  IMAD.U32 R6, R10, 0x10000, RZ ;  /* 0x000100000a067824 */ /* 0x000fe200078e00ff */
[C---:B------:R-:W-:Y:S01]  /*92c0*/  LOP3.LUT R10, R11.reuse, 0xffff0000, RZ, 0xc0, !PT ;  /* 0xffff00000b0a7812 */ /* 0x040fe200078ec0ff */
[----:B------:R-:W-:Y:S01]  /*92d0*/  IMAD.U32 R12, R11, 0x10000, RZ ;  /* 0x000100000b0c7824 */ /* 0x000fe200078e00ff */
[----:B------:R-:W-:Y:S01]  /*92e0*/  LOP3.LUT R11, R3, 0xffff0000, RZ, 0xc0, !PT ;  /* 0xffff0000030b7812 */ /* 0x000fe200078ec0ff */
[CC--:B------:R-:W-:Y:S01]  /*92f0*/  FMUL.FTZ R3, R5.reuse, R18.reuse ;  /* 0x0000001205037220 */ /* 0x0c0fe20000410000 */
[C---:B------:R-:W-:Y:S01]  /*9300*/  SHF.L.U32 R15, R8.reuse, 0x10, RZ ;  /* 0x00000010080f7819 */ /* 0x040fe200000006ff */
[----:B------:R-:W-:Y:S01]  /*9310*/  FMUL.FTZ R5, R5, R19 ;  /* 0x0000001305057220 */ /* 0x000fe20000410000 */
[----:B------:R-:W-:Y:S01]  /*9320*/  LOP3.LUT R7, R8, 0xffff0000, RZ, 0xc0, !PT ;  /* 0xffff000008077812 */ /* 0x000fe200078ec0ff */
[----:B------:R-:W-:Y:S01]  /*9330*/  FMUL.FTZ R0, R10, R21 ;  /* 0x000000150a007220 */ /* 0x000fe20000410000 */
[C---:B------:R-:W-:Y:S01]  /*9340*/  SHF.L.U32 R16, R9.reuse, 0x10, RZ ;  /* 0x0000001009107819 */ /* 0x040fe200000006ff */
[C---:B------:R-:W-:Y:S01]  /*9350*/  FFMA.FTZ R19, R6.reuse, R19, -R3 ;  /* 0x0000001306137223 */ /* 0x040fe20000010803 */
[----:B------:R-:W-:Y:S01]  /*9360*/  LOP3.LUT R8, R9, 0xffff0000, RZ, 0xc0, !PT ;  /* 0xffff000009087812 */ /* 0x000fe200078ec0ff */
[----:B------:R-:W-:Y:S01]  /*9370*/  FFMA.FTZ R18, R6, R18, R5 ;  /* 0x0000001206127223 */ /* 0x000fe20000010005 */
[----:B------:R-:W-:Y:S01]  /*9380*/  SHF.L.U32 R9, R14, 0x10, RZ ;  /* 0x000000100e097819 */ /* 0x000fe200000006ff */
[----:B------:R-:W-:Y:S01]  /*9390*/  FFMA.FTZ R6, R12, R11, -R0 ;  /* 0x0000000b0c067223 */ /* 0x000fe20000010800 */
[----:B------:R-:W-:Y:S01]  /*93a0*/  LOP3.LUT R14, R14, 0xffff0000, RZ, 0xc0, !PT ;  /* 0xffff00000e0e7812 */ /* 0x000fe200078ec0ff */
[----:B------:R-:W-:-:S02]  /*93b0*/  FMUL.FTZ R5, R7, R20 ;  /* 0x0000001407057220 */ /* 0x000fc40000410000 */
[----:B------:R-:W-:Y:S02]  /*93c0*/  FMUL.FTZ R0, R8, R13 ;  /* 0x0000000d08007220 */ /* 0x000fe40000410000 */
[----:B------:R-:W-:Y:S02]  /*93d0*/  FMUL.FTZ R10, R10, R11 ;  /* 0x0000000b0a0a7220 */ /* 0x000fe40000410000 */
[-C--:B------:R-:W-:Y:S02]  /*93e0*/  FMUL.FTZ R3, R7, R9.reuse ;  /* 0x0000000907037220 */ /* 0x080fe40000410000 */
[----:B------:R-:W-:Y:S02]  /*93f0*/  FMUL.FTZ R8, R8, R14 ;  /* 0x0000000e08087220 */ /* 0x000fe40000410000 */
[C---:B------:R-:W-:Y:S02]  /*9400*/  FFMA.FTZ R5, R15.reuse, R9, -R5 ;  /* 0x000000090f057223 */ /* 0x040fe40000010805 */
[----:B------:R-:W-:Y:S01]  /*9410*/  FFMA.FTZ R11, R12, R21, R10 ;  /* 0x000000150c0b7223 */ /* 0x000fe2000001000a */
[----:B------:R-:W-:Y:S01]  /*9420*/  F2FP.BF16.PACK_AB R10, R18, R19 ;  /* 0x00000013120a723e */ /* 0x000fe200000010ff */
[----:B------:R-:W-:-:S02]  /*9430*/  FFMA.FTZ R3, R15, R20, R3 ;  /* 0x000000140f037223 */ /* 0x000fc40000010003 */
[C---:B------:R-:W-:Y:S01]  /*9440*/  FFMA.FTZ R0, R16.reuse, R14, -R0 ;  /* 0x0000000e10007223 */ /* 0x040fe20000010800 */
[----:B------:R-:W-:Y:S01]  /*9450*/  F2FP.BF16.PACK_AB R11, R11, R6 ;  /* 0x000000060b0b723e */ /* 0x000fe200000010ff */
[----:B------:R-:W-:Y:S01]  /*9460*/  FFMA.FTZ R9, R16, R13, R8 ;  /* 0x0000000d10097223 */ /* 0x000fe20000010008 */
[----:B------:R-:W-:-:S04]  /*9470*/  F2FP.BF16.PACK_AB R8, R3, R5 ;  /* 0x000000050308723e */ /* 0x000fc800000010ff */
[----:B------:R-:W-:-:S05]  /*9480*/  F2FP.BF16.PACK_AB R9, R9, R0 ;  /* 0x000000000909723e */ /* 0x000fca00000010ff */
[----:B------:R1:W-:Y:S02]  /*9490*/  STS.128 [R22], R8 ;  /* 0x0000000816007388 */ /* 0x0003e40000000c00 */
.L_x_396:
[----:B------:R-:W-:Y:S05]  /*94a0*/  BSYNC B0 ;  /* 0x0000000000007941 */ /* 0x000fea0003800000 */
.L_x_395:
[----:B------:R-:W-:-:S04]  /*94b0*/  IADD3 R0, R17, 0x10, RZ ;  /* 0x0000001011007810 */ /* 0x000fc80007ffe0ff */
[----:B------:R-:W-:-:S13]  /*94c0*/  ISETP.GE.AND P0, PT, R0, c[0x0][0x27c], PT ;  /* 0x00009f0000007a0c */ /* 0x000fda0003f06270 */
[----:B------:R-:W-:Y:S05]  /*94d0*/  @P0 BRA `(.L_x_394) ;  /* 0x000002e000000947 */ /* 0x000fea0003800000 */
[----:B-1----:R-:W1:Y:S01]  /*94e0*/  LDS.128 R8, [R23] ;  /* 0x0000000017087984 */ /* 0x002e620000000c00 */
        /* <DEDUP_REMOVED lines=45> */
.L_x_394:
[----:B------:R-:W-:Y:S05]  /*97c0*/  BSYNC B1 ;  /* 0x0000000000017941 */ /* 0x000fea0003800000 */
.L_x_393:
        /* <DEDUP_REMOVED lines=52> */
[----:B------:R1:W-:Y:S02]  /*9b10*/  STS.128 [R22+0x1000], R8 ;  /* 0x0010000816007388 */ /* 0x0003e40000000c00 */
.L_x_400:
[----:B------:R-:W-:Y:S05]  /*9b20*/  BSYNC B0 ;  /* 0x0000000000007941 */ /* 0x000fea0003800000 */
.L_x_399:
[----:B------:R-:W-:-:S04]  /*9b30*/  IADD3 R0, R17, 0x10, RZ ;  /* 0x0000001011007810 */ /* 0x000fc80007ffe0ff */
[----:B------:R-:W-:-:S13]  /*9b40*/  ISETP.GE.AND P0, PT, R0, c[0x0][0x27c], PT ;  /* 0x00009f0000007a0c */ /* 0x000fda0003f06270 */
        /* <DEDUP_REMOVED lines=47> */
.L_x_398:
[----:B------:R-:W-:Y:S05]  /*9e40*/  BSYNC B1 ;  /* 0x0000000000017941 */ /* 0x000fea0003800000 */
.L_x_397:
        /* <DEDUP_REMOVED lines=53> */
.L_x_404:
[----:B------:R-:W-:Y:S05]  /*a1a0*/  BSYNC B0 ;  /* 0x0000000000007941 */ /* 0x000fea0003800000 */
.L_x_403:
        /* <DEDUP_REMOVED lines=49> */
.L_x_402:
[----:B------:R-:W-:Y:S05]  /*a4c0*/  BSYNC B1 ;  /* 0x0000000000017941 */ /* 0x000fea0003800000 */
.L_x_401:
[----:B------:R-:W-:-:S04]  /*a4d0*/  IADD3 R0, R58, 0x60, RZ ;  /* 0x000000603a007810 */ /* 0x000fc80007ffe0ff */
        /* <DEDUP_REMOVED lines=51> */
.L_x_407:
[----:B------:R-:W-:Y:S05]  /*a810*/  BSYNC B0 ;  /* 0x0000000000007941 */ /* 0x000fea0003800000 */
.L_x_406:
        /* <DEDUP_REMOVED lines=39> */
[----:B------:R-:W-:Y:S02]  /*aa90*/  FFMA.FTZ R5, R15, R9, -R5 ;  /* 0x000000090f057223 */ /* 0x000fe40000010805 */
        /* <DEDUP_REMOVED lines=8> */
[----:B------:R1:W-:Y:S01]  /*ab20*/  STS.128 [R23+0x3000], R8 ;  /* 0x0030000817007388 */ /* 0x0003e20000000c00 */
[----:B------:R-:W-:Y:S05]  /*ab30*/  BRA `(.L_x_405) ;  /* 0x0000253000007947 */ /* 0x000fea0003800000 */
.L_x_384:
[----:B------:R-:W-:Y:S01]  /*ab40*/  ISETP.NE.AND P0, PT, R237, 0x1, PT ;  /* 0x00000001ed00780c */ /* 0x000fe20003f05270 */
[----:B------:R-:W-:Y:S01]  /*ab50*/  IMAD.MOV.U32 R8, RZ, RZ, R12 ;  /* 0x000000ffff087224 */ /* 0x000fe200078e000c */
[----:B------:R-:W-:Y:S01]  /*ab60*/  ISETP.GE.AND P2, PT, R29, c[0x0][0x27c], PT ;  /* 0x00009f001d007a0c */ /* 0x000fe20003f46270 */
[----:B------:R-:W-:Y:S01]  /*ab70*/  IMAD.MOV.U32 R6, RZ, RZ, R10 ;  /* 0x000000ffff067224 */ /* 0x000fe200078e000a */
[----:B------:R-:W-:Y:S01]  /*ab80*/  SHF.R.S32.HI R40, RZ, 0x1f, R29 ;  /* 0x0000001fff287819 */ /* 0x000fe2000001141d */
[----:B------:R-:W-:Y:S01]  /*ab90*/  CS2R R22, SRZ ;  /* 0x0000000000167805 */ /* 0x000fe2000001ff00 */
[----:B------:R-:W-:-:S07]  /*aba0*/  CS2R R20, SRZ ;  /* 0x0000000000147805 */ /* 0x000fce000001ff00 */
[----:B------:R-:W-:-:S05]  /*abb0*/  @P0 IMAD.HI.U32 R3, R0, c[0x0][0x2c8], RZ ;  /* 0x0000b20000030a27 */ /* 0x000fca00078e00ff */
[----:B------:R-:W-:-:S04]  /*abc0*/  @P0 SHF.R.U32.HI R0, RZ, c[0x0][0x2cc], R3 ;  /* 0x0000b300ff000a19 */ /* 0x000fc80000011603 */
[----:B------:R-:W-:Y:S01]  /*abd0*/  SHF.R.S32.HI R3, RZ, 0x1f, R0 ;  /* 0x0000001fff037819 */ /* 0x000fe20000011400 */
[----:B------:R-:W-:-:S04]  /*abe0*/  IMAD.WIDE.U32 R8, R0, c[0x0][0x280], R8 ;  /* 0x0000a00000087a25 */ /* 0x000fc800078e0008 */
[C---:B------:R-:W-:Y:S01]  /*abf0*/  IMAD R5, R3.reuse, c[0x0][0x280], RZ ;  /* 0x0000a00003057a24 */ /* 0x040fe200078e02ff */
[----:B------:R-:W-:Y:S01]  /*ac00*/  LEA R14, P0, R8, c[0x0][0x270], 0x1 ;  /* 0x00009c00080e7a11 */ /* 0x000fe200078008ff */
[----:B------:R-:W-:Y:S02]  /*ac10*/  IMAD R3, R3, c[0x0][0x290], RZ ;  /* 0x0000a40003037a24 */ /* 0x000fe400078e02ff */
[C---:B------:R-:W-:Y:S02]  /*ac20*/  IMAD R5, R0.reuse, c[0x0][0x284], R5 ;  /* 0x0000a10000057a24 */ /* 0x040fe400078e0205 */
[----:B------:R-:W-:-:S04]  /*ac30*/  IMAD.WIDE.U32 R6, R0, c[0x0][0x290], R6 ;  /* 0x0000a40000067a25 */ /* 0x000fc800078e0006 */
[----:B------:R-:W-:Y:S02]  /*ac40*/  IMAD.IADD R5, R9, 0x1, R5 ;  /* 0x0000000109057824 */ /* 0x000fe400078e0205 */
[----:B------:R-:W-:-:S03]  /*ac50*/  IMAD R0, R0, c[0x0][0x294], R3 ;  /* 0x0000a50000007a24 */ /* 0x000fc600078e0203 */
[----:B------:R-:W-:Y:S01]  /*ac60*/  LEA.HI.X R12, R8, c[0x0][0x274], R5, 0x1, P0 ;  /* 0x00009d00080c7a11 */ /* 0x000fe200000f0c05 */
[----:B------:R-:W-:Y:S01]  /*ac70*/  IMAD.IADD R0, R7, 0x1, R0 ;  /* 0x0000000107007824 */ /* 0x000fe200078e0200 */
[----:B------:R-:W1:Y:S01]  /*ac80*/  SHFL.IDX PT, R8, R14, RZ, 0x1c1f ;  /* 0x001c1fff0e087589 */ /* 0x000e6200000e0000 */
[----:B------:R-:W-:-:S03]  /*ac90*/  LEA R13, P0, R6, c[0x0][0x288], 0x1 ;  /* 0x0000a200060d7a11 */ /* 0x000fc600078008ff */
[----:B------:R-:W2:Y:S01]  /*aca0*/  SHFL.IDX PT, R7, R12, RZ, 0x1c1f ;  /* 0x001c1fff0c077589 */ /* 0x000ea200000e0000 */
[----:B------:R-:W-:Y:S02]  /*acb0*/  LEA.HI.X R11, R6, c[0x0][0x28c], R0, 0x1, P0 ;  /* 0x0000a300060b7a11 */ /* 0x000fe400000f0c00 */
[----:B------:R-:W-:Y:S01]  /*acc0*/  ISETP.GE.OR P0, PT, R24, R25, P2 ;  /* 0x000000191800720c */ /* 0x000fe20001706670 */
[----:B------:R-:W3:Y:S04]  /*acd0*/  SHFL.IDX PT, R6, R13, RZ, 0x1c1f ;  /* 0x001c1fff0d067589 */ /* 0x000ee800000e0000 */
[----:B------:R-:W4:Y:S08]  /*ace0*/  SHFL.IDX PT, R5, R11, RZ, 0x1c1f ;  /* 0x001c1fff0b057589 */ /* 0x000f3000000e0000 */
[C---:B------:R-:W-:Y:S01]  /*acf0*/  @!P0 IMAD.SHL.U32 R0, R29.reuse, 0x2, RZ ;  /* 0x000000021d008824 */ /* 0x040fe200078e00ff */
[----:B------:R-:W-:-:S04]  /*ad00*/  @!P0 SHF.L.U64.HI R3, R29, 0x1, R40 ;  /* 0x000000011d038819 */ /* 0x000fc80000010228 */
[----:B-1----:R-:W-:-:S05]  /*ad10*/  @!P0 IADD3 R8, P1, R8, R0, RZ ;  /* 0x0000000008088210 */ /* 0x002fca0007f3e0ff */
[--C-:B--2---:R-:W-:Y:S01]  /*ad20*/  @!P0 IMAD.X R9, R7, 0x1, R3.reuse, P1 ;  /* 0x0000000107098824 */ /* 0x104fe200008e0603 */
[----:B---3--:R-:W-:Y:S01]  /*ad30*/  @!P0 IADD3 R6, P1, R6, R0, RZ ;  /* 0x0000000006068210 */ /* 0x008fe20007f3e0ff */
[----:B------:R-:W-:Y:S01]  /*ad40*/  CS2R R18, SRZ ;  /* 0x0000000000127805 */ /* 0x000fe2000001ff00 */
[----:B------:R-:W-:Y:S02]  /*ad50*/  CS2R R16, SRZ ;  /* 0x0000000000107805 */ /* 0x000fe4000001ff00 */
[----:B------:R1:W2:Y:S01]  /*ad60*/  @!P0 LD.E.128 R20, [R8.64] ;  /* 0x0000000808148980 */ /* 0x0002a2000c101d00 */
[----:B----4-:R-:W-:-:S05]  /*ad70*/  @!P0 IMAD.X R7, R5, 0x1, R3, P1 ;  /* 0x0000000105078824 */ /* 0x010fca00008e0603 */
[----:B------:R3:W4:Y:S01]  /*ad80*/  @!P0 LD.E.128 R16, [R6.64] ;  /* 0x0000000806108980 */ /* 0x000722000c101d00 */
[----:B------:R-:W-:Y:S01]  /*ad90*/  IADD3 R0, R24, 0x20, RZ ;  /* 0x0000002018007810 */ /* 0x000fe20007ffe0ff */
[----:B------:R-:W-:Y:S01]  /*ada0*/  BSSY B0, `(.L_x_408) ;  /* 0x0000024000007945 */ /* 0x000fe20003800000 */
[----:B------:R-:W-:Y:S01]  /*adb0*/  CS2R R38, SRZ ;  /* 0x0000000000267805 */ /* 0x000fe2000001ff00 */
[----:B------:R2:W2:Y:S01]  /*adc0*/  SHFL.IDX PT, R15, R12, 0x1, 0x1c1f ;  /* 0x003c1f000c0f7f89 */ /* 0x0004a200000e0000 */
[----:B------:R-:W-:Y:S01]  /*add0*/  ISETP.GE.AND P0, PT, R0, R25, PT ;  /* 0x000000190000720c */ /* 0x000fe20003f06270 */
[----:B------:R-:W-:Y:S01]  /*ade0*/  CS2R R36, SRZ ;  /* 0x0000000000247805 */ /* 0x000fe2000001ff00 */
[----:B------:R-:W-:Y:S01]  /*adf0*/  CS2R R34, SRZ ;  /* 0x0000000000227805 */ /* 0x000fe2000001ff00 */
[----:B------:R2:W2:Y:S01]  /*ae00*/  SHFL.IDX PT, R10, R11, 0x1, 0x1c1f ;  /* 0x003c1f000b0a7f89 */ /* 0x0004a200000e0000 */
[----:B------:R-:W-:-:S03]  /*ae10*/  CS2R R32, SRZ ;  /* 0x0000000000207805 */ /* 0x000fc6000001ff00 */
[----:B-1----:R1:W1:Y:S04]  /*ae20*/  SHFL.IDX PT, R9, R13, 0x1, 0x1c1f ;  /* 0x003c1f000d097f89 */ /* 0x00226800000e0000 */
[----:B---3--:R3:W1:Y:S01]  /*ae30*/  SHFL.IDX PT, R7, R14, 0x1, 0x1c1f ;  /* 0x003c1f000e077f89 */ /* 0x00866200000e0000 */
[----:B--2---:R-:W-:Y:S01]  /*ae40*/  IMAD.MOV.U32 R3, RZ, RZ, R20 ;  /* 0x000000ffff037224 */ /* 0x004fe200078e0014 */
[----:B------:R-:W-:Y:S01]  /*ae50*/  MOV R6, R22 ;  /* 0x0000001600067202 */ /* 0x000fe20000000f00 */
[----:B------:R-:W-:Y:S02]  /*ae60*/  IMAD.MOV.U32 R0, RZ, RZ, R21 ;  /* 0x000000ffff007224 */ /* 0x000fe400078e0015 */
[----:B------:R-:W-:Y:S01]  /*ae70*/  IMAD.MOV.U32 R5, RZ, RZ, R23 ;  /* 0x000000ffff057224 */ /* 0x000fe200078e0017 */
[----:B------:R-:W-:-:S02]  /*ae80*/  PRMT R28, R6, 0x7610, R28 ;  /* 0x00007610061c7816 */ /* 0x000fc4000000001c */
[----:B------:R-:W-:Y:S01]  /*ae90*/  PRMT R27, R0, 0x5410, R3 ;  /* 0x00005410001b7816 */ /* 0x000fe20000000003 */
[----:B----4-:R-:W-:Y:S01]  /*aea0*/  IMAD.MOV.U32 R6, RZ, RZ, R18 ;  /* 0x000000ffff067224 */ /* 0x010fe200078e0012 */
[----:B------:R-:W-:Y:S01]  /*aeb0*/  PRMT R31, R5, 0x7610, R31 ;  /* 0x00007610051f7816 */ /* 0x000fe2000000001f */
[----:B------:R-:W-:Y:S01]  /*aec0*/  IMAD.MOV.U32 R3, RZ, RZ, R16 ;  /* 0x000000ffff037224 */ /* 0x000fe200078e0010 */
[----:B------:R-:W-:Y:S01]  /*aed0*/  MOV R5, R19 ;  /* 0x0000001300057202 */ /* 0x000fe20000000f00 */
[----:B------:R-:W-:-:S03]  /*aee0*/  IMAD.MOV.U32 R0, RZ, RZ, R17 ;  /* 0x000000ffff007224 */ /* 0x000fc600078e0011 */
[----:B------:R-:W-:Y:S02]  /*aef0*/  PRMT R30, R5, 0x5410, R6 ;  /* 0x00005410051e7816 */ /* 0x000fe40000000006 */
[----:B------:R-:W-:Y:S01]  /*af00*/  PRMT R26, R0, 0x5410, R3 ;  /* 0x00005410001a7816 */ /* 0x000fe20000000003 */
[----:B------:R-:W-:Y:S05]  /*af10*/  @P0 BRA `(.L_x_409) ;  /* 0x000000c000000947 */ /* 0x000fea0003800000 */
[----:B-1-3--:R-:W-:Y:S01]  /*af20*/  CS2R R36, SRZ ;  /* 0x0000000000247805 */ /* 0x00afe2000001ff00 */
[----:B------:R-:W-:Y:S01]  /*af30*/  CS2R R34, SRZ ;  /* 0x0000000000227805 */ /* 0x000fe2000001ff00 */
[----:B------:R-:W-:Y:S01]  /*af40*/  CS2R R32, SRZ ;  /* 0x0000000000207805 */ /* 0x000fe2000001ff00 */
[----:B------:R-:W-:Y:S05]  /*af50*/  @P2 BRA `(.L_x_409) ;  /* 0x0000008000002947 */ /* 0x000fea0003800000 */
[C---:B------:R-:W-:Y:S01]  /*af60*/  IMAD.SHL.U32 R6, R29.reuse, 0x2, RZ ;  /* 0x000000021d067824 */ /* 0x040fe200078e00ff */
[----:B------:R-:W-:-:S04]  /*af70*/  SHF.L.U64.HI R0, R29, 0x1, R40 ;  /* 0x000000011d007819 */ /* 0x000fc80000010228 */
[-C--:B------:R-:W-:Y:S02]  /*af80*/  IADD3 R8, P1, R7, R6.reuse, RZ ;  /* 0x0000000607087210 */ /* 0x080fe40007f3e0ff */
[----:B------:R-:W-:-:S03]  /*af90*/  IADD3 R6, P0, R9, R6, RZ ;  /* 0x0000000609067210 */ /* 0x000fc60007f1e0ff */
[--C-:B------:R-:W-:Y:S02]  /*afa0*/  IMAD.X R9, R15, 0x1, R0.reuse, P1 ;  /* 0x000000010f097824 */ /* 0x100fe400008e0600 */
[----:B------:R-:W-:-:S03]  /*afb0*/  IMAD.X R7, R10, 0x1, R0, P0 ;  /* 0x000000010a077824 */ /* 0x000fc600000e0600 */
[----:B------:R1:W5:Y:S04]  /*afc0*/  LD.E.128 R36, [R8.64] ;  /* 0x0000000808247980 */ /* 0x000368000c101d00 */
[----:B------:R1:W5:Y:S02]  /*afd0*/  LD.E.128 R32, [R6.64] ;  /* 0x0000000806207980 */ /* 0x000364000c101d00 */
.L_x_409:
[----:B-1-3--:R-:W-:Y:S05]  /*afe0*/  BSYNC B0 ;  /* 0x0000000000007941 */ /* 0x00afea0003800000 */
.L_x_408:
[----:B------:R-:W1:Y:S01]  /*aff0*/  SHFL.IDX PT, R5, R14, 0x2, 0x1c1f ;  /* 0x005c1f000e057f89 */ /* 0x000e6200000e0000 */
[----:B------:R-:W-:Y:S01]  /*b000*/  IADD3 R0, R24, 0x40, RZ ;  /* 0x0000004018007810 */ /* 0x000fe20007ffe0ff */
[----:B------:R-:W-:Y:S01]  /*b010*/  CS2R R54, SRZ ;  /* 0x0000000000367805 */ /* 0x000fe2000001ff00 */
[----:B------:R-:W-:Y:S01]  /*b020*/  CS2R R52, SRZ ;  /* 0x0000000000347805 */ /* 0x000fe2000001ff00 */
[----:B------:R-:W2:Y:S01]  /*b030*/  SHFL.IDX PT, R7, R12, 0x2, 0x1c1f ;  /* 0x005c1f000c077f89 */ /* 0x000ea200000e0000 */
[----:B------:R-:W-:-:S03]  /*b040*/  ISETP.GE.OR P0, PT, R0, R25, P2 ;  /* 0x000000190000720c */ /* 0x000fc60001706670 */
[----:B------:R-:W3:Y:S04]  /*b050*/  SHFL.IDX PT, R6, R13, 0x2, 0x1c1f ;  /* 0x005c1f000d067f89 */ /* 0x000ee800000e0000 */
[----:B------:R-:W4:Y:S06]  /*b060*/  SHFL.IDX PT, R10, R11, 0x2, 0x1c1f ;  /* 0x005c1f000b0a7f89 */ /* 0x000f2c00000e0000 */
[C---:B------:R-:W-:Y:S01]  /*b070*/  @!P0 IMAD.SHL.U32 R0, R29.reuse, 0x2, RZ ;  /* 0x000000021d008824 */ /* 0x040fe200078e00ff */
[----:B------:R-:W-:-:S04]  /*b080*/  @!P0 SHF.L.U64.HI R3, R29, 0x1, R40 ;  /* 0x000000011d038819 */ /* 0x000fc80000010228 */
[----:B-1----:R-:W-:-:S05]  /*b090*/  @!P0 IADD3 R8, P1, R5, R0, RZ ;  /* 0x0000000005088210 */ /* 0x002fca0007f3e0ff */
[----:B--2---:R-:W-:Y:S01]  /*b0a0*/  @!P0 IMAD.X R9, R7, 0x1, R3, P1 ;  /* 0x0000000107098824 */ /* 0x004fe200008e0603 */
[----:B---3--:R-:W-:Y:S01]  /*b0b0*/  @!P0 IADD3 R6, P1, R6, R0, RZ ;  /* 0x0000000006068210 */ /* 0x008fe20007f3e0ff */
[----:B------:R-:W-:-:S03]  /*b0c0*/  CS2R R50, SRZ ;  /* 0x0000000000327805 */ /* 0x000fc6000001ff00 */
[----:B------:R1:W2:Y:S01]  /*b0d0*/  @!P0 LD.E.128 R52, [R8.64] ;  /* 0x0000000808348980 */ /* 0x0002a2000c101d00 */
[----:B------:R-:W-:Y:S01]  /*b0e0*/  CS2R R48, SRZ ;  /* 0x0000000000307805 */ /* 0x000fe2000001ff00 */
[----:B----4-:R-:W-:-:S05]  /*b0f0*/  @!P0 IMAD.X R7, R10, 0x1, R3, P1 ;  /* 0x000000010a078824 */ /* 0x010fca00008e0603 */
[----:B------:R3:W4:Y:S01]  /*b100*/  @!P0 LD.E.128 R48, [R6.64] ;  /* 0x0000000806308980 */ /* 0x000722000c101d00 */
[----:B------:R-:W-:Y:S01]  /*b110*/  IADD3 R0, R24, 0x60, RZ ;  /* 0x0000006018007810 */ /* 0x000fe20007ffe0ff */
[----:B-----5:R-:W-:Y:S01]  /*b120*/  IMAD.MOV.U32 R5, RZ, RZ, R39 ;  /* 0x000000ffff057224 */ /* 0x020fe200078e0027 */
[----:B------:R-:W-:Y:S01]  /*b130*/  BSSY B0, `(.L_x_410) ;  /* 0x000002d000007945 */ /* 0x000fe20003800000 */
[----:B------:R-:W-:Y:S01]  /*b140*/  IMAD.MOV.U32 R3, RZ, RZ, R36 ;  /* 0x000000ffff037224 */ /* 0x000fe200078e0024 */
[----:B------:R-:W-:Y:S01]  /*b150*/  ISETP.GE.AND P0, PT, R0, R25, PT ;  /* 0x000000190000720c */ /* 0x000fe20003f06270 */
[----:B------:R-:W2:Y:S01]  /*b160*/  SHFL.IDX PT, R12, R12, 0x3, 0x1c1f ;  /* 0x007c1f000c0c7f89 */ /* 0x000ea200000e0000 */
[----:B------:R-:W-:Y:S01]  /*b170*/  MOV R0, R37 ;  /* 0x0000002500007202 */ /* 0x000fe20000000f00 */
[----:B------:R-:W-:Y:S01]  /*b180*/  CS2R R66, SRZ ;  /* 0x0000000000427805 */ /* 0x000fe2000001ff00 */
[----:B------:R-:W-:Y:S01]  /*b190*/  CS2R R64, SRZ ;  /* 0x0000000000407805 */ /* 0x000fe2000001ff00 */
[----:B------:R2:W2:Y:S01]  /*b1a0*/  SHFL.IDX PT, R10, R11, 0x3, 0x1c1f ;  /* 0x007c1f000b0a7f89 */ /* 0x0004a200000e0000 */
[----:B------:R-:W-:Y:S01]  /*b1b0*/  PRMT R68, R0, 0x5410, R3 ;  /* 0x0000541000447816 */ /* 0x000fe20000000003 */
[----:B------:R-:W-:Y:S01]  /*b1c0*/  IMAD.MOV.U32 R3, RZ, RZ, R32 ;  /* 0x000000ffff037224 */ /* 0x000fe200078e0020 */
[----:B------:R-:W-:Y:S01]  /*b1d0*/  CS2R R62, SRZ ;  /* 0x00000000003e7805 */ /* 0x000fe2000001ff00 */
[----:B------:R-:W-:Y:S01]  /*b1e0*/  IMAD.MOV.U32 R0, RZ, RZ, R33 ;  /* 0x000000ffff007224 */ /* 0x000fe200078e0021 */
[----:B------:R-:W-:Y:S01]  /*b1f0*/  CS2R R60, SRZ ;  /* 0x00000000003c7805 */ /* 0x000fe2000001ff00 */
[----:B-1----:R1:W1:Y:S03]  /*b200*/  SHFL.IDX PT, R9, R13, 0x3, 0x1c1f ;  /* 0x007c1f000d097f89 */ /* 0x00226600000e0000 */
[----:B------:R-:W-:Y:S01]  /*b210*/  PRMT R59, R0, 0x5410, R3 ;  /* 0x00005410003b7816 */ /* 0x000fe20000000003 */
[----:B---3--:R-:W-:Y:S01]  /*b220*/  IMAD.MOV.U32 R6, RZ, RZ, R38 ;  /* 0x000000ffff067224 */ /* 0x008fe200078e0026 */
[----:B------:R3:W1:Y:S04]  /*b230*/  SHFL.IDX PT, R7, R14, 0x3, 0x1c1f ;  /* 0x007c1f000e077f89 */ /* 0x00066800000e0000 */
[----:B------:R-:W-:Y:S01]  /*b240*/  PRMT R70, R5, 0x5410, R6 ;  /* 0x0000541005467816 */ /* 0x000fe20000000006 */
[----:B------:R-:W-:-:S02]  /*b250*/  IMAD.MOV.U32 R6, RZ, RZ, R34 ;  /* 0x000000ffff067224 */ /* 0x000fc400078e0022 */
[----:B------:R-:W-:-:S05]  /*b260*/  IMAD.MOV.U32 R5, RZ, RZ, R35 ;  /* 0x000000ffff057224 */ /* 0x000fca00078e0023 */
[----:B------:R-:W-:Y:S01]  /*b270*/  PRMT R69, R5, 0x5410, R6 ;  /* 0x0000541005457816 */ /* 0x000fe20000000006 */
[----:B--2---:R-:W-:Y:S01]  /*b280*/  IMAD.MOV.U32 R5, RZ, RZ, R55 ;  /* 0x000000ffff057224 */ /* 0x004fe200078e0037 */
[----:B------:R-:W-:Y:S01]  /*b290*/  MOV R6, R54 ;  /* 0x0000003600067202 */ /* 0x000fe20000000f00 */
[----:B------:R-:W-:Y:S02]  /*b2a0*/  IMAD.MOV.U32 R3, RZ, RZ, R52 ;  /* 0x000000ffff037224 */ /* 0x000fe400078e0034 */
[----:B------:R-:W-:Y:S01]  /*b2b0*/  IMAD.MOV.U32 R0, RZ, RZ, R53 ;  /* 0x000000ffff007224 */ /* 0x000fe200078e0035 */
[----:B------:R-:W-:Y:S01]  /*b2c0*/  PRMT R77, R5, 0x5410, R6 ;  /* 0x00005410054d7816 */ /* 0x000fe20000000006 */
[----:B----4-:R-:W-:-:S03]  /*b2d0*/  IMAD.MOV.U32 R6, RZ, RZ, R50 ;  /* 0x000000ffff067224 */ /* 0x010fc600078e0032 */
[----:B------:R-:W-:Y:S01]  /*b2e0*/  PRMT R75, R0, 0x5410, R3 ;  /* 0x00005410004b7816 */ /* 0x000fe20000000003 */
[----:B------:R-:W-:Y:S01]  /*b2f0*/  IMAD.MOV.U32 R3, RZ, RZ, R48 ;  /* 0x000000ffff037224 */ /* 0x000fe200078e0030 */
[----:B------:R-:W-:Y:S01]  /*b300*/  MOV R5, R51 ;  /* 0x0000003300057202 */ /* 0x000fe20000000f00 */
[----:B------:R-:W-:-:S03]  /*b310*/  IMAD.MOV.U32 R0, RZ, RZ, R49 ;  /* 0x000000ffff007224 */ /* 0x000fc600078e0031 */
[----:B------:R-:W-:Y:S02]  /*b320*/  PRMT R76, R5, 0x5410, R6 ;  /* 0x00005410054c7816 */ /* 0x000fe40000000006 */
[----:B------:R-:W-:Y:S01]  /*b330*/  PRMT R74, R0, 0x5410, R3 ;  /* 0x00005410004a7816 */ /* 0x000fe20000000003 */
[----:B------:R-:W-:Y:S05]  /*b340*/  @P0 BRA `(.L_x_411) ;  /* 0x000000b000000947 */ /* 0x000fea0003800000 */
[C---:B-1-3--:R-:W-:Y:S01]  /*b350*/  IMAD.SHL.U32 R3, R29.reuse, 0x2, RZ ;  /* 0x000000021d037824 */ /* 0x04afe200078e00ff */
[----:B------:R-:W-:Y:S01]  /*b360*/  SHF.L.U64.HI R0, R29, 0x1, R40 ;  /* 0x000000011d007819 */ /* 0x000fe20000010228 */
[----:B------:R-:W-:Y:S01]  /*b370*/  CS2R R64, SRZ ;  /* 0x0000000000407805 */ /* 0x000fe2000001ff00 */
[----:B------:R-:W-:Y:S01]  /*b380*/  CS2R R62, SRZ ;  /* 0x00000000003e7805 */ /* 0x000fe2000001ff00 */
[----:B------:R-:W-:Y:S01]  /*b390*/  CS2R R60, SRZ ;  /* 0x00000000003c7805 */ /* 0x000fe2000001ff00 */
[-C--:B------:R-:W-:Y:S02]  /*b3a0*/  IADD3 R8, P1, R7, R3.reuse, RZ ;  /* 0x0000000307087210 */ /* 0x080fe40007f3e0ff */
[----:B------:R-:W-:-:S03]  /*b3b0*/  IADD3 R6, P0, R9, R3, RZ ;  /* 0x0000000309067210 */ /* 0x000fc60007f1e0ff */
[--C-:B------:R-:W-:Y:S02]  /*b3c0*/  IMAD.X R9, R12, 0x1, R0.reuse, P1 ;  /* 0x000000010c097824 */ /* 0x100fe400008e0600 */
[----:B------:R-:W-:-:S03]  /*b3d0*/  IMAD.X R7, R10, 0x1, R0, P0 ;  /* 0x000000010a077824 */ /* 0x000fc600000e0600 */
[----:B------:R1:W5:Y:S04]  /*b3e0*/  @!P2 LD.E.128 R64, [R8.64] ;  /* 0x000000080840a980 */ /* 0x000368000c101d00 */
[----:B------:R1:W5:Y:S02]  /*b3f0*/  @!P2 LD.E.128 R60, [R6.64] ;  /* 0x00000008063ca980 */ /* 0x000364000c101d00 */
.L_x_411:
[----:B-1-3--:R-:W-:Y:S05]  /*b400*/  BSYNC B0 ;  /* 0x0000000000007941 */ /* 0x00afea0003800000 */
.L_x_410:
[----:B------:R-:W-:Y:S01]  /*b410*/  IADD3 R5, -R209, R25, RZ ;  /* 0x00000019d1057210 */ /* 0x000fe20007ffe1ff */
[----:B-----5:R-:W-:Y:S01]  /*b420*/  IMAD.MOV.U32 R0, RZ, RZ, R66 ;  /* 0x000000ffff007224 */ /* 0x020fe200078e0042 */
[----:B------:R-:W-:-:S04]  /*b430*/  DEPBAR.LE SB0, 0x1 ;  /* 0x000080400000791a */ /* 0x000fc80000000000 */
[----:B------:R-:W-:Y:S01]  /*b440*/  IMNMX R47, R5, 0x80, PT ;  /* 0x00000080052f7817 */ /* 0x000fe20003800200 */
[----:B------:R-:W-:Y:S01]  /*b450*/  IMAD.MOV.U32 R6, RZ, RZ, R67 ;  /* 0x000000ffff067224 */ /* 0x000fe200078e0043 */
[----:B------:R-:W-:Y:S01]  /*b460*/  MOV R5, R63 ;  /* 0x0000003f00057202 */ /* 0x000fe20000000f00 */
[----:B------:R-:W-:Y:S01]  /*b470*/  IMAD.MOV.U32 R3, RZ, RZ, R64 ;  /* 0x000000ffff037224 */ /* 0x000fe200078e0040 */
[----:B------:R-:W-:Y:S01]  /*b480*/  BAR.SYNC.DEFER_BLOCKING 0x0 ;  /* 0x0000000000007b1d */ /* 0x000fe20000010000 */
[----:B------:R-:W-:Y:S02]  /*b490*/  ISETP.GE.OR P0, PT, R58, R47, P2 ;  /* 0x0000002f3a00720c */ /* 0x000fe40001706670 */
[----:B------:R-:W-:Y:S01]  /*b4a0*/  PRMT R81, R6, 0x5410, R0 ;  /* 0x0000541006517816 */ /* 0x000fe20000000000 */
[----:B------:R-:W-:Y:S02]  /*b4b0*/  IMAD.MOV.U32 R0, RZ, RZ, R65 ;  /* 0x000000ffff007224 */ /* 0x000fe400078e0041 */
[----:B------:R-:W-:Y:S01]  /*b4c0*/  IMAD.MOV.U32 R6, RZ, RZ, R62 ;  /* 0x000000ffff067224 */ /* 0x000fe200078e003e */
[----:B------:R-:W-:Y:S02]  /*b4d0*/  BSSY B0, `(.L_x_412) ;  /* 0x000006e000007945 */ /* 0x000fe40003800000 */
[----:B------:R-:W-:Y:S01]  /*b4e0*/  PRMT R79, R0, 0x5410, R3 ;  /* 0x00005410004f7816 */ /* 0x000fe20000000003 */
[----:B------:R-:W-:Y:S01]  /*b4f0*/  IMAD.MOV.U32 R3, RZ, RZ, R60 ;  /* 0x000000ffff037224 */ /* 0x000fe200078e003c */
[----:B------:R-:W-:-:S02]  /*b500*/  MOV R0, R61 ;  /* 0x0000003d00007202 */ /* 0x000fc40000000f00 */
[----:B------:R-:W-:Y:S02]  /*b510*/  PRMT R80, R5, 0x5410, R6 ;  /* 0x0000541005507816 */ /* 0x000fe40000000006 */
[----:B------:R-:W-:Y:S01]  /*b520*/  PRMT R78, R0, 0x5410, R3 ;  /* 0x00005410004e7816 */ /* 0x000fe20000000003 */
[----:B------:R-:W-:Y:S05]  /*b530*/  @P0 BRA `(.L_x_413) ;  /* 0x0000067000000947 */ /* 0x000fea0003800000 */
[----:B------:R-:W-:Y:S01]  /*b540*/  IMAD.SHL.U32 R0, R58, 0x40, RZ ;  /* 0x000000403a007824 */ /* 0x000fe200078e00ff */
[----:B------:R-:W-:Y:S01]  /*b550*/  IADD3 R6, R29, c[0x0][0x27c], RZ ;  /* 0x00009f001d067a10 */ /* 0x000fe20007ffe0ff */
[----:B------:R-:W-:-:S03]  /*b560*/  IMAD.SHL.U32 R7, R213, 0x200, RZ ;  /* 0x00000200d5077824 */ /* 0x000fc600078e00ff */
[----:B------:R-:W-:-:S04]  /*b570*/  LOP3.LUT R0, R0, 0x1c0, RZ, 0xc0, !PT ;  /* 0x000001c000007812 */ /* 0x000fc800078ec0ff */
[C---:B------:R-:W-:Y:S02]  /*b580*/  LOP3.LUT R3, R0.reuse, 0x38, R29, 0xf8, !PT ;  /* 0x0000003800037812 */ /* 0x040fe400078ef81d */
[----:B------:R-:W-:Y:S02]  /*b590*/  SHF.R.U32.HI R5, RZ, 0x3, R0 ;  /* 0x00000003ff057819 */ /* 0x000fe40000011600 */
[----:B------:R-:W-:Y:S02]  /*b5a0*/  LOP3.LUT R0, R0, 0x38, R6, 0xf8, !PT ;  /* 0x0000003800007812 */ /* 0x000fe400078ef806 */
[C-C-:B------:R-:W-:Y:S02]  /*b5b0*/  LOP3.LUT R3, R7.reuse, R3, R5.reuse, 0xf6, !PT ;  /* 0x0000000307037212 */ /* 0x140fe400078ef605 */
[----:B------:R-:W-:Y:S02]  /*b5c0*/  LOP3.LUT R0, R7, R0, R5, 0xf6, !PT ;  /* 0x0000000007007212 */ /* 0x000fe400078ef605 */
[----:B------:R-:W-:Y:S01]  /*b5d0*/  SHF.R.U64 R7, R16, 0x10, R17 ;  /* 0x0000001010077819 */ /* 0x000fe20000001211 */
[----:B------:R-:W-:Y:S01]  /*b5e0*/  IMAD.SHL.U32 R45, R3, 0x2, RZ ;  /* 0x00000002032d7824 */ /* 0x000fe200078e00ff */
[----:B------:R-:W-:Y:S01]  /*b5f0*/  SHF.R.U64 R16, R18, 0x10, R19 ;  /* 0x0000001012107819 */ /* 0x000fe20000001213 */
[----:B------:R-:W-:Y:S01]  /*b600*/  IMAD.SHL.U32 R43, R0, 0x2, RZ ;  /* 0x00000002002b7824 */ /* 0x000fe200078e00ff */
[----:B------:R-:W-:-:S02]  /*b610*/  SHF.R.U64 R0, R20, 0x10, R21 ;  /* 0x0000001014007819 */ /* 0x000fc40000001215 */
[----:B------:R-:W1:Y:S01]  /*b620*/  LDS.128 R12, [R45+0x6100] ;  /* 0x006100002d0c7984 */ /* 0x000e620000000c00 */
[----:B------:R-:W-:Y:S02]  /*b630*/  SHF.R.U32.HI R18, RZ, 0x10, R19 ;  /* 0x00000010ff127819 */ /* 0x000fe40000011613 */
[----:B------:R-:W-:Y:S01]  /*b640*/  PRMT R19, R27, 0x5432, R0 ;  /* 0x000054321b137816 */ /* 0x000fe20000000000 */
[----:B------:R-:W2:Y:S01]  /*b650*/  LDS.128 R8, [R43+0x6100] ;  /* 0x006100002b087984 */ /* 0x000ea20000000c00 */
[----:B------:R-:W-:Y:S02]  /*b660*/  SHF.R.U32.HI R3, RZ, 0x10, R21 ;  /* 0x00000010ff037819 */ /* 0x000fe40000011615 */
[----:B------:R-:W-:Y:S02]  /*b670*/  PRMT R0, R26, 0x5432, R7 ;  /* 0x000054321a007816 */ /* 0x000fe40000000007 */
[--C-:B------:R-:W-:Y:S02]  /*b680*/  SHF.R.U32.HI R6, RZ, 0x10, R23.reuse ;  /* 0x00000010ff067819 */ /* 0x100fe40000011617 */
[----:B------:R-:W-:Y:S01]  /*b690*/  SHF.R.U64 R5, R22, 0x10, R23 ;  /* 0x0000001016057819 */ /* 0x000fe20000001217 */
[----:B------:R-:W-:Y:S01]  /*b6a0*/  IMAD.U32 R40, R0, 0x10000, RZ ;  /* 0x0001000000287824 */ /* 0x000fe200078e00ff */
[----:B------:R-:W-:-:S02]  /*b6b0*/  SHF.R.U32.HI R17, RZ, 0x10, R17 ;  /* 0x00000010ff117819 */ /* 0x000fc40000011611 */
[----:B------:R-:W-:Y:S02]  /*b6c0*/  PRMT R21, R27, 0x5410, R3 ;  /* 0x000054101b157816 */ /* 0x000fe40000000003 */
[----:B------:R-:W-:Y:S02]  /*b6d0*/  PRMT R27, R31, 0x5410, R6 ;  /* 0x000054101f1b7816 */ /* 0x000fe40000000006 */
[----:B------:R-:W-:Y:S02]  /*b6e0*/  PRMT R28, R28, 0x5410, R5 ;  /* 0x000054101c1c7816 */ /* 0x000fe40000000005 */
[----:B------:R-:W-:Y:S02]  /*b6f0*/  PRMT R17, R26, 0x5410, R17 ;  /* 0x000054101a117816 */ /* 0x000fe40000000011 */
[----:B------:R-:W-:Y:S02]  /*b700*/  PRMT R26, R30, 0x5432, R16 ;  /* 0x000054321e1a7816 */ /* 0x000fe40000000010 */
[----:B------:R-:W-:-:S02]  /*b710*/  LOP3.LUT R46, R0, 0xffff0000, RZ, 0xc0, !PT ;  /* 0xffff0000002e7812 */ /* 0x000fc400078ec0ff */
[----:B------:R-:W-:Y:S01]  /*b720*/  PRMT R25, R30, 0x5410, R18 ;  /* 0x000054101e197816 */ /* 0x000fe20000000012 */
[C---:B-1----:R-:W-:Y:S01]  /*b730*/  IMAD.U32 R22, R14.reuse, 0x10000, RZ ;  /* 0x000100000e167824 */ /* 0x042fe200078e00ff */
[----:B------:R-:W-:Y:S01]  /*b740*/  LOP3.LUT R31, R14, 0xffff0000, RZ, 0xc0, !PT ;  /* 0xffff00000e1f7812 */ /* 0x000fe200078ec0ff */
[----:B------:R-:W-:Y:S01]  /*b750*/  IMAD.U32 R14, R19, 0x10000, RZ ;  /* 0x00010000130e7824 */ /* 0x000fe200078e00ff */
[----:B------:R-:W-:Y:S01]  /*b760*/  LOP3.LUT R18, R12, 0xffff0000, RZ, 0xc0, !PT ;  /* 0xffff00000c127812 */ /* 0x000fe200078ec0ff */
[C---:B--2---:R-:W-:Y:S01]  /*b770*/  IMAD.U32 R3, R8.reuse, 0x10000, RZ ;  /* 0x0001000008037824 */ /* 0x044fe200078e00ff */
[----:B------:R-:W-:Y:S01]  /*b780*/  LOP3.LUT R5, R8, 0xffff0000, RZ, 0xc0, !PT ;  /* 0xffff000008057812 */ /* 0x000fe200078ec0ff */
[----:B------:R-:W-:Y:S01]  /*b790*/  IMAD.U32 R16, R12, 0x10000, RZ ;  /* 0x000100000c107824 */ /* 0x000fe200078e00ff */
[----:B------:R-:W-:Y:S01]  /*b7a0*/  SHF.L.U32 R7, R9, 0x10, RZ ;  /* 0x0000001009077819 */ /* 0x000fe200000006ff */
[----:B------:R-:W-:Y:S01]  /*b7b0*/  FMUL.FTZ R8, R3, R40 ;  /* 0x0000002803087220 */ /* 0x000fe20000410000 */
[----:B------:R-:W-:Y:S01]  /*b7c0*/  LOP3.LUT R6, R9, 0xffff0000, RZ, 0xc0, !PT ;  /* 0xffff000009067812 */ /* 0x000fe200078ec0ff */
[C---:B------:R-:W-:Y:S01]  /*b7d0*/  IMAD.U32 R9, R10.reuse, 0x10000, RZ ;  /* 0x000100000a097824 */ /* 0x040fe200078e00ff */
[----:B------:R-:W-:Y:S01]  /*b7e0*/  LOP3.LUT R23, R10, 0xffff0000, RZ, 0xc0, !PT ;  /* 0xffff00000a177812 */ /* 0x000fe200078ec0ff */
[C---:B------:R-:W-:Y:S01]  /*b7f0*/  IMAD.U32 R24, R15.reuse, 0x10000, RZ ;  /* 0x000100000f187824 */ /* 0x040fe200078e00ff */
[----:B------:R-:W-:Y:S01]  /*b800*/  LOP3.LUT R30, R15, 0xffff0000, RZ, 0xc0, !PT ;  /* 0xffff00000f1e7812 */ /* 0x000fe200078ec0ff */
[-C--:B------:R-:W-:Y:S01]  /*b810*/  FMUL.FTZ R3, R3, R14.reuse ;  /* 0x0000000e03037220 */ /* 0x080fe20000410000 */
[----:B------:R-:W-:Y:S01]  /*b820*/  LOP3.LUT R10, R19, 0xffff0000, RZ, 0xc0, !PT ;  /* 0xffff0000130a7812 */ /* 0x000fe200078ec0ff */
[C---:B------:R-:W-:Y:S01]  /*b830*/  FFMA.FTZ R44, R16.reuse, R14, -R8 ;  /* 0x0000000e102c7223 */ /* 0x040fe20000010808 */
[----:B------:R-:W-:Y:S01]  /*b840*/  SHF.L.U32 R12, R11, 0x10, RZ ;  /* 0x000000100b0c7819 */ /* 0x000fe200000006ff */
[----:B------:R-:W-:Y:S01]  /*b850*/  FMUL.FTZ R0, R5, R46 ;  /* 0x0000002e05007220 */ /* 0x000fe20000410000 */
[----:B------:R-:W-:Y:S01]  /*b860*/  LOP3.LUT R15, R11, 0xffff0000, RZ, 0xc0, !PT ;  /* 0xffff00000b0f7812 */ /* 0x000fe200078ec0ff */
[----:B------:R-:W-:Y:S01]  /*b870*/  IMAD.U32 R11, R17, 0x10000, RZ ;  /* 0x00010000110b7824 */ /* 0x000fe200078e00ff */
[----:B------:R-:W-:Y:S01]  /*b880*/  SHF.L.U32 R20, R13, 0x10, RZ ;  /* 0x000000100d147819 */ /* 0x000fe200000006ff */
[----:B------:R-:W-:Y:S01]  /*b890*/  IMAD.U32 R8, R21, 0x10000, RZ ;  /* 0x0001000015087824 */ /* 0x000fe200078e00ff */
[----:B------:R-:W-:Y:S01]  /*b8a0*/  LOP3.LUT R14, R17, 0xffff0000, RZ, 0xc0, !PT ;  /* 0xffff0000110e7812 */ /* 0x000fe200078ec0ff */
[----:B------:R-:W-:Y:S01]  /*b8b0*/  FFMA.FTZ R42, R16, R40, R3 ;  /* 0x00000028102a7223 */ /* 0x000fe20000010003 */
[----:B------:R-:W-:Y:S01]  /*b8c0*/  LOP3.LUT R13, R13, 0xffff0000, RZ, 0xc0, !PT ;  /* 0xffff00000d0d7812 */ /* 0x000fe200078ec0ff */
[-C--:B------:R-:W-:Y:S01]  /*b8d0*/  FMUL.FTZ R5, R5, R10.reuse ;  /* 0x0000000a05057220 */ /* 0x080fe20000410000 */
[----:B------:R-:W-:Y:S01]  /*b8e0*/  LOP3.LUT R19, R26, 0xffff0000, RZ, 0xc0, !PT ;  /* 0xffff00001a137812 */ /* 0x000fe200078ec0ff */
[----:B------:R-:W-:Y:S01]  /*b8f0*/  FFMA.FTZ R41, R18, R10, -R0 ;  /* 0x0000000a12297223 */ /* 0x000fe20000010800 */
[----:B------:R-:W-:Y:S01]  /*b900*/  SHF.L.U32 R10, R26, 0x10, RZ ;  /* 0x000000101a0a7819 */ /* 0x000fe200000006ff */
[----:B------:R-:W-:-:S02]  /*b910*/  FMUL.FTZ R3, R7, R11 ;  /* 0x0000000b07037220 */ /* 0x000fc40000410000 */
[----:B------:R-:W-:Y:S02]  /*b920*/  FMUL.FTZ R0, R7, R8 ;  /* 0x0000000807007220 */ /* 0x000fe40000410000 */
[----:B------:R-:W-:Y:S02]  /*b930*/  FFMA.FTZ R40, R18, R46, R5 ;  /* 0x0000002e12287223 */ /* 0x000fe40000010005 */
[C---:B------:R-:W-:Y:S01]  /*b940*/  FFMA.FTZ R18, R20.reuse, R8, -R3 ;  /* 0x0000000814127223 */ /* 0x040fe20000010803 */
[----:B------:R-:W-:Y:S01]  /*b950*/  LOP3.LUT R3, R21, 0xffff0000, RZ, 0xc0, !PT ;  /* 0xffff000015037812 */ /* 0x000fe200078ec0ff */
[----:B------:R-:W-:Y:S01]  /*b960*/  FFMA.FTZ R17, R20, R11, R0 ;  /* 0x0000000b14117223 */ /* 0x000fe20000010000 */
[----:B------:R-:W-:Y:S01]  /*b970*/  LOP3.LUT R8, R27, 0xffff0000, RZ, 0xc0, !PT ;  /* 0xffff00001b087812 */ /* 0x000fe200078ec0ff */
[----:B------:R-:W-:Y:S02]  /*b980*/  FMUL.FTZ R0, R6, R14 ;  /* 0x0000000e06007220 */ /* 0x000fe40000410000 */
[----:B------:R-:W-:-:S02]  /*b990*/  IMAD.U32 R7, R28, 0x10000, RZ ;  /* 0x000100001c077824 */ /* 0x000fc400078e00ff */
[-C--:B------:R-:W-:Y:S02]  /*b9a0*/  FFMA.FTZ R16, R13, R3.reuse, -R0 ;  /* 0x000000030d107223 */ /* 0x080fe40000010800 */
[----:B------:R-:W-:Y:S02]  /*b9b0*/  FMUL.FTZ R5, R6, R3 ;  /* 0x0000000306057220 */ /* 0x000fe40000410000 */
[----:B------:R-:W-:Y:S02]  /*b9c0*/  FMUL.FTZ R0, R9, R7 ;  /* 0x0000000709007220 */ /* 0x000fe40000410000 */
[----:B------:R-:W-:Y:S02]  /*b9d0*/  IMAD.U32 R20, R25, 0x10000, RZ ;  /* 0x0001000019147824 */ /* 0x000fe400078e00ff */
[----:B------:R-:W-:Y:S02]  /*b9e0*/  IMAD.U32 R6, R27, 0x10000, RZ ;  /* 0x000100001b067824 */ /* 0x000fe400078e00ff */
[----:B------:R-:W-:-:S02]  /*b9f0*/  FMUL.FTZ R3, R9, R10 ;  /* 0x0000000a09037220 */ /* 0x000fc40000410000 */
[----:B------:R-:W-:Y:S01]  /*ba00*/  FFMA.FTZ R9, R13, R14, R5 ;  /* 0x0000000e0d097223 */ /* 0x000fe20000010005 */
[----:B------:R-:W-:Y:S01]  /*ba10*/  LOP3.LUT R13, R25, 0xffff0000, RZ, 0xc0, !PT ;  /* 0xffff0000190d7812 */ /* 0x000fe200078ec0ff */
[----:B------:R-:W-:Y:S02]  /*ba20*/  FFMA.FTZ R10, R22, R10, R0 ;  /* 0x0000000a160a7223 */ /* 0x000fe40000010000 */
[C---:B------:R-:W-:Y:S01]  /*ba30*/  FMUL.FTZ R5, R12.reuse, R20 ;  /* 0x000000140c057220 */ /* 0x040fe20000410000 */
[----:B------:R-:W-:Y:S01]  /*ba40*/  F2FP.BF16.PACK_AB R9, R9, R17 ;  /* 0x000000110909723e */ /* 0x000fe200000010ff */
[-C--:B------:R-:W-:Y:S01]  /*ba50*/  FMUL.FTZ R0, R12, R6.reuse ;  /* 0x000000060c007220 */ /* 0x080fe20000410000 */
[----:B------:R-:W-:Y:S01]  /*ba60*/  LOP3.LUT R12, R28, 0xffff0000, RZ, 0xc0, !PT ;  /* 0xffff00001c0c7812 */ /* 0x000fe200078ec0ff */
[----:B------:R-:W-:Y:S02]  /*ba70*/  FFMA.FTZ R14, R22, R7, -R3 ;  /* 0x00000007160e7223 */ /* 0x000fe40000010803 */
[----:B------:R-:W-:-:S02]  /*ba80*/  FFMA.FTZ R11, R24, R6, -R5 ;  /* 0x00000006180b7223 */ /* 0x000fc40000010805 */
[----:B------:R-:W-:Y:S02]  /*ba90*/  FFMA.FTZ R7, R24, R20, R0 ;  /* 0x0000001418077223 */ /* 0x000fe40000010000 */
[----:B------:R-:W-:Y:S02]  /*baa0*/  FMUL.FTZ R6, R23, R19 ;  /* 0x0000001317067220 */ /* 0x000fe40000410000 */
[----:B------:R-:W-:Y:S02]  /*bab0*/  FMUL.FTZ R3, R15, R13 ;  /* 0x0000000d0f037220 */ /* 0x000fe40000410000 */
[----:B------:R-:W-:Y:S02]  /*bac0*/  FMUL.FTZ R5, R23, R12 ;  /* 0x0000000c17057220 */ /* 0x000fe40000410000 */
[----:B------:R-:W-:Y:S02]  /*bad0*/  FMUL.FTZ R0, R15, R8 ;  /* 0x000000080f007220 */ /* 0x000fe40000410000 */
[----:B------:R-:W-:Y:S01]  /*bae0*/  FFMA.FTZ R6, R31, R12, -R6 ;  /* 0x0000000c1f067223 */ /* 0x000fe20000010806 */
        /* <DEDUP_REMOVED lines=8> */
[----:B------:R-:W-:Y:S02]  /*bb70*/  F2FP.BF16.PACK_AB R10, R5, R10 ;  /* 0x0000000a050a723e */ /* 0x000fe400000010ff */
[----:B------:R-:W-:Y:S01]  /*bb80*/  F2FP.BF16.PACK_AB R11, R0, R7 ;  /* 0x00000007000b723e */ /* 0x000fe200000010ff */
[----:B------:R1:W-:Y:S04]  /*bb90*/  STS.128 [R45+0x6100], R12 ;  /* 0x0061000c2d007388 */ /* 0x0003e80000000c00 */
[----:B------:R1:W-:Y:S02]  /*bba0*/  STS.128 [R43+0x6100], R8 ;  /* 0x006100082b007388 */ /* 0x0003e40000000c00 */
.L_x_413:
[----:B------:R-:W-:Y:S05]  /*bbb0*/  BSYNC B0 ;  /* 0x0000000000007941 */ /* 0x000fea0003800000 */
.L_x_412:
        /* <DEDUP_REMOVED lines=8> */
[----:B------:R-:W-:Y:S02]  /*bc40*/  LOP3.LUT R0, R5, 0x1c0, RZ, 0xc0, !PT ;  /* 0x000001c005007812 */ /* 0x000fe400078ec0ff */
[----:B------:R-:W-:Y:S01]  /*bc50*/  SHF.R.U32.HI R16, RZ, 0x10, R33 ;  /* 0x00000010ff107819 */ /* 0x000fe20000011621 */
[----:B------:R-:W-:Y:S01]  /*bc60*/  IMAD.SHL.U32 R3, R3, 0x40, RZ ;  /* 0x0000004003037824 */ /* 0x000fe200078e00ff */
[----:B------:R-:W-:-:S02]  /*bc70*/  LOP3.LUT R5, R0, 0x38, R29, 0xf8, !PT ;  /* 0x0000003800057812 */ /* 0x000fc400078ef81d */
[----:B------:R-:W-:Y:S02]  /*bc80*/  SHF.R.U32.HI R6, RZ, 0x3, R0 ;  /* 0x00000003ff067819 */ /* 0x000fe40000011600 */
[----:B------:R-:W-:Y:S02]  /*bc90*/  LOP3.LUT R3, R3, 0xfffffe00, RZ, 0xc0, !PT ;  /* 0xfffffe0003037812 */ /* 0x000fe400078ec0ff */
[----:B------:R-:W-:Y:S02]  /*bca0*/  LOP3.LUT R0, R0, 0x38, R7, 0xf8, !PT ;  /* 0x0000003800007812 */ /* 0x000fe400078ef807 */
[C-C-:B------:R-:W-:Y:S02]  /*bcb0*/  LOP3.LUT R5, R3.reuse, R5, R6.reuse, 0xf6, !PT ;  /* 0x0000000503057212 */ /* 0x140fe400078ef606 */
[----:B------:R-:W-:Y:S02]  /*bcc0*/  LOP3.LUT R0, R3, R0, R6, 0xf6, !PT ;  /* 0x0000000003007212 */ /* 0x000fe400078ef606 */
[----:B------:R-:W-:Y:S01]  /*bcd0*/  SHF.R.U64 R7, R32, 0x10, R33 ;  /* 0x0000001020077819 */ /* 0x000fe20000001221 */
[----:B------:R-:W-:Y:S01]  /*bce0*/  IMAD.SHL.U32 R41, R5, 0x2, RZ ;  /* 0x0000000205297824 */ /* 0x000fe200078e00ff */
[--C-:B------:R-:W-:Y:S01]  /*bcf0*/  SHF.R.U32.HI R3, RZ, 0x10, R37.reuse ;  /* 0x00000010ff037819 */ /* 0x100fe20000011625 */
[----:B------:R-:W-:Y:S01]  /*bd00*/  IMAD.SHL.U32 R40, R0, 0x2, RZ ;  /* 0x0000000200287824 */ /* 0x000fe200078e00ff */
[----:B------:R-:W-:-:S02]  /*bd10*/  SHF.R.U64 R0, R36, 0x10, R37 ;  /* 0x0000001024007819 */ /* 0x000fc40000001225 */
[----:B-1----:R-:W1:Y:S01]  /*bd20*/  LDS.128 R12, [R41+0x6100] ;  /* 0x00610000290c7984 */ /* 0x002e620000000c00 */
[----:B------:R-:W-:Y:S02]  /*bd30*/  SHF.R.U64 R17, R34, 0x10, R35 ;  /* 0x0000001022117819 */ /* 0x000fe40000001223 */
[----:B------:R-:W-:Y:S01]  /*bd40*/  PRMT R18, R68, 0x5432, R0 ;  /* 0x0000543244127816 */ /* 0x000fe20000000000 */
[----:B------:R-:W2:Y:S01]  /*bd50*/  LDS.128 R8, [R40+0x6100] ;  /* 0x0061000028087984 */ /* 0x000ea20000000c00 */
[----:B------:R-:W-:Y:S02]  /*bd60*/  PRMT R0, R59, 0x5432, R7 ;  /* 0x000054323b007816 */ /* 0x000fe40000000007 */
[----:B------:R-:W-:Y:S02]  /*bd70*/  SHF.R.U64 R5, R38, 0x10, R39 ;  /* 0x0000001026057819 */ /* 0x000fe40000001227 */
[----:B------:R-:W-:Y:S02]  /*bd80*/  SHF.R.U32.HI R19, RZ, 0x10, R35 ;  /* 0x00000010ff137819 */ /* 0x000fe40000011623 */
[----:B------:R-:W-:-:S02]  /*bd90*/  PRMT R22, R68, 0x5410, R3 ;  /* 0x0000541044167816 */ /* 0x000fc40000000003 */
[----:B------:R-:W-:Y:S02]  /*bda0*/  SHF.L.U32 R32, R0, 0x10, RZ ;  /* 0x0000001000207819 */ /* 0x000fe400000006ff */
[----:B------:R-:W-:Y:S02]  /*bdb0*/  SHF.R.U32.HI R6, RZ, 0x10, R39 ;  /* 0x00000010ff067819 */ /* 0x000fe40000011627 */
[----:B------:R-:W-:Y:S02]  /*bdc0*/  PRMT R20, R59, 0x5410, R16 ;  /* 0x000054103b147816 */ /* 0x000fe40000000010 */
[C---:B------:R-:W-:Y:S02]  /*bdd0*/  PRMT R26, R69.reuse, 0x5432, R17 ;  /* 0x00005432451a7816 */ /* 0x040fe40000000011 */
[----:B------:R-:W-:Y:S02]  /*bde0*/  PRMT R27, R70, 0x5432, R5 ;  /* 0x00005432461b7816 */ /* 0x000fe40000000005 */
[----:B------:R-:W-:-:S02]  /*bdf0*/  PRMT R25, R69, 0x5410, R19 ;  /* 0x0000541045197816 */ /* 0x000fc40000000013 */
[----:B------:R-:W-:Y:S02]  /*be00*/  LOP3.LUT R34, R0, 0xffff0000, RZ, 0xc0, !PT ;  /* 0xffff000000227812 */ /* 0x000fe400078ec0ff */
[----:B------:R-:W-:Y:S01]  /*be10*/  PRMT R28, R70, 0x5410, R6 ;  /* 0x00005410461c7816 */ /* 0x000fe20000000006 */
[C---:B-1----:R-:W-:Y:S01]  /*be20*/  IMAD.U32 R24, R14.reuse, 0x10000, RZ ;  /* 0x000100000e187824 */ /* 0x042fe200078e00ff */
[----:B------:R-:W-:Y:S01]  /*be30*/  LOP3.LUT R31, R14, 0xffff0000, RZ, 0xc0, !PT ;  /* 0xffff00000e1f7812 */ /* 0x000fe200078ec0ff */
[----:B------:R-:W-:Y:S01]  /*be40*/  IMAD.U32 R14, R18, 0x10000, RZ ;  /* 0x00010000120e7824 */ /* 0x000fe200078e00ff */
[C---:B------:R-:W-:Y:S01]  /*be50*/  LOP3.LUT R21, R13.reuse, 0xffff0000, RZ, 0xc0, !PT ;  /* 0xffff00000d157812 */ /* 0x040fe200078ec0ff */
[C---:B--2---:R-:W-:Y:S01]  /*be60*/  IMAD.U32 R3, R8.reuse, 0x10000, RZ ;  /* 0x0001000008037824 */ /* 0x044fe200078e00ff */
[----:B------:R-:W-:Y:S01]  /*be70*/  LOP3.LUT R5, R8, 0xffff0000, RZ, 0xc0, !PT ;  /* 0xffff000008057812 */ /* 0x000fe200078ec0ff */
[----:B------:R-:W-:Y:S01]  /*be80*/  IMAD.U32 R17, R13, 0x10000, RZ ;  /* 0x000100000d117824 */ /* 0x000fe200078e00ff */
[C---:B------:R-:W-:Y:S01]  /*be90*/  LOP3.LUT R23, R10.reuse, 0xffff0000, RZ, 0xc0, !PT ;  /* 0xffff00000a177812 */ /* 0x040fe200078ec0ff */
[----:B------:R-:W-:Y:S01]  /*bea0*/  IMAD.U32 R13, R10, 0x10000, RZ ;  /* 0x000100000a0d7824 */ /* 0x000fe200078e00ff */
[C---:B------:R-:W-:Y:S01]  /*beb0*/  LOP3.LUT R30, R15.reuse, 0xffff0000, RZ, 0xc0, !PT ;  /* 0xffff00000f1e7812 */ /* 0x040fe200078ec0ff */
[----:B------:R-:W-:Y:S01]  /*bec0*/  IMAD.U32 R16, R12, 0x10000, RZ ;  /* 0x000100000c107824 */ /* 0x000fe200078e00ff */
[----:B------:R-:W-:Y:S01]  /*bed0*/  LOP3.LUT R10, R18, 0xffff0000, RZ, 0xc0, !PT ;  /* 0xffff0000120a7812 */ /* 0x000fe200078ec0ff */
[----:B------:R-:W-:Y:S01]  /*bee0*/  IMAD.U32 R19, R15, 0x10000, RZ ;  /* 0x000100000f137824 */ /* 0x000fe200078e00ff */
[----:B------:R-:W-:Y:S01]  /*bef0*/  LOP3.LUT R15, R11, 0xffff0000, RZ, 0xc0, !PT ;  /* 0xffff00000b0f7812 */ /* 0x000fe200078ec0ff */
[----:B------:R-:W-:Y:S01]  /*bf00*/  FMUL.FTZ R8, R3, R32 ;  /* 0x0000002003087220 */ /* 0x000fe20000410000 */
[----:B------:R-:W-:Y:S01]  /*bf10*/  LOP3.LUT R12, R12, 0xffff0000, RZ, 0xc0, !PT ;  /* 0xffff00000c0c7812 */ /* 0x000fe200078ec0ff */
[----:B------:R-:W-:-:S02]  /*bf20*/  IMAD.U32 R6, R11, 0x10000, RZ ;  /* 0x000100000b067824 */ /* 0x000fc400078e00ff */
[-C--:B------:R-:W-:Y:S02]  /*bf30*/  FMUL.FTZ R3, R3, R14.reuse ;  /* 0x0000000e03037220 */ /* 0x080fe40000410000 */
[C---:B------:R-:W-:Y:S01]  /*bf40*/  IMAD.U32 R7, R9.reuse, 0x10000, RZ ;  /* 0x0001000009077824 */ /* 0x040fe200078e00ff */
[----:B------:R-:W-:Y:S01]  /*bf50*/  LOP3.LUT R9, R9, 0xffff0000, RZ, 0xc0, !PT ;  /* 0xffff000009097812 */ /* 0x000fe200078ec0ff */
[----:B------:R-:W-:Y:S02]  /*bf60*/  IMAD.U32 R11, R20, 0x10000, RZ ;  /* 0x00010000140b7824 */ /* 0x000fe400078e00ff */
[C---:B------:R-:W-:Y:S01]  /*bf70*/  FFMA.FTZ R36, R16.reuse, R14, -R8 ;  /* 0x0000000e10247223 */ /* 0x040fe20000010808 */
[----:B------:R-:W-:Y:S01]  /*bf80*/  SHF.L.U32 R14, R25, 0x10, RZ ;  /* 0x00000010190e7819 */ /* 0x000fe200000006ff */
[----:B------:R-:W-:Y:S02]  /*bf90*/  FMUL.FTZ R0, R5, R34 ;  /* 0x0000002205007220 */ /* 0x000fe40000410000 */
[----:B------:R-:W-:-:S02]  /*bfa0*/  FFMA.FTZ R35, R16, R32, R3 ;  /* 0x0000002010237223 */ /* 0x000fc40000010003 */
[----:B------:R-:W-:Y:S02]  /*bfb0*/  IMAD.U32 R8, R22, 0x10000, RZ ;  /* 0x0001000016087824 */ /* 0x000fe400078e00ff */
[-C--:B------:R-:W-:Y:S02]  /*bfc0*/  FMUL.FTZ R5, R5, R10.reuse ;  /* 0x0000000a05057220 */ /* 0x080fe40000410000 */
[C---:B------:R-:W-:Y:S02]  /*bfd0*/  FMUL.FTZ R3, R7.reuse, R11 ;  /* 0x0000000b07037220 */ /* 0x040fe40000410000 */
[----:B------:R-:W-:Y:S01]  /*bfe0*/  FFMA.FTZ R33, R12, R10, -R0 ;  /* 0x0000000a0c217223 */ /* 0x000fe20000010800 */
[----:B------:R-:W-:Y:S01]  /*bff0*/  LOP3.LUT R10, R22, 0xffff0000, RZ, 0xc0, !PT ;  /* 0xffff0000160a7812 */ /* 0x000fe200078ec0ff */
[----:B------:R-:W-:Y:S02]  /*c000*/  FMUL.FTZ R0, R7, R8 ;  /* 0x0000000807007220 */ /* 0x000fe40000410000 */
[----:B------:R-:W-:Y:S01]  /*c010*/  FFMA.FTZ R32, R12, R34, R5 ;  /* 0x000000220c207223 */ /* 0x000fe20000010005 */
[----:B------:R-:W-:Y:S01]  /*c020*/  LOP3.LUT R12, R25, 0xffff0000, RZ, 0xc0, !PT ;  /* 0xffff0000190c7812 */ /* 0x000fe200078ec0ff */
[----:B------:R-:W-:Y:S01]  /*c030*/  FFMA.FTZ R18, R17, R8, -R3 ;  /* 0x0000000811127223 */ /* 0x000fe20000010803 */
[----:B------:R-:W-:Y:S01]  /*c040*/  LOP3.LUT R8, R20, 0xffff0000, RZ, 0xc0, !PT ;  /* 0xffff000014087812 */ /* 0x000fe200078ec0ff */
[----:B------:R-:W-:-:S02]  /*c050*/  IMAD.U32 R5, R28, 0x10000, RZ ;  /* 0x000100001c057824 */ /* 0x000fc400078e00ff */
[----:B------:R-:W-:Y:S02]  /*c060*/  FMUL.FTZ R3, R6, R14 ;  /* 0x0000000e06037220 */ /* 0x000fe40000410000 */
[----:B------:R-:W-:Y:S02]  /*c070*/  IMAD.U32 R20, R26, 0x10000, RZ ;  /* 0x000100001a147824 */ /* 0x000fe400078e00ff */
[----:B------:R-:W-:Y:S02]  /*c080*/  FFMA.FTZ R17, R17, R11, R0 ;  /* 0x0000000b11117223 */ /* 0x000fe40000010000 */
[-C--:B------:R-:W-:Y:S02]  /*c090*/  FMUL.FTZ R0, R6, R5.reuse ;  /* 0x0000000506007220 */ /* 0x080fe40000410000 */
[----:B------:R-:W-:Y:S02]  /*c0a0*/  FFMA.FTZ R16, R19, R5, -R3 ;  /* 0x0000000513107223 */ /* 0x000fe40000010803 */
[----:B------:R-:W-:-:S02]  /*c0b0*/  IMAD.U32 R7, R27, 0x10000, RZ ;  /* 0x000100001b077824 */ /* 0x000fc400078e00ff */
[----:B------:R-:W-:Y:S02]  /*c0c0*/  FMUL.FTZ R5, R9, R10 ;  /* 0x0000000a09057220 */ /* 0x000fe40000410000 */
[----:B------:R-:W-:Y:S02]  /*c0d0*/  FMUL.FTZ R3, R13, R20 ;  /* 0x000000140d037220 */ /* 0x000fe40000410000 */
[----:B------:R-:W-:Y:S02]  /*c0e0*/  FFMA.FTZ R19, R19, R14, R0 ;  /* 0x0000000e13137223 */ /* 0x000fe40000010000 */
[-C--:B------:R-:W-:Y:S02]  /*c0f0*/  FMUL.FTZ R6, R9, R8.reuse ;  /* 0x0000000809067220 */ /* 0x080fe40000410000 */
[-C--:B------:R-:W-:Y:S01]  /*c100*/  FMUL.FTZ R0, R13, R7.reuse ;  /* 0x000000070d007220 */ /* 0x080fe20000410000 */
[----:B------:R-:W-:Y:S01]  /*c110*/  LOP3.LUT R13, R26, 0xffff0000, RZ, 0xc0, !PT ;  /* 0xffff00001a0d7812 */ /* 0x000fe200078ec0ff */
[----:B------:R-:W-:Y:S01]  /*c120*/  FFMA.FTZ R9, R21, R8, R5 ;  /* 0x0000000815097223 */ /* 0x000fe20000010005 */
[----:B------:R-:W-:Y:S01]  /*c130*/  LOP3.LUT R8, R28, 0xffff0000, RZ, 0xc0, !PT ;  /* 0xffff00001c087812 */ /* 0x000fe200078ec0ff */
[C---:B------:R-:W-:Y:S01]  /*c140*/  FFMA.FTZ R11, R24.reuse, R7, -R3 ;  /* 0x00000007180b7223 */ /* 0x040fe20000010803 */
[----:B------:R-:W-:Y:S01]  /*c150*/  LOP3.LUT R7, R27, 0xffff0000, RZ, 0xc0, !PT ;  /* 0xffff00001b077812 */ /* 0x000fe200078ec0ff */
[----:B------:R-:W-:Y:S01]  /*c160*/  FFMA.FTZ R14, R21, R10, -R6 ;  /* 0x0000000a150e7223 */ /* 0x000fe20000010806 */
[----:B------:R-:W-:Y:S01]  /*c170*/  F2FP.BF16.PACK_AB R9, R9, R17 ;  /* 0x000000110909723e */ /* 0x000fe200000010ff */
[----:B------:R-:W-:-:S02]  /*c180*/  FFMA.FTZ R10, R24, R20, R0 ;  /* 0x00000014180a7223 */ /* 0x000fc40000010000 */
[----:B------:R-:W-:Y:S02]  /*c190*/  FMUL.FTZ R6, R23, R13 ;  /* 0x0000000d17067220 */ /* 0x000fe40000410000 */
[----:B------:R-:W-:Y:S02]  /*c1a0*/  FMUL.FTZ R3, R15, R12 ;  /* 0x0000000c0f037220 */ /* 0x000fe40000410000 */
[-C--:B------:R-:W-:Y:S02]  /*c1b0*/  FMUL.FTZ R5, R23, R7.reuse ;  /* 0x0000000717057220 */ /* 0x080fe40000410000 */
[-C--:B------:R-:W-:Y:S02]  /*c1c0*/  FMUL.FTZ R0, R15, R8.reuse ;  /* 0x000000080f007220 */ /* 0x080fe40000410000 */
[C---:B------:R-:W-:Y:S02]  /*c1d0*/  FFMA.FTZ R6, R31.reuse, R7, -R6 ;  /* 0x000000071f067223 */ /* 0x040fe40000010806 */
        /* <DEDUP_REMOVED lines=8> */
[----:B------:R-:W-:Y:S02]  /*c260*/  F2FP.BF16.PACK_AB R10, R5, R10 ;  /* 0x0000000a050a723e */ /* 0x000fe400000010ff */
[----:B------:R-:W-:Y:S01]  /*c270*/  F2FP.BF16.PACK_AB R11, R0, R19 ;  /* 0x00000013000b723e */ /* 0x000fe200000010ff */
[----:B------:R1:W-:Y:S04]  /*c280*/  STS.128 [R41+0x6100], R12 ;  /* 0x0061000c29007388 */ /* 0x0003e80000000c00 */
[----:B------:R1:W-:Y:S02]  /*c290*/  STS.128 [R40+0x6100], R8 ;  /* 0x0061000828007388 */ /* 0x0003e40000000c00 */
.L_x_415:
[----:B------:R-:W-:Y:S05]  /*c2a0*/  BSYNC B0 ;  /* 0x0000000000007941 */ /* 0x000fea0003800000 */
.L_x_414:
        /* <DEDUP_REMOVED lines=24> */
[C---:B------:R-:W-:Y:S01]  /*c430*/  PRMT R18, R75.reuse, 0x5432, R0 ;  /* 0x000054324b127816 */ /* 0x040fe20000000000 */
        /* <DEDUP_REMOVED lines=85> */
.L_x_417:
[----:B------:R-:W-:Y:S05]  /*c990*/  BSYNC B0 ;  /* 0x0000000000007941 */ /* 0x000fea0003800000 */
.L_x_416:
[----:B------:R-:W-:-:S04]  /*c9a0*/  IADD3 R0, R58, 0x60, RZ ;  /* 0x000000603a007810 */ /* 0x000fc80007ffe0ff */
        /* <DEDUP_REMOVED lines=16> */
[----:B-1----:R-:W-:Y:S01]  /*cab0*/  IMAD.SHL.U32 R35, R5, 0x2, RZ ;  /* 0x0000000205237824 */ /* 0x002fe200078e00ff */
[--C-:B------:R-:W-:Y:S01]  /*cac0*/  SHF.R.U32.HI R3, RZ, 0x10, R65.reuse ;  /* 0x00000010ff037819 */ /* 0x100fe20000011641 */
[----:B------:R-:W-:Y:S01]  /*cad0*/  IMAD.SHL.U32 R33, R0, 0x2, RZ ;  /* 0x0000000200217824 */ /* 0x000fe200078e00ff */
[----:B------:R-:W-:-:S02]  /*cae0*/  SHF.R.U64 R0, R64, 0x10, R65 ;  /* 0x0000001040007819 */ /* 0x000fc40000001241 */
[----:B------:R-:W1:Y:S01]  /*caf0*/  LDS.128 R12, [R35+0x6100] ;  /* 0x00610000230c7984 */ /* 0x000e620000000c00 */
[----:B------:R-:W-:Y:S02]  /*cb00*/  SHF.R.U32.HI R6, RZ, 0x10, R67 ;  /* 0x00000010ff067819 */ /* 0x000fe40000011643 */
[C---:B------:R-:W-:Y:S01]  /*cb10*/  PRMT R18, R79.reuse, 0x5432, R0 ;  /* 0x000054324f127816 */ /* 0x040fe20000000000 */
[----:B------:R-:W2:Y:S01]  /*cb20*/  LDS.128 R8, [R33+0x6100] ;  /* 0x0061000021087984 */ /* 0x000ea20000000c00 */
[----:B------:R-:W-:Y:S02]  /*cb30*/  PRMT R0, R78, 0x5432, R7 ;  /* 0x000054324e007816 */ /* 0x000fe40000000007 */
[----:B------:R-:W-:Y:S02]  /*cb40*/  SHF.R.U64 R5, R66, 0x10, R67 ;  /* 0x0000001042057819 */ /* 0x000fe40000001243 */
[----:B------:R-:W-:Y:S02]  /*cb50*/  SHF.R.U32.HI R16, RZ, 0x10, R61 ;  /* 0x00000010ff107819 */ /* 0x000fe4000001163d */
[----:B------:R-:W-:-:S02]  /*cb60*/  PRMT R22, R79, 0x5410, R3 ;  /* 0x000054104f167816 */ /* 0x000fc40000000003 */
[----:B------:R-:W-:Y:S02]  /*cb70*/  SHF.L.U32 R31, R0, 0x10, RZ ;  /* 0x00000010001f7819 */ /* 0x000fe400000006ff */
[----:B------:R-:W-:Y:S02]  /*cb80*/  PRMT R26, R80, 0x5410, R19 ;  /* 0x00005410501a7816 */ /* 0x000fe40000000013 */
[----:B------:R-:W-:Y:S02]  /*cb90*/  SHF.R.U64 R17, R62, 0x10, R63 ;  /* 0x000000103e117819 */ /* 0x000fe4000000123f */
[C---:B------:R-:W-:Y:S02]  /*cba0*/  PRMT R28, R81.reuse, 0x5410, R6 ;  /* 0x00005410511c7816 */ /* 0x040fe40000000006 */
[----:B------:R-:W-:Y:S02]  /*cbb0*/  PRMT R27, R81, 0x5432, R5 ;  /* 0x00005432511b7816 */ /* 0x000fe40000000005 */
[----:B------:R-:W-:-:S02]  /*cbc0*/  PRMT R20, R78, 0x5410, R16 ;  /* 0x000054104e147816 */ /* 0x000fc40000000010 */
[----:B------:R-:W-:Y:S01]  /*cbd0*/  PRMT R24, R80, 0x5432, R17 ;  /* 0x0000543250187816 */ /* 0x000fe20000000011 */
[C---:B-1----:R-:W-:Y:S01]  /*cbe0*/  IMAD.U32 R19, R15.reuse, 0x10000, RZ ;  /* 0x000100000f137824 */ /* 0x042fe200078e00ff */
[----:B------:R-:W-:Y:S01]  /*cbf0*/  LOP3.LUT R29, R15, 0xffff0000, RZ, 0xc0, !PT ;  /* 0xffff00000f1d7812 */ /* 0x000fe200078ec0ff */
[C---:B------:R-:W-:Y:S01]  /*cc00*/  IMAD.U32 R25, R14.reuse, 0x10000, RZ ;  /* 0x000100000e197824 */ /* 0x040fe200078e00ff */
[----:B------:R-:W-:Y:S01]  /*cc10*/  LOP3.LUT R30, R14, 0xffff0000, RZ, 0xc0, !PT ;  /* 0xffff00000e1e7812 */ /* 0x000fe200078ec0ff */
[C---:B--2---:R-:W-:Y:S01]  /*cc20*/  IMAD.U32 R3, R8.reuse, 0x10000, RZ ;  /* 0x0001000008037824 */ /* 0x044fe200078e00ff */
[C---:B------:R-:W-:Y:S01]  /*cc30*/  LOP3.LUT R15, R11.reuse, 0xffff0000, RZ, 0xc0, !PT ;  /* 0xffff00000b0f7812 */ /* 0x040fe200078ec0ff */
[----:B------:R-:W-:Y:S01]  /*cc40*/  IMAD.U32 R6, R11, 0x10000, RZ ;  /* 0x000100000b067824 */ /* 0x000fe200078e00ff */
[----:B------:R-:W-:Y:S01]  /*cc50*/  LOP3.LUT R5, R8, 0xffff0000, RZ, 0xc0, !PT ;  /* 0xffff000008057812 */ /* 0x000fe200078ec0ff */
[----:B------:R-:W-:Y:S01]  /*cc60*/  IMAD.U32 R14, R18, 0x10000, RZ ;  /* 0x00010000120e7824 */ /* 0x000fe200078e00ff */
[----:B------:R-:W-:Y:S01]  /*cc70*/  LOP3.LUT R11, R0, 0xffff0000, RZ, 0xc0, !PT ;  /* 0xffff0000000b7812 */ /* 0x000fe200078ec0ff */
[C---:B------:R-:W-:Y:S01]  /*cc80*/  IMAD.U32 R16, R12.reuse, 0x10000, RZ ;  /* 0x000100000c107824 */ /* 0x040fe200078e00ff */
[----:B------:R-:W-:Y:S01]  /*cc90*/  LOP3.LUT R21, R13, 0xffff0000, RZ, 0xc0, !PT ;  /* 0xffff00000d157812 */ /* 0x000fe200078ec0ff */
[----:B------:R-:W-:Y:S01]  /*cca0*/  FMUL.FTZ R8, R3, R31 ;  /* 0x0000001f03087220 */ /* 0x000fe20000410000 */
[----:B------:R-:W-:Y:S01]  /*ccb0*/  LOP3.LUT R12, R12, 0xffff0000, RZ, 0xc0, !PT ;  /* 0xffff00000c0c7812 */ /* 0x000fe200078ec0ff */
[----:B------:R-:W-:Y:S01]  /*ccc0*/  IMAD.U32 R17, R13, 0x10000, RZ ;  /* 0x000100000d117824 */ /* 0x000fe200078e00ff */
[C---:B------:R-:W-:Y:S01]  /*ccd0*/  LOP3.LUT R23, R10.reuse, 0xffff0000, RZ, 0xc0, !PT ;  /* 0xffff00000a177812 */ /* 0x040fe200078ec0ff */
[----:B------:R-:W-:Y:S01]  /*cce0*/  IMAD.U32 R13, R10, 0x10000, RZ ;  /* 0x000100000a0d7824 */ /* 0x000fe200078e00ff */
[----:B------:R-:W-:Y:S01]  /*ccf0*/  LOP3.LUT R18, R18, 0xffff0000, RZ, 0xc0, !PT ;  /* 0xffff000012127812 */ /* 0x000fe200078ec0ff */
[----:B------:R-:W-:-:S02]  /*cd00*/  FMUL.FTZ R3, R3, R14 ;  /* 0x0000000e03037220 */ /* 0x000fc40000410000 */
[C---:B------:R-:W-:Y:S01]  /*cd10*/  IMAD.U32 R7, R9.reuse, 0x10000, RZ ;  /* 0x0001000009077824 */ /* 0x040fe200078e00ff */
[----:B------:R-:W-:Y:S01]  /*cd20*/  LOP3.LUT R9, R9, 0xffff0000, RZ, 0xc0, !PT ;  /* 0xffff000009097812 */ /* 0x000fe200078ec0ff */
[----:B------:R-:W-:Y:S01]  /*cd30*/  FFMA.FTZ R36, R16, R14, -R8 ;  /* 0x0000000e10247223 */ /* 0x000fe20000010808 */
[----:B------:R-:W-:Y:S01]  /*cd40*/  SHF.L.U32 R14, R26, 0x10, RZ ;  /* 0x000000101a0e7819 */ /* 0x000fe200000006ff */
[C---:B------:R-:W-:Y:S01]  /*cd50*/  IMAD.U32 R10, R20.reuse, 0x10000, RZ ;  /* 0x00010000140a7824 */ /* 0x040fe200078e00ff */
[----:B------:R-:W-:Y:S01]  /*cd60*/  LOP3.LUT R20, R20, 0xffff0000, RZ, 0xc0, !PT ;  /* 0xffff000014147812 */ /* 0x000fe200078ec0ff */
[----:B------:R-:W-:Y:S01]  /*cd70*/  FMUL.FTZ R0, R5, R11 ;  /* 0x0000000b05007220 */ /* 0x000fe20000410000 */
[----:B------:R-:W-:Y:S01]  /*cd80*/  LOP3.LUT R26, R26, 0xffff0000, RZ, 0xc0, !PT ;  /* 0xffff00001a1a7812 */ /* 0x000fe200078ec0ff */
[----:B------:R-:W-:Y:S02]  /*cd90*/  IMAD.U32 R8, R22, 0x10000, RZ ;  /* 0x0001000016087824 */ /* 0x000fe400078e00ff */
[----:B------:R-:W-:-:S02]  /*cda0*/  FFMA.FTZ R34, R16, R31, R3 ;  /* 0x0000001f10227223 */ /* 0x000fc40000010003 */
[-C--:B------:R-:W-:Y:S02]  /*cdb0*/  FMUL.FTZ R5, R5, R18.reuse ;  /* 0x0000001205057220 */ /* 0x080fe40000410000 */
[C---:B------:R-:W-:Y:S02]  /*cdc0*/  FFMA.FTZ R32, R12.reuse, R18, -R0 ;  /* 0x000000120c207223 */ /* 0x040fe40000010800 */
[C---:B------:R-:W-:Y:S02]  /*cdd0*/  FMUL.FTZ R3, R7.reuse, R10 ;  /* 0x0000000a07037220 */ /* 0x040fe40000410000 */
[-C--:B------:R-:W-:Y:S02]  /*cde0*/  FMUL.FTZ R0, R7, R8.reuse ;  /* 0x0000000807007220 */ /* 0x080fe40000410000 */
[----:B------:R-:W-:Y:S01]  /*cdf0*/  FFMA.FTZ R31, R12, R11, R5 ;  /* 0x0000000b0c1f7223 */ /* 0x000fe20000010005 */
[----:B------:R-:W-:Y:S01]  /*ce00*/  LOP3.LUT R11, R22, 0xffff0000, RZ, 0xc0, !PT ;  /* 0xffff0000160b7812 */ /* 0x000fe200078ec0ff */
[C---:B------:R-:W-:Y:S01]  /*ce10*/  FFMA.FTZ R18, R17.reuse, R8, -R3 ;  /* 0x0000000811127223 */ /* 0x040fe20000010803 */
[----:B------:R-:W-:Y:S01]  /*ce20*/  LOP3.LUT R8, R24, 0xffff0000, RZ, 0xc0, !PT ;  /* 0xffff000018087812 */ /* 0x000fe200078ec0ff */
[C---:B------:R-:W-:Y:S01]  /*ce30*/  IMAD.U32 R5, R28.reuse, 0x10000, RZ ;  /* 0x000100001c057824 */ /* 0x040fe200078e00ff */
[----:B------:R-:W-:Y:S01]  /*ce40*/  LOP3.LUT R12, R28, 0xffff0000, RZ, 0xc0, !PT ;  /* 0xffff00001c0c7812 */ /* 0x000fe200078ec0ff */
[----:B------:R-:W-:-:S02]  /*ce50*/  FFMA.FTZ R17, R17, R10, R0 ;  /* 0x0000000a11117223 */ /* 0x000fc40000010000 */
[----:B------:R-:W-:Y:S02]  /*ce60*/  FMUL.FTZ R3, R6, R14 ;  /* 0x0000000e06037220 */ /* 0x000fe40000410000 */
[----:B------:R-:W-:Y:S02]  /*ce70*/  IMAD.U32 R10, R24, 0x10000, RZ ;  /* 0x00010000180a7824 */ /* 0x000fe400078e00ff */
[-C--:B------:R-:W-:Y:S02]  /*ce80*/  FMUL.FTZ R0, R6, R5.reuse ;  /* 0x0000000506007220 */ /* 0x080fe40000410000 */
[----:B------:R-:W-:Y:S02]  /*ce90*/  FFMA.FTZ R16, R19, R5, -R3 ;  /* 0x0000000513107223 */ /* 0x000fe40000010803 */
[----:B------:R-:W-:Y:S02]  /*cea0*/  IMAD.U32 R7, R27, 0x10000, RZ ;  /* 0x000100001b077824 */ /* 0x000fe400078e00ff */
[----:B------:R-:W-:-:S02]  /*ceb0*/  FMUL.FTZ R3, R13, R10 ;  /* 0x0000000a0d037220 */ /* 0x000fc40000410000 */
[----:B------:R-:W-:Y:S02]  /*cec0*/  FFMA.FTZ R19, R19, R14, R0 ;  /* 0x0000000e13137223 */ /* 0x000fe40000010000 */
[----:B------:R-:W-:Y:S02]  /*ced0*/  FMUL.FTZ R6, R9, R20 ;  /* 0x0000001409067220 */ /* 0x000fe40000410000 */
[-C--:B------:R-:W-:Y:S02]  /*cee0*/  FMUL.FTZ R0, R13, R7.reuse ;  /* 0x000000070d007220 */ /* 0x080fe40000410000 */
[----:B------:R-:W-:Y:S01]  /*cef0*/  FFMA.FTZ R14, R25, R7, -R3 ;  /* 0x00000007190e7223 */ /* 0x000fe20000010803 */
[----:B------:R-:W-:Y:S01]  /*cf00*/  LOP3.LUT R7, R27, 0xffff0000, RZ, 0xc0, !PT ;  /* 0xffff00001b077812 */ /* 0x000fe200078ec0ff */
[-C--:B------:R-:W-:Y:S02]  /*cf10*/  FMUL.FTZ R5, R9, R11.reuse ;  /* 0x0000000b09057220 */ /* 0x080fe40000410000 */
[----:B------:R-:W-:-:S02]  /*cf20*/  FFMA.FTZ R11, R21, R11, -R6 ;  /* 0x0000000b150b7223 */ /* 0x000fc40000010806 */
[----:B------:R-:W-:Y:S02]  /*cf30*/  FFMA.FTZ R9, R21, R20, R5 ;  /* 0x0000001415097223 */ /* 0x000fe40000010005 */
[----:B------:R-:W-:Y:S01]  /*cf40*/  FFMA.FTZ R10, R25, R10, R0 ;  /* 0x0000000a190a7223 */ /* 0x000fe20000010000 */
[----:B------:R-:W-:Y:S01]  /*cf50*/  F2FP.BF16.PACK_AB R13, R11, R18 ;  /* 0x000000120b0d723e */ /* 0x000fe200000010ff */
[----:B------:R-:W-:Y:S01]  /*cf60*/  FMUL.FTZ R6, R23, R8 ;  /* 0x0000000817067220 */ /* 0x000fe20000410000 */
[----:B------:R-:W-:Y:S01]  /*cf70*/  F2FP.BF16.PACK_AB R9, R9, R17 ;  /* 0x000000110909723e */ /* 0x000fe200000010ff */
[----:B------:R-:W-:Y:S02]  /*cf80*/  FMUL.FTZ R3, R15, R26 ;  /* 0x0000001a0f037220 */ /* 0x000fe40000410000 */
[----:B------:R-:W-:Y:S02]  /*cf90*/  FMUL.FTZ R5, R23, R7 ;  /* 0x0000000717057220 */ /* 0x000fe40000410000 */
[----:B------:R-:W-:-:S02]  /*cfa0*/  FMUL.FTZ R0, R15, R12 ;  /* 0x0000000c0f007220 */ /* 0x000fc40000410000 */
[----:B------:R-:W-:Y:S02]  /*cfb0*/  FFMA.FTZ R6, R30, R7, -R6 ;  /* 0x000000071e067223 */ /* 0x000fe40000010806 */
[C---:B------:R-:W-:Y:S01]  /*cfc0*/  FFMA.FTZ R3, R29.reuse, R12, -R3 ;  /* 0x0000000c1d037223 */ /* 0x040fe20000010803 */
[----:B------:R-:W-:Y:S01]  /*cfd0*/  F2FP.BF16.PACK_AB R12, R32, R36 ;  /* 0x00000024200c723e */ /* 0x000fe200000010ff */
[----:B------:R-:W-:Y:S01]  /*cfe0*/  FFMA.FTZ R5, R30, R8, R5 ;  /* 0x000000081e057223 */ /* 0x000fe20000010005 */
[----:B------:R-:W-:Y:S01]  /*cff0*/  F2FP.BF16.PACK_AB R14, R6, R14 ;  /* 0x0000000e060e723e */ /* 0x000fe200000010ff */
[----:B------:R-:W-:Y:S01]  /*d000*/  FFMA.FTZ R0, R29, R26, R0 ;  /* 0x0000001a1d007223 */ /* 0x000fe20000010000 */
[----:B------:R-:W-:Y:S02]  /*d010*/  F2FP.BF16.PACK_AB R15, R3, R16 ;  /* 0x00000010030f723e */ /* 0x000fe400000010ff */
[----:B------:R-:W-:Y:S02]  /*d020*/  F2FP.BF16.PACK_AB R8, R31, R34 ;  /* 0x000000221f08723e */ /* 0x000fe400000010ff */
[----:B------:R-:W-:Y:S01]  /*d030*/  F2FP.BF16.PACK_AB R10, R5, R10 ;  /* 0x0000000a050a723e */ /* 0x000fe200000010ff */
[----:B------:R1:W-:Y:S01]  /*d040*/  STS.128 [R35+0x6100], R12 ;  /* 0x0061000c23007388 */ /* 0x0003e20000000c00 */
[----:B------:R-:W-:-:S05]  /*d050*/  F2FP.BF16.PACK_AB R11, R0, R19 ;  /* 0x00000013000b723e */ /* 0x000fca00000010ff */
[----:B------:R1:W-:Y:S02]  /*d060*/  STS.128 [R33+0x6100], R8 ;  /* 0x0061000821007388 */ /* 0x0003e40000000c00 */
.L_x_405:
[----:B------:R-:W-:Y:S05]  /*d070*/  BSYNC B2 ;  /* 0x0000000000027941 */ /* 0x000fea0003800000 */
.L_x_383:
[----:B------:R-:W-:Y:S01]  /*d080*/  SHF.R.S32.HI R6, RZ, 0x4, R85 ;  /* 0x00000004ff067819 */ /* 0x000fe20000011455 */
[----:B------:R-:W-:Y:S01]  /*d090*/  IMAD.SHL.U32 R7, R87, 0x40, RZ ;  /* 0x0000004057077824 */ /* 0x000fe200078e00ff */
[----:B------:R-:W-:-:S04]  /*d0a0*/  DEPBAR.LE SB0, 0x0 ;  /* 0x000080000000791a */ /* 0x000fc80000000000 */
[----:B---3--:R-:W-:Y:S01]  /*d0b0*/  LEA.HI R0, R85, R6, RZ, 0x1 ;  /* 0x0000000655007211 */ /* 0x008fe200078f08ff */
        /* <DEDUP_REMOVED lines=10> */
[----:B------:R-:W-:Y:S01]  /*d160*/  IMAD.MOV.U32 R37, RZ, RZ, R93 ;  /* 0x000000ffff257224 */ /* 0x000fe200078e005d */
[----:B------:R-:W-:Y:S01]  /*d170*/  BAR.SYNC.DEFER_BLOCKING 0x0 ;  /* 0x0000000000007b1d */ /* 0x000fe20000010000 */
        /* <DEDUP_REMOVED lines=11> */
[----:B------:R-:W-:-:S02]  /*d230*/  LOP3.LUT R85, R8, R7, RZ, 0x3c, !PT ;  /* 0x0000000708557212 */ /* 0x000fc400078e3cff */
[----:B------:R-:W-:Y:S01]  /*d240*/  ISETP.GE.AND P1, PT, R56, c[0x0][0x1d4], PT ;  /* 0x0000750038007a0c */ /* 0x000fe20003f26270 */
[----:B------:R-:W-:Y:S02]  /*d250*/  IMAD R0, R6, 0x200, R0 ;  /* 0x0000020006007824 */ /* 0x000fe400078e0200 */
[----:B------:R-:W-:Y:S01]  /*d260*/  IMAD.IADD R3, R85, 0x1, R3 ;  /* 0x0000000155037824 */ /* 0x000fe200078e0203 */
[C---:B------:R-:W-:Y:S01]  /*d270*/  ISETP.LT.OR P3, PT, R73.reuse, 0x1, P1 ;  /* 0x000000014900780c */ /* 0x040fe20000f61670 */
[----:B------:R-:W-:Y:S01]  /*d280*/  IMAD.SHL.U32 R212, R0, 0x2, RZ ;  /* 0x0000000200d47824 */ /* 0x000fe200078e00ff */
[----:B------:R-:W-:Y:S01]  /*d290*/  ISETP.LT.OR P4, PT, R73, 0x11, P1 ;  /* 0x000000114900780c */ /* 0x000fe20000f81670 */
[----:B------:R-:W-:Y:S01]  /*d2a0*/  IMAD.SHL.U32 R219, R3, 0x2, RZ ;  /* 0x0000000203db7824 */ /* 0x000fe200078e00ff */
[----:B------:R-:W-:Y:S01]  /*d2b0*/  ISETP.LT.OR P2, PT, R73, 0x21, P1 ;  /* 0x000000214900780c */ /* 0x000fe20000f41670 */
[----:B------:R-:W-:Y:S01]  /*d2c0*/  IMAD.WIDE.U32 R6, R208, c[0x0][0x208], RZ ;  /* 0x00008200d0067a25 */ /* 0x000fe200078e00ff */
[----:B------:R-:W-:Y:S01]  /*d2d0*/  LDSM.16.M88.4 R24, [R212+0x3900] ;  /* 0x00390000d418783b */ /* 0x000fe20000000200 */
[----:B------:R-:W-:-:S02]  /*d2e0*/  IADD3 R0, R212, 0x3100, RZ ;  /* 0x00003100d4007810 */ /* 0x000fc40007ffe0ff */
[----:B------:R-:W-:Y:S01]  /*d2f0*/  IADD3 R223, R212, 0x3120, RZ ;  /* 0x00003120d4df7810 */ /* 0x000fe20007ffe0ff */
[----:B------:R-:W1:Y:S01]  /*d300*/  LDSM.16.M88.4 R12, [R219+0x6100] ;  /* 0x00610000db0c783b */ /* 0x000e620000000200 */
[----:B------:R-:W-:Y:S01]  /*d310*/  @P0 IADD3 R223, R0, -0x20, RZ ;  /* 0xffffffe000df0810 */ /* 0x000fe20007ffe0ff */
[----:B------:R-:W-:Y:S02]  /*d320*/  IMAD R0, R88, c[0x0][0x208], RZ ;  /* 0x0000820058007a24 */ /* 0x000fe400078e02ff */
[----:B------:R-:W2:Y:S01]  /*d330*/  LDSM.16.M88.4 R8, [R219+0x8100] ;  /* 0x00810000db08783b */ /* 0x000ea20000000200 */
[----:B------:R-:W-:Y:S01]  /*d340*/  IMAD.MOV.U32 R3, RZ, RZ, c[0x0][0x208] ;  /* 0x00008200ff037624 */ /* 0x000fe200078e00ff */
[----:B------:R-:W-:Y:S01]  /*d350*/  IADD3 R228, R223, 0x800, RZ ;  /* 0x00000800dfe47810 */ /* 0x000fe20007ffe0ff */
[----:B------:R-:W-:Y:S01]  /*d360*/  IMAD R0, R208, c[0x0][0x20c], R0 ;  /* 0x00008300d0007a24 */ /* 0x000fe200078e0200 */
[----:B------:R-:W3:Y:S01]  /*d370*/  LDSM.16.M88.4 R20, [R212+0x4100] ;  /* 0x00410000d414783b */ /* 0x000ee20000000200 */
[C---:B------:R-:W-:Y:S01]  /*d380*/  IMAD.SHL.U32 R58, R3.reuse, 0x20, RZ ;  /* 0x00000020033a7824 */ /* 0x040fe200078e00ff */
[----:B------:R-:W-:Y:S01]  /*d390*/  SHF.L.U64.HI R5, R3, R211, c[0x0][0x20c] ;  /* 0x0000830003057619 */ /* 0x000fe200000102d3 */
[----:B------:R-:W-:Y:S01]  /*d3a0*/  IMAD.IADD R0, R7, 0x1, R0 ;  /* 0x0000000107007824 */ /* 0x000fe200078e0200 */
[----:B------:R-:W4:Y:S01]  /*d3b0*/  LDSM.16.M88.4 R28, [R212+0x3100] ;  /* 0x00310000d41c783b */ /* 0x000f220000000200 */
[----:B------:R-:W-:Y:S01]  /*d3c0*/  IMAD.WIDE.U32 R6, R6, 0x60, R36 ;  /* 0x0000006006067825 */ /* 0x000fe200078e0024 */
[----:B------:R-:W-:-:S02]  /*d3d0*/  IADD3 R227, R223, 0x1000, RZ ;  /* 0x00001000dfe37810 */ /* 0x000fc40007ffe0ff */
[----:B------:R-:W3:Y:S01]  /*d3e0*/  LDSM.16.M88.4 R16, [R212+0x4900] ;  /* 0x00490000d410783b */ /* 0x000ee20000000200 */
[----:B------:R-:W-:Y:S01]  /*d3f0*/  IMAD R0, R0, 0x60, RZ ;  /* 0x0000006000007824 */ /* 0x000fe200078e02ff */
[----:B------:R-:W-:Y:S01]  /*d400*/  IADD3 R226, R223, 0x1800, RZ ;  /* 0x00001800dfe27810 */ /* 0x000fe20007ffe0ff */
[--C-:B------:R-:W-:Y:S01]  /*d410*/  IMAD R222, R2, 0x2, R219.reuse ;  /* 0x0000000202de7824 */ /* 0x100fe200078e02db */
[----:B------:R-:W3:Y:S01]  /*d420*/  LDSM.16.M88.4 R32, [R212+0x5100] ;  /* 0x00510000d420783b */ /* 0x000ee20000000200 */
[----:B------:R-:W-:Y:S01]  /*d430*/  IMAD.IADD R0, R7, 0x1, R0 ;  /* 0x0000000107007824 */ /* 0x000fe200078e0200 */
[----:B------:R-:W-:Y:S01]  /*d440*/  IADD3 R225, R223, 0x2000, RZ ;  /* 0x00002000dfe17810 */ /* 0x000fe20007ffe0ff */
[----:B------:R-:W-:Y:S01]  /*d450*/  IMAD R220, R4, 0x2, R219 ;  /* 0x0000000204dc7824 */ /* 0x000fe200078e02db */
[----:B------:R-:W-:Y:S03]  /*d460*/  LDSM.16.M88.4 R44, [R223] ;  /* 0x00000000df2c783b */ /* 0x000fe60000000200 */
[----:B------:R-:W-:Y:S01]  /*d470*/  IMAD R221, R2, 0x2, R220 ;  /* 0x0000000202dd7824 */ /* 0x000fe200078e02dc */
[----:B------:R-:W-:Y:S04]  /*d480*/  LDSM.16.M88.4 R40, [R223+0x800] ;  /* 0x00080000df28783b */ /* 0x000fe80000000200 */
[----:B------:R-:W-:Y:S01]  /*d490*/  LDSM.16.M88.4 R36, [R223+0x1000] ;  /* 0x00100000df24783b */ /* 0x000fe20000000200 */
[-C--:B-1----:R-:W-:Y:S08]  /*d4a0*/  HMMA.16816.F32.BF16 R140, R12, R24.reuse, RZ ;  /* 0x000000180c8c723c */ /* 0x082ff000000418ff */
[C---:B--2---:R-:W-:Y:S08]  /*d4b0*/  HMMA.16816.F32.BF16 R48, R8.reuse, R24, RZ ;  /* 0x000000180830723c */ /* 0x044ff000000418ff */
[-C--:B------:R-:W-:Y:S08]  /*d4c0*/  HMMA.16816.F32.BF16 R100, R8, R26.reuse, RZ ;  /* 0x0000001a0864723c */ /* 0x080ff000000418ff */
[----:B------:R-:W-:Y:S01]  /*d4d0*/  HMMA.16816.F32.BF16 R148, R12, R26, RZ ;  /* 0x0000001a0c94723c */ /* 0x000fe200000418ff */
[----:B------:R-:W1:Y:S07]  /*d4e0*/  LDSM.16.M88.4 R24, [R212+0x5900] ;  /* 0x00590000d418783b */ /* 0x000e6e0000000200 */
[-C--:B---3--:R-:W-:Y:S08]  /*d4f0*/  HMMA.16816.F32.BF16 R96, R8, R22.reuse, RZ ;  /* 0x000000160860723c */ /* 0x088ff000000418ff */
[C---:B-----5:R-:W-:Y:S07]  /*d500*/  HMMA.16816.F32.BF16 R144, R12.reuse, R22, RZ ;  /* 0x000000160c90723c */ /* 0x060fee00000418ff */
[C---:B------:R-:W-:Y:S01]  /*d510*/  LEA R22, P0, R6.reuse, c[0x0][0x1f8], 0x1 ;  /* 0x00007e0006167a11 */ /* 0x040fe200078008ff */
[----:B------:R-:W-:Y:S03]  /*d520*/  HMMA.16816.F32.BF16 R136, R12, R20, RZ ;  /* 0x000000140c88723c */ /* 0x000fe600000418ff */
[----:B------:R-:W-:Y:S01]  /*d530*/  LEA.HI.X R23, R6, c[0x0][0x1fc], R0, 0x1, P0 ;  /* 0x00007f0006177a11 */ /* 0x000fe200000f0c00 */
[----:B------:R-:W-:-:S04]  /*d540*/  IMAD.MOV.U32 R0, RZ, RZ, 0x40 ;  /* 0x00000040ff007424 */ /* 0x000fc800078e00ff */
[----:B------:R-:W-:Y:S07]  /*d550*/  HMMA.16816.F32.BF16 R68, R8, R20, RZ ;  /* 0x000000140844723c */ /* 0x000fee00000418ff */
[----:B------:R-:W-:Y:S01]  /*d560*/  IADD3 R20, P0, R58, R22, RZ ;  /* 0x000000163a147210 */ /* 0x000fe20007f1e0ff */
[----:B----4-:R-:W-:Y:S04]  /*d570*/  HMMA.16816.F32.BF16 R180, R12, R28, RZ ;  /* 0x0000001c0cb4723c */ /* 0x010fe800000418ff */
[----:B------:R-:W-:-:S04]  /*d580*/  IMAD.X R21, R5, 0x1, R23, P0 ;  /* 0x0000000105157824 */ /* 0x000fc800000e0617 */
[C---:B------:R-:W-:Y:S08]  /*d590*/  HMMA.16816.F32.BF16 R152, R12.reuse, R30, RZ ;  /* 0x0000001e0c98723c */ /* 0x040ff000000418ff */
[C---:B------:R-:W-:Y:S08]  /*d5a0*/  HMMA.16816.F32.BF16 R132, R12.reuse, R16, RZ ;  /* 0x000000100c84723c */ /* 0x040ff000000418ff */
[C---:B------:R-:W-:Y:S08]  /*d5b0*/  HMMA.16816.F32.BF16 R156, R12.reuse, R18, RZ ;  /* 0x000000120c9c723c */ /* 0x040ff000000418ff */
[C---:B------:R-:W-:Y:S08]  /*d5c0*/  HMMA.16816.F32.BF16 R124, R12.reuse, R32, RZ ;  /* 0x000000200c7c723c */ /* 0x040ff000000418ff */
[C---:B------:R-:W-:Y:S08]  /*d5d0*/  HMMA.16816.F32.BF16 R168, R12.reuse, R34, RZ ;  /* 0x000000220ca8723c */ /* 0x040ff000000418ff */
[C---:B-1----:R-:W-:Y:S08]  /*d5e0*/  HMMA.16816.F32.BF16 R116, R12.reuse, R24, RZ ;  /* 0x000000180c74723c */ /* 0x042ff000000418ff */
[----:B------:R-:W-:Y:S07]  /*d5f0*/  HMMA.16816.F32.BF16 R108, R12, R26, RZ ;  /* 0x0000001a0c6c723c */ /* 0x000fee00000418ff */
[-C--:B------:R-:W-:Y:S01]  /*d600*/  IADD3 R12, P0, R20, R58.reuse, RZ ;  /* 0x0000003a140c7210 */ /* 0x080fe20007f1e0ff */
[----:B------:R-:W-:Y:S04]  /*d610*/  HMMA.16816.F32.BF16 R52, R8, R28, RZ ;  /* 0x0000001c0834723c */ /* 0x000fe800000418ff */
[----:B------:R-:W-:Y:S01]  /*d620*/  IMAD.X R13, R21, 0x1, R5, P0 ;  /* 0x00000001150d7824 */ /* 0x000fe200000e0605 */
[----:B------:R-:W-:-:S03]  /*d630*/  IADD3 R6, P0, R12, R58, RZ ;  /* 0x0000003a0c067210 */ /* 0x000fc60007f1e0ff */
[----:B------:R-:W-:Y:S01]  /*d640*/  HMMA.16816.F32.BF16 R92, R8, R30, RZ ;  /* 0x0000001e085c723c */ /* 0x000fe200000418ff */
[----:B------:R-:W-:Y:S01]  /*d650*/  LDSM.16.M88.4 R28, [R223+0x2000] ;  /* 0x00200000df1c783b */ /* 0x000fe20000000200 */
[----:B------:R-:W-:Y:S01]  /*d660*/  IMAD.X R7, R13, 0x1, R5, P0 ;  /* 0x000000010d077824 */ /* 0x000fe200000e0605 */
[----:B------:R-:W-:-:S05]  /*d670*/  IADD3 R14, P0, R6, R58, RZ ;  /* 0x0000003a060e7210 */ /* 0x000fca0007f1e0ff */
[----:B------:R-:W-:Y:S01]  /*d680*/  HMMA.16816.F32.BF16 R64, R8, R16, RZ ;  /* 0x000000100840723c */ /* 0x000fe200000418ff */
[----:B------:R-:W-:-:S07]  /*d690*/  IMAD.X R15, R7, 0x1, R5, P0 ;  /* 0x00000001070f7824 */ /* 0x000fce00000e0605 */
[C---:B------:R-:W-:Y:S01]  /*d6a0*/  HMMA.16816.F32.BF16 R128, R8.reuse, R18, RZ ;  /* 0x000000120880723c */ /* 0x040fe200000418ff */
[----:B------:R-:W1:Y:S07]  /*d6b0*/  LDSM.16.M88.4 R16, [R222+0x8100] ;  /* 0x00810000de10783b */ /* 0x000e6e0000000200 */
[C---:B------:R-:W-:Y:S08]  /*d6c0*/  HMMA.16816.F32.BF16 R60, R8.reuse, R32, RZ ;  /* 0x00000020083c723c */ /* 0x040ff000000418ff */
[C---:B------:R-:W-:Y:S01]  /*d6d0*/  HMMA.16816.F32.BF16 R120, R8.reuse, R34, RZ ;  /* 0x000000220878723c */ /* 0x040fe200000418ff */
[----:B------:R-:W2:Y:S07]  /*d6e0*/  LDSM.16.M88.4 R32, [R223+0x1800] ;  /* 0x00180000df20783b */ /* 0x000eae0000000200 */
[C---:B------:R-:W-:Y:S08]  /*d6f0*/  HMMA.16816.F32.BF16 R76, R8.reuse, R24, RZ ;  /* 0x00000018084c723c */ /* 0x040ff000000418ff */
[----:B------:R-:W-:Y:S01]  /*d700*/  HMMA.16816.F32.BF16 R112, R8, R26, RZ ;  /* 0x0000001a0870723c */ /* 0x000fe200000418ff */
[----:B------:R-:W3:Y:S04]  /*d710*/  LDSM.16.M88.4 R24, [R223+0x2800] ;  /* 0x00280000df18783b */ /* 0x000ee80000000200 */
[----:B------:R-:W4:Y:S04]  /*d720*/  LDSM.16.M88.4 R8, [R222+0x6100] ;  /* 0x00610000de08783b */ /* 0x000f280000000200 */
[----:B------:R-:W-:Y:S01]  /*d730*/  @!PT LDS RZ, [RZ] ;  /* 0x00000000fffff984 */ /* 0x000fe20000000800 */
[----:B------:R-:W-:Y:S01]  /*d740*/  @!PT LDS RZ, [RZ] ;  /* 0x00000000fffff984 */ /* 0x000fe20000000800 */
[----:B------:R-:W-:Y:S01]  /*d750*/  @!PT LDS RZ, [RZ] ;  /* 0x00000000fffff984 */ /* 0x000fe20000000800 */
[----:B------:R2:W-:Y:S01]  /*d760*/  LDGSTS.E.BYPASS.LTC128B.128 [R231+0x100], [R22.64], !P3 ;  /* 0x0010000016e77fae */ /* 0x0005e2000d901d48 */
[C---:B------:R-:W-:Y:S01]  /*d770*/  ISETP.LT.OR P3, PT, R73.reuse, 0x41, P1 ;  /* 0x000000414900780c */ /* 0x040fe20000f61670 */
[----:B-1----:R-:W-:Y:S02]  /*d780*/  HMMA.16816.F32.BF16 R104, R16, R44, R52 ;  /* 0x0000002c1068723c */ /* 0x002fe40000041834 */
[----:B------:R1:W-:Y:S01]  /*d790*/  LDGSTS.E.BYPASS.LTC128B.128 [R231+0x900], [R20.64], !P4 ;  /* 0x0090000014e77fae */ /* 0x0003e2000e101d48 */
[----:B------:R-:W-:-:S02]  /*d7a0*/  ISETP.LT.OR P4, PT, R73, 0x31, P1 ;  /* 0x000000314900780c */ /* 0x000fc40000f81670 */
[----:B------:R-:W-:Y:S01]  /*d7b0*/  ISETP.LT.OR P1, PT, R73, 0x51, P1 ;  /* 0x000000514900780c */ /* 0x000fe20000f21670 */
[----:B------:R1:W-:Y:S01]  /*d7c0*/  LDGSTS.E.BYPASS.LTC128B.128 [R231+0x1100], [R12.64], !P2 ;  /* 0x011000000ce77fae */ /* 0x0003e2000d101d48 */
[----:B------:R-:W-:Y:S01]  /*d7d0*/  LOP3.LUT P2, RZ, R87, 0x4, RZ, 0xc0, !PT ;  /* 0x0000000457ff7812 */ /* 0x000fe2000784c0ff */
[----:B------:R-:W-:Y:S03]  /*d7e0*/  HMMA.16816.F32.BF16 R80, R16, R40, R48 ;  /* 0x000000281050723c */ /* 0x000fe60000041830 */
[----:B------:R-:W-:-:S05]  /*d7f0*/  SEL R0, R0, 0xffffffc0, !P2 ;  /* 0xffffffc000007807 */ /* 0x000fca0005000000 */
[----:B------:R1:W-:Y:S01]  /*d800*/  LDGSTS.E.BYPASS.LTC128B.128 [R231+0x1900], [R6.64], !P4 ;  /* 0x0190000006e77fae */ /* 0x0003e2000e101d48 */
[----:B------:R-:W-:Y:S01]  /*d810*/  IMAD.IADD R218, R212, 0x1, R0 ;  /* 0x00000001d4da7824 */ /* 0x000fe200078e0200 */
[C---:B------:R-:W-:Y:S01]  /*d820*/  HMMA.16816.F32.BF16 R68, R16.reuse, R36, R68 ;  /* 0x000000241044723c */ /* 0x040fe20000041844 */
[----:B------:R-:W-:Y:S01]  /*d830*/  IMAD.IADD R217, R0, 0x1, R223 ;  /* 0x0000000100d97824 */ /* 0x000fe200078e02df */
[----:B------:R4:W-:Y:S06]  /*d840*/  LDGSTS.E.BYPASS.LTC128B.128 [R231+0x2100], [R14.64], !P3 ;  /* 0x021000000ee77fae */ /* 0x0009ec000d901d48 */
[C---:B--2---:R-:W-:Y:S08]  /*d850*/  HMMA.16816.F32.BF16 R64, R16.reuse, R32, R64 ;  /* 0x000000201040723c */ /* 0x044ff00000041840 */
[C---:B---3--:R-:W-:Y:S08]  /*d860*/  HMMA.16816.F32.BF16 R76, R16.reuse, R24, R76 ;  /* 0x00000018104c723c */ /* 0x048ff0000004184c */
[----:B------:R-:W-:Y:S01]  /*d870*/  HMMA.16816.F32.BF16 R92, R16, R46, R92 ;  /* 0x0000002e105c723c */ /* 0x000fe2000004185c */
[----:B-1----:R-:W-:-:S05]  /*d880*/  IADD3 R6, P0, R14, R58, RZ ;  /* 0x0000003a0e067210 */ /* 0x002fca0007f1e0ff */
[----:B------:R-:W-:Y:S01]  /*d890*/  IMAD.X R7, R15, 0x1, R5, P0 ;  /* 0x000000010f077824 */ /* 0x000fe200000e0605 */
[----:B------:R-:W-:Y:S01]  /*d8a0*/  ISETP.GT.AND P0, PT, R208, R224, PT ;  /* 0x000000e0d000720c */ /* 0x000fe20003f04270 */
[C---:B----4-:R-:W-:Y:S01]  /*d8b0*/  HMMA.16816.F32.BF16 R12, R16.reuse, R28, R60 ;  /* 0x0000001c100c723c */ /* 0x050fe2000004183c */
[----:B------:R-:W-:Y:S02]  /*d8c0*/  IADD3 R224, R223, 0x2800, RZ ;  /* 0x00002800dfe07810 */ /* 0x000fe40007ffe0ff */
[----:B------:R1:W-:Y:S04]  /*d8d0*/  LDGSTS.E.BYPASS.LTC128B.128 [R231+0x2900], [R6.64], !P1 ;  /* 0x0290000006e77fae */ /* 0x0003e8000c901d48 */
[----:B------:R-:W-:Y:S01]  /*d8e0*/  LDSM.16.M88.4 R20, [R220+0x8100] ;  /* 0x00810000dc14783b */ /* 0x000fe20000000200 */
[C---:B------:R-:W-:Y:S03]  /*d8f0*/  HMMA.16816.F32.BF16 R100, R16.reuse, R42, R100 ;  /* 0x0000002a1064723c */ /* 0x040fe60000041864 */
[----:B------:R-:W2:Y:S04]  /*d900*/  LDSM.16.M88.4 R72, [R218+0x5100] ;  /* 0x00510000da48783b */ /* 0x000ea80000000200 */
[----:B------:R-:W3:Y:S01]  /*d910*/  LDSM.16.M88.4 R56, [R218+0x3900] ;  /* 0x00390000da38783b */ /* 0x000ee20000000200 */
[C---:B------:R-:W-:Y:S03]  /*d920*/  HMMA.16816.F32.BF16 R96, R16.reuse, R38, R96 ;  /* 0x000000261060723c */ /* 0x040fe60000041860 */
[----:B------:R-:W4:Y:S04]  /*d930*/  LDSM.16.M88.4 R88, [R218+0x5900] ;  /* 0x00590000da58783b */ /* 0x000f280000000200 */
[----:B------:R-:W-:Y:S01]  /*d940*/  LDSM.16.M88.4 R60, [R218+0x3100] ;  /* 0x00310000da3c783b */ /* 0x000fe20000000200 */
[C---:B------:R-:W-:Y:S03]  /*d950*/  HMMA.16816.F32.BF16 R176, R16.reuse, R34, R128 ;  /* 0x0000002210b0723c */ /* 0x040fe60000041880 */
[----:B------:R-:W-:Y:S04]  /*d960*/  LDSM.16.M88.4 R52, [R218+0x4100] ;  /* 0x00410000da34783b */ /* 0x000fe80000000200 */
[----:B------:R-:W-:Y:S01]  /*d970*/  LDSM.16.M88.4 R48, [R218+0x4900] ;  /* 0x00490000da30783b */ /* 0x000fe20000000200 */
[C---:B------:R-:W-:Y:S03]  /*d980*/  HMMA.16816.F32.BF16 R192, R16.reuse, R30, R120 ;  /* 0x0000001e10c0723c */ /* 0x040fe60000041878 */
[----:B------:R-:W0:Y:S05]  /*d990*/  LDGDEPBAR ;  /* 0x00000000000079af */ /* 0x000e2a0000000000 */
[----:B------:R-:W-:Y:S01]  /*d9a0*/  HMMA.16816.F32.BF16 R172, R16, R26, R112 ;  /* 0x0000001a10ac723c */ /* 0x000fe20000041870 */
[----:B------:R-:W1:Y:S07]  /*d9b0*/  LDSM.16.M88.4 R16, [R220+0x6100] ;  /* 0x00610000dc10783b */ /* 0x000e6e0000000200 */
[C---:B------:R-:W-:Y:S08]  /*d9c0*/  HMMA.16816.F32.BF16 R184, R8.reuse, R40, R140 ;  /* 0x0000002808b8723c */ /* 0x040ff0000004188c */
[C---:B------:R-:W-:Y:S08]  /*d9d0*/  HMMA.16816.F32.BF16 R188, R8.reuse, R36, R136 ;  /* 0x0000002408bc723c */ /* 0x040ff00000041888 */
[C---:B------:R-:W-:Y:S08]  /*d9e0*/  HMMA.16816.F32.BF16 R200, R8.reuse, R28, R124 ;  /* 0x0000001c08c8723c */ /* 0x040ff0000004187c */
[C---:B------:R-:W-:Y:S01]  /*d9f0*/  HMMA.16816.F32.BF16 R136, R8.reuse, R42, R148 ;  /* 0x0000002a0888723c */ /* 0x040fe20000041894 */
[----:B------:R-:W-:Y:S07]  /*da00*/  LDSM.16.M88.4 R40, [R217+0x800] ;  /* 0x00080000d928783b */ /* 0x000fee0000000200 */
        /* <DEDUP_REMOVED lines=8> */
[C---:B------:R-:W-:Y:S08]  /*da90*/  HMMA.16816.F32.BF16 R204, R8.reuse, R24, R116 ;  /* 0x0000001808cc723c */ /* 0x040ff00000041874 */
[C---:B------:R-:W-:Y:S01]  /*daa0*/  HMMA.16816.F32.BF16 R168, R8.reuse, R30, R168 ;  /* 0x0000001e08a8723c */ /* 0x040fe200000418a8 */
[----:B------:R-:W-:Y:S07]  /*dab0*/  LDSM.16.M88.4 R28, [R217+0x2000] ;  /* 0x00200000d91c783b */ /* 0x000fee0000000200 */
[----:B------:R-:W-:Y:S01]  /*dac0*/  HMMA.16816.F32.BF16 R164, R8, R26, R108 ;  /* 0x0000001a08a4723c */ /* 0x000fe2000004186c */
[----:B------:R-:W-:Y:S04]  /*dad0*/  LDSM.16.M88.4 R8, [R221+0x8100] ;  /* 0x00810000dd08783b */ /* 0x000fe80000000200 */
[----:B------:R-:W-:Y:S03]  /*dae0*/  LDSM.16.M88.4 R24, [R217+0x2800] ;  /* 0x00280000d918783b */ /* 0x000fe60000000200 */
[----:B--2---:R-:W-:Y:S01]  /*daf0*/  HMMA.16816.F32.BF16 R132, R20, R72, R12 ;  /* 0x000000481484723c */ /* 0x004fe2000004180c */
[----:B------:R-:W2:Y:S01]  /*db00*/  LDSM.16.M88.4 R12, [R221+0x6100] ;  /* 0x00610000dd0c783b */ /* 0x000ea20000000200 */
[----:B------:R-:W-:-:S06]  /*db10*/  DEPBAR.LE SB0, 0x0 ;  /* 0x000080000000791a */ /* 0x000fcc0000000000 */
[C---:B---3--:R-:W-:Y:S08]  /*db20*/  HMMA.16816.F32.BF16 R152, R20.reuse, R56, R80 ;  /* 0x000000381498723c */ /* 0x048ff00000041850 */
[----:B----4-:R-:W-:Y:S08]  /*db30*/  HMMA.16816.F32.BF16 R128, R20, R88, R76 ;  /* 0x000000581480723c */ /* 0x010ff0000004184c */
[----:B-1----:R-:W-:Y:S08]  /*db40*/  HMMA.16816.F32.BF16 R80, R16, R56, R184 ;  /* 0x000000381050723c */ /* 0x002ff000000418b8 */
[C---:B------:R-:W-:Y:S08]  /*db50*/  HMMA.16816.F32.BF16 R148, R20.reuse, R52, R68 ;  /* 0x000000341494723c */ /* 0x040ff00000041844 */
[C---:B------:R-:W-:Y:S08]  /*db60*/  HMMA.16816.F32.BF16 R140, R20.reuse, R48, R64 ;  /* 0x00000030148c723c */ /* 0x040ff00000041840 */
        /* <DEDUP_REMOVED lines=18> */
[C---:B--2---:R-:W-:Y:S08]  /*dc90*/  HMMA.16816.F32.BF16 R88, R12.reuse, R40, R80 ;  /* 0x000000280c58723c */ /* 0x044ff00000041850 */
        /* <DEDUP_REMOVED lines=22> */
[----:B------:R-:W-:Y:S01]  /*de00*/  HMMA.16816.F32.BF16 R48, R12, R26, R16 ;  /* 0x0000001a0c30723c */ /* 0x000fe20000041810 */
[----:B------:R-:W-:Y:S06]  /*de10*/  BAR.SYNC.DEFER_BLOCKING 0x0 ;  /* 0x0000000000007b1d */ /* 0x000fec0000010000 */
[----:B------:R-:W-:Y:S05]  /*de20*/  @!P0 BRA `(.L_x_418) ;  /* 0x000001d000008947 */ /* 0x000fea0003800000 */
[----:B------:R-:W-:-:S04]  /*de30*/  IADD3 R0, R247, -0x2, RZ ;  /* 0xfffffffef7007810 */ /* 0x000fc80007ffe0ff */
[----:B------:R-:W-:Y:S01]  /*de40*/  SHF.R.S32.HI R5, RZ, 0x1f, R0 ;  /* 0x0000001fff057819 */ /* 0x000fe20000011400 */
[----:B------:R-:W-:Y:S02]  /*de50*/  IMAD R3, R216, R0, RZ ;  /* 0x00000000d8037224 */ /* 0x000fe400078e02ff */
[----:B------:R-:W-:Y:S01]  /*de60*/  IMAD.WIDE.U32 R6, R0, R232, R238 ;  /* 0x000000e800067225 */ /* 0x000fe200078e00ee */
[----:B------:R-:W-:-:S03]  /*de70*/  SHF.L.U64.HI R0, R230, R211, c[0x0][0x1e4] ;  /* 0x00007900e6007619 */ /* 0x000fc600000102d3 */
[----:B------:R-:W-:Y:S01]  /*de80*/  IMAD R3, R5, R232, R3 ;  /* 0x000000e805037224 */ /* 0x000fe200078e0203 */
[----:B------:R-:W-:Y:S01]  /*de90*/  LEA R14, P0, R6, c[0x0][0x1c8], 0x1 ;  /* 0x00007200060e7a11 */ /* 0x000fe200078008ff */
[----:B------:R-:W-:Y:S02]  /*dea0*/  IMAD.SHL.U32 R5, R230, 0x20, RZ ;  /* 0x00000020e6057824 */ /* 0x000fe400078e00ff */
[----:B------:R-:W-:-:S03]  /*deb0*/  IMAD.IADD R3, R7, 0x1, R3 ;  /* 0x0000000107037824 */ /* 0x000fc600078e0203 */
[C---:B------:R-:W-:Y:S02]  /*dec0*/  IADD3 R12, P1, R5.reuse, R14, RZ ;  /* 0x0000000e050c7210 */ /* 0x040fe40007f3e0ff */
        /* <DEDUP_REMOVED lines=16> */
[----:B-1----:R-:W-:-:S05]  /*dfd0*/  IADD3 R14, P0, R5, R6, RZ ;  /* 0x00000006050e7210 */ /* 0x002fca0007f1e0ff */
[----:B------:R-:W-:-:S05]  /*dfe0*/  IMAD.X R15, R0, 0x1, R7, P0 ;  /* 0x00000001000f7824 */ /* 0x000fca00000e0607 */
[----:B------:R2:W-:Y:S03]  /*dff0*/  LDGSTS.E.BYPASS.LTC128B.128 [R231+0x5900], [R14.64], !P5 ;  /* 0x059000000ee77fae */ /* 0x0005e6000e901d48 */
.L_x_418:
[----:B------:R-:W-:Y:S01]  /*e000*/  LOP3.LUT R0, R210, 0xffffffe0, RZ, 0xc0, !PT ;  /* 0xffffffe0d2007812 */ /* 0x000fe200078ec0ff */
[----:B------:R-:W-:Y:S01]  /*e010*/  ULDC UR7, c[0x0][0x324] ;  /* 0x0000c90000077ab9 */ /* 0x000fe20000000800 */
[----:B------:R-:W-:Y:S01]  /*e020*/  LEA.HI R3, R215, R214, RZ, 0x2 ;  /* 0x000000d6d7037211 */ /* 0x000fe200078f10ff */
[----:B------:R-:W-:Y:S01]  /*e030*/  ULOP3.LUT UR7, URZ, UR7, URZ, 0x33, !UPT ;  /* 0x000000073f077292 */ /* 0x000fe2000f8e333f */
[----:B------:R-:W-:Y:S01]  /*e040*/  SHF.R.S32.HI R5, RZ, 0x1f, R213 ;  /* 0x0000001fff057819 */ /* 0x000fe200000114d5 */
[C---:B------:R-:W-:Y:S01]  /*e050*/  IMAD.IADD R0, R214.reuse, 0x1, -R0 ;  /* 0x00000001d6007824 */ /* 0x040fe200078e0a00 */
[----:B------:R-:W-:Y:S01]  /*e060*/  LOP3.LUT R3, R3, 0xfffffffc, RZ, 0xc0, !PT ;  /* 0xfffffffc03037812 */ /* 0x000fe200078ec0ff */
[----:B------:R-:W0:Y:S01]  /*e070*/  LDGDEPBAR ;  /* 0x00000000000079af */ /* 0x000e220000000000 */
[----:B------:R-:W-:Y:S02]  /*e080*/  LEA.HI R5, R5, R213, RZ, 0x2 ;  /* 0x000000d505057211 */ /* 0x000fe400078f10ff */
[----:B--2---:R-:W-:Y:S01]  /*e090*/  SHF.R.S32.HI R7, RZ, 0x1f, R0 ;  /* 0x0000001fff077819 */ /* 0x004fe20000011400 */
[----:B------:R-:W-:Y:S01]  /*e0a0*/  IMAD.IADD R3, R214, 0x1, -R3 ;  /* 0x00000001d6037824 */ /* 0x000fe200078e0a03 */
[----:B------:R-:W-:-:S02]  /*e0b0*/  LOP3.LUT R6, R5, 0xffffffc, RZ, 0xc0, !PT ;  /* 0x0ffffffc05067812 */ /* 0x000fc400078ec0ff */
[----:B------:R-:W-:Y:S02]  /*e0c0*/  LEA.HI R7, R7, R0, RZ, 0x2 ;  /* 0x0000000007077211 */ /* 0x000fe400078f10ff */
[----:B------:R-:W-:Y:S01]  /*e0d0*/  LEA.HI R5, R3, R3, RZ, 0x1 ;  /* 0x0000000303057211 */ /* 0x000fe200078f08ff */
[----:B------:R-:W-:Y:S01]  /*e0e0*/  IMAD.IADD R8, R213, 0x1, -R6 ;  /* 0x00000001d5087824 */ /* 0x000fe200078e0a06 */
[----:B------:R-:W-:Y:S02]  /*e0f0*/  LEA.HI.SX32 R6, R7, R209, 0x1e ;  /* 0x000000d107067211 */ /* 0x000fe400078ff2ff */
[C---:B------:R-:W-:Y:S01]  /*e100*/  LOP3.LUT R10, R5.reuse, 0x1ffffffe, RZ, 0xc0, !PT ;  /* 0x1ffffffe050a7812 */ /* 0x040fe200078ec0ff */
[----:B------:R-:W-:Y:S01]  /*e110*/  IMAD.SHL.U32 R9, R5, 0x20, RZ ;  /* 0x0000002005097824 */ /* 0x000fe200078e00ff */
[----:B------:R-:W-:Y:S01]  /*e120*/  ISETP.NE.AND P0, PT, R237, 0x1, PT ;  /* 0x00000001ed00780c */ /* 0x000fe20003f05270 */
[----:B------:R-:W-:Y:S02]  /*e130*/  IMAD R5, R8, 0x10, R6 ;  /* 0x0000001008057824 */ /* 0x000fe400078e0206 */
[----:B------:R-:W-:Y:S01]  /*e140*/  IMAD.IADD R8, R3, 0x1, -R10 ;  /* 0x0000000103087824 */ /* 0x000fe200078e0a0a */
[----:B------:R-:W-:-:S05]  /*e150*/  LOP3.LUT R6, R9, 0xffffffc0, RZ, 0xc0, !PT ;  /* 0xffffffc009067812 */ /* 0x000fca00078ec0ff */
[----:B------:R-:W-:-:S04]  /*e160*/  IMAD.IADD R3, R6, 0x1, R5 ;  /* 0x0000000106037824 */ /* 0x000fc800078e0205 */
[----:B------:R-:W-:-:S04]  /*e170*/  IMAD R9, R8, 0x8, R3 ;  /* 0x0000000808097824 */ /* 0x000fc800078e0203 */
[----:B------:R-:W-:Y:S01]  /*e180*/  @P0 IMAD.HI.U32 R3, R9, c[0x0][0x2c8], RZ ;  /* 0x0000b20009030a27 */ /* 0x000fe200078e00ff */
[----:B------:R1:W-:Y:S04]  /*e190*/  STL [R1+0x60], R9 ;  /* 0x0000600901007387 */ /* 0x0003e80000100800 */
[----:B-1----:R-:W-:Y:S02]  /*e1a0*/  @P0 SHF.R.U32.HI R9, RZ, c[0x0][0x2cc], R3 ;  /* 0x0000b300ff090a19 */ /* 0x002fe40000011603 */
[----:B------:R-:W-:-:S03]  /*e1b0*/  LOP3.LUT R3, R7, 0x7ffffffc, RZ, 0xc0, !PT ;  /* 0x7ffffffc07037812 */ /* 0x000fc600078ec0ff */
[----:B------:R-:W1:Y:S02]  /*e1c0*/  SHFL.IDX PT, R6, R9, RZ, 0x1c1f ;  /* 0x001c1fff09067589 */ /* 0x000e6400000e0000 */
[----:B------:R-:W-:Y:S01]  /*e1d0*/  IMAD.IADD R3, R0, 0x1, -R3 ;  /* 0x0000000100037824 */ /* 0x000fe200078e0a03 */
[----:B------:R-:W-:-:S03]  /*e1e0*/  IADD3 R0, R235, 0x1, R84 ;  /* 0x00000001eb007810 */ /* 0x000fc60007ffe054 */
[----:B------:R-:W-:-:S04]  /*e1f0*/  IMAD.SHL.U32 R8, R3, 0x2, RZ ;  /* 0x0000000203087824 */ /* 0x000fc800078e00ff */
[--C-:B------:R-:W-:Y:S01]  /*e200*/  IMAD.IADD R13, R84, 0x1, -R8.reuse ;  /* 0x00000001540d7824 */ /* 0x100fe200078e0a08 */
[----:B------:R2:W-:Y:S01]  /*e210*/  STL [R1+0x30], R8 ;  /* 0x0000300801007387 */ /* 0x0005e20000100800 */
[----:B------:R-:W-:Y:S02]  /*e220*/  IADD3 R0, -R234, R0, -R8 ;  /* 0x00000000ea007210 */ /* 0x000fe40007ffe908 */
[----:B------:R-:W-:Y:S02]  /*e230*/  IADD3 R11, -R8, R235, R84 ;  /* 0x000000eb080b7210 */ /* 0x000fe40007ffe154 */
[C---:B------:R-:W-:Y:S02]  /*e240*/  IADD3 R10, R0.reuse, c[0x0][0x328], RZ ;  /* 0x0000ca00000a7a10 */ /* 0x040fe40007ffe0ff */
[----:B------:R-:W-:Y:S01]  /*e250*/  IADD3 R12, R0, UR7, RZ ;  /* 0x00000007000c7c10 */ /* 0x000fe2000fffe0ff */
[----:B------:R-:W-:Y:S02]  /*e260*/  IMAD.IADD R0, R86, 0x1, R85 ;  /* 0x0000000156007824 */ /* 0x000fe400078e0255 */
[----:B-1----:R-:W-:-:S02]  /*e270*/  IMAD.IADD R5, R10, 0x1, R6 ;  /* 0x000000010a057824 */ /* 0x002fc400078e0206 */
[----:B------:R-:W-:-:S03]  /*e280*/  IMAD.IADD R3, R12, 0x1, R6 ;  /* 0x000000010c037824 */ /* 0x000fc600078e0206 */
[----:B------:R-:W-:Y:S01]  /*e290*/  IMNMX R5, R5, R11, PT ;  /* 0x0000000b05057217 */ /* 0x000fe20003800200 */
[----:B------:R-:W-:Y:S05]  /*e2a0*/  @!P6 BRA `(.L_x_419) ;  /* 0x000001400000e947 */ /* 0x000fea0003800000 */
[----:B------:R-:W-:Y:S01]  /*e2b0*/  IADD3 R6, -R234, R235, R6 ;  /* 0x000000ebea067210 */ /* 0x000fe20007ffe106 */
[----:B------:R-:W-:Y:S03]  /*e2c0*/  BSSY B0, `(.L_x_420) ;  /* 0x000000e000007945 */ /* 0x000fe60003800000 */
        /* <DEDUP_REMOVED lines=9> */
.L_x_421:
[----:B------:R-:W-:-:S04]  /*e360*/  MOV R7, c[0x0][0x32c] ;  /* 0x0000cb0000077a02 */ /* 0x000fc80000000f00 */
[----:B------:R-:W-:-:S13]  /*e370*/  ISETP.NE.AND P0, PT, R7, 0x1, PT ;  /* 0x000000010700780c */ /* 0x000fda0003f05270 */
[----:B------:R-:W-:-:S05]  /*e380*/  @P0 IMAD.HI.U32 R7, R6, c[0x0][0x330], RZ ;  /* 0x0000cc0006070a27 */ /* 0x000fca00078e00ff */
[----:B------:R-:W-:Y:S02]  /*e390*/  @P0 SHF.R.U32.HI R6, RZ, c[0x0][0x334], R7 ;  /* 0x0000cd00ff060a19 */ /* 0x000fe40000011607 */
.L_x_422:
[----:B------:R-:W-:Y:S05]  /*e3a0*/  BSYNC B0 ;  /* 0x0000000000007941 */ /* 0x000fea0003800000 */
.L_x_420:
[----:B------:R-:W-:-:S05]  /*e3b0*/  IMAD R6, R6, c[0x0][0x32c], R13 ;  /* 0x0000cb0006067a24 */ /* 0x000fca00078e020d */
[----:B------:R-:W-:Y:S02]  /*e3c0*/  IADD3 R7, R6, c[0x0][0x32c], RZ ;  /* 0x0000cb0006077a10 */ /* 0x000fe40007ffe0ff */
[----:B------:R-:W-:Y:S02]  /*e3d0*/  IMNMX R3, R3, R6, !PT ;  /* 0x0000000603037217 */ /* 0x000fe40007800200 */
[----:B------:R-:W-:Y:S02]  /*e3e0*/  IMNMX R5, R5, R7, PT ;  /* 0x0000000705057217 */ /* 0x000fe40003800200 */
.L_x_419:
[----:B--2---:R-:W1:Y:S02]  /*e3f0*/  SHFL.IDX PT, R8, R9, 0x1, 0x1c1f ;  /* 0x003c1f0009087f89 */ /* 0x004e6400000e0000 */
[----:B-1----:R-:W-:Y:S01]  /*e400*/  IMAD.IADD R7, R10, 0x1, R8 ;  /* 0x000000010a077824 */ /* 0x002fe200078e0208 */
[----:B------:R-:W-:-:S04]  /*e410*/  IADD3 R6, R12, R8, RZ ;  /* 0x000000080c067210 */ /* 0x000fc80007ffe0ff */
        /* <DEDUP_REMOVED lines=13> */
.L_x_425:
[----:B------:R-:W-:-:S04]  /*e4f0*/  MOV R14, c[0x0][0x32c] ;  /* 0x0000cb00000e7a02 */ /* 0x000fc80000000f00 */
[----:B------:R-:W-:-:S13]  /*e500*/  ISETP.NE.AND P0, PT, R14, 0x1, PT ;  /* 0x000000010e00780c */ /* 0x000fda0003f05270 */
[----:B------:R-:W-:-:S05]  /*e510*/  @P0 IMAD.HI.U32 R14, R8, c[0x0][0x330], RZ ;  /* 0x0000cc00080e0a27 */ /* 0x000fca00078e00ff */
[----:B------:R-:W-:Y:S02]  /*e520*/  @P0 SHF.R.U32.HI R8, RZ, c[0x0][0x334], R14 ;  /* 0x0000cd00ff080a19 */ /* 0x000fe4000001160e */
.L_x_426:
[----:B------:R-:W-:Y:S05]  /*e530*/  BSYNC B0 ;  /* 0x0000000000007941 */ /* 0x000fea0003800000 */
.L_x_424:
[----:B------:R-:W-:-:S05]  /*e540*/  IMAD R8, R8, c[0x0][0x32c], R13 ;  /* 0x0000cb0008087a24 */ /* 0x000fca00078e020d */
[----:B------:R-:W-:Y:S02]  /*e550*/  IADD3 R14, R8, c[0x0][0x32c], RZ ;  /* 0x0000cb00080e7a10 */ /* 0x000fe40007ffe0ff */
[----:B------:R-:W-:Y:S02]  /*e560*/  IMNMX R6, R6, R8, !PT ;  /* 0x0000000806067217 */ /* 0x000fe40007800200 */
[----:B------:R-:W-:Y:S02]  /*e570*/  IMNMX R7, R7, R14, PT ;  /* 0x0000000e07077217 */ /* 0x000fe40003800200 */
.L_x_423:
[C---:B------:R-:W-:Y:S01]  /*e580*/  ISETP.GE.AND P0, PT, R84.reuse, 0x9, PT ;  /* 0x000000095400780c */ /* 0x040fe20003f06270 */
[----:B------:R-:W1:Y:S01]  /*e590*/  SHFL.IDX PT, R8, R9, 0x2, 0x1c1f ;  /* 0x005c1f0009087f89 */ /* 0x000e6200000e0000 */
[----:B------:R-:W-:Y:S02]  /*e5a0*/  ISETP.GE.AND P1, PT, R84, 0x2, PT ;  /* 0x000000025400780c */ /* 0x000fe40003f26270 */
[----:B------:R-:W-:Y:S02]  /*e5b0*/  P2R R28, PR, RZ, 0x1 ;  /* 0x00000001ff1c7803 */ /* 0x000fe40000000000 */
[----:B------:R-:W-:-:S02]  /*e5c0*/  ISETP.GT.AND P0, PT, R3, 0x8, !P0 ;  /* 0x000000080300780c */ /* 0x000fc40004704270 */
[----:B------:R-:W-:Y:S02]  /*e5d0*/  P2R R29, PR, RZ, 0x2 ;  /* 0x00000002ff1d7803 */ /* 0x000fe40000000000 */
[----:B------:R-:W-:Y:S02]  /*e5e0*/  ISETP.LT.OR P0, PT, R5, 0x9, P0 ;  /* 0x000000090500780c */ /* 0x000fe40000701670 */
[----:B------:R-:W-:Y:S02]  /*e5f0*/  ISETP.GT.AND P1, PT, R3, 0x1, !P1 ;  /* 0x000000010300780c */ /* 0x000fe40004f24270 */
[----:B------:R-:W-:Y:S02]  /*e600*/  ISETP.GE.AND P2, PT, R84, 0xa, PT ;  /* 0x0000000a5400780c */ /* 0x000fe40003f46270 */
[----:B------:R-:W-:Y:S02]  /*e610*/  FSEL R36, R92, -INF , !P0 ;  /* 0xff8000005c247808 */ /* 0x000fe40004000000 */
[----:B------:R-:W-:-:S02]  /*e620*/  ISETP.LT.OR P1, PT, R5, 0x2, P1 ;  /* 0x000000020500780c */ /* 0x000fc40000f21670 */
[----:B------:R-:W-:Y:S02]  /*e630*/  ISETP.GT.AND P0, PT, R3, 0x9, !P2 ;  /* 0x000000090300780c */ /* 0x000fe40005704270 */
[----:B------:R-:W-:Y:S02]  /*e640*/  FSEL R35, R97, -INF , !P1 ;  /* 0xff80000061237808 */ /* 0x000fe40004800000 */
        /* <DEDUP_REMOVED lines=10> */
[----:B------:R-:W-:Y:S02]  /*e6f0*/  ISETP.LT.OR P0, PT, R5, 0x12, P0 ;  /* 0x000000120500780c */ /* 0x000fe40000701670 */
        /* <DEDUP_REMOVED lines=48> */
[C---:B------:R-:W-:Y:S02]  /*ea00*/  ISETP.GE.AND P6, PT, R84.reuse, 0x41, PT ;  /* 0x000000415400780c */ /* 0x040fe40003fc6270 */
[----:B------:R-:W-:Y:S02]  /*ea10*/  ISETP.LT.OR P0, PT, R5, 0x3a, P0 ;  /* 0x0000003a0500780c */ /* 0x000fe40000701670 */
[----:B------:R-:W-:Y:S02]  /*ea20*/  ISETP.GE.AND P4, PT, R84, 0x42, PT ;  /* 0x000000425400780c */ /* 0x000fe40003f86270 */
        /* <DEDUP_REMOVED lines=13> */
[----:B------:R-:W-:-:S02]  /*eb00*/  ISETP.LT.OR P0, PT, R5, 0x49, P0 ;  /* 0x000000490500780c */ /* 0x000fc40000701670 */
[----:B------:R-:W-:Y:S02]  /*eb10*/  P2R R14, PR, RZ, 0x2 ;  /* 0x00000002ff0e7803 */ /* 0x000fe40000000000 */
[----:B------:R-:W-:Y:S02]  /*eb20*/  FSEL R186, R56, -INF , !P0 ;  /* 0xff80000038ba7808 */ /* 0x000fe40004000000 */
[----:B------:R-:W-:-:S04]  /*eb30*/  ISETP.GT.AND P0, PT, R3, 0x49, !P2 ;  /* 0x000000490300780c */ /* 0x000fc80005704270 */
        /* <DEDUP_REMOVED lines=26> */
[----:B------:R-:W-:Y:S02]  /*ece0*/  ISETP.GE.AND P0, PT, R236, 0x1, PT ;  /* 0x00000001ec00780c */ /* 0x000fe40003f06270 */
[----:B------:R-:W-:-:S11]  /*ecf0*/  IMNMX R5, R5, R11, PT ;  /* 0x0000000b05057217 */ /* 0x000fd60003800200 */
        /* <DEDUP_REMOVED lines=12> */
.L_x_429:
[----:B------:R-:W-:-:S04]  /*edc0*/  MOV R30, c[0x0][0x32c] ;  /* 0x0000cb00001e7a02 */ /* 0x000fc80000000f00 */
[----:B------:R-:W-:-:S13]  /*edd0*/  ISETP.NE.AND P0, PT, R30, 0x1, PT ;  /* 0x000000011e00780c */ /* 0x000fda0003f05270 */
[----:B------:R-:W-:-:S05]  /*ede0*/  @P0 IMAD.HI.U32 R30, R8, c[0x0][0x330], RZ ;  /* 0x0000cc00081e0a27 */ /* 0x000fca00078e00ff */
[----:B------:R-:W-:Y:S02]  /*edf0*/  @P0 SHF.R.U32.HI R8, RZ, c[0x0][0x334], R30 ;  /* 0x0000cd00ff080a19 */ /* 0x000fe4000001161e */
.L_x_430:
[----:B------:R-:W-:Y:S05]  /*ee00*/  BSYNC B0 ;  /* 0x0000000000007941 */ /* 0x000fea0003800000 */
.L_x_428:
[----:B------:R-:W-:-:S05]  /*ee10*/  IMAD R8, R8, c[0x0][0x32c], R13 ;  /* 0x0000cb0008087a24 */ /* 0x000fca00078e020d */
[----:B------:R-:W-:Y:S02]  /*ee20*/  IADD3 R30, R8, c[0x0][0x32c], RZ ;  /* 0x0000cb00081e7a10 */ /* 0x000fe40007ffe0ff */
[----:B------:R-:W-:Y:S02]  /*ee30*/  IMNMX R3, R3, R8, !PT ;  /* 0x0000000803037217 */ /* 0x000fe40007800200 */
[----:B------:R-:W-:Y:S02]  /*ee40*/  IMNMX R5, R5, R30, PT ;  /* 0x0000001e05057217 */ /* 0x000fe40003800200 */
.L_x_427:
        /* <DEDUP_REMOVED lines=201> */
.L_x_433:
[----:B------:R-:W-:-:S04]  /*fae0*/  MOV R7, c[0x0][0x32c] ;  /* 0x0000cb0000077a02 */ /* 0x000fc80000000f00 */
[----:B------:R-:W-:-:S13]  /*faf0*/  ISETP.NE.AND P0, PT, R7, 0x1, PT ;  /* 0x000000010700780c */ /* 0x000fda0003f05270 */
[----:B------:R-:W-:-:S05]  /*fb00*/  @P0 IMAD.HI.U32 R7, R6, c[0x0][0x330], RZ ;  /* 0x0000cc0006070a27 */ /* 0x000fca00078e00ff */
[----:B------:R-:W-:Y:S02]  /*fb10*/  @P0 SHF.R.U32.HI R6, RZ, c[0x0][0x334], R7 ;  /* 0x0000cd00ff060a19 */ /* 0x000fe40000011607 */
.L_x_434:
[----:B------:R-:W-:Y:S05]  /*fb20*/  BSYNC B0 ;  /* 0x0000000000007941 */ /* 0x000fea0003800000 */
.L_x_432:
[----:B------:R-:W-:-:S05]  /*fb30*/  IMAD R6, R6, c[0x0][0x32c], R13 ;  /* 0x0000cb0006067a24 */ /* 0x000fca00078e020d */
[----:B------:R-:W-:Y:S02]  /*fb40*/  IADD3 R7, R6, c[0x0][0x32c], RZ ;  /* 0x0000cb0006077a10 */ /* 0x000fe40007ffe0ff */
[----:B------:R-:W-:Y:S02]  /*fb50*/  IMNMX R3, R3, R6, !PT ;  /* 0x0000000603037217 */ /* 0x000fe40007800200 */
[----:B------:R-:W-:Y:S02]  /*fb60*/  IMNMX R5, R5, R7, PT ;  /* 0x0000000705057217 */ /* 0x000fe40003800200 */
.L_x_431:
[----:B------:R-:W-:Y:S01]  /*fb70*/  ISETP.NE.AND P0, PT, R28, RZ, PT ;  /* 0x000000ff1c00720c */ /* 0x000fe20003f05270 */
[----:B------:R-:W-:Y:S01]  /*fb80*/  STL [R1+0x80], R222 ;  /* 0x000080de01007387 */ /* 0x000fe20000100800 */
[----:B------:R-:W-:Y:S01]  /*fb90*/  FMNMX.FTZ R125, R34, R37, !PT ;  /* 0x00000025227d7209 */ /* 0x000fe20007810000 */
[----:B------:R-:W-:Y:S01]  /*fba0*/  IMAD.SHL.U32 R213, R0, 0x2, RZ ;  /* 0x0000000200d57824 */ /* 0x000fe200078e00ff */
[----:B------:R-:W-:Y:S01]  /*fbb0*/  ISETP.GT.AND P0, PT, R3, 0x8, !P0 ;  /* 0x000000080300780c */ /* 0x000fe20004704270 */
[----:B------:R-:W-:Y:S01]  /*fbc0*/  STL [R1+0x7c], R221 ;  /* 0x00007cdd01007387 */ /* 0x000fe20000100800 */
[----:B------:R-:W-:Y:S01]  /*fbd0*/  FMNMX.FTZ R125, R40, R125, !PT ;  /* 0x0000007d287d7209 */ /* 0x000fe20007810000 */
[--C-:B------:R-:W-:Y:S01]  /*fbe0*/  IMAD R214, R4, 0x2, R213.reuse ;  /* 0x0000000204d67824 */ /* 0x100fe200078e02d5 */
[----:B------:R-:W-:Y:S01]  /*fbf0*/  ISETP.LT.OR P0, PT, R5, 0x9, P0 ;  /* 0x000000090500780c */ /* 0x000fe20000701670 */
[----:B------:R-:W-:Y:S01]  /*fc00*/  STL [R1+0x78], R220 ;  /* 0x000078dc01007387 */ /* 0x000fe20000100800 */
[----:B------:R-:W-:Y:S01]  /*fc10*/  FMNMX.FTZ R125, R42, R125, !PT ;  /* 0x0000007d2a7d7209 */ /* 0x000fe20007810000 */
[----:B------:R-:W-:Y:S01]  /*fc20*/  IMAD R216, R2, 0x2, R213 ;  /* 0x0000000202d87824 */ /* 0x000fe200078e02d5 */
[----:B------:R-:W-:Y:S01]  /*fc30*/  FSEL R110, R162, -INF , !P0 ;  /* 0xff800000a26e7808 */ /* 0x000fe20004000000 */
[----:B------:R-:W-:Y:S01]  /*fc40*/  STL [R1+0x74], R219 ;  /* 0x000074db01007387 */ /* 0x000fe20000100800 */
[----:B------:R-:W-:-:S02]  /*fc50*/  ISETP.NE.AND P0, PT, R27, RZ, PT ;  /* 0x000000ff1b00720c */ /* 0x000fc40003f05270 */
[----:B------:R-:W-:Y:S01]  /*fc60*/  FMNMX.FTZ R125, R46, R125, !PT ;  /* 0x0000007d2e7d7209 */ /* 0x000fe20007810000 */
[----:B------:R-:W-:Y:S01]  /*fc70*/  STL [R1+0x70], R218 ;  /* 0x000070da01007387 */ /* 0x000fe20000100800 */
[----:B------:R-:W-:Y:S02]  /*fc80*/  ISETP.GT.AND P0, PT, R3, 0x9, !P0 ;  /* 0x000000090300780c */ /* 0x000fe40004704270 */
[----:B------:R-:W-:Y:S01]  /*fc90*/  FMNMX.FTZ R125, R48, R125, !PT ;  /* 0x0000007d307d7209 */ /* 0x000fe20007810000 */
[----:B------:R-:W-:Y:S01]  /*fca0*/  STL [R1+0x6c], R217 ;  /* 0x00006cd901007387 */ /* 0x000fe20000100800 */
[----:B------:R-:W-:Y:S02]  /*fcb0*/  ISETP.LT.OR P0, PT, R5, 0xa, P0 ;  /* 0x0000000a0500780c */ /* 0x000fe40000701670 */
[----:B------:R-:W-:Y:S01]  /*fcc0*/  FMNMX.FTZ R125, R49, R125, !PT ;  /* 0x0000007d317d7209 */ /* 0x000fe20007810000 */
[----:B------:R-:W-:Y:S01]  /*fcd0*/  STL [R1+0x68], R212 ;  /* 0x000068d401007387 */ /* 0x000fe20000100800 */
        /* <DEDUP_REMOVED lines=10> */
[----:B------:R-:W-:Y:S01]  /*fd80*/  FSEL R112, R158, -INF , !P0 ;  /* 0xff8000009e707808 */ /* 0x000fe20004000000 */
[----:B------:R-:W-:Y:S01]  /*fd90*/  LDSM.16.MT88.4 R84, [R214+0x900] ;  /* 0x00090000d654783b */ /* 0x000fe20000004200 */
[----:B------:R-:W-:Y:S02]  /*fda0*/  ISETP.NE.AND P0, PT, R25, RZ, PT ;  /* 0x000000ff1900720c */ /* 0x000fe40003f05270 */
[----:B------:R-:W-:Y:S01]  /*fdb0*/  FMNMX.FTZ R125, R61, R125, !PT ;  /* 0x0000007d3d7d7209 */ /* 0x000fe20007810000 */
[----:B------:R-:W-:Y:S01]  /*fdc0*/  LDSM.16.MT88.4 R80, [R213+0x900] ;  /* 0x00090000d550783b */ /* 0x000fe20000004200 */
[----:B------:R-:W-:Y:S02]  /*fdd0*/  ISETP.GT.AND P0, PT, R3, 0x11, !P0 ;  /* 0x000000110300780c */ /* 0x000fe40004704270 */
[----:B------:R-:W-:Y:S01]  /*fde0*/  FMNMX.FTZ R125, R69, R125, !PT ;  /* 0x0000007d457d7209 */ /* 0x000fe20007810000 */
[----:B------:R-:W-:Y:S01]  /*fdf0*/  LDSM.16.MT88.4 R76, [R216+0x900] ;  /* 0x00090000d84c783b */ /* 0x000fe20000004200 */
[----:B------:R-:W-:-:S02]  /*fe00*/  ISETP.LT.OR P0, PT, R5, 0x12, P0 ;  /* 0x000000120500780c */ /* 0x000fc40000701670 */
[----:B------:R-:W-:Y:S01]  /*fe10*/  FMNMX.FTZ R125, R168, R125, !PT ;  /* 0x0000007da87d7209 */ /* 0x000fe20007810000 */
[----:B------:R-:W-:Y:S01]  /*fe20*/  LDSM.16.MT88.4 R64, [R213+0x1100] ;  /* 0x00110000d540783b */ /* 0x000fe20000004200 */
        /* <DEDUP_REMOVED lines=8> */
[----:B------:R-:W-:Y:S02]  /*feb0*/  ISETP.NE.AND P0, PT, R23, RZ, PT ;  /* 0x000000ff1700720c */ /* 0x000fe40003f05270 */
[----:B------:R-:W-:Y:S02]  /*fec0*/  FMNMX.FTZ R126, R33, R35, !PT ;  /* 0x00000023217e7209 */ /* 0x000fe40007810000 */
[----:B------:R-:W-:-:S02]  /*fed0*/  ISETP.GT.AND P0, PT, R3, 0x19, !P0 ;  /* 0x000000190300780c */ /* 0x000fc40004704270 */
[----:B------:R-:W-:Y:S02]  /*fee0*/  FMNMX.FTZ R126, R36, R126, !PT ;  /* 0x0000007e247e7209 */ /* 0x000fe40007810000 */
[----:B------:R-:W-:Y:S02]  /*fef0*/  ISETP.LT.OR P0, PT, R5, 0x1a, P0 ;  /* 0x0000001a0500780c */ /* 0x000fe40000701670 */
[----:B------:R-:W-:Y:S02]  /*ff00*/  FMNMX.FTZ R126, R38, R126, !PT ;  /* 0x0000007e267e7209 */ /* 0x000fe40007810000 */
[----:B------:R-:W-:Y:S02]  /*ff10*/  FSEL R117, R127, -INF , !P0 ;  /* 0xff8000007f757808 */ /* 0x000fe40004000000 */
[----:B------:R-:W-:Y:S02]  /*ff20*/  ISETP.NE.AND P0, PT, R22, RZ, PT ;  /* 0x000000ff1600720c */ /* 0x000fe40003f05270 */
[----:B------:R-:W-:-:S02]  /*ff30*/  FMNMX.FTZ R126, R39, R126, !PT ;  /* 0x0000007e277e7209 */ /* 0x000fc40007810000 */
[----:B------:R-:W-:Y:S02]  /*ff40*/  ISETP.GT.AND P0, PT, R3, 0x20, !P0 ;  /* 0x000000200300780c */ /* 0x000fe40004704270 */
[----:B------:R-:W-:Y:S02]  /*ff50*/  FMNMX.FTZ R126, R43, R126, !PT ;  /* 0x0000007e2b7e7209 */ /* 0x000fe40007810000 */
[----:B------:R-:W-:Y:S02]  /*ff60*/  ISETP.LT.OR P0, PT, R5, 0x21, P0 ;  /* 0x000000210500780c */ /* 0x000fe40000701670 */
[----:B------:R-:W-:Y:S02]  /*ff70*/  FMNMX.FTZ R126, R44, R126, !PT ;  /* 0x0000007e2c7e7209 */ /* 0x000fe40007810000 */
[----:B------:R-:W-:Y:S02]  /*ff80*/  FSEL R127, R154, -INF , !P0 ;  /* 0xff8000009a7f7808 */ /* 0x000fe40004000000 */
[----:B------:R-:W-:-:S02]  /*ff90*/  FMNMX.FTZ R126, R45, R126, !PT ;  /* 0x0000007e2d7e7209 */ /* 0x000fc40007810000 */
[----:B------:R-:W-:Y:S02]  /*ffa0*/  ISETP.NE.AND P0, PT, R21, RZ, PT ;  /* 0x000000ff1500720c */ /* 0x000fe40003f05270 */
[----:B------:R-:W-:Y:S02]  /*ffb0*/  FMNMX.FTZ R126, R47, R126, !PT ;  /* 0x0000007e2f7e7209 */ /* 0x000fe40007810000 */
[----:B------:R-:W-:Y:S02]  /*ffc0*/  ISETP.GT.AND P0, PT, R3, 0x21, !P0 ;  /* 0x000000210300780c */ /* 0x000fe40004704270 */
[----:B------:R-:W-:Y:S02]  /*ffd0*/  FMNMX.FTZ R126, R92, R126, !PT ;  /* 0x0000007e5c7e7209 */ /* 0x000fe40007810000 */
[----:B------:R-:W-:Y:S02]  /*ffe0*/  ISETP.LT.OR P0, PT, R5, 0x22, P0 ;  /* 0x000000220500780c */ /* 0x000fe40000701670 */
[----:B------:R-:W-:-:S02]  /*fff0*/  FMNMX.FTZ R126, R104, R126, !PT ;  /* 0x0000007e687e7209 */ /* 0x000fc40007810000 */
[----:B------:R-:W-:Y:S02]  /*10000*/  FSEL R128, R155, -INF , !P0 ;  /* 0xff8000009b807808 */ /* 0x000fe40004000000 */
        /* <DEDUP_REMOVED lines=21> */
[----:B------:R-:W-:Y:S02]  /*10160*/  FMNMX.FTZ R126, R211, R126, !PT ;  /* 0x0000007ed37e7209 */ /* 0x000fe40007810000 */
[----:B------:R-:W-:-:S02]  /*10170*/  ISETP.NE.AND P0, PT, R17, RZ, PT ;  /* 0x000000ff1100720c */ /* 0x000fc40003f05270 */
[----:B------:R-:W-:Y:S02]  /*10180*/  FMNMX.FTZ R126, R210, R126, !PT ;  /* 0x0000007ed27e7209 */ /* 0x000fe40007810000 */
[----:B------:R-:W-:Y:S02]  /*10190*/  ISETP.GT.AND P0, PT, R3, 0x31, !P0 ;  /* 0x000000310300780c */ /* 0x000fe40004704270 */
[----:B------:R-:W-:Y:S02]  /*101a0*/  FMNMX.FTZ R126, R208, R126, !PT ;  /* 0x0000007ed07e7209 */ /* 0x000fe40007810000 */
[----:B------:R-:W-:Y:S02]  /*101b0*/  ISETP.LT.OR P0, PT, R5, 0x32, P0 ;  /* 0x000000320500780c */ /* 0x000fe40000701670 */
[----:B------:R-:W-:Y:S02]  /*101c0*/  FMNMX.FTZ R126, R207, R126, !PT ;  /* 0x0000007ecf7e7209 */ /* 0x000fe40007810000 */
[----:B------:R-:W-:-:S02]  /*101d0*/  FSEL R157, R147, -INF , !P0 ;  /* 0xff800000939d7808 */ /* 0x000fc40004000000 */
[----:B------:R-:W-:Y:S01]  /*101e0*/  ISETP.NE.AND P0, PT, R16, RZ, PT ;  /* 0x000000ff1000720c */ /* 0x000fe20003f05270 */
[----:B------:R-:W1:Y:S01]  /*101f0*/  SHFL.BFLY PT, R6, R126, 0x2, 0x1f ;  /* 0x0c401f007e067f89 */ /* 0x000e6200000e0000 */
        /* <DEDUP_REMOVED lines=13> */
[----:B------:R-:W-:Y:S02]  /*102d0*/  ISETP.GT.AND P0, PT, R3, 0x40, !P6 ;  /* 0x000000400300780c */ /* 0x000fe40007704270 */
[----:B-1----:R-:W-:Y:S02]  /*102e0*/  FMNMX.FTZ R126, R126, R6, !PT ;  /* 0x000000067e7e7209 */ /* 0x002fe40007810000 */
[----:B------:R-:W-:Y:S02]  /*102f0*/  ISETP.LT.OR P0, PT, R5, 0x41, P0 ;  /* 0x000000410500780c */ /* 0x000fe40000701670 */
[----:B------:R-:W-:Y:S01]  /*10300*/  FMNMX.FTZ R125, R201, R125, !PT ;  /* 0x0000007dc97d7209 */ /* 0x000fe20007810000 */
[----:B------:R-:W1:Y:S01]  /*10310*/  SHFL.BFLY PT, R6, R126, 0x1, 0x1f ;  /* 0x0c201f007e067f89 */ /* 0x000e6200000e0000 */
[----:B------:R-:W-:-:S02]  /*10320*/  FSEL R162, R134, -INF , !P0 ;  /* 0xff80000086a27808 */ /* 0x000fc40004000000 */
[----:B------:R-:W-:Y:S02]  /*10330*/  ISETP.GT.AND P0, PT, R3, 0x41, !P4 ;  /* 0x000000410300780c */ /* 0x000fe40006704270 */
[----:B------:R-:W-:Y:S02]  /*10340*/  FMNMX.FTZ R125, R204, R125, !PT ;  /* 0x0000007dcc7d7209 */ /* 0x000fe40007810000 */
[----:B------:R-:W-:Y:S02]  /*10350*/  ISETP.LT.OR P0, PT, R5, 0x42, P0 ;  /* 0x000000420500780c */ /* 0x000fe40000701670 */
[----:B------:R-:W-:Y:S02]  /*10360*/  ISETP.NE.AND P6, PT, R29, RZ, PT ;  /* 0x000000ff1d00720c */ /* 0x000fe40003fc5270 */
[----:B------:R-:W-:Y:S02]  /*10370*/  FSEL R163, R135, -INF , !P0 ;  /* 0xff80000087a37808 */ /* 0x000fe40004000000 */
[----:B------:R-:W-:-:S02]  /*10380*/  ISETP.GT.AND P0, PT, R3, 0x48, !P3 ;  /* 0x000000480300780c */ /* 0x000fc40005f04270 */
[----:B------:R-:W-:Y:S02]  /*10390*/  FMNMX.FTZ R9, R57, R68, !PT ;  /* 0x0000004439097209 */ /* 0x000fe40007810000 */
[----:B------:R-:W-:Y:S02]  /*103a0*/  ISETP.LT.OR P0, PT, R5, 0x49, P0 ;  /* 0x000000490500780c */ /* 0x000fe40000701670 */
[----:B------:R-:W-:Y:S02]  /*103b0*/  LEA R215, R2, R214, 0x1 ;  /* 0x000000d602d77211 */ /* 0x000fe400078e08ff */
[----:B------:R-:W-:Y:S02]  /*103c0*/  FSEL R189, R122, -INF , !P0 ;  /* 0xff8000007abd7808 */ /* 0x000fe40004000000 */
[----:B------:R-:W-:Y:S01]  /*103d0*/  ISETP.GT.AND P0, PT, R3, 0x49, !P2 ;  /* 0x000000490300780c */ /* 0x000fe20005704270 */
[----:B------:R-:W-:Y:S01]  /*103e0*/  LDSM.16.MT88.4 R100, [R215+0x100] ;  /* 0x00010000d764783b */ /* 0x000fe20000004200 */
[----:B-1----:R-:W-:-:S02]  /*103f0*/  FMNMX.FTZ R126, R126, R6, !PT ;  /* 0x000000067e7e7209 */ /* 0x002fc40007810000 */
[----:B------:R-:W-:Y:S01]  /*10400*/  ISETP.LT.OR P0, PT, R5, 0x4a, P0 ;  /* 0x0000004a0500780c */ /* 0x000fe20000701670 */
[----:B------:R-:W1:Y:S01]  /*10410*/  SHFL.BFLY PT, R6, R125, 0x2, 0x1f ;  /* 0x0c401f007d067f89 */ /* 0x000e6200000e0000 */
[----:B------:R-:W-:Y:S01]  /*10420*/  ISETP.NE.AND P3, PT, R32, RZ, PT ;  /* 0x000000ff2000720c */ /* 0x000fe20003f65270 */
[----:B------:R-:W-:Y:S01]  /*10430*/  FMUL.FTZ R7, R126, c[0x0][0x2d0] ;  /* 0x0000b4007e077a20 */ /* 0x000fe20000410000 */
[----:B------:R-:W-:Y:S02]  /*10440*/  FSEL R190, R123, -INF , !P0 ;  /* 0xff8000007bbe7808 */ /* 0x000fe40004000000 */
[----:B------:R-:W-:Y:S02]  /*10450*/  ISETP.GT.AND P0, PT, R3, 0x1, !P6 ;  /* 0x000000010300780c */ /* 0x000fe40007704270 */
[----:B------:R-:W-:Y:S02]  /*10460*/  ISETP.NE.AND P6, PT, R14, RZ, PT ;  /* 0x000000ff0e00720c */ /* 0x000fe40003fc5270 */
[----:B------:R-:W-:-:S02]  /*10470*/  ISETP.LT.OR P0, PT, R5, 0x2, P0 ;  /* 0x000000020500780c */ /* 0x000fc40000701670 */
[----:B------:R-:W-:Y:S02]  /*10480*/  ISETP.GT.AND P2, PT, R3, 0x50, !P6 ;  /* 0x000000500300780c */ /* 0x000fe40007744270 */
[----:B------:R-:W-:Y:S02]  /*10490*/  FSEL R106, R167, -INF , !P0 ;  /* 0xff800000a76a7808 */ /* 0x000fe40004000000 */
[----:B------:R-:W-:Y:S02]  /*104a0*/  ISETP.GT.AND P0, PT, R3, RZ, !P1 ;  /* 0x000000ff0300720c */ /* 0x000fe40004f04270 */
[----:B------:R-:W-:Y:S02]  /*104b0*/  ISETP.NE.AND P4, PT, R31, RZ, PT ;  /* 0x000000ff1f00720c */ /* 0x000fe40003f85270 */
[----:B------:R-:W-:Y:S02]  /*104c0*/  ISETP.LT.OR P0, PT, R5, 0x1, P0 ;  /* 0x000000010500780c */ /* 0x000fe40000701670 */
[----:B------:R-:W-:-:S02]  /*104d0*/  ISETP.NE.AND P6, PT, R41, RZ, PT ;  /* 0x000000ff2900720c */ /* 0x000fc40003fc5270 */
[----:B------:R-:W-:Y:S02]  /*104e0*/  FSEL R105, R166, -INF , !P0 ;  /* 0xff800000a6697808 */ /* 0x000fe40004000000 */
[----:B------:R-:W-:Y:S02]  /*104f0*/  FSETP.NEU.FTZ.AND P0, PT, R126, -INF , PT ;  /* 0xff8000007e00780b */ /* 0x000fe40003f1d000 */
[----:B-1----:R-:W-:Y:S02]  /*10500*/  FMNMX.FTZ R125, R125, R6, !PT ;  /* 0x000000067d7d7209 */ /* 0x002fe40007810000 */
[----:B------:R-:W-:Y:S02]  /*10510*/  FSEL R7, R7, RZ, P0 ;  /* 0x000000ff07077208 */ /* 0x000fe40000000000 */
[----:B------:R-:W-:Y:S01]  /*10520*/  FMNMX.FTZ R10, R105, R106, !PT ;  /* 0x0000006a690a7209 */ /* 0x000fe20007810000 */
[----:B------:R-:W1:Y:S01]  /*10530*/  SHFL.BFLY PT, R6, R125, 0x1, 0x1f ;  /* 0x0c201f007d067f89 */ /* 0x000e6200000e0000 */
[----:B------:R-:W-:Y:S01]  /*10540*/  ISETP.GT.AND P1, PT, R3, 0x51, !P3 ;  /* 0x000000510300780c */ /* 0x000fe20005f24270 */
[----:B------:R-:W-:Y:S01]  /*10550*/  FFMA.FTZ R8, R33, c[0x0][0x2d0], -R7 ;  /* 0x0000b40021087a23 */ /* 0x000fe20000010807 */
[----:B------:R-:W-:-:S03]  /*10560*/  ISETP.GT.AND P3, PT, R3, 0x59, !P6 ;  /* 0x000000590300780c */ /* 0x000fc60007764270 */
[----:B------:R2:W-:Y:S02]  /*10570*/  MUFU.EX2 R166, R8 ;  /* 0x0000000800a67308 */ /* 0x0005e40000000800 */
[----:B--2---:R-:W-:Y:S01]  /*10580*/  FFMA.FTZ R8, R35, c[0x0][0x2d0], -R7 ;  /* 0x0000b40023087a23 */ /* 0x004fe20000010807 */
[----:B-1----:R-:W-:-:S05]  /*10590*/  FMNMX.FTZ R125, R125, R6, !PT ;  /* 0x000000067d7d7209 */ /* 0x002fca0007810000 */
[----:B------:R1:W2:Y:S01]  /*105a0*/  MUFU.EX2 R246, R8 ;  /* 0x0000000800f67308 */ /* 0x0002a20000000800 */
[C---:B------:R-:W-:Y:S01]  /*105b0*/  FSETP.NEU.FTZ.AND P0, PT, R125.reuse, -INF , PT ;  /* 0xff8000007d00780b */ /* 0x040fe20003f1d000 */
[----:B------:R-:W-:-:S05]  /*105c0*/  FMUL.FTZ R6, R125, c[0x0][0x2d0] ;  /* 0x0000b4007d067a20 */ /* 0x000fca0000410000 */
[----:B------:R-:W-:Y:S02]  /*105d0*/  FSEL R6, R6, RZ, P0 ;  /* 0x000000ff06067208 */ /* 0x000fe40000000000 */
[----:B------:R-:W-:Y:S01]  /*105e0*/  ISETP.GT.AND P0, PT, R3, 0x58, !P4 ;  /* 0x000000580300780c */ /* 0x000fe20006704270 */
[--C-:B------:R-:W-:Y:S01]  /*105f0*/  FFMA.FTZ R3, R47, c[0x0][0x2d0], -R7.reuse ;  /* 0x0000b4002f037a23 */ /* 0x100fe20000010807 */
[C---:B------:R-:W-:Y:S02]  /*10600*/  ISETP.LT.OR P4, PT, R5.reuse, 0x51, P2 ;  /* 0x000000510500780c */ /* 0x040fe40001781670 */
[C---:B------:R-:W-:Y:S01]  /*10610*/  ISETP.LT.OR P2, PT, R5.reuse, 0x52, P1 ;  /* 0x000000520500780c */ /* 0x040fe20000f41670 */
[----:B------:R3:W-:Y:S01]  /*10620*/  MUFU.EX2 R219, R3 ;  /* 0x0000000300db7308 */ /* 0x0007e20000000800 */
[----:B-1----:R-:W-:Y:S01]  /*10630*/  FFMA.FTZ R8, R36, c[0x0][0x2d0], -R7 ;  /* 0x0000b40024087a23 */ /* 0x002fe20000010807 */
[----:B------:R-:W-:Y:S02]  /*10640*/  FSEL R184, R198, -INF , !P4 ;  /* 0xff800000c6b87808 */ /* 0x000fe40006000000 */
[----:B------:R-:W-:-:S02]  /*10650*/  ISETP.LT.OR P1, PT, R5, 0x59, P0 ;  /* 0x000000590500780c */ /* 0x000fc40000721670 */
[----:B------:R-:W-:Y:S02]  /*10660*/  FSEL R182, R199, -INF , !P2 ;  /* 0xff800000c7b67808 */ /* 0x000fe40005000000 */
[----:B------:R1:W-:Y:S01]  /*10670*/  MUFU.EX2 R212, R8 ;  /* 0x0000000800d47308 */ /* 0x0003e20000000800 */
[----:B------:R-:W-:Y:S02]  /*10680*/  ISETP.LT.OR P0, PT, R5, 0x5a, P3 ;  /* 0x0000005a0500780c */ /* 0x000fe40001f01670 */
[----:B------:R-:W-:Y:S02]  /*10690*/  FSEL R183, R194, -INF , !P1 ;  /* 0xff800000c2b77808 */ /* 0x000fe40004800000 */
[----:B------:R-:W-:Y:S02]  /*106a0*/  FSEL R181, R195, -INF , !P0 ;  /* 0xff800000c3b57808 */ /* 0x000fe40004000000 */
[----:B--2---:R-:W-:Y:S01]  /*106b0*/  F2FP.BF16.PACK_AB R12, R246, R166 ;  /* 0x000000a6f60c723e */ /* 0x004fe200000010ff */
[----:B---3--:R-:W-:-:S04]  /*106c0*/  FFMA.FTZ R3, R46, c[0x0][0x2d0], -R6 ;  /* 0x0000b4002e037a23 */ /* 0x008fc80000010806 */
[----:B------:R-:W-:Y:S01]  /*106d0*/  MUFU.EX2 R236, R3 ;  /* 0x0000000300ec7308 */ /* 0x000fe20000000800 */
[----:B-1----:R-:W-:Y:S01]  /*106e0*/  FMNMX.FTZ R8, R108, R9, !PT ;  /* 0x000000096c087209 */ /* 0x002fe20007810000 */
[----:B------:R-:W-:-:S03]  /*106f0*/  FFMA.FTZ R9, R38, c[0x0][0x2d0], -R7 ;  /* 0x0000b40026097a23 */ /* 0x000fc60000010807 */
[----:B------:R-:W-:-:S03]  /*10700*/  FMNMX.FTZ R8, R111, R8, !PT ;  /* 0x000000086f087209 */ /* 0x000fc60007810000 */
[----:B------:R1:W2:Y:S01]  /*10710*/  MUFU.EX2 R167, R9 ;  /* 0x0000000900a77308 */ /* 0x0002a20000000800 */
[----:B------:R-:W-:-:S04]  /*10720*/  FMNMX.FTZ R8, R114, R8, !PT ;  /* 0x0000000872087209 */ /* 0x000fc80007810000 */
[----:B------:R-:W-:Y:S01]  /*10730*/  FMNMX.FTZ R8, R115, R8, !PT ;  /* 0x0000000873087209 */ /* 0x000fe20007810000 */
[----:B-1----:R-:W-:Y:S01]  /*10740*/  FFMA.FTZ R9, R39, c[0x0][0x2d0], -R7 ;  /* 0x0000b40027097a23 */ /* 0x002fe20000010807 */
[----:B--2---:R-:W-:-:S03]  /*10750*/  F2FP.BF16.PACK_AB R14, R167, R212 ;  /* 0x000000d4a70e723e */ /* 0x004fc600000010ff */
[----:B------:R1:W-:Y:S02]  /*10760*/  MUFU.EX2 R238, R9 ;  /* 0x0000000900ee7308 */ /* 0x0003e40000000800 */
[----:B-1----:R-:W-:Y:S01]  /*10770*/  FMNMX.FTZ R9, R118, R8, !PT ;  /* 0x0000000876097209 */ /* 0x002fe20007810000 */
[----:B------:R-:W-:-:S03]  /*10780*/  FFMA.FTZ R8, R34, c[0x0][0x2d0], -R6 ;  /* 0x0000b40022087a23 */ /* 0x000fc60000010806 */
[----:B------:R-:W-:Y:S02]  /*10790*/  FMNMX.FTZ R9, R119, R9, !PT ;  /* 0x0000000977097209 */ /* 0x000fe40007810000 */
[----:B------:R1:W-:Y:S02]  /*107a0*/  MUFU.EX2 R248, R8 ;  /* 0x0000000800f87308 */ /* 0x0003e40000000800 */
[----:B------:R-:W-:Y:S02]  /*107b0*/  FMNMX.FTZ R0, R131, R9, !PT ;  /* 0x0000000983007209 */ /* 0x000fe40007810000 */
[----:B------:R-:W-:Y:S02]  /*107c0*/  FMNMX.FTZ R9, R110, R10, !PT ;  /* 0x0000000a6e097209 */ /* 0x000fe40007810000 */
[----:B------:R-:W-:-:S04]  /*107d0*/  FMNMX.FTZ R0, R136, R0, !PT ;  /* 0x0000000088007209 */ /* 0x000fc80007810000 */
[----:B------:R-:W-:-:S04]  /*107e0*/  FMNMX.FTZ R0, R137, R0, !PT ;  /* 0x0000000089007209 */ /* 0x000fc80007810000 */
[----:B------:R-:W-:Y:S01]  /*107f0*/  FMNMX.FTZ R0, R138, R0, !PT ;  /* 0x000000008a007209 */ /* 0x000fe20007810000 */
[----:B-1----:R-:W-:-:S03]  /*10800*/  FFMA.FTZ R8, R37, c[0x0][0x2d0], -R6 ;  /* 0x0000b40025087a23 */ /* 0x002fc60000010806 */
[----:B------:R-:W-:Y:S01]  /*10810*/  FMNMX.FTZ R0, R160, R0, !PT ;  /* 0x00000000a0007209 */ /* 0x000fe20007810000 */
[----:B------:R1:W2:Y:S03]  /*10820*/  MUFU.EX2 R249, R8 ;  /* 0x0000000800f97308 */ /* 0x0002a60000000800 */
[----:B------:R-:W-:-:S04]  /*10830*/  FMNMX.FTZ R0, R161, R0, !PT ;  /* 0x00000000a1007209 */ /* 0x000fc80007810000 */
[----:B------:R-:W-:-:S04]  /*10840*/  FMNMX.FTZ R0, R164, R0, !PT ;  /* 0x00000000a4007209 */ /* 0x000fc80007810000 */
[----:B------:R-:W-:Y:S02]  /*10850*/  FMNMX.FTZ R0, R165, R0, !PT ;  /* 0x00000000a5007209 */ /* 0x000fe40007810000 */
[----:B-1----:R-:W-:Y:S01]  /*10860*/  FMNMX.FTZ R8, R109, R9, !PT ;  /* 0x000000096d087209 */ /* 0x002fe20007810000 */
[--C-:B------:R-:W-:Y:S01]  /*10870*/  FFMA.FTZ R9, R40, c[0x0][0x2d0], -R6.reuse ;  /* 0x0000b40028097a23 */ /* 0x100fe20000010806 */
[----:B--2---:R-:W-:Y:S02]  /*10880*/  F2FP.BF16.PACK_AB R13, R249, R248 ;  /* 0x000000f8f90d723e */ /* 0x004fe400000010ff */
[----:B------:R-:W-:Y:S01]  /*10890*/  FMNMX.FTZ R4, R112, R8, !PT ;  /* 0x0000000870047209 */ /* 0x000fe20007810000 */
[----:B------:R-:W-:Y:S01]  /*108a0*/  FFMA.FTZ R8, R42, c[0x0][0x2d0], -R6 ;  /* 0x0000b4002a087a23 */ /* 0x000fe20000010806 */
[----:B------:R-:W-:Y:S02]  /*108b0*/  MUFU.EX2 R250, R9 ;  /* 0x0000000900fa7308 */ /* 0x000fe40000000800 */
[----:B------:R-:W-:-:S04]  /*108c0*/  FMNMX.FTZ R4, R113, R4, !PT ;  /* 0x0000000471047209 */ /* 0x000fc80007810000 */
[----:B------:R-:W-:Y:S01]  /*108d0*/  FMNMX.FTZ R2, R116, R4, !PT ;  /* 0x0000000474027209 */ /* 0x000fe20007810000 */
[----:B------:R-:W-:Y:S01]  /*108e0*/  FFMA.FTZ R4, R43, c[0x0][0x2d0], -R7 ;  /* 0x0000b4002b047a23 */ /* 0x000fe20000010807 */
[----:B------:R-:W1:Y:S02]  /*108f0*/  MUFU.EX2 R251, R8 ;  /* 0x0000000800fb7308 */ /* 0x000e640000000800 */
[----:B------:R-:W-:-:S04]  /*10900*/  FMNMX.FTZ R2, R117, R2, !PT ;  /* 0x0000000275027209 */ /* 0x000fc80007810000 */
[----:B------:R-:W-:Y:S02]  /*10910*/  FMNMX.FTZ R2, R127, R2, !PT ;  /* 0x000000027f027209 */ /* 0x000fe40007810000 */
[----:B------:R2:W3:Y:S01]  /*10920*/  MUFU.EX2 R230, R4 ;  /* 0x0000000400e67308 */ /* 0x0004e20000000800 */
[----:B-1----:R-:W-:-:S07]  /*10930*/  F2FP.BF16.PACK_AB R15, R251, R250 ;  /* 0x000000fafb0f723e */ /* 0x002fce00000010ff */
[C---:B------:R-:W-:Y:S01]  /*10940*/  HMMA.16816.F32.BF16 R16, R12.reuse, R88, RZ ;  /* 0x000000580c10723c */ /* 0x040fe200000418ff */
[----:B--2---:R-:W-:Y:S02]  /*10950*/  FMNMX.FTZ R4, R128, R2, !PT ;  /* 0x0000000280047209 */ /* 0x004fe40007810000 */
[----:B------:R-:W-:Y:S01]  /*10960*/  FMNMX.FTZ R2, R191, R0, !PT ;  /* 0x00000000bf027209 */ /* 0x000fe20007810000 */
[----:B------:R-:W-:Y:S01]  /*10970*/  FFMA.FTZ R0, R44, c[0x0][0x2d0], -R7 ;  /* 0x0000b4002c007a23 */ /* 0x000fe20000010807 */
[----:B------:R-:W-:Y:S02]  /*10980*/  FMNMX.FTZ R8, R129, R4, !PT ;  /* 0x0000000481087209 */ /* 0x000fe40007810000 */
[----:B------:R-:W-:Y:S01]  /*10990*/  FMNMX.FTZ R2, R200, R2, !PT ;  /* 0x00000002c8027209 */ /* 0x000fe20007810000 */
[----:B------:R1:W-:Y:S01]  /*109a0*/  MUFU.EX2 R241, R0 ;  /* 0x0000000000f17308 */ /* 0x0003e20000000800 */
[----:B------:R-:W-:Y:S02]  /*109b0*/  HMMA.16816.F32.BF16 R28, R12, R72, RZ ;  /* 0x000000480c1c723c */ /* 0x000fe400000418ff */
[----:B------:R-:W-:-:S02]  /*109c0*/  FMNMX.FTZ R4, R203, R2, !PT ;  /* 0x00000002cb047209 */ /* 0x000fc40007810000 */
[----:B------:R-:W-:Y:S02]  /*109d0*/  FMNMX.FTZ R2, R130, R8, !PT ;  /* 0x0000000882027209 */ /* 0x000fe40007810000 */
[----:B---3--:R-:W-:Y:S02]  /*109e0*/  F2FP.BF16.PACK_AB R8, R230, R238 ;  /* 0x000000eee608723e */ /* 0x008fe400000010ff */
[----:B------:R-:W-:Y:S01]  /*109f0*/  FMNMX.FTZ R2, R156, R2, !PT ;  /* 0x000000029c027209 */ /* 0x000fe20007810000 */
[----:B------:R-:W-:Y:S03]  /*10a00*/  HMMA.16816.F32.BF16 R24, R12, R96, RZ ;  /* 0x000000600c18723c */ /* 0x000fe600000418ff */
[----:B------:R-:W-:Y:S01]  /*10a10*/  FMNMX.FTZ R2, R157, R2, !PT ;  /* 0x000000029d027209 */ /* 0x000fe20007810000 */
[----:B-1----:R-:W-:-:S03]  /*10a20*/  FFMA.FTZ R0, R45, c[0x0][0x2d0], -R7 ;  /* 0x0000b4002d007a23 */ /* 0x002fc60000010807 */
[----:B------:R-:W-:Y:S01]  /*10a30*/  FMNMX.FTZ R2, R158, R2, !PT ;  /* 0x000000029e027209 */ /* 0x000fe20007810000 */
[----:B------:R-:W-:Y:S01]  /*10a40*/  HMMA.16816.F32.BF16 R20, R12, R100, RZ ;  /* 0x000000640c14723c */ /* 0x000fe200000418ff */
[----:B------:R1:W2:Y:S02]  /*10a50*/  MUFU.EX2 R244, R0 ;  /* 0x0000000000f47308 */ /* 0x0002a40000000800 */
[----:B------:R-:W-:Y:S01]  /*10a60*/  FMNMX.FTZ R3, R159, R2, !PT ;  /* 0x000000029f037209 */ /* 0x000fe20007810000 */
[----:B------:R-:W-:-:S03]  /*10a70*/  FFMA.FTZ R2, R48, c[0x0][0x2d0], -R6 ;  /* 0x0000b40030027a23 */ /* 0x000fc60000010806 */
[----:B------:R-:W-:Y:S01]  /*10a80*/  FMNMX.FTZ R3, R162, R3, !PT ;  /* 0x00000003a2037209 */ /* 0x000fe20007810000 */
[----:B------:R-:W-:Y:S01]  /*10a90*/  HMMA.16816.F32.BF16 R36, R12, R74, RZ ;  /* 0x0000004a0c24723c */ /* 0x000fe200000418ff */
[----:B------:R3:W4:Y:S02]  /*10aa0*/  MUFU.EX2 R243, R2 ;  /* 0x0000000200f37308 */ /* 0x0007240000000800 */
[----:B------:R-:W-:-:S04]  /*10ab0*/  FMNMX.FTZ R3, R163, R3, !PT ;  /* 0x00000003a3037209 */ /* 0x000fc80007810000 */
[----:B------:R-:W-:Y:S01]  /*10ac0*/  FMNMX.FTZ R3, R189, R3, !PT ;  /* 0x00000003bd037209 */ /* 0x000fe20007810000 */
[----:B------:R-:W-:Y:S01]  /*10ad0*/  HMMA.16816.F32.BF16 R44, R12, R98, RZ ;  /* 0x000000620c2c723c */ /* 0x000fe200000418ff */
[----:B-1----:R-:W-:Y:S02]  /*10ae0*/  FMNMX.FTZ R0, R202, R4, !PT ;  /* 0x00000004ca007209 */ /* 0x002fe40007810000 */
[----:B--2---:R-:W-:Y:S02]  /*10af0*/  F2FP.BF16.PACK_AB R10, R244, R241 ;  /* 0x000000f1f40a723e */ /* 0x004fe400000010ff */
[----:B------:R-:W-:-:S03]  /*10b00*/  FMNMX.FTZ R0, R196, R0, !PT ;  /* 0x00000000c4007209 */ /* 0x000fc60007810000 */
[C---:B------:R-:W-:Y:S01]  /*10b10*/  HMMA.16816.F32.BF16 R40, R12.reuse, R90, RZ ;  /* 0x0000005a0c28723c */ /* 0x040fe200000418ff */
[----:B------:R-:W-:Y:S01]  /*10b20*/  FMNMX.FTZ R0, R197, R0, !PT ;  /* 0x00000000c5007209 */ /* 0x000fe20007810000 */
[----:B---3--:R-:W-:Y:S01]  /*10b30*/  FFMA.FTZ R2, R49, c[0x0][0x2d0], -R6 ;  /* 0x0000b40031027a23 */ /* 0x008fe20000010806 */
[----:B----4-:R-:W-:Y:S02]  /*10b40*/  F2FP.BF16.PACK_AB R9, R243, R236 ;  /* 0x000000ecf309723e */ /* 0x010fe400000010ff */
[----:B------:R-:W-:Y:S01]  /*10b50*/  FMNMX.FTZ R0, R192, R0, !PT ;  /* 0x00000000c0007209 */ /* 0x000fe20007810000 */
[----:B------:R1:W-:Y:S02]  /*10b60*/  MUFU.EX2 R222, R2 ;  /* 0x0000000200de7308 */ /* 0x0003e40000000800 */
[----:B------:R-:W-:Y:S01]  /*10b70*/  HMMA.16816.F32.BF16 R12, R12, R102, RZ ;  /* 0x000000660c0c723c */ /* 0x000fe200000418ff */
[----:B------:R-:W-:-:S05]  /*10b80*/  FMNMX.FTZ R0, R193, R0, !PT ;  /* 0x00000000c1007209 */ /* 0x000fca0007810000 */
[----:B------:R-:W2:Y:S01]  /*10b90*/  SHFL.BFLY PT, R4, R0, 0x2, 0x1f ;  /* 0x0c401f0000047f89 */ /* 0x000ea200000e0000 */
[----:B-1----:R-:W-:Y:S01]  /*10ba0*/  FMNMX.FTZ R2, R190, R3, !PT ;  /* 0x00000003be027209 */ /* 0x002fe20007810000 */
[----:B------:R-:W-:-:S03]  /*10bb0*/  FFMA.FTZ R3, R52, c[0x0][0x2d0], -R6 ;  /* 0x0000b40034037a23 */ /* 0x000fc60000010806 */
[----:B------:R-:W-:Y:S01]  /*10bc0*/  FMNMX.FTZ R2, R184, R2, !PT ;  /* 0x00000002b8027209 */ /* 0x000fe20007810000 */
[----:B------:R1:W3:Y:S03]  /*10bd0*/  MUFU.EX2 R245, R3 ;  /* 0x0000000300f57308 */ /* 0x0002e60000000800 */
[----:B------:R-:W-:-:S04]  /*10be0*/  FMNMX.FTZ R2, R182, R2, !PT ;  /* 0x00000002b6027209 */ /* 0x000fc80007810000 */
[----:B------:R-:W-:Y:S02]  /*10bf0*/  FMNMX.FTZ R2, R183, R2, !PT ;  /* 0x00000002b7027209 */ /* 0x000fe40007810000 */
[----:B--2---:R-:W-:Y:S01]  /*10c00*/  FMNMX.FTZ R0, R0, R4, !PT ;  /* 0x0000000400007209 */ /* 0x004fe20007810000 */
[----:B-1----:R-:W-:-:S04]  /*10c10*/  FFMA.FTZ R3, R92, c[0x0][0x2d0], -R7 ;  /* 0x0000b4005c037a23 */ /* 0x002fc80000010807 */
[----:B------:R-:W1:Y:S01]  /*10c20*/  SHFL.BFLY PT, R4, R0, 0x1, 0x1f ;  /* 0x0c201f0000047f89 */ /* 0x000e6200000e0000 */
[----:B---3--:R-:W-:Y:S01]  /*10c30*/  F2FP.BF16.PACK_AB R11, R245, R222 ;  /* 0x000000def50b723e */ /* 0x008fe200000010ff */
[----:B------:R2:W3:Y:S02]  /*10c40*/  MUFU.EX2 R199, R3 ;  /* 0x0000000300c77308 */ /* 0x0004e40000000800 */
[----:B------:R-:W4:Y:S04]  /*10c50*/  LDSM.16.MT88.4 R92, [R215+0x900] ;  /* 0x00090000d75c783b */ /* 0x000f280000004200 */
[C---:B------:R-:W-:Y:S08]  /*10c60*/  HMMA.16816.F32.BF16 R32, R8.reuse, R84, R16 ;  /* 0x000000540820723c */ /* 0x040ff00000041810 */
[----:B------:R-:W-:Y:S01]  /*10c70*/  HMMA.16816.F32.BF16 R52, R8, R80, R28 ;  /* 0x000000500834723c */ /* 0x000fe2000004181c */
[----:B--2---:R-:W-:Y:S01]  /*10c80*/  FMNMX.FTZ R3, R181, R2, !PT ;  /* 0x00000002b5037209 */ /* 0x004fe20007810000 */
[----:B------:R-:W-:-:S04]  /*10c90*/  FFMA.FTZ R2, R104, c[0x0][0x2d0], -R7 ;  /* 0x0000b40068027a23 */ /* 0x000fc80000010807 */
[----:B------:R-:W2:Y:S01]  /*10ca0*/  SHFL.BFLY PT, R5, R3, 0x2, 0x1f ;  /* 0x0c401f0003057f89 */ /* 0x000ea200000e0000 */
[----:B------:R3:W-:Y:S01]  /*10cb0*/  MUFU.EX2 R194, R2 ;  /* 0x0000000200c27308 */ /* 0x0007e20000000800 */
[----:B-1----:R-:W-:Y:S01]  /*10cc0*/  FMNMX.FTZ R124, R0, R4, !PT ;  /* 0x00000004007c7209 */ /* 0x002fe20007810000 */
[----:B------:R-:W-:Y:S01]  /*10cd0*/  FFMA.FTZ R0, R61, c[0x0][0x2d0], -R6 ;  /* 0x0000b4003d007a23 */ /* 0x000fe20000010806 */
[----:B------:R-:W-:Y:S02]  /*10ce0*/  HMMA.16816.F32.BF16 R48, R8, R76, R24 ;  /* 0x0000004c0830723c */ /* 0x000fe40000041818 */
[----:B------:R-:W-:-:S03]  /*10cf0*/  FSETP.NEU.FTZ.AND P0, PT, R124, -INF , PT ;  /* 0xff8000007c00780b */ /* 0x000fc60003f1d000 */
[----:B------:R1:W-:Y:S03]  /*10d00*/  MUFU.EX2 R235, R0 ;  /* 0x0000000000eb7308 */ /* 0x0003e60000000800 */
[----:B------:R-:W-:Y:S01]  /*10d10*/  HMMA.16816.F32.BF16 R28, R8, R82, R36 ;  /* 0x00000052081c723c */ /* 0x000fe20000041824 */
[----:B---3--:R-:W-:-:S07]  /*10d20*/  FFMA.FTZ R2, R107, c[0x0][0x2d0], -R7 ;  /* 0x0000b4006b027a23 */ /* 0x008fce0000010807 */
[----:B----4-:R-:W-:Y:S01]  /*10d30*/  HMMA.16816.F32.BF16 R16, R8, R92, R20 ;  /* 0x0000005c0810723c */ /* 0x010fe20000041814 */
[----:B------:R3:W4:Y:S01]  /*10d40*/  MUFU.EX2 R198, R2 ;  /* 0x0000000200c67308 */ /* 0x0007220000000800 */
[----:B--2---:R-:W-:Y:S01]  /*10d50*/  FMNMX.FTZ R3, R3, R5, !PT ;  /* 0x0000000503037209 */ /* 0x004fe20007810000 */
[----:B-1----:R-:W-:-:S05]  /*10d60*/  FFMA.FTZ R0, R69, c[0x0][0x2d0], -R6 ;  /* 0x0000b40045007a23 */ /* 0x002fca0000010806 */
[C---:B------:R-:W-:Y:S01]  /*10d70*/  HMMA.16816.F32.BF16 R24, R8.reuse, R78, R44 ;  /* 0x0000004e0818723c */ /* 0x040fe2000004182c */
[----:B------:R-:W1:Y:S01]  /*10d80*/  SHFL.BFLY PT, R4, R3, 0x1, 0x1f ;  /* 0x0c201f0003047f89 */ /* 0x000e6200000e0000 */
[----:B------:R-:W2:Y:S06]  /*10d90*/  MUFU.EX2 R233, R0 ;  /* 0x0000000000e97308 */ /* 0x000eac0000000800 */
[----:B------:R-:W-:Y:S01]  /*10da0*/  HMMA.16816.F32.BF16 R20, R8, R86, R40 ;  /* 0x000000560814723c */ /* 0x000fe20000041828 */
[----:B---3--:R-:W-:-:S04]  /*10db0*/  FFMA.FTZ R2, R56, c[0x0][0x2d0], -R6 ;  /* 0x0000b40038027a23 */ /* 0x008fc80000010806 */
[----:B------:R3:W-:Y:S03]  /*10dc0*/  MUFU.EX2 R221, R2 ;  /* 0x0000000200dd7308 */ /* 0x0007e60000000800 */
[----:B------:R-:W-:Y:S07]  /*10dd0*/  HMMA.16816.F32.BF16 R12, R8, R94, R12 ;  /* 0x0000005e080c723c */ /* 0x000fee000004180c */
[----:B------:R-:W-:-:S02]  /*10de0*/  F2FP.BF16.PACK_AB R8, R199, R219 ;  /* 0x000000dbc708723e */ /* 0x000fc400000010ff */
[----:B-1----:R-:W-:Y:S02]  /*10df0*/  FMNMX.FTZ R3, R3, R4, !PT ;  /* 0x0000000403037209 */ /* 0x002fe40007810000 */
[----:B----4-:R-:W-:Y:S01]  /*10e00*/  F2FP.BF16.PACK_AB R10, R198, R194 ;  /* 0x000000c2c60a723e */ /* 0x010fe200000010ff */
[----:B---3--:R-:W-:Y:S01]  /*10e10*/  FFMA.FTZ R2, R60, c[0x0][0x2d0], -R6 ;  /* 0x0000b4003c027a23 */ /* 0x008fe20000010806 */
[----:B--2---:R-:W-:Y:S01]  /*10e20*/  F2FP.BF16.PACK_AB R11, R233, R235 ;  /* 0x000000ebe90b723e */ /* 0x004fe200000010ff */
[----:B------:R-:W1:Y:S02]  /*10e30*/  LDSM.16.MT88.4 R60, [R214+0x1100] ;  /* 0x00110000d63c783b */ /* 0x000e640000004200 */
[----:B------:R2:W3:Y:S02]  /*10e40*/  MUFU.EX2 R239, R2 ;  /* 0x0000000200ef7308 */ /* 0x0004e40000000800 */
[----:B--2---:R-:W-:Y:S01]  /*10e50*/  FMUL.FTZ R2, R124, c[0x0][0x2d0] ;  /* 0x0000b4007c027a20 */ /* 0x004fe20000410000 */
[----:B---3--:R-:W-:-:S04]  /*10e60*/  F2FP.BF16.PACK_AB R9, R239, R221 ;  /* 0x000000ddef09723e */ /* 0x008fc800000010ff */
[----:B------:R-:W-:Y:S02]  /*10e70*/  FSEL R2, R2, RZ, P0 ;  /* 0x000000ff02027208 */ /* 0x000fe40000000000 */
[----:B------:R-:W-:Y:S01]  /*10e80*/  FSETP.NEU.FTZ.AND P0, PT, R3, -INF , PT ;  /* 0xff8000000300780b */ /* 0x000fe20003f1d000 */
[----:B------:R-:W-:Y:S02]  /*10e90*/  HMMA.16816.F32.BF16 R140, R8, R64, R52 ;  /* 0x00000040088c723c */ /* 0x000fe40000041834 */
[--C-:B------:R-:W-:Y:S02]  /*10ea0*/  FFMA.FTZ R0, R57, c[0x0][0x2d0], -R2.reuse ;  /* 0x0000b40039007a23 */ /* 0x100fe40000010802 */
[----:B------:R-:W-:Y:S01]  /*10eb0*/  FFMA.FTZ R4, R115, c[0x0][0x2d0], -R2 ;  /* 0x0000b40073047a23 */ /* 0x000fe20000010802 */
[----:B------:R-:W2:Y:S01]  /*10ec0*/  LDSM.16.MT88.4 R56, [R216+0x1100] ;  /* 0x00110000d838783b */ /* 0x000ea20000004200 */
[----:B------:R3:W-:Y:S01]  /*10ed0*/  MUFU.EX2 R217, R0 ;  /* 0x0000000000d97308 */ /* 0x0007e20000000800 */
[----:B------:R-:W-:-:S07]  /*10ee0*/  IMAD.MOV.U32 R115, RZ, RZ, R244 ;  /* 0x000000ffff737224 */ /* 0x000fce00078e00f4 */
[----:B------:R-:W-:Y:S01]  /*10ef0*/  MUFU.EX2 R242, R4 ;  /* 0x0000000400f27308 */ /* 0x000fe20000000800 */
[----:B-1----:R-:W-:Y:S01]  /*10f00*/  HMMA.16816.F32.BF16 R148, R8, R60, R32 ;  /* 0x0000003c0894723c */ /* 0x002fe20000041820 */
[----:B---3--:R-:W-:-:S07]  /*10f10*/  FFMA.FTZ R0, R68, c[0x0][0x2d0], -R2 ;  /* 0x0000b40044007a23 */ /* 0x008fce0000010802 */
[----:B------:R-:W-:Y:S01]  /*10f20*/  HMMA.16816.F32.BF16 R120, R8, R62, R20 ;  /* 0x0000003e0878723c */ /* 0x000fe20000041814 */
[----:B------:R-:W1:Y:S01]  /*10f30*/  LDSM.16.MT88.4 R68, [R215+0x1100] ;  /* 0x00110000d744783b */ /* 0x000e620000004200 */
[----:B------:R3:W4:Y:S02]  /*10f40*/  MUFU.EX2 R218, R0 ;  /* 0x0000000000da7308 */ /* 0x0007240000000800 */
[----:B---3--:R-:W-:-:S04]  /*10f50*/  FFMA.FTZ R0, R108, c[0x0][0x2d0], -R2 ;  /* 0x0000b4006c007a23 */ /* 0x008fc80000010802 */
[----:B--2---:R-:W-:Y:S02]  /*10f60*/  HMMA.16816.F32.BF16 R144, R8, R56, R48 ;  /* 0x000000380890723c */ /* 0x004fe40000041830 */
[----:B------:R2:W-:Y:S02]  /*10f70*/  MUFU.EX2 R195, R0 ;  /* 0x0000000000c37308 */ /* 0x0005e40000000800 */
[----:B--2---:R-:W-:-:S04]  /*10f80*/  FFMA.FTZ R0, R111, c[0x0][0x2d0], -R2 ;  /* 0x0000b4006f007a23 */ /* 0x004fc80000010802 */
[C---:B-1----:R-:W-:Y:S02]  /*10f90*/  HMMA.16816.F32.BF16 R152, R8.reuse, R68, R16 ;  /* 0x000000440898723c */ /* 0x042fe40000041810 */
[----:B------:R1:W2:Y:S06]  /*10fa0*/  MUFU.EX2 R240, R0 ;  /* 0x0000000000f07308 */ /* 0x0002ac0000000800 */
[----:B------:R-:W-:Y:S01]  /*10fb0*/  HMMA.16816.F32.BF16 R132, R8, R70, R12 ;  /* 0x000000460884723c */ /* 0x000fe2000004180c */
[----:B-1----:R-:W-:Y:S02]  /*10fc0*/  FFMA.FTZ R0, R114, c[0x0][0x2d0], -R2 ;  /* 0x0000b40072007a23 */ /* 0x002fe40000010802 */
[----:B------:R-:W-:-:S02]  /*10fd0*/  IMAD.MOV.U32 R114, RZ, RZ, R245 ;  /* 0x000000ffff727224 */ /* 0x000fc400078e00f5 */
[----:B------:R1:W-:Y:S02]  /*10fe0*/  MUFU.EX2 R234, R0 ;  /* 0x0000000000ea7308 */ /* 0x0003e40000000800 */
[----:B-1----:R-:W-:-:S05]  /*10ff0*/  FMUL.FTZ R0, R3, c[0x0][0x2d0] ;  /* 0x0000b40003007a20 */ /* 0x002fca0000410000 */
[----:B------:R-:W-:-:S05]  /*11000*/  FSEL R0, R0, RZ, P0 ;  /* 0x000000ff00007208 */ /* 0x000fca0000000000 */
[----:B------:R-:W-:-:S04]  /*11010*/  FFMA.FTZ R4, R105, c[0x0][0x2d0], -R0 ;  /* 0x0000b40069047a23 */ /* 0x000fc80000010800 */
[----:B------:R1:W-:Y:S02]  /*11020*/  MUFU.EX2 R174, R4 ;  /* 0x0000000400ae7308 */ /* 0x0003e40000000800 */
[--C-:B-1----:R-:W-:Y:S02]  /*11030*/  FFMA.FTZ R4, R106, c[0x0][0x2d0], -R0.reuse ;  /* 0x0000b4006a047a23 */ /* 0x102fe40000010800 */
[----:B------:R-:W-:Y:S04]  /*11040*/  HMMA.16816.F32.BF16 R104, R8, R66, R28 ;  /* 0x000000420868723c */ /* 0x000fe8000004181c */
[----:B------:R1:W3:Y:S02]  /*11050*/  MUFU.EX2 R172, R4 ;  /* 0x0000000400ac7308 */ /* 0x0002e40000000800 */
[----:B-1----:R-:W-:-:S06]  /*11060*/  FFMA.FTZ R4, R110, c[0x0][0x2d0], -R0 ;  /* 0x0000b4006e047a23 */ /* 0x002fcc0000010800 */
[----:B------:R1:W-:Y:S02]  /*11070*/  MUFU.EX2 R237, R4 ;  /* 0x0000000400ed7308 */ /* 0x0003e40000000800 */
[----:B-1----:R-:W-:Y:S02]  /*11080*/  FFMA.FTZ R4, R109, c[0x0][0x2d0], -R0 ;  /* 0x0000b4006d047a23 */ /* 0x002fe40000010800 */
[----:B------:R-:W-:Y:S04]  /*11090*/  HMMA.16816.F32.BF16 R108, R8, R58, R24 ;  /* 0x0000003a086c723c */ /* 0x000fe80000041818 */
[----:B------:R1:W1:Y:S03]  /*110a0*/  MUFU.EX2 R232, R4 ;  /* 0x0000000400e87308 */ /* 0x0002660000000800 */
[----:B----4-:R-:W-:-:S02]  /*110b0*/  F2FP.BF16.PACK_AB R8, R218, R217 ;  /* 0x000000d9da08723e */ /* 0x010fc400000010ff */
[----:B--2---:R-:W-:Y:S02]  /*110c0*/  F2FP.BF16.PACK_AB R10, R240, R195 ;  /* 0x000000c3f00a723e */ /* 0x004fe400000010ff */
[----:B---3--:R-:W-:Y:S01]  /*110d0*/  F2FP.BF16.PACK_AB R9, R172, R174 ;  /* 0x000000aeac09723e */ /* 0x008fe200000010ff */
[----:B-1----:R-:W-:Y:S01]  /*110e0*/  FFMA.FTZ R4, R118, c[0x0][0x2d0], -R2 ;  /* 0x0000b40076047a23 */ /* 0x002fe20000010802 */
[----:B------:R-:W-:-:S03]  /*110f0*/  F2FP.BF16.PACK_AB R11, R232, R237 ;  /* 0x000000ede80b723e */ /* 0x000fc600000010ff */
[----:B------:R1:W-:Y:S04]  /*11100*/  MUFU.EX2 R118, R4 ;  /* 0x0000000400767308 */ /* 0x0003e80000000800 */
[C---:B------:R-:W-:Y:S07]  /*11110*/  HMMA.16816.F32.BF16 R28, R8.reuse, R74, RZ ;  /* 0x0000004a081c723c */ /* 0x040fee00000418ff */
[----:B------:R-:W-:Y:S01]  /*11120*/  IMAD.MOV.U32 R75, RZ, RZ, R251 ;  /* 0x000000ffff4b7224 */ /* 0x000fe200078e00fb */
[----:B------:R-:W-:Y:S01]  /*11130*/  HMMA.16816.F32.BF16 R20, R8, R72, RZ ;  /* 0x000000480814723c */ /* 0x000fe200000418ff */
[----:B------:R-:W-:Y:S01]  /*11140*/  MOV R74, R243 ;  /* 0x000000f3004a7202 */ /* 0x000fe20000000f00 */
[----:B-1----:R-:W-:-:S05]  /*11150*/  FFMA.FTZ R4, R119, c[0x0][0x2d0], -R2 ;  /* 0x0000b40077047a23 */ /* 0x002fca0000010802 */
[----:B------:R-:W-:Y:S01]  /*11160*/  MOV R73, R248 ;  /* 0x000000f800497202 */ /* 0x000fe20000000f00 */
[----:B------:R1:W2:Y:S01]  /*11170*/  MUFU.EX2 R220, R4 ;  /* 0x0000000400dc7308 */ /* 0x0002a20000000800 */
[----:B------:R-:W-:Y:S01]  /*11180*/  IMAD.MOV.U32 R72, RZ, RZ, R249 ;  /* 0x000000ffff487224 */ /* 0x000fe200078e00f9 */
[C---:B------:R-:W-:Y:S07]  /*11190*/  HMMA.16816.F32.BF16 R16, R8.reuse, R96, RZ ;  /* 0x000000600810723c */ /* 0x040fee00000418ff */
[----:B------:R-:W-:Y:S01]  /*111a0*/  IMAD.MOV.U32 R97, RZ, RZ, R242 ;  /* 0x000000ffff617224 */ /* 0x000fe200078e00f2 */
[----:B------:R-:W-:Y:S01]  /*111b0*/  HMMA.16816.F32.BF16 R12, R8, R88, RZ ;  /* 0x00000058080c723c */ /* 0x000fe200000418ff */
[----:B------:R-:W-:-:S02]  /*111c0*/  IMAD.MOV.U32 R96, RZ, RZ, R241 ;  /* 0x000000ffff607224 */ /* 0x000fc400078e00f1 */
[----:B-1----:R-:W-:Y:S02]  /*111d0*/  FFMA.FTZ R4, R112, c[0x0][0x2d0], -R0 ;  /* 0x0000b40070047a23 */ /* 0x002fe40000010800 */
[----:B------:R-:W-:-:S03]  /*111e0*/  IMAD.MOV.U32 R112, RZ, RZ, R246 ;  /* 0x000000ffff707224 */ /* 0x000fc600078e00f6 */
[C---:B------:R-:W-:Y:S01]  /*111f0*/  HMMA.16816.F32.BF16 R32, R8.reuse, R98, RZ ;  /* 0x000000620820723c */ /* 0x040fe200000418ff */
[----:B------:R1:W-:Y:S07]  /*11200*/  MUFU.EX2 R252, R4 ;  /* 0x0000000400fc7308 */ /* 0x0003ee0000000800 */
[C---:B------:R-:W-:Y:S08]  /*11210*/  HMMA.16816.F32.BF16 R36, R8.reuse, R90, RZ ;  /* 0x0000005a0824723c */ /* 0x040ff000000418ff */
[----:B------:R-:W-:Y:S01]  /*11220*/  HMMA.16816.F32.BF16 R24, R8, R100, RZ ;  /* 0x000000640818723c */ /* 0x000fe200000418ff */
[----:B-1----:R-:W-:-:S02]  /*11230*/  FFMA.FTZ R4, R113, c[0x0][0x2d0], -R0 ;  /* 0x0000b40071047a23 */ /* 0x002fc40000010800 */
[----:B------:R-:W-:Y:S02]  /*11240*/  IMAD.MOV.U32 R113, RZ, RZ, R250 ;  /* 0x000000ffff717224 */ /* 0x000fe400078e00fa */
[----:B------:R1:W3:Y:S03]  /*11250*/  MUFU.EX2 R119, R4 ;  /* 0x0000000400777308 */ /* 0x0002e60000000800 */
[----:B------:R-:W-:Y:S07]  /*11260*/  HMMA.16816.F32.BF16 R40, R8, R102, RZ ;  /* 0x000000660828723c */ /* 0x000fee00000418ff */
[----:B------:R-:W-:-:S02]  /*11270*/  F2FP.BF16.PACK_AB R8, R97, R234 ;  /* 0x000000ea6108723e */ /* 0x000fc400000010ff */
[----:B--2---:R-:W-:Y:S01]  /*11280*/  F2FP.BF16.PACK_AB R10, R220, R118 ;  /* 0x00000076dc0a723e */ /* 0x004fe200000010ff */
[----:B-1----:R-:W-:Y:S01]  /*11290*/  FFMA.FTZ R4, R116, c[0x0][0x2d0], -R0 ;  /* 0x0000b40074047a23 */ /* 0x002fe20000010800 */
[----:B---3--:R-:W-:-:S03]  /*112a0*/  F2FP.BF16.PACK_AB R9, R119, R252 ;  /* 0x000000fc7709723e */ /* 0x008fc600000010ff */
[----:B------:R1:W-:Y:S02]  /*112b0*/  MUFU.EX2 R5, R4 ;  /* 0x0000000400057308 */ /* 0x0003e40000000800 */
        /* <DEDUP_REMOVED lines=8> */
[----:B-1----:R-:W-:Y:S01]  /*11340*/  FFMA.FTZ R4, R131, c[0x0][0x2d0], -R2 ;  /* 0x0000b40083047a23 */ /* 0x002fe20000010802 */
[----:B------:R-:W-:-:S03]  /*11350*/  MOV R131, R97 ;  /* 0x0000006100837202 */ /* 0x000fc60000000f00 */
[----:B------:R1:W-:Y:S03]  /*11360*/  MUFU.EX2 R246, R4 ;  /* 0x0000000400f67308 */ /* 0x0003e60000000800 */
[C---:B------:R-:W-:Y:S08]  /*11370*/  HMMA.16816.F32.BF16 R52, R8.reuse, R84, R12 ;  /* 0x000000540834723c */ /* 0x040ff0000004180c */
[----:B------:R-:W-:Y:S01]  /*11380*/  HMMA.16816.F32.BF16 R12, R8, R82, R28 ;  /* 0x00000052080c723c */ /* 0x000fe2000004181c */
[----:B-1----:R-:W-:-:S07]  /*11390*/  FFMA.FTZ R4, R136, c[0x0][0x2d0], -R2 ;  /* 0x0000b40088047a23 */ /* 0x002fce0000010802 */
[C---:B------:R-:W-:Y:S01]  /*113a0*/  HMMA.16816.F32.BF16 R20, R8.reuse, R78, R32 ;  /* 0x0000004e0814723c */ /* 0x040fe20000041820 */
[----:B------:R1:W2:Y:S07]  /*113b0*/  MUFU.EX2 R248, R4 ;  /* 0x0000000400f87308 */ /* 0x0002ae0000000800 */
[C---:B------:R-:W-:Y:S01]  /*113c0*/  HMMA.16816.F32.BF16 R44, R8.reuse, R92, R24 ;  /* 0x0000005c082c723c */ /* 0x040fe20000041818 */
[----:B------:R-:W-:Y:S07]  /*113d0*/  LDSM.16.MT88.4 R24, [R216+0x1900] ;  /* 0x00190000d818783b */ /* 0x000fee0000004200 */
[----:B------:R-:W-:Y:S01]  /*113e0*/  HMMA.16816.F32.BF16 R28, R8, R86, R36 ;  /* 0x00000056081c723c */ /* 0x000fe20000041824 */
[----:B-1----:R-:W-:-:S04]  /*113f0*/  FFMA.FTZ R4, R137, c[0x0][0x2d0], -R2 ;  /* 0x0000b40089047a23 */ /* 0x002fc80000010802 */
[----:B------:R1:W-:Y:S03]  /*11400*/  MUFU.EX2 R249, R4 ;  /* 0x0000000400f97308 */ /* 0x0003e60000000800 */
[----:B------:R-:W-:Y:S01]  /*11410*/  HMMA.16816.F32.BF16 R32, R8, R94, R40 ;  /* 0x0000005e0820723c */ /* 0x000fe20000041828 */
[----:B------:R-:W-:Y:S01]  /*11420*/  IMAD.MOV.U32 R39, RZ, RZ, R236 ;  /* 0x000000ffff277224 */ /* 0x000fe200078e00ec */
[----:B------:R-:W-:Y:S01]  /*11430*/  MOV R38, R235 ;  /* 0x000000eb00267202 */ /* 0x000fe20000000f00 */
[----:B------:R-:W-:Y:S02]  /*11440*/  IMAD.MOV.U32 R37, RZ, RZ, R234 ;  /* 0x000000ffff257224 */ /* 0x000fe400078e00ea */
[----:B------:R-:W-:Y:S02]  /*11450*/  IMAD.MOV.U32 R36, RZ, RZ, R233 ;  /* 0x000000ffff247224 */ /* 0x000fe400078e00e9 */
[----:B--2---:R-:W-:-:S02]  /*11460*/  F2FP.BF16.PACK_AB R8, R248, R246 ;  /* 0x000000f6f808723e */ /* 0x004fc400000010ff */
[----:B------:R-:W-:Y:S01]  /*11470*/  MOV R43, R230 ;  /* 0x000000e6002b7202 */ /* 0x000fe20000000f00 */
[----:B-1----:R-:W-:-:S04]  /*11480*/  FFMA.FTZ R4, R138, c[0x0][0x2d0], -R2 ;  /* 0x0000b4008a047a23 */ /* 0x002fc80000010802 */
[----:B------:R1:W2:Y:S02]  /*11490*/  MUFU.EX2 R250, R4 ;  /* 0x0000000400fa7308 */ /* 0x0002a40000000800 */
[----:B-1----:R-:W-:Y:S01]  /*114a0*/  FFMA.FTZ R4, R127, c[0x0][0x2d0], -R0 ;  /* 0x0000b4007f047a23 */ /* 0x002fe20000010800 */
[----:B------:R-:W-:Y:S02]  /*114b0*/  MOV R127, R239 ;  /* 0x000000ef007f7202 */ /* 0x000fe40000000f00 */
[----:B--2---:R-:W-:-:S03]  /*114c0*/  F2FP.BF16.PACK_AB R10, R250, R249 ;  /* 0x000000f9fa0a723e */ /* 0x004fc600000010ff */
        /* <DEDUP_REMOVED lines=8> */
[----:B------:R1:W-:Y:S02]  /*11550*/  MUFU.EX2 R244, R4 ;  /* 0x0000000400f47308 */ /* 0x0003e40000000800 */
[----:B-1----:R-:W-:Y:S02]  /*11560*/  FFMA.FTZ R4, R130, c[0x0][0x2d0], -R0 ;  /* 0x0000b40082047a23 */ /* 0x002fe40000010800 */
[----:B------:R-:W-:-:S04]  /*11570*/  IMAD.MOV.U32 R130, RZ, RZ, R237 ;  /* 0x000000ffff827224 */ /* 0x000fc800078e00ed */
[----:B------:R1:W2:Y:S02]  /*11580*/  MUFU.EX2 R242, R4 ;  /* 0x0000000400f27308 */ /* 0x0002a40000000800 */
[----:B-1----:R-:W-:Y:S01]  /*11590*/  FFMA.FTZ R4, R173, c[0x0][0x2d0], -R7 ;  /* 0x0000b400ad047a23 */ /* 0x002fe20000010807 */
[----:B--2---:R-:W-:Y:S01]  /*115a0*/  F2FP.BF16.PACK_AB R11, R242, R244 ;  /* 0x000000f4f20b723e */ /* 0x004fe200000010ff */
[----:B------:R-:W-:-:S04]  /*115b0*/  IMAD.MOV.U32 R173, RZ, RZ, R232 ;  /* 0x000000ffffad7224 */ /* 0x000fc800078e00e8 */
[----:B------:R1:W2:Y:S02]  /*115c0*/  MUFU.EX2 R241, R4 ;  /* 0x0000000400f17308 */ /* 0x0002a40000000800 */
[C---:B------:R-:W-:Y:S01]  /*115d0*/  HMMA.16816.F32.BF16 R100, R8.reuse, R56, R16 ;  /* 0x000000380864723c */ /* 0x040fe20000041810 */
[----:B------:R-:W3:Y:S07]  /*115e0*/  LDSM.16.MT88.4 R16, [R213+0x1900] ;  /* 0x00190000d510783b */ /* 0x000eee0000004200 */
[----:B------:R-:W-:Y:S01]  /*115f0*/  HMMA.16816.F32.BF16 R136, R8, R64, R48 ;  /* 0x000000400888723c */ /* 0x000fe20000041830 */
[----:B-1----:R-:W-:-:S02]  /*11600*/  FFMA.FTZ R4, R171, c[0x0][0x2d0], -R7 ;  /* 0x0000b400ab047a23 */ /* 0x002fc40000010807 */
[----:B------:R-:W-:Y:S02]  /*11610*/  IMAD.MOV.U32 R171, RZ, RZ, R96 ;  /* 0x000000ffffab7224 */ /* 0x000fe400078e0060 */
[----:B------:R1:W-:Y:S03]  /*11620*/  MUFU.EX2 R239, R4 ;  /* 0x0000000400ef7308 */ /* 0x0003e60000000800 */
[C---:B------:R-:W-:Y:S01]  /*11630*/  HMMA.16816.F32.BF16 R96, R8.reuse, R66, R12 ;  /* 0x000000420860723c */ /* 0x040fe2000004180c */
[----:B------:R-:W-:Y:S07]  /*11640*/  LDSM.16.MT88.4 R64, [R216+0x2100] ;  /* 0x00210000d840783b */ /* 0x000fee0000004200 */
[----:B------:R-:W-:Y:S01]  /*11650*/  HMMA.16816.F32.BF16 R92, R8, R58, R20 ;  /* 0x0000003a085c723c */ /* 0x000fe20000041814 */
[----:B------:R-:W4:Y:S01]  /*11660*/  LDSM.16.MT88.4 R20, [R215+0x1900] ;  /* 0x00190000d714783b */ /* 0x000f220000004200 */
[----:B-1----:R-:W-:-:S06]  /*11670*/  FFMA.FTZ R4, R176, c[0x0][0x2d0], -R7 ;  /* 0x0000b400b0047a23 */ /* 0x002fcc0000010807 */
[C---:B------:R-:W-:Y:S01]  /*11680*/  HMMA.16816.F32.BF16 R88, R8.reuse, R60, R52 ;  /* 0x0000003c0858723c */ /* 0x040fe20000041834 */
[----:B------:R1:W1:Y:S07]  /*11690*/  MUFU.EX2 R240, R4 ;  /* 0x0000000400f07308 */ /* 0x00026e0000000800 */
[C---:B------:R-:W-:Y:S01]  /*116a0*/  HMMA.16816.F32.BF16 R84, R8.reuse, R62, R28 ;  /* 0x0000003e0854723c */ /* 0x040fe2000004181c */
[----:B------:R-:W3:Y:S04]  /*116b0*/  LDSM.16.MT88.4 R28, [R214+0x1900] ;  /* 0x00190000d61c783b */ /* 0x000ee80000004200 */
[----:B------:R-:W3:Y:S03]  /*116c0*/  LDSM.16.MT88.4 R60, [R213+0x2100] ;  /* 0x00210000d53c783b */ /* 0x000ee60000004200 */
[----:B------:R-:W-:Y:S01]  /*116d0*/  HMMA.16816.F32.BF16 R80, R8, R68, R44 ;  /* 0x000000440850723c */ /* 0x000fe2000004182c */
[----:B-1----:R-:W-:-:S04]  /*116e0*/  FFMA.FTZ R4, R177, c[0x0][0x2d0], -R7 ;  /* 0x0000b400b1047a23 */ /* 0x002fc80000010807 */
[----:B------:R1:W-:Y:S03]  /*116f0*/  MUFU.EX2 R238, R4 ;  /* 0x0000000400ee7308 */ /* 0x0003e60000000800 */
[----:B------:R-:W-:Y:S01]  /*11700*/  HMMA.16816.F32.BF16 R76, R8, R70, R32 ;  /* 0x00000046084c723c */ /* 0x000fe20000041820 */
[----:B------:R-:W3:Y:S06]  /*11710*/  LDSM.16.MT88.4 R68, [R214+0x2100] ;  /* 0x00210000d644783b */ /* 0x000eec0000004200 */
[----:B--2---:R-:W-:-:S02]  /*11720*/  F2FP.BF16.PACK_AB R8, R241, R251 ;  /* 0x000000fbf108723e */ /* 0x004fc400000010ff */
[----:B------:R-:W-:Y:S01]  /*11730*/  F2FP.BF16.PACK_AB R10, R240, R239 ;  /* 0x000000eff00a723e */ /* 0x000fe200000010ff */
[----:B-1----:R-:W-:-:S04]  /*11740*/  FFMA.FTZ R4, R178, c[0x0][0x2d0], -R7 ;  /* 0x0000b400b2047a23 */ /* 0x002fc80000010807 */
[----:B------:R1:W-:Y:S02]  /*11750*/  MUFU.EX2 R237, R4 ;  /* 0x0000000400ed7308 */ /* 0x0003e40000000800 */
[----:B-1----:R-:W-:Y:S02]  /*11760*/  FFMA.FTZ R4, R168, c[0x0][0x2d0], -R6 ;  /* 0x0000b400a8047a23 */ /* 0x002fe40000010806 */
[----:B------:R-:W-:-:S04]  /*11770*/  IMAD.MOV.U32 R168, RZ, RZ, R72 ;  /* 0x000000ffffa87224 */ /* 0x000fc800078e0048 */
[----:B------:R1:W-:Y:S02]  /*11780*/  MUFU.EX2 R236, R4 ;  /* 0x0000000400ec7308 */ /* 0x0003e40000000800 */
[----:B-1----:R-:W-:Y:S01]  /*11790*/  FFMA.FTZ R4, R170, c[0x0][0x2d0], -R6 ;  /* 0x0000b400aa047a23 */ /* 0x002fe20000010806 */
[----:B------:R-:W-:Y:S01]  /*117a0*/  MOV R170, R113 ;  /* 0x0000007100aa7202 */ /* 0x000fe20000000f00 */
[----:B------:R-:W-:Y:S01]  /*117b0*/  IMAD.MOV.U32 R113, RZ, RZ, R112 ;  /* 0x000000ffff717224 */ /* 0x000fe200078e0070 */
[----:B------:R-:W-:-:S03]  /*117c0*/  MOV R112, R166 ;  /* 0x000000a600707202 */ /* 0x000fc60000000f00 */
[----:B------:R1:W2:Y:S02]  /*117d0*/  MUFU.EX2 R235, R4 ;  /* 0x0000000400eb7308 */ /* 0x0002a40000000800 */
[----:B-1----:R-:W-:Y:S01]  /*117e0*/  FFMA.FTZ R4, R169, c[0x0][0x2d0], -R6 ;  /* 0x0000b400a9047a23 */ /* 0x002fe20000010806 */
[----:B--2---:R-:W-:Y:S01]  /*117f0*/  F2FP.BF16.PACK_AB R9, R235, R236 ;  /* 0x000000eceb09723e */ /* 0x004fe200000010ff */
[----:B------:R-:W-:-:S04]  /*11800*/  IMAD.MOV.U32 R169, RZ, RZ, R75 ;  /* 0x000000ffffa97224 */ /* 0x000fc800078e004b */
[----:B------:R1:W-:Y:S02]  /*11810*/  MUFU.EX2 R234, R4 ;  /* 0x0000000400ea7308 */ /* 0x0003e40000000800 */
[----:B-1----:R-:W-:-:S06]  /*11820*/  FFMA.FTZ R4, R175, c[0x0][0x2d0], -R6 ;  /* 0x0000b400af047a23 */ /* 0x002fcc0000010806 */
[----:B------:R1:W2:Y:S02]  /*11830*/  MUFU.EX2 R232, R4 ;  /* 0x0000000400e87308 */ /* 0x0002a40000000800 */
[----:B-1----:R-:W-:Y:S01]  /*11840*/  FFMA.FTZ R4, R186, c[0x0][0x2d0], -R7 ;  /* 0x0000b400ba047a23 */ /* 0x002fe20000010807 */
[----:B--2---:R-:W-:-:S05]  /*11850*/  F2FP.BF16.PACK_AB R11, R232, R234 ;  /* 0x000000eae80b723e */ /* 0x004fca00000010ff */
[----:B------:R1:W-:Y:S02]  /*11860*/  MUFU.EX2 R233, R4 ;  /* 0x0000000400e97308 */ /* 0x0003e40000000800 */
[C---:B---3--:R-:W-:Y:S07]  /*11870*/  HMMA.16816.F32.BF16 R56, R8.reuse, R16, R140 ;  /* 0x000000100838723c */ /* 0x048fee000004188c */
[----:B------:R-:W-:Y:S01]  /*11880*/  MOV R140, R198 ;  /* 0x000000c6008c7202 */ /* 0x000fe20000000f00 */
[----:B------:R-:W-:Y:S01]  /*11890*/  IMAD.MOV.U32 R141, RZ, RZ, R195 ;  /* 0x000000ffff8d7224 */ /* 0x000fe200078e00c3 */
[----:B------:R-:W-:Y:S01]  /*118a0*/  HMMA.16816.F32.BF16 R48, R8, R24, R144 ;  /* 0x000000180830723c */ /* 0x000fe20000041890 */
[----:B------:R-:W-:-:S02]  /*118b0*/  IMAD.MOV.U32 R143, RZ, RZ, R43 ;  /* 0x000000ffff8f7224 */ /* 0x000fc400078e002b */
[----:B-1----:R-:W-:Y:S02]  /*118c0*/  FFMA.FTZ R4, R188, c[0x0][0x2d0], -R7 ;  /* 0x0000b400bc047a23 */ /* 0x002fe40000010807 */
[----:B------:R-:W-:Y:S02]  /*118d0*/  IMAD.MOV.U32 R142, RZ, RZ, R173 ;  /* 0x000000ffff8e7224 */ /* 0x000fe400078e00ad */
[----:B------:R1:W2:Y:S01]  /*118e0*/  MUFU.EX2 R230, R4 ;  /* 0x0000000400e67308 */ /* 0x0002a20000000800 */
[----:B------:R-:W-:Y:S01]  /*118f0*/  MOV R144, R194 ;  /* 0x000000c200907202 */ /* 0x000fe20000000f00 */
[----:B------:R-:W-:Y:S01]  /*11900*/  HMMA.16816.F32.BF16 R52, R8, R18, R104 ;  /* 0x000000120834723c */ /* 0x000fe20000041868 */
[----:B------:R-:W-:Y:S02]  /*11910*/  IMAD.MOV.U32 R147, RZ, RZ, R36 ;  /* 0x000000ffff937224 */ /* 0x000fe400078e0024 */
[----:B------:R-:W-:Y:S02]  /*11920*/  IMAD.MOV.U32 R146, RZ, RZ, R37 ;  /* 0x000000ffff927224 */ /* 0x000fe400078e0025 */
[----:B------:R-:W-:-:S02]  /*11930*/  IMAD.MOV.U32 R145, RZ, RZ, R38 ;  /* 0x000000ffff917224 */ /* 0x000fc400078e0026 */
[----:B------:R-:W-:Y:S01]  /*11940*/  IMAD.MOV.U32 R106, RZ, RZ, R117 ;  /* 0x000000ffff6a7224 */ /* 0x000fe200078e0075 */
[C---:B------:R-:W-:Y:S01]  /*11950*/  HMMA.16816.F32.BF16 R44, R8.reuse, R26, R108 ;  /* 0x0000001a082c723c */ /* 0x040fe2000004186c */
[----:B------:R-:W-:Y:S01]  /*11960*/  IMAD.MOV.U32 R107, RZ, RZ, R74 ;  /* 0x000000ffff6b7224 */ /* 0x000fe200078e004a */
[----:B------:R-:W-:Y:S01]  /*11970*/  MOV R105, R127 ;  /* 0x0000007f00697202 */ /* 0x000fe20000000f00 */
[----:B------:R-:W-:Y:S02]  /*11980*/  IMAD.MOV.U32 R117, RZ, RZ, R73 ;  /* 0x000000ffff757224 */ /* 0x000fe400078e0049 */
[----:B------:R-:W3:Y:S01]  /*11990*/  LDSM.16.MT88.4 R72, [R215+0x2100] ;  /* 0x00210000d748783b */ /* 0x000ee20000004200 */
[----:B-1----:R-:W-:Y:S02]  /*119a0*/  FFMA.FTZ R4, R179, c[0x0][0x2d0], -R6 ;  /* 0x0000b400b3047a23 */ /* 0x002fe40000010806 */
[----:B------:R-:W-:Y:S01]  /*119b0*/  IMAD.MOV.U32 R111, RZ, RZ, R39 ;  /* 0x000000ffff6f7224 */ /* 0x000fe200078e0027 */
[----:B----4-:R-:W-:Y:S01]  /*119c0*/  HMMA.16816.F32.BF16 R32, R8, R20, R152 ;  /* 0x000000140820723c */ /* 0x010fe20000041898 */
[----:B------:R1:W-:Y:S01]  /*119d0*/  MUFU.EX2 R199, R4 ;  /* 0x0000000400c77308 */ /* 0x0003e20000000800 */
[----:B------:R-:W-:-:S02]  /*119e0*/  IMAD.MOV.U32 R104, RZ, RZ, R129 ;  /* 0x000000ffff687224 */ /* 0x000fc400078e0081 */
[----:B------:R-:W-:Y:S02]  /*119f0*/  IMAD.MOV.U32 R109, RZ, RZ, R167 ;  /* 0x000000ffff6d7224 */ /* 0x000fe400078e00a7 */
[----:B------:R-:W-:Y:S02]  /*11a00*/  IMAD.MOV.U32 R110, RZ, RZ, R130 ;  /* 0x000000ffff6e7224 */ /* 0x000fe400078e0082 */
[C---:B------:R-:W-:Y:S07]  /*11a10*/  HMMA.16816.F32.BF16 R40, R8.reuse, R28, R148 ;  /* 0x0000001c0828723c */ /* 0x040fee0000041894 */
[----:B------:R-:W-:Y:S01]  /*11a20*/  IMAD.MOV.U32 R150, RZ, RZ, R144 ;  /* 0x000000ffff967224 */ /* 0x000fe200078e0090 */
[----:B------:R-:W-:Y:S01]  /*11a30*/  HMMA.16816.F32.BF16 R36, R8, R30, R120 ;  /* 0x0000001e0824723c */ /* 0x000fe20000041878 */
[----:B-1----:R-:W-:Y:S01]  /*11a40*/  FFMA.FTZ R4, R180, c[0x0][0x2d0], -R6 ;  /* 0x0000b400b4047a23 */ /* 0x002fe20000010806 */
[----:B------:R-:W-:Y:S01]  /*11a50*/  MOV R151, R111 ;  /* 0x0000006f00977202 */ /* 0x000fe20000000f00 */
[----:B------:R-:W-:-:S02]  /*11a60*/  IMAD.MOV.U32 R149, RZ, RZ, R145 ;  /* 0x000000ffff957224 */ /* 0x000fc400078e0091 */
[----:B------:R1:W4:Y:S01]  /*11a70*/  MUFU.EX2 R198, R4 ;  /* 0x0000000400c67308 */ /* 0x0003220000000800 */
[----:B------:R-:W-:Y:S01]  /*11a80*/  IMAD.MOV.U32 R148, RZ, RZ, R146 ;  /* 0x000000ffff947224 */ /* 0x000fe200078e0092 */
[----:B------:R-:W-:Y:S01]  /*11a90*/  MOV R146, R140 ;  /* 0x0000008c00927202 */ /* 0x000fe20000000f00 */
[----:B------:R-:W-:Y:S01]  /*11aa0*/  HMMA.16816.F32.BF16 R12, R8, R22, R132 ;  /* 0x00000016080c723c */ /* 0x000fe20000041884 */
[----:B------:R-:W-:Y:S02]  /*11ab0*/  IMAD.MOV.U32 R145, RZ, RZ, R141 ;  /* 0x000000ffff917224 */ /* 0x000fe400078e008d */
[----:B------:R-:W-:-:S04]  /*11ac0*/  IMAD.MOV.U32 R144, RZ, RZ, R142 ;  /* 0x000000ffff907224 */ /* 0x000fc800078e008e */
[----:B------:R-:W-:Y:S02]  /*11ad0*/  F2FP.BF16.PACK_AB R8, R237, R238 ;  /* 0x000000eeed08723e */ /* 0x000fe400000010ff */
[----:B--2---:R-:W-:Y:S01]  /*11ae0*/  F2FP.BF16.PACK_AB R10, R230, R233 ;  /* 0x000000e9e60a723e */ /* 0x004fe200000010ff */
[----:B-1----:R-:W-:Y:S01]  /*11af0*/  FFMA.FTZ R4, R185, c[0x0][0x2d0], -R6 ;  /* 0x0000b400b9047a23 */ /* 0x002fe20000010806 */
[----:B----4-:R-:W-:-:S03]  /*11b00*/  F2FP.BF16.PACK_AB R9, R198, R199 ;  /* 0x000000c7c609723e */ /* 0x010fc600000010ff */
[----:B------:R1:W-:Y:S02]  /*11b10*/  MUFU.EX2 R195, R4 ;  /* 0x0000000400c37308 */ /* 0x0003e40000000800 */
[----:B-1----:R-:W-:-:S06]  /*11b20*/  FFMA.FTZ R4, R187, c[0x0][0x2d0], -R6 ;  /* 0x0000b400bb047a23 */ /* 0x002fcc0000010806 */
[----:B------:R1:W2:Y:S02]  /*11b30*/  MUFU.EX2 R194, R4 ;  /* 0x0000000400c27308 */ /* 0x0002a40000000800 */
[----:B-1----:R-:W-:Y:S01]  /*11b40*/  FFMA.FTZ R4, R160, c[0x0][0x2d0], -R2 ;  /* 0x0000b400a0047a23 */ /* 0x002fe20000010802 */
[----:B--2---:R-:W-:Y:S01]  /*11b50*/  F2FP.BF16.PACK_AB R11, R194, R195 ;  /* 0x000000c3c20b723e */ /* 0x004fe200000010ff */
[----:B------:R-:W-:-:S04]  /*11b60*/  IMAD.MOV.U32 R160, RZ, RZ, R110 ;  /* 0x000000ffffa07224 */ /* 0x000fc800078e006e */
[----:B------:R1:W-:Y:S02]  /*11b70*/  MUFU.EX2 R188, R4 ;  /* 0x0000000400bc7308 */ /* 0x0003e40000000800 */
[C---:B------:R-:W-:Y:S08]  /*11b80*/  HMMA.16816.F32.BF16 R56, R8.reuse, R60, R56 ;  /* 0x0000003c0838723c */ /* 0x040ff00000041838 */
[----:B------:R-:W-:Y:S01]  /*11b90*/  HMMA.16816.F32.BF16 R52, R8, R62, R52 ;  /* 0x0000003e0834723c */ /* 0x000fe20000041834 */
[----:B-1----:R-:W-:-:S02]  /*11ba0*/  FFMA.FTZ R4, R161, c[0x0][0x2d0], -R2 ;  /* 0x0000b400a1047a23 */ /* 0x002fc40000010802 */
[----:B------:R-:W-:Y:S02]  /*11bb0*/  IMAD.MOV.U32 R161, RZ, RZ, R143 ;  /* 0x000000ffffa17224 */ /* 0x000fe400078e008f */
[----:B------:R1:W2:Y:S03]  /*11bc0*/  MUFU.EX2 R187, R4 ;  /* 0x0000000400bb7308 */ /* 0x0002a60000000800 */
[C---:B------:R-:W-:Y:S01]  /*11bd0*/  HMMA.16816.F32.BF16 R48, R8.reuse, R64, R48 ;  /* 0x000000400830723c */ /* 0x040fe20000041830 */
[----:B------:R-:W4:Y:S07]  /*11be0*/  LDSM.16.MT88.4 R140, [R213+0x2900] ;  /* 0x00290000d58c783b */ /* 0x000f2e0000004200 */
[----:B------:R-:W-:Y:S01]  /*11bf0*/  HMMA.16816.F32.BF16 R44, R8, R66, R44 ;  /* 0x00000042082c723c */ /* 0x000fe2000004182c */
[----:B-1----:R-:W-:-:S07]  /*11c00*/  FFMA.FTZ R4, R164, c[0x0][0x2d0], -R2 ;  /* 0x0000b400a4047a23 */ /* 0x002fce0000010802 */
[C---:B------:R-:W-:Y:S01]  /*11c10*/  HMMA.16816.F32.BF16 R40, R8.reuse, R68, R40 ;  /* 0x000000440828723c */ /* 0x040fe20000041828 */
[----:B------:R1:W-:Y:S07]  /*11c20*/  MUFU.EX2 R186, R4 ;  /* 0x0000000400ba7308 */ /* 0x0003ee0000000800 */
[----:B------:R-:W-:Y:S01]  /*11c30*/  HMMA.16816.F32.BF16 R36, R8, R70, R36 ;  /* 0x000000460824723c */ /* 0x000fe20000041824 */
[----:B-1----:R-:W-:-:S07]  /*11c40*/  FFMA.FTZ R4, R165, c[0x0][0x2d0], -R2 ;  /* 0x0000b400a5047a23 */ /* 0x002fce0000010802 */
[C---:B---3--:R-:W-:Y:S01]  /*11c50*/  HMMA.16816.F32.BF16 R164, R8.reuse, R72, R32 ;  /* 0x0000004808a4723c */ /* 0x048fe20000041820 */
[----:B------:R1:W3:Y:S07]  /*11c60*/  MUFU.EX2 R185, R4 ;  /* 0x0000000400b97308 */ /* 0x0002ee0000000800 */
[----:B------:R-:W-:Y:S01]  /*11c70*/  HMMA.16816.F32.BF16 R32, R8, R74, R12 ;  /* 0x0000004a0820723c */ /* 0x000fe2000004180c */
[----:B------:R-:W-:Y:S06]  /*11c80*/  LDSM.16.MT88.4 R12, [R215+0x2900] ;  /* 0x00290000d70c783b */ /* 0x000fec0000004200 */
[----:B--2---:R-:W-:Y:S01]  /*11c90*/  F2FP.BF16.PACK_AB R8, R187, R188 ;  /* 0x000000bcbb08723e */ /* 0x004fe200000010ff */
[----:B-1----:R-:W-:Y:S01]  /*11ca0*/  FFMA.FTZ R4, R156, c[0x0][0x2d0], -R0 ;  /* 0x0000b4009c047a23 */ /* 0x002fe20000010800 */
[----:B---3--:R-:W-:-:S03]  /*11cb0*/  F2FP.BF16.PACK_AB R10, R185, R186 ;  /* 0x000000bab90a723e */ /* 0x008fc600000010ff */
[----:B------:R1:W-:Y:S02]  /*11cc0*/  MUFU.EX2 R179, R4 ;  /* 0x0000000400b37308 */ /* 0x0003e40000000800 */
[----:B-1----:R-:W-:-:S06]  /*11cd0*/  FFMA.FTZ R4, R157, c[0x0][0x2d0], -R0 ;  /* 0x0000b4009d047a23 */ /* 0x002fcc0000010800 */
        /* <DEDUP_REMOVED lines=8> */
[----:B--2---:R-:W-:-:S02]  /*11d60*/  F2FP.BF16.PACK_AB R11, R127, R178 ;  /* 0x000000b27f0b723e */ /* 0x004fc400000010ff */
[----:B------:R-:W-:-:S03]  /*11d70*/  MOV R211, R128 ;  /* 0x0000008000d37202 */ /* 0x000fc60000000f00 */
[----:B------:R1:W-:Y:S02]  /*11d80*/  MUFU.EX2 R175, R4 ;  /* 0x0000000400af7308 */ /* 0x0003e40000000800 */
[C---:B------:R-:W-:Y:S08]  /*11d90*/  HMMA.16816.F32.BF16 R136, R8.reuse, R16, R136 ;  /* 0x000000100888723c */ /* 0x040ff00000041888 */
[----:B------:R-:W-:Y:S01]  /*11da0*/  HMMA.16816.F32.BF16 R96, R8, R18, R96 ;  /* 0x000000120860723c */ /* 0x000fe20000041860 */
[----:B-1----:R-:W-:-:S02]  /*11db0*/  FFMA.FTZ R4, R210, c[0x0][0x2d0], -R7 ;  /* 0x0000b400d2047a23 */ /* 0x002fc40000010807 */
[----:B------:R-:W-:Y:S02]  /*11dc0*/  IMAD.MOV.U32 R210, RZ, RZ, R131 ;  /* 0x000000ffffd27224 */ /* 0x000fe400078e0083 */
[----:B------:R1:W2:Y:S03]  /*11dd0*/  MUFU.EX2 R176, R4 ;  /* 0x0000000400b07308 */ /* 0x0002a60000000800 */
[C---:B------:R-:W-:Y:S08]  /*11de0*/  HMMA.16816.F32.BF16 R16, R8.reuse, R26, R92 ;  /* 0x0000001a0810723c */ /* 0x040ff0000004185c */
[----:B------:R-:W-:Y:S01]  /*11df0*/  HMMA.16816.F32.BF16 R152, R8, R24, R100 ;  /* 0x000000180898723c */ /* 0x000fe20000041864 */
[----:B-1----:R-:W-:-:S07]  /*11e00*/  FFMA.FTZ R4, R208, c[0x0][0x2d0], -R7 ;  /* 0x0000b400d0047a23 */ /* 0x002fce0000010807 */
[C---:B------:R-:W-:Y:S01]  /*11e10*/  HMMA.16816.F32.BF16 R88, R8.reuse, R28, R88 ;  /* 0x0000001c0858723c */ /* 0x040fe20000041858 */
[----:B------:R-:W-:Y:S01]  /*11e20*/  FFMA.FTZ R7, R207, c[0x0][0x2d0], -R7 ;  /* 0x0000b400cf077a23 */ /* 0x000fe20000010807 */
[----:B--2---:R-:W-:Y:S01]  /*11e30*/  F2FP.BF16.PACK_AB R120, R176, R175 ;  /* 0x000000afb078723e */ /* 0x004fe200000010ff */
[----:B------:R1:W-:Y:S01]  /*11e40*/  MUFU.EX2 R177, R4 ;  /* 0x0000000400b17308 */ /* 0x0003e20000000800 */
[----:B------:R-:W-:Y:S02]  /*11e50*/  IMAD.MOV.U32 R208, RZ, RZ, R149 ;  /* 0x000000ffffd07224 */ /* 0x000fe400078e0095 */
[----:B------:R-:W-:Y:S02]  /*11e60*/  IMAD.MOV.U32 R207, RZ, RZ, R150 ;  /* 0x000000ffffcf7224 */ /* 0x000fe400078e0096 */
[C---:B------:R-:W-:Y:S03]  /*11e70*/  HMMA.16816.F32.BF16 R84, R8.reuse, R30, R84 ;  /* 0x0000001e0854723c */ /* 0x040fe60000041854 */
[----:B------:R-:W2:Y:S05]  /*11e80*/  MUFU.EX2 R173, R7 ;  /* 0x0000000700ad7308 */ /* 0x000eaa0000000800 */
[----:B------:R-:W-:Y:S01]  /*11e90*/  HMMA.16816.F32.BF16 R80, R8, R20, R80 ;  /* 0x000000140850723c */ /* 0x000fe20000041850 */
[----:B-1----:R-:W-:Y:S01]  /*11ea0*/  FFMA.FTZ R4, R206, c[0x0][0x2d0], -R6 ;  /* 0x0000b400ce047a23 */ /* 0x002fe20000010806 */
[----:B------:R-:W-:-:S03]  /*11eb0*/  MOV R206, R105 ;  /* 0x0000006900ce7202 */ /* 0x000fc60000000f00 */
[----:B------:R1:W-:Y:S03]  /*11ec0*/  MUFU.EX2 R129, R4 ;  /* 0x0000000400817308 */ /* 0x0003e60000000800 */
[----:B------:R-:W-:Y:S01]  /*11ed0*/  HMMA.16816.F32.BF16 R76, R8, R22, R76 ;  /* 0x00000016084c723c */ /* 0x000fe2000004184c */
[----:B--2---:R-:W-:-:S06]  /*11ee0*/  F2FP.BF16.PACK_AB R122, R173, R177 ;  /* 0x000000b1ad7a723e */ /* 0x004fcc00000010ff */
[----:B------:R-:W-:-:S04]  /*11ef0*/  FFMA.FTZ R8, R196, c[0x0][0x2d0], -R2 ;  /* 0x0000b400c4087a23 */ /* 0x000fc80000010802 */
[----:B------:R2:W-:Y:S01]  /*11f00*/  MUFU.EX2 R28, R8 ;  /* 0x00000008001c7308 */ /* 0x0005e20000000800 */
[----:B-1----:R-:W-:Y:S02]  /*11f10*/  FFMA.FTZ R4, R205, c[0x0][0x2d0], -R6 ;  /* 0x0000b400cd047a23 */ /* 0x002fe40000010806 */
[----:B------:R-:W-:-:S05]  /*11f20*/  IMAD.MOV.U32 R205, RZ, RZ, R107 ;  /* 0x000000ffffcd7224 */ /* 0x000fca00078e006b */
[----:B------:R1:W3:Y:S01]  /*11f30*/  MUFU.EX2 R130, R4 ;  /* 0x0000000400827308 */ /* 0x0002e20000000800 */
[----:B--2---:R-:W-:-:S07]  /*11f40*/  FFMA.FTZ R8, R197, c[0x0][0x2d0], -R2 ;  /* 0x0000b400c5087a23 */ /* 0x004fce0000010802 */
[----:B------:R2:W-:Y:S01]  /*11f50*/  MUFU.EX2 R30, R8 ;  /* 0x00000008001e7308 */ /* 0x0005e20000000800 */
[----:B-1----:R-:W-:Y:S01]  /*11f60*/  FFMA.FTZ R4, R201, c[0x0][0x2d0], -R6 ;  /* 0x0000b400c9047a23 */ /* 0x002fe20000010806 */
[----:B---3--:R-:W-:Y:S01]  /*11f70*/  F2FP.BF16.PACK_AB R121, R130, R129 ;  /* 0x000000818279723e */ /* 0x008fe200000010ff */
[----:B------:R-:W-:-:S05]  /*11f80*/  IMAD.MOV.U32 R201, RZ, RZ, R109 ;  /* 0x000000ffffc97224 */ /* 0x000fca00078e006d */
[----:B------:R1:W-:Y:S01]  /*11f90*/  MUFU.EX2 R131, R4 ;  /* 0x0000000400837308 */ /* 0x0003e20000000800 */
[----:B------:R-:W3:Y:S01]  /*11fa0*/  LDSM.16.MT88.4 R108, [R214+0x2900] ;  /* 0x00290000d66c783b */ /* 0x000ee20000004200 */
[----:B------:R-:W-:Y:S02]  /*11fb0*/  FFMA.FTZ R6, R204, c[0x0][0x2d0], -R6 ;  /* 0x0000b400cc067a23 */ /* 0x000fe40000010806 */
[----:B------:R-:W-:-:S04]  /*11fc0*/  IMAD.MOV.U32 R204, RZ, RZ, R116 ;  /* 0x000000ffffcc7224 */ /* 0x000fc800078e0074 */
[----:B------:R-:W4:Y:S01]  /*11fd0*/  MUFU.EX2 R128, R6 ;  /* 0x0000000600807308 */ /* 0x000f220000000800 */
[--C-:B--2---:R-:W-:Y:S02]  /*11fe0*/  FFMA.FTZ R8, R192, c[0x0][0x2d0], -R2.reuse ;  /* 0x0000b400c0087a23 */ /* 0x104fe40000010802 */
[----:B-1----:R-:W-:-:S05]  /*11ff0*/  FFMA.FTZ R4, R191, c[0x0][0x2d0], -R2 ;  /* 0x0000b400bf047a23 */ /* 0x002fca0000010802 */
[----:B------:R-:W-:Y:S01]  /*12000*/  MUFU.EX2 R31, R8 ;  /* 0x00000008001f7308 */ /* 0x000fe20000000800 */
[----:B------:R-:W-:Y:S01]  /*12010*/  IMAD.MOV.U32 R191, RZ, RZ, R5 ;  /* 0x000000ffffbf7224 */ /* 0x000fe200078e0005 */
[----:B----4-:R-:W-:-:S06]  /*12020*/  F2FP.BF16.PACK_AB R123, R128, R131 ;  /* 0x00000083807b723e */ /* 0x010fcc00000010ff */
[----:B------:R1:W-:Y:S01]  /*12030*/  MUFU.EX2 R95, R4 ;  /* 0x00000004005f7308 */ /* 0x0003e20000000800 */
[C---:B------:R-:W-:Y:S07]  /*12040*/  HMMA.16816.F32.BF16 R132, R120.reuse, R140, R56 ;  /* 0x0000008c7884723c */ /* 0x040fee0000041838 */
[----:B------:R-:W-:Y:S01]  /*12050*/  IMAD.MOV.U32 R59, RZ, RZ, R210 ;  /* 0x000000ffff3b7224 */ /* 0x000fe200078e00d2 */
[----:B------:R-:W-:Y:S01]  /*12060*/  MOV R57, R161 ;  /* 0x000000a100397202 */ /* 0x000fe20000000f00 */
[----:B------:R-:W-:Y:S01]  /*12070*/  IMAD.MOV.U32 R58, RZ, RZ, R211 ;  /* 0x000000ffff3a7224 */ /* 0x000fe200078e00d3 */
[----:B------:R-:W-:Y:S01]  /*12080*/  MOV R211, R147 ;  /* 0x0000009300d37202 */ /* 0x000fe20000000f00 */
[----:B-1----:R-:W-:Y:S01]  /*12090*/  FFMA.FTZ R4, R200, c[0x0][0x2d0], -R2 ;  /* 0x0000b400c8047a23 */ /* 0x002fe20000010802 */
[----:B---3--:R-:W-:Y:S01]  /*120a0*/  HMMA.16816.F32.BF16 R100, R120, R108, R40 ;  /* 0x0000006c7864723c */ /* 0x008fe20000041828 */
[----:B------:R-:W-:-:S02]  /*120b0*/  IMAD.MOV.U32 R56, RZ, RZ, R144 ;  /* 0x000000ffff387224 */ /* 0x000fc400078e0090 */
[----:B------:R1:W-:Y:S01]  /*120c0*/  MUFU.EX2 R94, R4 ;  /* 0x00000004005e7308 */ /* 0x0003e20000000800 */
[----:B------:R-:W-:Y:S02]  /*120d0*/  IMAD.MOV.U32 R210, RZ, RZ, R146 ;  /* 0x000000ffffd27224 */ /* 0x000fe400078e0092 */
[----:B------:R-:W-:Y:S02]  /*120e0*/  IMAD.MOV.U32 R200, RZ, RZ, R114 ;  /* 0x000000ffffc87224 */ /* 0x000fe400078e0072 */
[----:B------:R-:W-:Y:S01]  /*120f0*/  HMMA.16816.F32.BF16 R164, R120, R12, R164 ;  /* 0x0000000c78a4723c */ /* 0x000fe200000418a4 */
[----:B-1----:R-:W-:Y:S01]  /*12100*/  FFMA.FTZ R4, R203, c[0x0][0x2d0], -R2 ;  /* 0x0000b400cb047a23 */ /* 0x002fe20000010802 */
[----:B------:R-:W-:-:S03]  /*12110*/  MOV R203, R115 ;  /* 0x0000007300cb7202 */ /* 0x000fc60000000f00 */
[----:B------:R1:W-:Y:S02]  /*12120*/  MUFU.EX2 R93, R4 ;  /* 0x00000004005d7308 */ /* 0x0003e40000000800 */
[--C-:B-1----:R-:W-:Y:S02]  /*12130*/  FFMA.FTZ R4, R202, c[0x0][0x2d0], -R2.reuse ;  /* 0x0000b400ca047a23 */ /* 0x102fe40000010802 */
[----:B------:R-:W-:-:S04]  /*12140*/  FFMA.FTZ R2, R193, c[0x0][0x2d0], -R2 ;  /* 0x0000b400c1027a23 */ /* 0x000fc80000010802 */
[----:B------:R1:W2:Y:S01]  /*12150*/  MUFU.EX2 R92, R4 ;  /* 0x00000004005c7308 */ /* 0x0002a20000000800 */
[----:B------:R-:W-:-:S07]  /*12160*/  IMAD.MOV.U32 R202, RZ, RZ, R118 ;  /* 0x000000ffffca7224 */ /* 0x000fce00078e0076 */
[----:B------:R3:W-:Y:S01]  /*12170*/  MUFU.EX2 R29, R2 ;  /* 0x00000002001d7308 */ /* 0x0007e20000000800 */
[----:B-1----:R-:W-:Y:S01]  /*12180*/  FFMA.FTZ R4, R162, c[0x0][0x2d0], -R0 ;  /* 0x0000b400a2047a23 */ /* 0x002fe20000010800 */
[----:B--2---:R-:W-:-:S06]  /*12190*/  F2FP.BF16.PACK_AB R6, R92, R93 ;  /* 0x0000005d5c06723e */ /* 0x004fcc00000010ff */
[----:B------:R1:W-:Y:S01]  /*121a0*/  MUFU.EX2 R24, R4 ;  /* 0x0000000400187308 */ /* 0x0003e20000000800 */
[----:B---3--:R-:W-:-:S07]  /*121b0*/  FFMA.FTZ R2, R184, c[0x0][0x2d0], -R0 ;  /* 0x0000b400b8027a23 */ /* 0x008fce0000010800 */
[----:B------:R2:W-:Y:S01]  /*121c0*/  MUFU.EX2 R20, R2 ;  /* 0x0000000200147308 */ /* 0x0005e20000000800 */
[----:B-1----:R-:W-:-:S07]  /*121d0*/  FFMA.FTZ R4, R163, c[0x0][0x2d0], -R0 ;  /* 0x0000b400a3047a23 */ /* 0x002fce0000010800 */
[----:B------:R1:W3:Y:S01]  /*121e0*/  MUFU.EX2 R27, R4 ;  /* 0x00000004001b7308 */ /* 0x0002e20000000800 */
[----:B--2---:R-:W-:-:S07]  /*121f0*/  FFMA.FTZ R2, R182, c[0x0][0x2d0], -R0 ;  /* 0x0000b400b6027a23 */ /* 0x004fce0000010800 */
[----:B------:R2:W-:Y:S01]  /*12200*/  MUFU.EX2 R21, R2 ;  /* 0x0000000200157308 */ /* 0x0005e20000000800 */
[----:B-1----:R-:W-:Y:S01]  /*12210*/  FFMA.FTZ R4, R189, c[0x0][0x2d0], -R0 ;  /* 0x0000b400bd047a23 */ /* 0x002fe20000010800 */
[----:B---3--:R-:W-:Y:S01]  /*12220*/  F2FP.BF16.PACK_AB R5, R27, R24 ;  /* 0x000000181b05723e */ /* 0x008fe200000010ff */
[----:B------:R-:W-:-:S05]  /*12230*/  IMAD.MOV.U32 R189, RZ, RZ, R119 ;  /* 0x000000ffffbd7224 */ /* 0x000fca00078e0077 */
[----:B------:R1:W-:Y:S01]  /*12240*/  MUFU.EX2 R26, R4 ;  /* 0x00000004001a7308 */ /* 0x0003e20000000800 */
[----:B--2---:R-:W-:-:S07]  /*12250*/  FFMA.FTZ R2, R183, c[0x0][0x2d0], -R0 ;  /* 0x0000b400b7027a23 */ /* 0x004fce0000010800 */
[----:B------:R-:W-:Y:S01]  /*12260*/  MUFU.EX2 R23, R2 ;  /* 0x0000000200177308 */ /* 0x000fe20000000800 */
[--C-:B-1----:R-:W-:Y:S02]  /*12270*/  FFMA.FTZ R4, R190, c[0x0][0x2d0], -R0.reuse ;  /* 0x0000b400be047a23 */ /* 0x102fe40000010800 */
[----:B------:R-:W-:Y:S02]  /*12280*/  IMAD.MOV.U32 R190, RZ, RZ, R145 ;  /* 0x000000ffffbe7224 */ /* 0x000fe400078e0091 */
[----:B------:R-:W-:Y:S03]  /*12290*/  HMMA.16816.F32.BF16 R144, R120, R142, R52 ;  /* 0x0000008e7890723c */ /* 0x000fe60000041834 */
[----:B------:R1:W2:Y:S01]  /*122a0*/  MUFU.EX2 R25, R4 ;  /* 0x0000000400197308 */ /* 0x0002a20000000800 */
[----:B------:R-:W-:-:S03]  /*122b0*/  FFMA.FTZ R0, R181, c[0x0][0x2d0], -R0 ;  /* 0x0000b400b5007a23 */ /* 0x000fc60000010800 */
[----:B------:R-:W-:Y:S01]  /*122c0*/  IMAD.MOV.U32 R53, RZ, RZ, R160 ;  /* 0x000000ffff357224 */ /* 0x000fe200078e00a0 */
[----:B------:R-:W-:Y:S01]  /*122d0*/  MOV R54, R151 ;  /* 0x0000009700367202 */ /* 0x000fe20000000f00 */
[----:B------:R-:W-:Y:S01]  /*122e0*/  HMMA.16816.F32.BF16 R160, R120, R158, R44 ;  /* 0x0000009e78a0723c */ /* 0x000fe2000004182c */
[----:B------:R-:W-:Y:S01]  /*122f0*/  IMAD.MOV.U32 R55, RZ, RZ, R148 ;  /* 0x000000ffff377224 */ /* 0x000fe200078e0094 */
[----:B------:R3:W4:Y:S01]  /*12300*/  MUFU.EX2 R22, R0 ;  /* 0x0000000000167308 */ /* 0x0007220000000800 */
[----:B------:R-:W-:-:S04]  /*12310*/  IMAD.MOV.U32 R52, RZ, RZ, R104 ;  /* 0x000000ffff347224 */ /* 0x000fc800078e0068 */
[----:B------:R-:W-:Y:S01]  /*12320*/  MOV R45, R112 ;  /* 0x00000070002d7202 */ /* 0x000fe20000000f00 */
[----:B------:R-:W-:Y:S01]  /*12330*/  HMMA.16816.F32.BF16 R148, R120, R156, R48 ;  /* 0x0000009c7894723c */ /* 0x000fe20000041830 */
[----:B------:R-:W-:Y:S01]  /*12340*/  MOV R44, c[0x0][0x2c4] ;  /* 0x0000b100002c7a02 */ /* 0x000fe20000000f00 */
[----:B------:R-:W-:Y:S01]  /*12350*/  IMAD.MOV.U32 R46, RZ, RZ, R113 ;  /* 0x000000ffff2e7224 */ /* 0x000fe200078e0071 */
[----:B------:R-:W-:Y:S01]  /*12360*/  MOV R47, R117 ;  /* 0x00000075002f7202 */ /* 0x000fe20000000f00 */
[----:B------:R-:W-:Y:S01]  /*12370*/  IMAD.MOV.U32 R43, RZ, RZ, R45 ;  /* 0x000000ffff2b7224 */ /* 0x000fe200078e002d */
[----:B------:R-:W-:Y:S01]  /*12380*/  ISETP.NE.AND P6, PT, R44, 0x1, PT ;  /* 0x000000012c00780c */ /* 0x000fe20003fc5270 */
        /* <DEDUP_REMOVED lines=13> */
[----:B-1----:R-:W-:Y:S01]  /*12460*/  F2FP.BF16.PACK_AB R4, R94, R95 ;  /* 0x0000005f5e04723e */ /* 0x002fe200000010ff */
[----:B------:R-:W-:Y:S01]  /*12470*/  IMAD.MOV.U32 R49, RZ, RZ, R52 ;  /* 0x000000ffff317224 */ /* 0x000fe200078e0034 */
[----:B--2---:R-:W-:Y:S01]  /*12480*/  F2FP.BF16.PACK_AB R7, R25, R26 ;  /* 0x0000001a1907723e */ /* 0x004fe200000010ff */
[----:B------:R-:W-:Y:S01]  /*12490*/  IMAD.MOV.U32 R51, RZ, RZ, R54 ;  /* 0x000000ffff337224 */ /* 0x000fe200078e0036 */
[----:B------:R-:W-:Y:S01]  /*124a0*/  MOV R58, R171 ;  /* 0x000000ab003a7202 */ /* 0x000fe20000000f00 */
[----:B------:R-:W-:Y:S01]  /*124b0*/  IMAD.MOV.U32 R52, RZ, RZ, R55 ;  /* 0x000000ffff347224 */ /* 0x000fe200078e0037 */
[----:B------:R-:W-:Y:S01]  /*124c0*/  F2FP.BF16.PACK_AB R168, R30, R28 ;  /* 0x0000001c1ea8723e */ /* 0x000fe200000010ff */
[----:B------:R-:W-:Y:S01]  /*124d0*/  IMAD.MOV.U32 R54, RZ, RZ, R56 ;  /* 0x000000ffff367224 */ /* 0x000fe200078e0038 */
[----:B------:R-:W-:Y:S01]  /*124e0*/  F2FP.BF16.PACK_AB R170, R29, R31 ;  /* 0x0000001f1daa723e */ /* 0x000fe200000010ff */
[----:B------:R-:W-:Y:S01]  /*124f0*/  IMAD.MOV.U32 R55, RZ, RZ, R57 ;  /* 0x000000ffff377224 */ /* 0x000fe200078e0039 */
[----:B------:R-:W-:Y:S01]  /*12500*/  HMMA.16816.F32.BF16 R104, R4, R68, R88 ;  /* 0x000000440468723c */ /* 0x000fe20000041858 */
[----:B------:R-:W-:Y:S01]  /*12510*/  FADD.FTZ R2, R43, R42 ;  /* 0x0000002a2b027221 */ /* 0x000fe20000010000 */
[----:B------:R-:W-:Y:S01]  /*12520*/  F2FP.BF16.PACK_AB R169, R21, R20 ;  /* 0x0000001415a9723e */ /* 0x000fe200000010ff */
[----:B------:R-:W-:Y:S01]  /*12530*/  IMAD.MOV.U32 R42, RZ, RZ, R45 ;  /* 0x000000ffff2a7224 */ /* 0x000fe200078e002d */
[----:B------:R-:W-:Y:S01]  /*12540*/  MOV R45, R53 ;  /* 0x00000035002d7202 */ /* 0x000fe20000000f00 */
[----:B------:R-:W-:-:S02]  /*12550*/  IMAD.MOV.U32 R56, RZ, RZ, R59 ;  /* 0x000000ffff387224 */ /* 0x000fc400078e003b */
[----:B------:R-:W-:Y:S01]  /*12560*/  IMAD.MOV.U32 R57, RZ, RZ, R201 ;  /* 0x000000ffff397224 */ /* 0x000fe200078e00c9 */
[----:B------:R-:W-:Y:S01]  /*12570*/  MOV R43, R44 ;  /* 0x0000002c002b7202 */ /* 0x000fe20000000f00 */
[----:B------:R-:W-:Y:S01]  /*12580*/  IMAD.MOV.U32 R59, RZ, RZ, R222 ;  /* 0x000000ffff3b7224 */ /* 0x000fe200078e00de */
[C---:B------:R-:W-:Y:S01]  /*12590*/  HMMA.16816.F32.BF16 R116, R4.reuse, R72, R80 ;  /* 0x000000480474723c */ /* 0x040fe20000041850 */
[----:B------:R-:W-:Y:S01]  /*125a0*/  IMAD.MOV.U32 R53, RZ, RZ, R54 ;  /* 0x000000ffff357224 */ /* 0x000fe200078e0036 */
[----:B------:R1:W5:Y:S01]  /*125b0*/  LDL.LU R222, [R1+0x80] ;  /* 0x0000800001de7983 */ /* 0x0003620000300800 */
[----:B------:R-:W-:Y:S01]  /*125c0*/  IMAD.MOV.U32 R54, RZ, RZ, R55 ;  /* 0x000000ffff367224 */ /* 0x000fe200078e0037 */
[----:B------:R-:W-:Y:S01]  /*125d0*/  MOV R55, R190 ;  /* 0x000000be00377202 */ /* 0x000fe20000000f00 */
[----:B------:R-:W-:Y:S02]  /*125e0*/  IMAD.MOV.U32 R44, RZ, RZ, R46 ;  /* 0x000000ffff2c7224 */ /* 0x000fe400078e002e */
[----:B------:R-:W-:Y:S01]  /*125f0*/  IMAD.MOV.U32 R190, RZ, RZ, R56 ;  /* 0x000000ffffbe7224 */ /* 0x000fe200078e0038 */
[----:B------:R-:W-:Y:S01]  /*12600*/  MOV R56, R58 ;  /* 0x0000003a00387202 */ /* 0x000fe20000000f00 */
[----:B------:R-:W-:Y:S01]  /*12610*/  IMAD.MOV.U32 R46, RZ, RZ, R57 ;  /* 0x000000ffff2e7224 */ /* 0x000fe200078e0039 */
[----:B------:R-:W-:Y:S01]  /*12620*/  HMMA.16816.F32.BF16 R136, R4, R60, R136 ;  /* 0x0000003c0488723c */ /* 0x000fe20000041888 */
[----:B------:R-:W-:Y:S01]  /*12630*/  IMAD.MOV.U32 R57, RZ, RZ, R59 ;  /* 0x000000ffff397224 */ /* 0x000fe200078e003b */
[----:B------:R-:W-:Y:S01]  /*12640*/  MOV R59, R202 ;  /* 0x000000ca003b7202 */ /* 0x000fe20000000f00 */
[----:B------:R-:W-:-:S02]  /*12650*/  IMAD.MOV.U32 R58, RZ, RZ, R189 ;  /* 0x000000ffff3a7224 */ /* 0x000fc400078e00bd */
[----:B------:R-:W-:Y:S02]  /*12660*/  IMAD.MOV.U32 R201, RZ, RZ, R221 ;  /* 0x000000ffffc97224 */ /* 0x000fe400078e00dd */
[----:B---3--:R-:W-:Y:S01]  /*12670*/  @P6 IMAD.HI.U32 R0, R209, c[0x0][0x2c8], RZ ;  /* 0x0000b200d1006a27 */ /* 0x008fe200078e00ff */
[----:B------:R1:W5:Y:S01]  /*12680*/  LDL.LU R221, [R1+0x7c] ;  /* 0x00007c0001dd7983 */ /* 0x0003620000300800 */
[----:B------:R-:W-:Y:S02]  /*12690*/  HMMA.16816.F32.BF16 R8, R4, R62, R96 ;  /* 0x0000003e0408723c */ /* 0x000fe40000041860 */
[----:B------:R-:W-:Y:S01]  /*126a0*/  IMAD.MOV.U32 R189, RZ, RZ, R203 ;  /* 0x000000ffffbd7224 */ /* 0x000fe200078e00cb */
[----:B------:R-:W-:Y:S01]  /*126b0*/  MOV R203, R191 ;  /* 0x000000bf00cb7202 */ /* 0x000fe20000000f00 */
[----:B------:R-:W-:Y:S02]  /*126c0*/  IMAD.MOV.U32 R202, RZ, RZ, R200 ;  /* 0x000000ffffca7224 */ /* 0x000fe400078e00c8 */
[----:B------:R-:W-:-:S02]  /*126d0*/  IMAD.MOV.U32 R200, RZ, RZ, R220 ;  /* 0x000000ffffc87224 */ /* 0x000fc400078e00dc */
[C---:B------:R-:W-:Y:S01]  /*126e0*/  HMMA.16816.F32.BF16 R152, R4.reuse, R64, R152 ;  /* 0x000000400498723c */ /* 0x040fe20000041898 */
[----:B------:R1:W5:Y:S01]  /*126f0*/  LDL.LU R220, [R1+0x78] ;  /* 0x0000780001dc7983 */ /* 0x0003620000300800 */
[----:B------:R-:W-:Y:S01]  /*12700*/  IMAD.MOV.U32 R191, RZ, RZ, R219 ;  /* 0x000000ffffbf7224 */ /* 0x000fe200078e00db */
[----:B------:R-:W-:Y:S02]  /*12710*/  @P6 SHF.R.U32.HI R209, RZ, c[0x0][0x2cc], R0 ;  /* 0x0000b300ffd16a19 */ /* 0x000fe40000011600 */
[----:B------:R1:W5:Y:S03]  /*12720*/  LDL.LU R219, [R1+0x74] ;  /* 0x0000740001db7983 */ /* 0x0003660000300800 */
[----:B------:R-:W-:Y:S01]  /*12730*/  HMMA.16816.F32.BF16 R16, R4, R66, R16 ;  /* 0x000000420410723c */ /* 0x000fe20000041810 */
[----:B------:R-:W-:Y:S02]  /*12740*/  FADD.FTZ R2, R212, R2 ;  /* 0x00000002d4027221 */ /* 0x000fe40000010000 */
[----:B------:R-:W-:-:S05]  /*12750*/  FADD.FTZ R0, R43, R42 ;  /* 0x0000002a2b007221 */ /* 0x000fca0000010000 */
[C---:B------:R-:W-:Y:S08]  /*12760*/  HMMA.16816.F32.BF16 R68, R4.reuse, R70, R84 ;  /* 0x000000460444723c */ /* 0x040ff00000041854 */
[----:B------:R-:W-:Y:S07]  /*12770*/  HMMA.16816.F32.BF16 R72, R4, R74, R76 ;  /* 0x0000004a0448723c */ /* 0x000fee000004184c */
[----:B------:R-:W-:Y:S01]  /*12780*/  FADD.FTZ R7, R217, R218 ;  /* 0x000000dad9077221 */ /* 0x000fe20000010000 */
[----:B------:R-:W-:Y:S01]  /*12790*/  HMMA.16816.F32.BF16 R112, R120, R110, R36 ;  /* 0x0000006e7870723c */ /* 0x000fe20000041824 */
[----:B------:R1:W5:Y:S04]  /*127a0*/  LDL.LU R218, [R1+0x70] ;  /* 0x0000700001da7983 */ /* 0x0003680000300800 */
[----:B------:R1:W5:Y:S01]  /*127b0*/  LDL.LU R217, [R1+0x6c] ;  /* 0x00006c0001d97983 */ /* 0x0003620000300800 */
[----:B------:R-:W-:-:S02]  /*127c0*/  FADD.FTZ R6, R44, R0 ;  /* 0x000000002c067221 */ /* 0x000fc40000010000 */
[----:B------:R-:W-:Y:S01]  /*127d0*/  FADD.FTZ R7, R45, R7 ;  /* 0x000000072d077221 */ /* 0x000fe20000010000 */
[----:B------:R1:W5:Y:S01]  /*127e0*/  LDL.LU R212, [R1+0x68] ;  /* 0x0000680001d47983 */ /* 0x0003620000300800 */
[----:B------:R-:W-:Y:S01]  /*127f0*/  FADD.FTZ R2, R46, R2 ;  /* 0x000000022e027221 */ /* 0x000fe20000010000 */
[----:B----4-:R-:W-:Y:S01]  /*12800*/  F2FP.BF16.PACK_AB R171, R22, R23 ;  /* 0x0000001716ab723e */ /* 0x010fe200000010ff */
[----:B------:R-:W-:Y:S01]  /*12810*/  HMMA.16816.F32.BF16 R120, R120, R14, R32 ;  /* 0x0000000e7878723c */ /* 0x000fe20000041820 */
[----:B------:R-:W2:Y:S01]  /*12820*/  LDL.LU R43, [R1+0x20] ;  /* 0x00002000012b7983 */ /* 0x000ea20000300800 */
[----:B------:R-:W-:Y:S02]  /*12830*/  FADD.FTZ R0, R174, R172 ;  /* 0x000000acae007221 */ /* 0x000fe40000010000 */
[----:B------:R-:W-:Y:S02]  /*12840*/  FADD.FTZ R6, R47, R6 ;  /* 0x000000062f067221 */ /* 0x000fe40000010000 */
[----:B------:R-:W-:-:S02]  /*12850*/  FADD.FTZ R0, R50, R0 ;  /* 0x0000000032007221 */ /* 0x000fc40000010000 */
[----:B------:R-:W-:Y:S02]  /*12860*/  FADD.FTZ R7, R48, R7 ;  /* 0x0000000730077221 */ /* 0x000fe40000010000 */
[----:B------:R-:W-:Y:S02]  /*12870*/  FADD.FTZ R5, R53, R0 ;  /* 0x0000000035057221 */ /* 0x000fe40000010000 */
[----:B------:R-:W-:Y:S02]  /*12880*/  FADD.FTZ R2, R49, R2 ;  /* 0x0000000231027221 */ /* 0x000fe40000010000 */
[----:B------:R-:W-:Y:S02]  /*12890*/  FADD.FTZ R6, R51, R6 ;  /* 0x0000000633067221 */ /* 0x000fe40000010000 */
[----:B------:R-:W-:Y:S01]  /*128a0*/  FADD.FTZ R7, R52, R7 ;  /* 0x0000000734077221 */ /* 0x000fe20000010000 */
[----:B------:R-:W-:Y:S01]  /*128b0*/  HMMA.16816.F32.BF16 R136, R168, R140, R136 ;  /* 0x0000008ca888723c */ /* 0x000fe20000041888 */
[----:B------:R-:W-:-:S02]  /*128c0*/  FADD.FTZ R5, R252, R5 ;  /* 0x00000005fc057221 */ /* 0x000fc40000010000 */
[----:B------:R-:W-:Y:S02]  /*128d0*/  FADD.FTZ R2, R54, R2 ;  /* 0x0000000236027221 */ /* 0x000fe40000010000 */
[----:B------:R-:W-:-:S03]  /*128e0*/  FADD.FTZ R0, R55, R6 ;  /* 0x0000000637007221 */ /* 0x000fc60000010000 */
[----:B------:R-:W-:Y:S01]  /*128f0*/  HMMA.16816.F32.BF16 R140, R168, R142, R8 ;  /* 0x0000008ea88c723c */ /* 0x000fe20000041808 */
[----:B------:R-:W-:Y:S02]  /*12900*/  FADD.FTZ R5, R58, R5 ;  /* 0x000000053a057221 */ /* 0x000fe40000010000 */
[----:B------:R-:W-:-:S04]  /*12910*/  FADD.FTZ R6, R57, R0 ;  /* 0x0000000039067221 */ /* 0x000fc80000010000 */
        /* <DEDUP_REMOVED lines=69> */
[----:B------:R-:W-:Y:S01]  /*12d70*/  FADD.FTZ R5, R23, R5 ;  /* 0x0000000517057221 */ /* 0x000fe20000010000 */
[----:B------:R-:W-:Y:S01]  /*12d80*/  STL [R1+0x14], R7 ;  /* 0x0000140701007387 */ /* 0x000fe20000100800 */
[----:B------:R-:W-:-:S03]  /*12d90*/  FADD.FTZ R2, R29, R6 ;  /* 0x000000061d027221 */ /* 0x000fc60000010000 */
[----:B------:R3:W-:Y:S01]  /*12da0*/  STL [R1+0x18], R0 ;  /* 0x0000180001007387 */ /* 0x0007e20000100800 */
[----:B------:R-:W-:-:S03]  /*12db0*/  IMAD.MOV.U32 R211, RZ, RZ, c[0x0][0x32c] ;  /* 0x0000cb00ffd37624 */ /* 0x000fc600078e00ff */
[----:B------:R4:W-:Y:S02]  /*12dc0*/  STL [R1+0x1c], R2 ;  /* 0x00001c0201007387 */ /* 0x0009e40000100800 */
[----:B------:R-:W-:Y:S01]  /*12dd0*/  ISETP.GE.AND P3, PT, R211, 0x1, PT ;  /* 0x00000001d300780c */ /* 0x000fe20003f66270 */
[----:B---3--:R-:W-:-:S05]  /*12de0*/  FADD.FTZ R0, R22, R5 ;  /* 0x0000000516007221 */ /* 0x008fca0000010000 */
[----:B------:R1:W-:Y:S01]  /*12df0*/  STL [R1+0x24], R0 ;  /* 0x0000240001007387 */ /* 0x0003e20000100800 */
[----:B------:R-:W-:Y:S01]  /*12e00*/  HMMA.16816.F32.BF16 R152, R168, R156, R152 ;  /* 0x0000009ca898723c */ /* 0x000fe20000041898 */
[----:B------:R-:W-:-:S07]  /*12e10*/  IADD3 R230, R247, -0x2, RZ ;  /* 0xfffffffef7e67810 */ /* 0x000fce0007ffe0ff */
[C---:B------:R-:W-:Y:S08]  /*12e20*/  HMMA.16816.F32.BF16 R104, R168.reuse, R108, R104 ;  /* 0x0000006ca868723c */ /* 0x040ff00000041868 */
[C---:B------:R-:W-:Y:S08]  /*12e30*/  HMMA.16816.F32.BF16 R156, R168.reuse, R158, R16 ;  /* 0x0000009ea89c723c */ /* 0x040ff00000041810 */
[C---:B------:R-:W-:Y:S08]  /*12e40*/  HMMA.16816.F32.BF16 R108, R168.reuse, R110, R68 ;  /* 0x0000006ea86c723c */ /* 0x040ff00000041844 */
[C---:B------:R-:W-:Y:S08]  /*12e50*/  HMMA.16816.F32.BF16 R116, R168.reuse, R12, R116 ;  /* 0x0000000ca874723c */ /* 0x040ff00000041874 */
[----:B------:R-:W-:Y:S01]  /*12e60*/  HMMA.16816.F32.BF16 R168, R168, R14, R72 ;  /* 0x0000000ea8a8723c */ /* 0x000fe20000041848 */
[----:B--2---:R-:W-:-:S04]  /*12e70*/  IADD3 R4, R43, R209, RZ ;  /* 0x000000d12b047210 */ /* 0x004fc80007ffe0ff */
[----:B----4-:R-:W-:Y:S01]  /*12e80*/  IADD3 R2, R4, c[0x0][0x328], RZ ;  /* 0x0000ca0004027a10 */ /* 0x010fe20007ffe0ff */
[----:B------:R-:W-:Y:S05]  /*12e90*/  @!P3 BRA `(.L_x_435) ;  /* 0x000000f00000b947 */ /* 0x000fea0003800000 */
[C---:B-1----:R-:W-:Y:S01]  /*12ea0*/  ISETP.GT.AND P0, PT, R4.reuse, RZ, PT ;  /* 0x000000ff0400720c */ /* 0x042fe20003f04270 */
        /* <DEDUP_REMOVED lines=9> */
.L_x_436:
[----:B------:R-:W-:-:S13]  /*12f40*/  ISETP.NE.AND P0, PT, R5, 0x1, PT ;  /* 0x000000010500780c */ /* 0x000fda0003f05270 */
[----:B------:R-:W-:-:S05]  /*12f50*/  @P0 IMAD.HI.U32 R4, R0, c[0x0][0x330], RZ ;  /* 0x0000cc0000040a27 */ /* 0x000fca00078e00ff */
[----:B------:R-:W-:-:S05]  /*12f60*/  @P0 SHF.R.U32.HI R0, RZ, c[0x0][0x334], R4 ;  /* 0x0000cd00ff000a19 */ /* 0x000fca0000011604 */
.L_x_437:
[----:B------:R-:W-:-:S05]  /*12f70*/  IMAD R0, R0, R5, c[0x0][0x32c] ;  /* 0x0000cb0000007624 */ /* 0x000fca00078e0205 */
[----:B------:R-:W-:-:S04]  /*12f80*/  IMNMX R2, R2, R0, PT ;  /* 0x0000000002027217 */ /* 0x000fc80003800200 */
.L_x_435:
[----:B-1----:R-:W2:Y:S01]  /*12f90*/  LDL R4, [R1+0x4] ;  /* 0x0000040001047983 */ /* 0x002ea20000100800 */
[----:B------:R-:W-:-:S05]  /*12fa0*/  IMAD.HI R2, R2, 0x2aaaaaab, RZ ;  /* 0x2aaaaaab02027827 */ /* 0x000fca00078e02ff */
[----:B------:R-:W-:-:S04]  /*12fb0*/  SHF.R.U32.HI R0, RZ, 0x1f, R2 ;  /* 0x0000001fff007819 */ /* 0x000fc80000011602 */
[----:B------:R-:W-:-:S04]  /*12fc0*/  LEA.HI.SX32 R2, R2, R0, 0x1c ;  /* 0x0000000002027211 */ /* 0x000fc800078fe2ff */
[----:B--2---:R-:W-:-:S04]  /*12fd0*/  IMNMX R4, R4, R2, !PT ;  /* 0x0000000204047217 */ /* 0x004fc80007800200 */
[----:B------:R-:W-:Y:S01]  /*12fe0*/  ISETP.GE.AND P0, PT, R230, R4, PT ;  /* 0x00000004e600720c */ /* 0x000fe20003f06270 */
[----:B------:R1:W-:-:S12]  /*12ff0*/  STL [R1+0x34], R4 ;  /* 0x0000340401007387 */ /* 0x0003d80000100800 */
[----:B------:R-:W-:Y:S05]  /*13000*/  @!P0 BRA `(.L_x_438) ;  /* 0x00005c8000008947 */ /* 0x000fea0003800000 */
[----:B-1----:R-:W2:Y:S01]  /*13010*/  LDL R4, [R1+0x60] ;  /* 0x0000600001047983 */ /* 0x002ea20000100800 */
[----:B------:R-:W-:Y:S01]  /*13020*/  IMAD.MOV.U32 R128, RZ, RZ, R125 ;  /* 0x000000ffff807224 */ /* 0x000fe200078e007d */
[----:B------:R-:W-:Y:S01]  /*13030*/  MOV R130, R3 ;  /* 0x0000000300827202 */ /* 0x000fe20000000f00 */
[----:B------:R-:W-:Y:S01]  /*13040*/  IMAD.MOV.U32 R127, RZ, RZ, R126 ;  /* 0x000000ffff7f7224 */ /* 0x000fe200078e007e */
[----:B------:R-:W-:Y:S01]  /*13050*/  MOV R129, R124 ;  /* 0x0000007c00817202 */ /* 0x000fe20000000f00 */
[----:B--2---:R-:W-:-:S05]  /*13060*/  @P6 IMAD.HI.U32 R0, R4, c[0x0][0x2c8], RZ ;  /* 0x0000b20004006a27 */ /* 0x004fca00078e00ff */
[----:B------:R-:W-:-:S05]  /*13070*/  @P6 SHF.R.U32.HI R0, RZ, c[0x0][0x2cc], R0 ;  /* 0x0000b300ff006a19 */ /* 0x000fca0000011600 */
[----:B------:R1:W-:Y:S02]  /*13080*/  @P6 STL [R1+0x38], R0 ;  /* 0x0000380001006387 */ /* 0x0003e40000100800 */
.L_x_455:
[----:B------:R-:W-:Y:S04]  /*13090*/  DEPBAR.LE SB0, 0x0 ;  /* 0x000080000000791a */ /* 0x000fe80000000000 */
[----:B------:R-:W-:Y:S01]  /*130a0*/  BAR.SYNC.DEFER_BLOCKING 0x0 ;  /* 0x0000000000007b1d */ /* 0x000fe20000010000 */
[----:B------:R-:W-:Y:S02]  /*130b0*/  IMAD.MOV.U32 R200, RZ, RZ, 0x5 ;  /* 0x00000005ffc87424 */ /* 0x000fe400078e00ff */
[----:B------:R-:W-:Y:S02]  /*130c0*/  IMAD.MOV.U32 R201, RZ, RZ, c[0x0][0x208] ;  /* 0x00008200ffc97624 */ /* 0x000fe400078e00ff */
[----:B------:R-:W-:Y:S03]  /*130d0*/  IMAD.MOV.U32 R131, RZ, RZ, c[0x0][0x208] ;  /* 0x00008200ff837624 */ /* 0x000fe600078e00ff */
[----:B------:R-:W-:Y:S02]  /*130e0*/  SHF.L.U32 R201, R201, 0x5, RZ ;  /* 0x00000005c9c97819 */ /* 0x000fe400000006ff */
[----:B------:R-:W-:Y:S01]  /*130f0*/  SHF.L.U64.HI R131, R131, R200, c[0x0][0x20c] ;  /* 0x0000830083837619 */ /* 0x000fe200000102c8 */
[----:B-----5:R-:W-:Y:S06]  /*13100*/  LDSM.16.M88.4 R96, [R219+0x6100] ;  /* 0x00610000db60783b */ /* 0x020fec0000000200 */
[----:B------:R-:W2:Y:S06]  /*13110*/  LDL R126, [R1+0x4] ;  /* 0x00000400017e7983 */ /* 0x000eac0000100800 */
[----:B------:R-:W3:Y:S06]  /*13120*/  LDSM.16.M88.4 R16, [R212+0x3100] ;  /* 0x00310000d410783b */ /* 0x000eec0000000200 */
[----:B------:R-:W4:Y:S06]  /*13130*/  LDSM.16.M88.4 R92, [R219+0x8100] ;  /* 0x00810000db5c783b */ /* 0x000f2c0000000200 */
[----:B------:R-:W2:Y:S06]  /*13140*/  LDL.64 R192, [R1+0x50] ;  /* 0x0000500001c07983 */ /* 0x000eac0000100a00 */
[----:B------:R-:W2:Y:S06]  /*13150*/  LDL.64 R124, [R1+0x58] ;  /* 0x00005800017c7983 */ /* 0x000eac0000100a00 */
[----:B------:R-:W1:Y:S06]  /*13160*/  LDSM.16.M88.4 R32, [R212+0x3900] ;  /* 0x00390000d420783b */ /* 0x000e6c0000000200 */
[----:B------:R-:W2:Y:S06]  /*13170*/  LDL.64 R234, [R1+0x40] ;  /* 0x0000400001ea7983 */ /* 0x000eac0000100a00 */
[----:B------:R-:W1:Y:S01]  /*13180*/  LDSM.16.M88.4 R48, [R212+0x4100] ;  /* 0x00410000d430783b */ /* 0x000e620000000200 */
[-C--:B---3--:R-:W-:Y:S05]  /*13190*/  HMMA.16816.F32.BF16 R4, R96, R16.reuse, RZ ;  /* 0x000000106004723c */ /* 0x088fea00000418ff */
[----:B------:R-:W3:Y:S03]  /*131a0*/  LDL.64 R232, [R1+0x48] ;  /* 0x0000480001e87983 */ /* 0x000ee60000100a00 */
[C---:B----4-:R-:W-:Y:S03]  /*131b0*/  HMMA.16816.F32.BF16 R8, R92.reuse, R16, RZ ;  /* 0x000000105c08723c */ /* 0x050fe600000418ff */
[----:B------:R-:W4:Y:S06]  /*131c0*/  LDSM.16.M88.4 R64, [R212+0x4900] ;  /* 0x00490000d440783b */ /* 0x000f2c0000000200 */
[----:B------:R-:W4:Y:S01]  /*131d0*/  LDSM.16.M88.4 R80, [R212+0x5100] ;  /* 0x00510000d450783b */ /* 0x000f220000000200 */
[-C--:B------:R-:W-:Y:S05]  /*131e0*/  HMMA.16816.F32.BF16 R12, R92, R18.reuse, RZ ;  /* 0x000000125c0c723c */ /* 0x080fea00000418ff */
[----:B------:R-:W4:Y:S03]  /*131f0*/  LDSM.16.M88.4 R172, [R212+0x5900] ;  /* 0x00590000d4ac783b */ /* 0x000f260000000200 */
[C---:B------:R-:W-:Y:S03]  /*13200*/  HMMA.16816.F32.BF16 R16, R96.reuse, R18, RZ ;  /* 0x000000126010723c */ /* 0x040fe600000418ff */
[----:B------:R-:W-:Y:S05]  /*13210*/  LDSM.16.M88.4 R176, [R222+0x6100] ;  /* 0x00610000deb0783b */ /* 0x000fea0000000200 */
[-C--:B-1----:R-:W-:Y:S01]  /*13220*/  HMMA.16816.F32.BF16 R20, R96, R32.reuse, RZ ;  /* 0x000000206014723c */ /* 0x082fe200000418ff */
[----:B------:R-:W1:Y:S06]  /*13230*/  LDSM.16.M88.4 R180, [R223] ;  /* 0x00000000dfb4783b */ /* 0x000e6c0000000200 */
[----:B------:R-:W1:Y:S01]  /*13240*/  LDSM.16.M88.4 R184, [R222+0x8100] ;  /* 0x00810000deb8783b */ /* 0x000e620000000200 */
[C---:B------:R-:W-:Y:S05]  /*13250*/  HMMA.16816.F32.BF16 R24, R92.reuse, R32, RZ ;  /* 0x000000205c18723c */ /* 0x040fea00000418ff */
[----:B------:R-:W1:Y:S03]  /*13260*/  LDSM.16.M88.4 R188, [R228] ;  /* 0x00000000e4bc783b */ /* 0x000e660000000200 */
[-C--:B------:R-:W-:Y:S08]  /*13270*/  HMMA.16816.F32.BF16 R28, R92, R34.reuse, RZ ;  /* 0x000000225c1c723c */ /* 0x080ff000000418ff */
[C---:B------:R-:W-:Y:S08]  /*13280*/  HMMA.16816.F32.BF16 R32, R96.reuse, R34, RZ ;  /* 0x000000226020723c */ /* 0x040ff000000418ff */
[-C--:B------:R-:W-:Y:S08]  /*13290*/  HMMA.16816.F32.BF16 R36, R96, R48.reuse, RZ ;  /* 0x000000306024723c */ /* 0x080ff000000418ff */
[C---:B------:R-:W-:Y:S08]  /*132a0*/  HMMA.16816.F32.BF16 R40, R92.reuse, R48, RZ ;  /* 0x000000305c28723c */ /* 0x040ff000000418ff */
[-C--:B------:R-:W-:Y:S08]  /*132b0*/  HMMA.16816.F32.BF16 R44, R92, R50.reuse, RZ ;  /* 0x000000325c2c723c */ /* 0x080ff000000418ff */
[C---:B------:R-:W-:Y:S08]  /*132c0*/  HMMA.16816.F32.BF16 R48, R96.reuse, R50, RZ ;  /* 0x000000326030723c */ /* 0x040ff000000418ff */
[-C--:B----4-:R-:W-:Y:S08]  /*132d0*/  HMMA.16816.F32.BF16 R52, R96, R64.reuse, RZ ;  /* 0x000000406034723c */ /* 0x090ff000000418ff */
        /* <DEDUP_REMOVED lines=11> */
[----:B------:R-:W4:Y:S07]  /*13390*/  LDSM.16.M88.4 R172, [R227] ;  /* 0x00000000e3ac783b */ /* 0x000f2e0000000200 */
        /* <DEDUP_REMOVED lines=8> */
[C---:B------:R-:W-:Y:S01]  /*13420*/  HMMA.16816.F32.BF16 R32, R176.reuse, R190, R32 ;  /* 0x000000beb020723c */ /* 0x040fe20000041820 */
[----:B------:R-:W2:Y:S03]  /*13430*/  LDSM.16.M88.4 R188, [R225] ;  /* 0x00000000e1bc783b */ /* 0x000ea60000000200 */
[----:B--2---:R-:W-:Y:S04]  /*13440*/  ISETP.GT.AND P0, PT, R126, R230, PT ;  /* 0x000000e67e00720c */ /* 0x004fe80003f04270 */
[-C--:B----4-:R-:W-:Y:S08]  /*13450*/  HMMA.16816.F32.BF16 R36, R176, R172.reuse, R36 ;  /* 0x000000acb024723c */ /* 0x090ff00000041824 */
[C---:B------:R-:W-:Y:S04]  /*13460*/  HMMA.16816.F32.BF16 R40, R184.reuse, R172, R40 ;  /* 0x000000acb828723c */ /* 0x040fe80000041828 */
[----:B------:R-:W-:Y:S01]  /*13470*/  @!P0 SHF.R.S32.HI R0, RZ, 0x1f, R230 ;  /* 0x0000001fff008819 */ /* 0x000fe200000114e6 */
[----:B------:R-:W-:Y:S03]  /*13480*/  @!P0 IMAD.WIDE.U32 R2, R230, c[0x0][0x208], RZ ;  /* 0x00008200e6028a25 */ /* 0x000fe600078e00ff */
[-C--:B------:R-:W-:Y:S04]  /*13490*/  HMMA.16816.F32.BF16 R44, R184, R174.reuse, R44 ;  /* 0x000000aeb82c723c */ /* 0x080fe8000004182c */
[----:B------:R-:W-:Y:S02]  /*134a0*/  @!P0 IMAD R0, R0, c[0x0][0x208], RZ ;  /* 0x0000820000008a24 */ /* 0x000fe400078e02ff */
[----:B------:R-:W-:Y:S02]  /*134b0*/  @!P0 IMAD.MOV.U32 R125, RZ, RZ, R193 ;  /* 0x000000ffff7d8224 */ /* 0x000fe400078e00c1 */
[C---:B------:R-:W-:Y:S01]  /*134c0*/  HMMA.16816.F32.BF16 R48, R176.reuse, R174, R48 ;  /* 0x000000aeb030723c */ /* 0x040fe20000041830 */
[----:B------:R-:W2:Y:S03]  /*134d0*/  LDSM.16.M88.4 R192, [R224] ;  /* 0x00000000e0c0783b */ /* 0x000ea60000000200 */
[----:B------:R-:W-:Y:S02]  /*134e0*/  @!P0 IMAD R0, R230, c[0x0][0x20c], R0 ;  /* 0x00008300e6008a24 */ /* 0x000fe400078e0200 */
[----:B------:R-:W-:Y:S02]  /*134f0*/  @!P0 IMAD.WIDE.U32 R124, R2, 0x60, R124 ;  /* 0x00000060027c8825 */ /* 0x000fe400078e007c */
[-C--:B-1----:R-:W-:Y:S04]  /*13500*/  HMMA.16816.F32.BF16 R52, R176, R180.reuse, R52 ;  /* 0x000000b4b034723c */ /* 0x082fe80000041834 */
[----:B------:R-:W-:Y:S01]  /*13510*/  @!P0 IMAD.IADD R0, R3, 0x1, R0 ;  /* 0x0000000103008824 */ /* 0x000fe200078e0200 */
[----:B------:R-:W-:Y:S03]  /*13520*/  @!P0 LEA R2, P1, R124, c[0x0][0x1f8], 0x1 ;  /* 0x00007e007c028a11 */ /* 0x000fe600078208ff */
[C---:B------:R-:W-:Y:S04]  /*13530*/  HMMA.16816.F32.BF16 R56, R184.reuse, R180, R56 ;  /* 0x000000b4b838723c */ /* 0x040fe80000041838 */
[----:B------:R-:W-:Y:S01]  /*13540*/  @!P0 IMAD R0, R0, 0x60, RZ ;  /* 0x0000006000008824 */ /* 0x000fe200078e02ff */
[-C--:B------:R-:W-:Y:S02]  /*13550*/  @!P0 IADD3 R198, P2, R2, R201.reuse, RZ ;  /* 0x000000c902c68210 */ /* 0x080fe40007f5e0ff */
[----:B---3--:R-:W-:Y:S01]  /*13560*/  MOV R233, 0x5 ;  /* 0x0000000500e97802 */ /* 0x008fe20000000f00 */
[-C--:B------:R-:W-:Y:S04]  /*13570*/  HMMA.16816.F32.BF16 R60, R184, R182.reuse, R60 ;  /* 0x000000b6b83c723c */ /* 0x080fe8000004183c */
[----:B------:R-:W-:Y:S04]  /*13580*/  @!P0 IMAD.IADD R0, R125, 0x1, R0 ;  /* 0x000000017d008824 */ /* 0x000fe800078e0200 */
[C---:B------:R-:W-:Y:S04]  /*13590*/  HMMA.16816.F32.BF16 R64, R176.reuse, R182, R64 ;  /* 0x000000b6b040723c */ /* 0x040fe80000041840 */
[----:B------:R-:W-:Y:S02]  /*135a0*/  @!P0 LEA.HI.X R3, R124, c[0x0][0x1fc], R0, 0x1, P1 ;  /* 0x00007f007c038a11 */ /* 0x000fe400008f0c00 */
[----:B------:R-:W-:Y:S02]  /*135b0*/  @!P0 IADD3 R196, P1, R198, R201, RZ ;  /* 0x000000c9c6c48210 */ /* 0x000fe40007f3e0ff */
[-C--:B------:R-:W-:Y:S01]  /*135c0*/  HMMA.16816.F32.BF16 R68, R176, R188.reuse, R68 ;  /* 0x000000bcb044723c */ /* 0x080fe20000041844 */
[----:B------:R-:W-:Y:S01]  /*135d0*/  @!PT LDS RZ, [RZ] ;  /* 0x00000000fffff984 */ /* 0x000fe20000000800 */
[----:B------:R-:W-:Y:S01]  /*135e0*/  @!PT LDS RZ, [RZ] ;  /* 0x00000000fffff984 */ /* 0x000fe20000000800 */
[----:B------:R-:W-:Y:S01]  /*135f0*/  @!PT LDS RZ, [RZ] ;  /* 0x00000000fffff984 */ /* 0x000fe20000000800 */
[----:B------:R1:W-:Y:S03]  /*13600*/  @!P0 LDGSTS.E.BYPASS.LTC128B.128 [R231+0x100], [R2.64], !P5 ;  /* 0x0010000002e78fae */ /* 0x0003e6000e901d48 */
[----:B------:R-:W-:Y:S02]  /*13610*/  @!P0 IADD3.X R199, R3, R131, RZ, P2, !PT ;  /* 0x0000008303c78210 */ /* 0x000fe400017fe4ff */
[-C--:B------:R-:W-:Y:S02]  /*13620*/  @!P0 IADD3 R124, P3, R196, R201.reuse, RZ ;  /* 0x000000c9c47c8210 */ /* 0x080fe40007f7e0ff */
[C---:B------:R-:W-:Y:S01]  /*13630*/  HMMA.16816.F32.BF16 R72, R184.reuse, R188, R72 ;  /* 0x000000bcb848723c */ /* 0x040fe20000041848 */
[----:B------:R3:W-:Y:S03]  /*13640*/  @!P0 LDGSTS.E.BYPASS.LTC128B.128 [R231+0x900], [R198.64], !P5 ;  /* 0x00900000c6e78fae */ /* 0x0007e6000e901d48 */
[--C-:B------:R-:W-:Y:S04]  /*13650*/  @!P0 IMAD.X R197, R199, 0x1, R131.reuse, P1 ;  /* 0x00000001c7c58824 */ /* 0x100fe800008e0683 */
[-C--:B------:R-:W-:Y:S01]  /*13660*/  HMMA.16816.F32.BF16 R76, R184, R190.reuse, R76 ;  /* 0x000000beb84c723c */ /* 0x080fe2000004184c */
[----:B------:R3:W-:Y:S03]  /*13670*/  @!P0 LDGSTS.E.BYPASS.LTC128B.128 [R231+0x1100], [R196.64], !P5 ;  /* 0x01100000c4e78fae */ /* 0x0007e6000e901d48 */
[--C-:B------:R-:W-:Y:S04]  /*13680*/  @!P0 IMAD.X R125, R197, 0x1, R131.reuse, P3 ;  /* 0x00000001c57d8824 */ /* 0x100fe800018e0683 */
[C---:B------:R-:W-:Y:S01]  /*13690*/  HMMA.16816.F32.BF16 R80, R176.reuse, R190, R80 ;  /* 0x000000beb050723c */ /* 0x040fe20000041850 */
[----:B------:R4:W-:Y:S03]  /*136a0*/  @!P0 LDGSTS.E.BYPASS.LTC128B.128 [R231+0x1900], [R124.64], !P5 ;  /* 0x019000007ce78fae */ /* 0x0009e6000e901d48 */
[-C--:B-1----:R-:W-:Y:S04]  /*136b0*/  @!P0 IADD3 R2, P2, R124, R201.reuse, RZ ;  /* 0x000000c97c028210 */ /* 0x082fe80007f5e0ff */
[-C--:B--2---:R-:W-:Y:S04]  /*136c0*/  HMMA.16816.F32.BF16 R84, R176, R192.reuse, R84 ;  /* 0x000000c0b054723c */ /* 0x084fe80000041854 */
[----:B------:R-:W-:Y:S01]  /*136d0*/  @!P0 IMAD.X R3, R125, 0x1, R131, P2 ;  /* 0x000000017d038824 */ /* 0x000fe200010e0683 */
[----:B------:R-:W-:Y:S03]  /*136e0*/  @!P0 IADD3 R172, P1, R2, R201, RZ ;  /* 0x000000c902ac8210 */ /* 0x000fe60007f3e0ff */
[C---:B------:R-:W-:Y:S01]  /*136f0*/  HMMA.16816.F32.BF16 R88, R184.reuse, R192, R88 ;  /* 0x000000c0b858723c */ /* 0x040fe20000041858 */
[----:B------:R1:W-:Y:S03]  /*13700*/  @!P0 LDGSTS.E.BYPASS.LTC128B.128 [R231+0x2100], [R2.64], !P5 ;  /* 0x0210000002e78fae */ /* 0x0003e6000e901d48 */
[----:B------:R-:W-:Y:S03]  /*13710*/  @!P0 IADD3.X R173, R3, R131, RZ, P1, !PT ;  /* 0x0000008303ad8210 */ /* 0x000fe60000ffe4ff */
[----:B------:R-:W2:Y:S01]  /*13720*/  LDL R131, [R1+0x38] ;  /* 0x0000380001837983 */ /* 0x000ea20000100800 */
[-C--:B------:R-:W-:Y:S05]  /*13730*/  HMMA.16816.F32.BF16 R92, R184, R194.reuse, R92 ;  /* 0x000000c2b85c723c */ /* 0x080fea000004185c */
[----:B------:R1:W-:Y:S01]  /*13740*/  @!P0 LDGSTS.E.BYPASS.LTC128B.128 [R231+0x2900], [R172.64], !P5 ;  /* 0x02900000ace78fae */ /* 0x0003e2000e901d48 */
[C---:B------:R-:W-:Y:S02]  /*13750*/  ISETP.GT.AND P0, PT, R230.reuse, R126, PT ;  /* 0x0000007ee600720c */ /* 0x040fe40003f04270 */
[----:B------:R-:W-:Y:S03]  /*13760*/  HMMA.16816.F32.BF16 R96, R176, R194, R96 ;  /* 0x000000c2b060723c */ /* 0x000fe60000041860 */
[----:B---3--:R-:W-:Y:S06]  /*13770*/  LDSM.16.M88.4 R196, [R220+0x6100] ;  /* 0x00610000dcc4783b */ /* 0x008fec0000000200 */
[----:B------:R-:W3:Y:S03]  /*13780*/  LDSM.16.M88.4 R200, [R218+0x3100] ;  /* 0x00310000dac8783b */ /* 0x000ee60000000200 */
[----:B------:R-:W-:Y:S01]  /*13790*/  @P0 IADD3 R0, R230, -0x1, RZ ;  /* 0xffffffffe6000810 */ /* 0x000fe20007ffe0ff */
[----:B----4-:R-:W-:Y:S02]  /*137a0*/  @P0 IMAD.MOV.U32 R125, RZ, RZ, R235 ;  /* 0x000000ffff7d0224 */ /* 0x010fe400078e00eb */
[----:B------:R-:W4:Y:S01]  /*137b0*/  LDSM.16.M88.4 R204, [R220+0x8100] ;  /* 0x00810000dccc783b */ /* 0x000f220000000200 */
[----:B-1----:R-:W-:Y:S01]  /*137c0*/  @P0 SHF.R.S32.HI R2, RZ, 0x1f, R0 ;  /* 0x0000001fff020819 */ /* 0x002fe20000011400 */
[----:B------:R-:W-:Y:S04]  /*137d0*/  IMAD.MOV.U32 R235, RZ, RZ, c[0x0][0x32c] ;  /* 0x0000cb00ffeb7624 */ /* 0x000fe800078e00ff */
[----:B------:R-:W0:Y:S01]  /*137e0*/  LDGDEPBAR ;  /* 0x00000000000079af */ /* 0x000e220000000000 */
[----:B------:R-:W-:Y:S02]  /*137f0*/  @P0 IMAD R124, R2, c[0x0][0x1e0], RZ ;  /* 0x00007800027c0a24 */ /* 0x000fe400078e02ff */
[C---:B------:R-:W-:Y:S03]  /*13800*/  @P0 IMAD.WIDE.U32 R2, R0.reuse, c[0x0][0x1e0], RZ ;  /* 0x0000780000020a25 */ /* 0x040fe600078e00ff */
[----:B------:R-:W1:Y:S01]  /*13810*/  LDSM.16.M88.4 R172, [R218+0x3900] ;  /* 0x00390000daac783b */ /* 0x000e620000000200 */
[----:B------:R-:W-:Y:S04]  /*13820*/  @P0 IMAD R124, R0, c[0x0][0x1e4], R124 ;  /* 0x00007900007c0a24 */ /* 0x000fe800078e027c */
[----:B------:R-:W-:Y:S01]  /*13830*/  @P0 IMAD.IADD R0, R3, 0x1, R124 ;  /* 0x0000000103000824 */ /* 0x000fe200078e027c */
[----:B------:R-:W1:Y:S01]  /*13840*/  LDSM.16.M88.4 R180, [R218+0x4100] ;  /* 0x00410000dab4783b */ /* 0x000e620000000200 */
[----:B------:R-:W-:Y:S01]  /*13850*/  @P0 IMAD.MOV.U32 R124, RZ, RZ, R232 ;  /* 0x000000ffff7c0224 */ /* 0x000fe200078e00e8 */
[----:B------:R-:W-:Y:S01]  /*13860*/  MOV R232, c[0x0][0x1e0] ;  /* 0x0000780000e87a02 */ /* 0x000fe20000000f00 */
[----:B------:R-:W-:Y:S02]  /*13870*/  @P0 IMAD R0, R0, 0x60, RZ ;  /* 0x0000006000000824 */ /* 0x000fe400078e02ff */
[----:B------:R-:W-:Y:S01]  /*13880*/  @P0 IMAD.WIDE.U32 R124, R2, 0x60, R124 ;  /* 0x00000060027c0825 */ /* 0x000fe200078e007c */
[----:B------:R-:W1:Y:S03]  /*13890*/  LDSM.16.M88.4 R184, [R218+0x4900] ;  /* 0x00490000dab8783b */ /* 0x000e660000000200 */
[----:B------:R-:W-:Y:S01]  /*138a0*/  @P0 IMAD.IADD R0, R125, 0x1, R0 ;  /* 0x000000017d000824 */ /* 0x000fe200078e0200 */
[----:B------:R-:W-:Y:S01]  /*138b0*/  @P0 LEA R2, P1, R124, c[0x0][0x1c8], 0x1 ;  /* 0x000072007c020a11 */ /* 0x000fe200078208ff */
[----:B------:R-:W-:Y:S01]  /*138c0*/  @P0 IMAD.SHL.U32 R126, R232, 0x20, RZ ;  /* 0x00000020e87e0824 */ /* 0x000fe200078e00ff */
[----:B------:R-:W1:Y:S02]  /*138d0*/  LDSM.16.M88.4 R176, [R218+0x5100] ;  /* 0x00510000dab0783b */ /* 0x000e640000000200 */
[----:B------:R-:W-:Y:S01]  /*138e0*/  @P0 LEA.HI.X R3, R124, c[0x0][0x1cc], R0, 0x1, P1 ;  /* 0x000073007c030a11 */ /* 0x000fe200008f0c00 */
[-C--:B---3--:R-:W-:Y:S03]  /*138f0*/  HMMA.16816.F32.BF16 R4, R196, R200.reuse, R4 ;  /* 0x000000c8c404723c */ /* 0x088fe60000041804 */
[----:B------:R-:W-:Y:S02]  /*13900*/  LDSM.16.M88.4 R188, [R221+0x6100] ;  /* 0x00610000ddbc783b */ /* 0x000fe40000000200 */
[----:B------:R-:W-:Y:S03]  /*13910*/  @P0 SHF.L.U64.HI R0, R232, R233, c[0x0][0x1e4] ;  /* 0x00007900e8000619 */ /* 0x000fe600000102e9 */
[C---:B----4-:R-:W-:Y:S01]  /*13920*/  HMMA.16816.F32.BF16 R8, R204.reuse, R200, R8 ;  /* 0x000000c8cc08723c */ /* 0x050fe20000041808 */
[----:B------:R-:W-:Y:S06]  /*13930*/  LDSM.16.M88.4 R192, [R217] ;  /* 0x00000000d9c0783b */ /* 0x000fec0000000200 */
        /* <DEDUP_REMOVED lines=35> */
[-C--:B---3--:R-:W-:Y:S08]  /*13b70*/  HMMA.16816.F32.BF16 R20, R188, R180.reuse, R20 ;  /* 0x000000b4bc14723c */ /* 0x088ff00000041814 */
[C---:B------:R-:W-:Y:S07]  /*13b80*/  HMMA.16816.F32.BF16 R24, R200.reuse, R180, R24 ;  /* 0x000000b4c818723c */ /* 0x040fee0000041818 */
[----:B------:R-:W-:Y:S01]  /*13b90*/  @P0 IADD3 R180, P1, R126, R2, RZ ;  /* 0x000000027eb40210 */ /* 0x000fe20007f3e0ff */
[-C--:B------:R-:W-:Y:S04]  /*13ba0*/  HMMA.16816.F32.BF16 R28, R200, R182.reuse, R28 ;  /* 0x000000b6c81c723c */ /* 0x080fe8000004181c */
[----:B------:R-:W-:Y:S04]  /*13bb0*/  @P0 IMAD.X R181, R0, 0x1, R3, P1 ;  /* 0x0000000100b50824 */ /* 0x000fe800008e0603 */
[C---:B------:R-:W-:Y:S01]  /*13bc0*/  HMMA.16816.F32.BF16 R32, R188.reuse, R182, R32 ;  /* 0x000000b6bc20723c */ /* 0x040fe20000041820 */
[----:B------:R-:W3:Y:S06]  /*13bd0*/  LDL R182, [R1+0x30] ;  /* 0x0000300001b67983 */ /* 0x000eec0000100800 */
[----:B------:R-:W-:Y:S01]  /*13be0*/  @!PT LDS RZ, [RZ] ;  /* 0x00000000fffff984 */ /* 0x000fe20000000800 */
[----:B------:R-:W-:Y:S01]  /*13bf0*/  @!PT LDS RZ, [RZ] ;  /* 0x00000000fffff984 */ /* 0x000fe20000000800 */
[----:B------:R-:W-:Y:S01]  /*13c00*/  @!PT LDS RZ, [RZ] ;  /* 0x00000000fffff984 */ /* 0x000fe20000000800 */
[----:B------:R1:W-:Y:S01]  /*13c10*/  @P0 LDGSTS.E.BYPASS.LTC128B.128 [R231+0x3100], [R2.64], !P5 ;  /* 0x0310000002e70fae */ /* 0x0003e2000e901d48 */
[-C--:B------:R-:W-:Y:S01]  /*13c20*/  HMMA.16816.F32.BF16 R36, R188, R208.reuse, R36 ;  /* 0x000000d0bc24723c */ /* 0x080fe20000041824 */
[----:B------:R-:W-:Y:S04]  /*13c30*/  IMAD.MOV.U32 R183, RZ, RZ, c[0x0][0x2c4] ;  /* 0x0000b100ffb77624 */ /* 0x000fe800078e00ff */
[----:B------:R1:W-:Y:S01]  /*13c40*/  @P0 LDGSTS.E.BYPASS.LTC128B.128 [R231+0x3900], [R180.64], !P5 ;  /* 0x03900000b4e70fae */ /* 0x0003e2000e901d48 */
[----:B------:R-:W-:Y:S02]  /*13c50*/  ISETP.NE.AND P4, PT, R183, 0x1, PT ;  /* 0x00000001b700780c */ /* 0x000fe40003f85270 */
[C---:B------:R-:W-:Y:S03]  /*13c60*/  HMMA.16816.F32.BF16 R40, R200.reuse, R208, R40 ;  /* 0x000000d0c828723c */ /* 0x040fe60000041828 */
[----:B------:R-:W2:Y:S05]  /*13c70*/  LDL R209, [R1+0x2c] ;  /* 0x00002c0001d17983 */ /* 0x000eaa0000100800 */
[-C--:B------:R-:W-:Y:S08]  /*13c80*/  HMMA.16816.F32.BF16 R44, R200, R210.reuse, R44 ;  /* 0x000000d2c82c723c */ /* 0x080ff0000004182c */
[C---:B------:R-:W-:Y:S01]  /*13c90*/  HMMA.16816.F32.BF16 R48, R188.reuse, R210, R48 ;  /* 0x000000d2bc30723c */ /* 0x040fe20000041830 */
[----:B------:R-:W2:Y:S07]  /*13ca0*/  LDL R211, [R1+0x28] ;  /* 0x0000280001d37983 */ /* 0x000eae0000100800 */
[-C--:B----4-:R-:W-:Y:S08]  /*13cb0*/  HMMA.16816.F32.BF16 R52, R188, R184.reuse, R52 ;  /* 0x000000b8bc34723c */ /* 0x090ff00000041834 */
[C---:B------:R-:W-:Y:S08]  /*13cc0*/  HMMA.16816.F32.BF16 R56, R200.reuse, R184, R56 ;  /* 0x000000b8c838723c */ /* 0x040ff00000041838 */
[-C--:B------:R-:W-:Y:S08]  /*13cd0*/  HMMA.16816.F32.BF16 R60, R200, R186.reuse, R60 ;  /* 0x000000bac83c723c */ /* 0x080ff0000004183c */
[C---:B------:R-:W-:Y:S08]  /*13ce0*/  HMMA.16816.F32.BF16 R64, R188.reuse, R186, R64 ;  /* 0x000000babc40723c */ /* 0x040ff00000041840 */
[-C--:B-1----:R-:W-:Y:S08]  /*13cf0*/  HMMA.16816.F32.BF16 R68, R188, R172.reuse, R68 ;  /* 0x000000acbc44723c */ /* 0x082ff00000041844 */
[C---:B------:R-:W-:Y:S01]  /*13d00*/  HMMA.16816.F32.BF16 R72, R200.reuse, R172, R72 ;  /* 0x000000acc848723c */ /* 0x040fe20000041848 */
[----:B------:R1:W4:Y:S07]  /*13d10*/  LDL R173, [R1+0x60] ;  /* 0x0000600001ad7983 */ /* 0x00032e0000100800 */
[-C--:B------:R-:W-:Y:S08]  /*13d20*/  HMMA.16816.F32.BF16 R76, R200, R174.reuse, R76 ;  /* 0x000000aec84c723c */ /* 0x080ff0000004184c */
[C---:B------:R-:W-:Y:S07]  /*13d30*/  HMMA.16816.F32.BF16 R80, R188.reuse, R174, R80 ;  /* 0x000000aebc50723c */ /* 0x040fee0000041850 */
[----:B------:R-:W-:Y:S01]  /*13d40*/  @P0 IADD3 R174, P2, R126, R180, RZ ;  /* 0x000000b47eae0210 */ /* 0x000fe20007f5e0ff */
[-C--:B------:R-:W-:Y:S04]  /*13d50*/  HMMA.16816.F32.BF16 R84, R188, R176.reuse, R84 ;  /* 0x000000b0bc54723c */ /* 0x080fe80000041854 */
[----:B------:R-:W-:Y:S02]  /*13d60*/  @P0 IADD3.X R175, R0, R181, RZ, P2, !PT ;  /* 0x000000b500af0210 */ /* 0x000fe400017fe4ff */
[----:B------:R-:W-:Y:S02]  /*13d70*/  @P0 IADD3 R124, P1, R126, R174, RZ ;  /* 0x000000ae7e7c0210 */ /* 0x000fe40007f3e0ff */
[C---:B------:R-:W-:Y:S01]  /*13d80*/  HMMA.16816.F32.BF16 R88, R200.reuse, R176, R88 ;  /* 0x000000b0c858723c */ /* 0x040fe20000041858 */
[----:B------:R1:W-:Y:S03]  /*13d90*/  @P0 LDGSTS.E.BYPASS.LTC128B.128 [R231+0x4100], [R174.64], !P5 ;  /* 0x04100000aee70fae */ /* 0x0003e6000e901d48 */
[----:B------:R-:W-:Y:S01]  /*13da0*/  @P0 IMAD.X R125, R0, 0x1, R175, P1 ;  /* 0x00000001007d0824 */ /* 0x000fe200008e06af */
[----:B------:R-:W-:Y:S03]  /*13db0*/  @P0 IADD3 R2, P2, R126, R124, RZ ;  /* 0x0000007c7e020210 */ /* 0x000fe60007f5e0ff */
[-C--:B------:R-:W-:Y:S01]  /*13dc0*/  HMMA.16816.F32.BF16 R92, R200, R178.reuse, R92 ;  /* 0x000000b2c85c723c */ /* 0x080fe2000004185c */
[----:B------:R1:W-:Y:S03]  /*13dd0*/  @P0 LDGSTS.E.BYPASS.LTC128B.128 [R231+0x4900], [R124.64], !P5 ;  /* 0x049000007ce70fae */ /* 0x0003e6000e901d48 */
[----:B------:R-:W-:Y:S02]  /*13de0*/  @P0 IADD3.X R3, R0, R125, RZ, P2, !PT ;  /* 0x0000007d00030210 */ /* 0x000fe400017fe4ff */
[----:B------:R-:W-:Y:S02]  /*13df0*/  @P0 IADD3 R176, P1, R126, R2, RZ ;  /* 0x000000027eb00210 */ /* 0x000fe40007f3e0ff */
[----:B------:R-:W-:Y:S01]  /*13e00*/  HMMA.16816.F32.BF16 R96, R188, R178, R96 ;  /* 0x000000b2bc60723c */ /* 0x000fe20000041860 */
[----:B------:R1:W-:Y:S03]  /*13e10*/  @P0 LDGSTS.E.BYPASS.LTC128B.128 [R231+0x5100], [R2.64], !P5 ;  /* 0x0510000002e70fae */ /* 0x0003e6000e901d48 */
[----:B------:R-:W-:Y:S02]  /*13e20*/  @P0 IMAD.X R177, R0, 0x1, R3, P1 ;  /* 0x0000000100b10824 */ /* 0x000fe400008e0603 */
[----:B------:R-:W-:Y:S03]  /*13e30*/  IMAD R0, R230, -0x60, RZ ;  /* 0xffffffa0e6007824 */ /* 0x000fe600078e02ff */
[----:B------:R3:W-:Y:S06]  /*13e40*/  @P0 LDGSTS.E.BYPASS.LTC128B.128 [R231+0x5900], [R176.64], !P5 ;  /* 0x05900000b0e70fae */ /* 0x0007ec000e901d48 */
[----:B------:R-:W0:Y:S01]  /*13e50*/  LDGDEPBAR ;  /* 0x00000000000079af */ /* 0x000e220000000000 */
[----:B---3--:R-:W-:Y:S04]  /*13e60*/  IADD3 R177, -R182, 0x1, R0 ;  /* 0x00000001b6b17810 */ /* 0x008fe80007ffe100 */
[----:B--2---:R-:W-:Y:S04]  /*13e70*/  IADD3 R176, -R209, R177, R211 ;  /* 0x000000b1d1b07210 */ /* 0x004fe80007ffe1d3 */
[C---:B-1----:R-:W-:Y:S02]  /*13e80*/  IADD3 R175, R176.reuse, UR7, RZ ;  /* 0x00000007b0af7c10 */ /* 0x042fe4000fffe0ff */
[----:B------:R-:W-:Y:S01]  /*13e90*/  IADD3 R174, R176, c[0x0][0x328], RZ ;  /* 0x0000ca00b0ae7a10 */ /* 0x000fe20007ffe0ff */
[----:B----4-:R-:W-:Y:S01]  /*13ea0*/  @P4 IMAD.MOV.U32 R173, RZ, RZ, R131 ;  /* 0x000000ffffad4224 */ /* 0x010fe200078e0083 */
[----:B------:R-:W-:Y:S04]  /*13eb0*/  ISETP.GE.AND P4, PT, R235, 0x1, PT ;  /* 0x00000001eb00780c */ /* 0x000fe80003f86270 */
[----:B------:R-:W1:Y:S02]  /*13ec0*/  SHFL.IDX PT, R126, R173, RZ, 0x1c1f ;  /* 0x001c1fffad7e7589 */ /* 0x000e6400000e0000 */
[----:B-1----:R-:W-:Y:S01]  /*13ed0*/  IADD3 R131, R174, R126, RZ ;  /* 0x0000007eae837210 */ /* 0x002fe20007ffe0ff */
[----:B------:R-:W-:Y:S06]  /*13ee0*/  IMAD.IADD R2, R126, 0x1, R175 ;  /* 0x000000017e027824 */ /* 0x000fec00078e02af */
[----:B------:R-:W-:-:S05]  /*13ef0*/  @!P4 BRA `(.L_x_439) ;  /* 0x000001800000c947 */ /* 0x000fca0003800000 */
[----:B------:R-:W-:Y:S01]  /*13f00*/  IADD3 R3, -R209, R211, R126 ;  /* 0x000000d3d1037210 */ /* 0x000fe20007ffe17e */
[----:B------:R-:W-:Y:S03]  /*13f10*/  BSSY B0, `(.L_x_440) ;  /* 0x0000011000007945 */ /* 0x000fe60003800000 */
        /* <DEDUP_REMOVED lines=11> */
.L_x_441:
[----:B------:R-:W-:Y:S04]  /*13fd0*/  MOV R124, c[0x0][0x32c] ;  /* 0x0000cb00007c7a02 */ /* 0x000fe80000000f00 */
[----:B------:R-:W-:Y:S11]  /*13fe0*/  ISETP.NE.AND P0, PT, R124, 0x1, PT ;  /* 0x000000017c00780c */ /* 0x000ff60003f05270 */
[----:B------:R-:W-:Y:S02]  /*13ff0*/  @!UPT UIADD3 URZ, URZ, URZ, URZ ;  /* 0x0000003f3f3ff290 */ /* 0x000fe4000fffe03f */
[----:B------:R-:W-:Y:S05]  /*14000*/  @P0 IMAD.HI.U32 R124, R3, c[0x0][0x330], RZ ;  /* 0x0000cc00037c0a27 */ /* 0x000fea00078e00ff */
[----:B------:R-:W-:Y:S02]  /*14010*/  @P0 SHF.R.U32.HI R3, RZ, c[0x0][0x334], R124 ;  /* 0x0000cd00ff030a19 */ /* 0x000fe4000001167c */
.L_x_442:
[----:B------:R-:W-:Y:S05]  /*14020*/  BSYNC B0 ;  /* 0x0000000000007941 */ /* 0x000fea0003800000 */
.L_x_440:
[----:B------:R-:W-:Y:S04]  /*14030*/  IMAD.IADD R124, R0, 0x1, -R182 ;  /* 0x00000001007c7824 */ /* 0x000fe800078e0ab6 */
[----:B------:R-:W-:Y:S05]  /*14040*/  IMAD R3, R3, c[0x0][0x32c], R124 ;  /* 0x0000cb0003037a24 */ /* 0x000fea00078e027c */
[----:B------:R-:W-:Y:S02]  /*14050*/  IADD3 R124, R3, c[0x0][0x32c], RZ ;  /* 0x0000cb00037c7a10 */ /* 0x000fe40007ffe0ff */
[----:B------:R-:W-:Y:S02]  /*14060*/  IMNMX R2, R2, R3, !PT ;  /* 0x0000000302027217 */ /* 0x000fe40007800200 */
[----:B------:R-:W-:Y:S02]  /*14070*/  IMNMX R131, R131, R124, PT ;  /* 0x0000007c83837217 */ /* 0x000fe40003800200 */
.L_x_439:
[----:B------:R-:W1:Y:S02]  /*14080*/  SHFL.IDX PT, R3, R173, 0x1, 0x1c1f ;  /* 0x003c1f00ad037f89 */ /* 0x000e6400000e0000 */
[-C--:B-1----:R-:W-:Y:S02]  /*14090*/  IADD3 R126, R174, R3.reuse, RZ ;  /* 0x00000003ae7e7210 */ /* 0x082fe40007ffe0ff */
[----:B------:R-:W-:Y:S01]  /*140a0*/  IADD3 R124, R175, R3, RZ ;  /* 0x00000003af7c7210 */ /* 0x000fe20007ffe0ff */
        /* <DEDUP_REMOVED lines=14> */
.L_x_445:
[----:B------:R-:W-:Y:S04]  /*14190*/  MOV R125, c[0x0][0x32c] ;  /* 0x0000cb00007d7a02 */ /* 0x000fe80000000f00 */
[----:B------:R-:W-:Y:S11]  /*141a0*/  ISETP.NE.AND P0, PT, R125, 0x1, PT ;  /* 0x000000017d00780c */ /* 0x000ff60003f05270 */
[----:B------:R-:W-:Y:S02]  /*141b0*/  @!UPT UIADD3 URZ, URZ, URZ, URZ ;  /* 0x0000003f3f3ff290 */ /* 0x000fe4000fffe03f */
[----:B------:R-:W-:Y:S05]  /*141c0*/  @P0 IMAD.HI.U32 R125, R3, c[0x0][0x330], RZ ;  /* 0x0000cc00037d0a27 */ /* 0x000fea00078e00ff */
[----:B------:R-:W-:Y:S02]  /*141d0*/  @P0 SHF.R.U32.HI R3, RZ, c[0x0][0x334], R125 ;  /* 0x0000cd00ff030a19 */ /* 0x000fe4000001167d */
.L_x_446:
[----:B------:R-:W-:Y:S05]  /*141e0*/  BSYNC B0 ;  /* 0x0000000000007941 */ /* 0x000fea0003800000 */
.L_x_444:
[----:B------:R-:W-:Y:S04]  /*141f0*/  IMAD.IADD R125, R0, 0x1, -R182 ;  /* 0x00000001007d7824 */ /* 0x000fe800078e0ab6 */
[----:B------:R-:W-:Y:S05]  /*14200*/  IMAD R3, R3, c[0x0][0x32c], R125 ;  /* 0x0000cb0003037a24 */ /* 0x000fea00078e027d */
[----:B------:R-:W-:Y:S02]  /*14210*/  IADD3 R125, R3, c[0x0][0x32c], RZ ;  /* 0x0000cb00037d7a10 */ /* 0x000fe40007ffe0ff */
[----:B------:R-:W-:Y:S02]  /*14220*/  IMNMX R124, R124, R3, !PT ;  /* 0x000000037c7c7217 */ /* 0x000fe40007800200 */
[----:B------:R-:W-:Y:S02]  /*14230*/  IMNMX R126, R126, R125, PT ;  /* 0x0000007d7e7e7217 */ /* 0x000fe40003800200 */
.L_x_443:
        /* <DEDUP_REMOVED lines=17> */
.L_x_449:
[----:B------:R-:W-:Y:S04]  /*14350*/  MOV R178, c[0x0][0x32c] ;  /* 0x0000cb0000b27a02 */ /* 0x000fe80000000f00 */
[----:B------:R-:W-:Y:S11]  /*14360*/  ISETP.NE.AND P0, PT, R178, 0x1, PT ;  /* 0x00000001b200780c */ /* 0x000ff60003f05270 */
[----:B------:R-:W-:Y:S02]  /*14370*/  @!UPT UIADD3 URZ, URZ, URZ, URZ ;  /* 0x0000003f3f3ff290 */ /* 0x000fe4000fffe03f */
[----:B------:R-:W-:Y:S05]  /*14380*/  @P0 IMAD.HI.U32 R178, R172, c[0x0][0x330], RZ ;  /* 0x0000cc00acb20a27 */ /* 0x000fea00078e00ff */
[----:B------:R-:W-:Y:S02]  /*14390*/  @P0 SHF.R.U32.HI R172, RZ, c[0x0][0x334], R178 ;  /* 0x0000cd00ffac0a19 */ /* 0x000fe400000116b2 */
.L_x_450:
[----:B------:R-:W-:Y:S05]  /*143a0*/  BSYNC B0 ;  /* 0x0000000000007941 */ /* 0x000fea0003800000 */
.L_x_448:
[----:B------:R-:W-:Y:S04]  /*143b0*/  IMAD.IADD R178, R0, 0x1, -R182 ;  /* 0x0000000100b27824 */ /* 0x000fe800078e0ab6 */
[----:B------:R-:W-:Y:S05]  /*143c0*/  IMAD R172, R172, c[0x0][0x32c], R178 ;  /* 0x0000cb00acac7a24 */ /* 0x000fea00078e02b2 */
[----:B------:R-:W-:Y:S02]  /*143d0*/  IADD3 R178, R172, c[0x0][0x32c], RZ ;  /* 0x0000cb00acb27a10 */ /* 0x000fe40007ffe0ff */
[----:B------:R-:W-:Y:S02]  /*143e0*/  IMNMX R3, R3, R172, !PT ;  /* 0x000000ac03037217 */ /* 0x000fe40007800200 */
[----:B------:R-:W-:Y:S02]  /*143f0*/  IMNMX R125, R125, R178, PT ;  /* 0x000000b27d7d7217 */ /* 0x000fe40003800200 */
.L_x_447:
[C---:B------:R-:W-:Y:S02]  /*14400*/  ISETP.GE.AND P2, PT, R0.reuse, 0xa, PT ;  /* 0x0000000a0000780c */ /* 0x040fe40003f46270 */
[----:B------:R-:W-:Y:S02]  /*14410*/  ISETP.GE.AND P3, PT, R0, 0x9, PT ;  /* 0x000000090000780c */ /* 0x000fe40003f66270 */
[C---:B------:R-:W-:Y:S02]  /*14420*/  ISETP.GT.AND P0, PT, R2.reuse, 0x9, !P2 ;  /* 0x000000090200780c */ /* 0x040fe40005704270 */
[----:B------:R-:W-:Y:S02]  /*14430*/  ISETP.GT.AND P1, PT, R2, 0x8, !P3 ;  /* 0x000000080200780c */ /* 0x000fe40005f24270 */
[----:B------:R-:W-:Y:S02]  /*14440*/  ISETP.LT.OR P0, PT, R131, 0xa, P0 ;  /* 0x0000000a8300780c */ /* 0x000fe40000701670 */
[----:B------:R-:W-:Y:S02]  /*14450*/  LOP3.LUT R229, R229, 0xfffdffff, RZ, 0xc0, !PT ;  /* 0xfffdffffe5e57812 */ /* 0x000fe400078ec0ff */
[----:B------:R-:W-:Y:S02]  /*14460*/  ISETP.LT.OR P1, PT, R131, 0x9, P1 ;  /* 0x000000098300780c */ /* 0x000fe40000f21670 */
[----:B------:R-:W-:Y:S02]  /*14470*/  FSEL R179, R17, -INF , !P0 ;  /* 0xff80000011b37808 */ /* 0x000fe40004000000 */
[----:B------:R-:W-:Y:S02]  /*14480*/  ISETP.GT.AND P0, PT, R124, 0x9, !P2 ;  /* 0x000000097c00780c */ /* 0x000fe40005704270 */
[----:B------:R-:W-:Y:S02]  /*14490*/  @P3 LOP3.LUT R229, R229, 0x20000, RZ, 0xfc, !PT ;  /* 0x00020000e5e53812 */ /* 0x000fe400078efcff */
[----:B------:R-:W-:Y:S02]  /*144a0*/  FSEL R178, R16, -INF , !P1 ;  /* 0xff80000010b27808 */ /* 0x000fe40004800000 */
[----:B------:R-:W-:Y:S02]  /*144b0*/  ISETP.GT.AND P1, PT, R124, 0x8, !P3 ;  /* 0x000000087c00780c */ /* 0x000fe40005f24270 */
[----:B------:R-:W-:Y:S02]  /*144c0*/  ISETP.LT.OR P0, PT, R126, 0xa, P0 ;  /* 0x0000000a7e00780c */ /* 0x000fe40000701670 */
[----:B------:R-:W-:Y:S02]  /*144d0*/  ISETP.GE.AND P3, PT, R0, 0x11, PT ;  /* 0x000000110000780c */ /* 0x000fe40003f66270 */
[----:B------:R-:W-:Y:S02]  /*144e0*/  LOP3.LUT R229, R229, 0xfffbffff, RZ, 0xc0, !PT ;  /* 0xfffbffffe5e57812 */ /* 0x000fe400078ec0ff */
[----:B------:R-:W-:Y:S02]  /*144f0*/  FSEL R181, R19, -INF , !P0 ;  /* 0xff80000013b57808 */ /* 0x000fe40004000000 */
[----:B------:R-:W-:Y:S02]  /*14500*/  ISETP.GT.AND P0, PT, R2, 0x10, !P3 ;  /* 0x000000100200780c */ /* 0x000fe40005f04270 */
[----:B------:R-:W-:Y:S02]  /*14510*/  @P2 LOP3.LUT R229, R229, 0x40000, RZ, 0xfc, !PT ;  /* 0x00040000e5e52812 */ /* 0x000fe400078efcff */
[----:B------:R-:W-:Y:S02]  /*14520*/  ISETP.LT.OR P0, PT, R131, 0x11, P0 ;  /* 0x000000118300780c */ /* 0x000fe40000701670 */
[----:B------:R-:W-:Y:S02]  /*14530*/  ISETP.GE.AND P2, PT, R0, 0x12, PT ;  /* 0x000000120000780c */ /* 0x000fe40003f46270 */
[----:B------:R-:W-:Y:S02]  /*14540*/  FSEL R20, R20, -INF , !P0 ;  /* 0xff80000014147808 */ /* 0x000fe40004000000 */
[----:B------:R-:W-:Y:S02]  /*14550*/  ISETP.GT.AND P0, PT, R2, 0x11, !P2 ;  /* 0x000000110200780c */ /* 0x000fe40005704270 */
[----:B------:R-:W-:Y:S02]  /*14560*/  LOP3.LUT R229, R229, 0xfffeffff, RZ, 0xc0, !PT ;  /* 0xfffeffffe5e57812 */ /* 0x000fe400078ec0ff */
[----:B------:R-:W-:Y:S02]  /*14570*/  ISETP.LT.OR P0, PT, R131, 0x12, P0 ;  /* 0x000000128300780c */ /* 0x000fe40000701670 */
[----:B------:R-:W-:Y:S02]  /*14580*/  @P3 LOP3.LUT R229, R229, 0x10000, RZ, 0xfc, !PT ;  /* 0x00010000e5e53812 */ /* 0x000fe400078efcff */
[----:B------:R-:W-:Y:S02]  /*14590*/  FSEL R21, R21, -INF , !P0 ;  /* 0xff80000015157808 */ /* 0x000fe40004000000 */
[----:B------:R-:W-:Y:S02]  /*145a0*/  ISETP.GT.AND P0, PT, R124, 0x10, !P3 ;  /* 0x000000107c00780c */ /* 0x000fe40005f04270 */
[----:B------:R-:W-:Y:S02]  /*145b0*/  LOP3.LUT R229, R229, 0xffff7fff, RZ, 0xc0, !PT ;  /* 0xffff7fffe5e57812 */ /* 0x000fe400078ec0ff */
[----:B------:R-:W-:Y:S02]  /*145c0*/  ISETP.LT.OR P0, PT, R126, 0x11, P0 ;  /* 0x000000117e00780c */ /* 0x000fe40000701670 */
[----:B------:R-:W-:Y:S02]  /*145d0*/  @P2 LOP3.LUT R229, R229, 0x8000, RZ, 0xfc, !PT ;  /* 0x00008000e5e52812 */ /* 0x000fe400078efcff */
[----:B------:R-:W-:Y:S02]  /*145e0*/  FSEL R22, R22, -INF , !P0 ;  /* 0xff80000016167808 */ /* 0x000fe40004000000 */
[----:B------:R-:W-:Y:S02]  /*145f0*/  ISETP.GT.AND P0, PT, R124, 0x11, !P2 ;  /* 0x000000117c00780c */ /* 0x000fe40005704270 */
[----:B------:R-:W-:Y:S02]  /*14600*/  ISETP.GE.AND P2, PT, R0, 0x19, PT ;  /* 0x000000190000780c */ /* 0x000fe40003f46270 */
[C---:B------:R-:W-:Y:S02]  /*14610*/  ISETP.LT.OR P0, PT, R126.reuse, 0x12, P0 ;  /* 0x000000127e00780c */ /* 0x040fe40000701670 */
        /* <DEDUP_REMOVED lines=14> */
[----:B------:R-:W-:Y:S02]  /*14700*/  ISETP.LT.OR P0, PT, R126, 0x19, P0 ;  /* 0x000000197e00780c */ /* 0x000fe40000701670 */
        /* <DEDUP_REMOVED lines=23> */
[----:B------:R-:W-:Y:S02]  /*14880*/  ISETP.GE.AND P1, PT, R0, 0x2a, PT ;  /* 0x0000002a0000780c */ /* 0x000fe40003f26270 */
        /* <DEDUP_REMOVED lines=55> */
[----:B------:R-:W-:Y:S04]  /*14c00*/  ISETP.LT.OR P0, PT, R126, 0x39, P0 ;  /* 0x000000397e00780c */ /* 0x000fe80000701670 */
        /* <DEDUP_REMOVED lines=81> */
[----:B------:R-:W-:Y:S04]  /*15120*/  LOP3.LUT P0, RZ, R229, 0x20000, RZ, 0xc0, !PT ;  /* 0x00020000e5ff7812 */ /* 0x000fe8000780c0ff */
        /* <DEDUP_REMOVED lines=88> */
[----:B------:R-:W-:Y:S01]  /*156b0*/  ISETP.GE.AND P0, PT, R235, 0x1, PT ;  /* 0x00000001eb00780c */ /* 0x000fe20003f06270 */
[--C-:B-1----:R-:W-:Y:S02]  /*156c0*/  IMAD.IADD R2, R174, 0x1, R3.reuse ;  /* 0x00000001ae027824 */ /* 0x102fe400078e0203 */
[----:B------:R-:W-:Y:S10]  /*156d0*/  IMAD.IADD R0, R175, 0x1, R3 ;  /* 0x00000001af007824 */ /* 0x000ff400078e0203 */
        /* <DEDUP_REMOVED lines=14> */
.L_x_453:
[----:B------:R-:W-:Y:S04]  /*157c0*/  MOV R2, c[0x0][0x32c] ;  /* 0x0000cb0000027a02 */ /* 0x000fe80000000f00 */
[----:B------:R-:W-:Y:S11]  /*157d0*/  ISETP.NE.AND P0, PT, R2, 0x1, PT ;  /* 0x000000010200780c */ /* 0x000ff60003f05270 */
[----:B------:R-:W-:Y:S02]  /*157e0*/  @!UPT UIADD3 URZ, URZ, URZ, URZ ;  /* 0x0000003f3f3ff290 */ /* 0x000fe4000fffe03f */
[----:B------:R-:W-:Y:S05]  /*157f0*/  @P0 IMAD.HI.U32 R2, R0, c[0x0][0x330], RZ ;  /* 0x0000cc0000020a27 */ /* 0x000fea00078e00ff */
[----:B------:R-:W-:Y:S02]  /*15800*/  @P0 SHF.R.U32.HI R0, RZ, c[0x0][0x334], R2 ;  /* 0x0000cd00ff000a19 */ /* 0x000fe40000011602 */
.L_x_454:
[----:B------:R-:W-:Y:S05]  /*15810*/  BSYNC B0 ;  /* 0x0000000000007941 */ /* 0x000fea0003800000 */
.L_x_452:
[----:B------:R-:W-:Y:S02]  /*15820*/  IADD3 R2, R177, -0x1, RZ ;  /* 0xffffffffb1027810 */ /* 0x000fe40007ffe0ff */
[C-C-:B------:R-:W-:Y:S02]  /*15830*/  IADD3 R4, R3.reuse, UR7, R176.reuse ;  /* 0x0000000703047c10 */ /* 0x140fe4000fffe0b0 */
[----:B------:R-:W-:Y:S01]  /*15840*/  IADD3 R3, R3, c[0x0][0x328], R176 ;  /* 0x0000ca0003037a10 */ /* 0x000fe20007ffe0b0 */
[----:B------:R-:W-:Y:S05]  /*15850*/  IMAD R0, R0, c[0x0][0x32c], R2 ;  /* 0x0000cb0000007a24 */ /* 0x000fea00078e0202 */
[----:B------:R-:W-:Y:S02]  /*15860*/  IADD3 R2, R0, c[0x0][0x32c], RZ ;  /* 0x0000cb0000027a10 */ /* 0x000fe40007ffe0ff */
[----:B------:R-:W-:Y:S02]  /*15870*/  IMNMX R0, R4, R0, !PT ;  /* 0x0000000004007217 */ /* 0x000fe40007800200 */
[----:B------:R-:W-:Y:S02]  /*15880*/  IMNMX R2, R3, R2, PT ;  /* 0x0000000203027217 */ /* 0x000fe40003800200 */
.L_x_451:
[----:B------:R-:W-:Y:S01]  /*15890*/  ISETP.GT.AND P0, PT, R0, RZ, !P1 ;  /* 0x000000ff0000720c */ /* 0x000fe20004f04270 */
[----:B------:R-:W-:Y:S01]  /*158a0*/  LDSM.16.MT88.4 R36, [R216+0x100] ;  /* 0x00010000d824783b */ /* 0x000fe20000004200 */
[----:B------:R-:W-:Y:S02]  /*158b0*/  FMNMX.FTZ R126, R16, R127, !PT ;  /* 0x0000007f107e7209 */ /* 0x000fe40007810000 */
[----:B------:R-:W-:Y:S02]  /*158c0*/  ISETP.LT.OR P0, PT, R2, 0x1, P0 ;  /* 0x000000010200780c */ /* 0x000fe40000701670 */
[----:B------:R-:W-:Y:S02]  /*158d0*/  FMNMX.FTZ R126, R17, R126, !PT ;  /* 0x0000007e117e7209 */ /* 0x000fe40007810000 */
[----:B------:R-:W-:Y:S01]  /*158e0*/  FSEL R10, R10, -INF , !P0 ;  /* 0xff8000000a0a7808 */ /* 0x000fe20004000000 */
[----:B------:R-:W-:Y:S01]  /*158f0*/  LDSM.16.MT88.4 R52, [R214+0x100] ;  /* 0x00010000d634783b */ /* 0x000fe20000004200 */
[----:B------:R-:W-:Y:S02]  /*15900*/  ISETP.GT.AND P0, PT, R0, 0x1, !P2 ;  /* 0x000000010000780c */ /* 0x000fe40005704270 */
[----:B------:R-:W-:Y:S02]  /*15910*/  FMNMX.FTZ R126, R178, R126, !PT ;  /* 0x0000007eb27e7209 */ /* 0x000fe40007810000 */
[----:B------:R-:W-:Y:S02]  /*15920*/  ISETP.LT.OR P0, PT, R2, 0x2, P0 ;  /* 0x000000020200780c */ /* 0x000fe40000701670 */
[----:B------:R-:W-:Y:S02]  /*15930*/  FMNMX.FTZ R126, R179, R126, !PT ;  /* 0x0000007eb37e7209 */ /* 0x000fe40007810000 */
[----:B------:R-:W-:Y:S02]  /*15940*/  FSEL R11, R11, -INF , !P0 ;  /* 0xff8000000b0b7808 */ /* 0x000fe40004000000 */
[----:B------:R-:W-:Y:S02]  /*15950*/  LOP3.LUT P0, RZ, R229, 0x20000, RZ, 0xc0, !PT ;  /* 0x00020000e5ff7812 */ /* 0x000fe4000780c0ff */
[----:B------:R-:W-:Y:S02]  /*15960*/  FMNMX.FTZ R126, R20, R126, !PT ;  /* 0x0000007e147e7209 */ /* 0x000fe40007810000 */
        /* <DEDUP_REMOVED lines=8> */
[----:B------:R-:W-:Y:S02]  /*159f0*/  LOP3.LUT P2, RZ, R229, 0x2000, RZ, 0xc0, !PT ;  /* 0x00002000e5ff7812 */ /* 0x000fe4000784c0ff */
[----:B------:R-:W-:Y:S02]  /*15a00*/  ISETP.LT.OR P0, PT, R2, 0xa, P0 ;  /* 0x0000000a0200780c */ /* 0x000fe40000701670 */
[----:B------:R-:W-:Y:S02]  /*15a10*/  FMNMX.FTZ R126, R185, R126, !PT ;  /* 0x0000007eb97e7209 */ /* 0x000fe40007810000 */
[----:B------:R-:W-:Y:S02]  /*15a20*/  FSEL R15, R15, -INF , !P0 ;  /* 0xff8000000f0f7808 */ /* 0x000fe40004000000 */
[C---:B------:R-:W-:Y:S02]  /*15a30*/  LOP3.LUT P0, RZ, R229.reuse, 0x10000, RZ, 0xc0, !PT ;  /* 0x00010000e5ff7812 */ /* 0x040fe4000780c0ff */
[----:B------:R-:W-:Y:S02]  /*15a40*/  FMNMX.FTZ R126, R186, R126, !PT ;  /* 0x0000007eba7e7209 */ /* 0x000fe40007810000 */
[----:B------:R-:W-:Y:S02]  /*15a50*/  ISETP.GT.AND P0, PT, R0, 0x10, !P0 ;  /* 0x000000100000780c */ /* 0x000fe40004704270 */
[----:B------:R-:W-:Y:S02]  /*15a60*/  LOP3.LUT P1, RZ, R229, 0x1000, RZ, 0xc0, !PT ;  /* 0x00001000e5ff7812 */ /* 0x000fe4000782c0ff */
        /* <DEDUP_REMOVED lines=34> */
[C---:B------:R-:W-:Y:S02]  /*15c90*/  LOP3.LUT P0, RZ, R229.reuse, 0x400, RZ, 0xc0, !PT ;  /* 0x00000400e5ff7812 */ /* 0x040fe4000780c0ff */
        /* <DEDUP_REMOVED lines=12> */
[----:B------:R-:W-:Y:S02]  /*15d60*/  FMNMX.FTZ R3, R187, R3, !PT ;  /* 0x00000003bb037209 */ /* 0x000fe40007810000 */
[----:B------:R-:W-:Y:S02]  /*15d70*/  FSEL R173, R47, -INF , !P0 ;  /* 0xff8000002fad7808 */ /* 0x000fe40004000000 */
[----:B------:R-:W-:Y:S02]  /*15d80*/  LOP3.LUT P0, RZ, R229, 0x100, RZ, 0xc0, !PT ;  /* 0x00000100e5ff7812 */ /* 0x000fe4000780c0ff */
        /* <DEDUP_REMOVED lines=10> */
[----:B------:R-:W-:Y:S01]  /*15e30*/  FMNMX.FTZ R4, R13, R4, !PT ;  /* 0x000000040d047209 */ /* 0x000fe20007810000 */
[----:B------:R-:W1:Y:S01]  /*15e40*/  SHFL.BFLY PT, R5, R126, 0x2, 0x1f ;  /* 0x0c401f007e057f89 */ /* 0x000e6200000e0000 */
[----:B------:R-:W-:Y:S02]  /*15e50*/  FSEL R174, R58, -INF , !P0 ;  /* 0xff8000003aae7808 */ /* 0x000fe40004000000 */
[----:B------:R-:W-:Y:S02]  /*15e60*/  LOP3.LUT P0, RZ, R229, 0x80, RZ, 0xc0, !PT ;  /* 0x00000080e5ff7812 */ /* 0x000fe4000780c0ff */
        /* <DEDUP_REMOVED lines=22> */
[----:B-1----:R-:W-:Y:S02]  /*15fd0*/  FMNMX.FTZ R126, R126, R5, !PT ;  /* 0x000000057e7e7209 */ /* 0x002fe40007810000 */
[----:B------:R-:W-:Y:S02]  /*15fe0*/  ISETP.GT.AND P0, PT, R0, 0x39, !P0 ;  /* 0x000000390000780c */ /* 0x000fe40004704270 */
[----:B------:R-:W-:Y:S01]  /*15ff0*/  FMNMX.FTZ R3, R243, R3, !PT ;  /* 0x00000003f3037209 */ /* 0x000fe20007810000 */
[----:B------:R-:W1:Y:S01]  /*16000*/  SHFL.BFLY PT, R5, R126, 0x1, 0x1f ;  /* 0x0c201f007e057f89 */ /* 0x000e6200000e0000 */
        /* <DEDUP_REMOVED lines=18> */
[----:B-1----:R-:W-:Y:S02]  /*16130*/  FMNMX.FTZ R126, R126, R5, !PT ;  /* 0x000000057e7e7209 */ /* 0x002fe40007810000 */
[----:B------:R-:W-:Y:S02]  /*16140*/  ISETP.LT.OR P0, PT, R2, 0x42, P0 ;  /* 0x000000420200780c */ /* 0x000fe40000701670 */
[----:B------:R-:W-:Y:S01]  /*16150*/  LOP3.LUT P2, RZ, R229, 0x2, RZ, 0xc0, !PT ;  /* 0x00000002e5ff7812 */ /* 0x000fe2000784c0ff */
        /* <DEDUP_REMOVED lines=10> */
[----:B------:R-:W-:Y:S01]  /*16200*/  FMNMX.FTZ R3, R250, R3, !PT ;  /* 0x00000003fa037209 */ /* 0x000fe20007810000 */
[--C-:B------:R-:W-:Y:S01]  /*16210*/  FFMA.FTZ R5, R178, c[0x0][0x2d0], -R71.reuse ;  /* 0x0000b400b2057a23 */ /* 0x100fe20000010847 */
[----:B------:R-:W-:Y:S01]  /*16220*/  FMNMX.FTZ R125, R49, R125, !PT ;  /* 0x0000007d317d7209 */ /* 0x000fe20007810000 */
[--C-:B------:R-:W-:Y:S01]  /*16230*/  FFMA.FTZ R88, R191, c[0x0][0x2d0], -R71.reuse ;  /* 0x0000b400bf587a23 */ /* 0x100fe20000010847 */
[----:B------:R-:W-:Y:S01]  /*16240*/  FMNMX.FTZ R124, R251, R3, !PT ;  /* 0x00000003fb7c7209 */ /* 0x000fe20007810000 */
[----:B------:R-:W-:Y:S01]  /*16250*/  MUFU.EX2 R41, R5 ;  /* 0x0000000500297308 */ /* 0x000fe20000000800 */
[----:B------:R-:W-:Y:S01]  /*16260*/  FMNMX.FTZ R3, R15, R4, !PT ;  /* 0x000000040f037209 */ /* 0x000fe20007810000 */
[--C-:B------:R-:W-:Y:S01]  /*16270*/  FFMA.FTZ R4, R16, c[0x0][0x2d0], -R71.reuse ;  /* 0x0000b40010047a23 */ /* 0x100fe20000010847 */
[----:B------:R-:W-:Y:S01]  /*16280*/  ISETP.LT.OR P0, PT, R2, 0x49, P0 ;  /* 0x000000490200780c */ /* 0x000fe20000701670 */
[----:B------:R-:W1:Y:S01]  /*16290*/  SHFL.BFLY PT, R6, R125, 0x2, 0x1f ;  /* 0x0c401f007d067f89 */ /* 0x000e6200000e0000 */
[----:B------:R-:W-:Y:S02]  /*162a0*/  FMNMX.FTZ R3, R56, R3, !PT ;  /* 0x0000000338037209 */ /* 0x000fe40007810000 */
[----:B------:R-:W-:Y:S02]  /*162b0*/  FSEL R235, R78, -INF , !P0 ;  /* 0xff8000004eeb7808 */ /* 0x000fe40004000000 */
[----:B------:R-:W-:Y:S01]  /*162c0*/  FMNMX.FTZ R3, R57, R3, !PT ;  /* 0x0000000339037209 */ /* 0x000fe20007810000 */
[----:B------:R2:W-:Y:S01]  /*162d0*/  MUFU.EX2 R25, R4 ;  /* 0x0000000400197308 */ /* 0x0005e20000000800 */
[----:B------:R-:W-:Y:S02]  /*162e0*/  LOP3.LUT P1, RZ, R229, 0x1, RZ, 0xc0, !PT ;  /* 0x00000001e5ff7812 */ /* 0x000fe4000782c0ff */
[----:B------:R-:W-:Y:S02]  /*162f0*/  FMNMX.FTZ R3, R60, R3, !PT ;  /* 0x000000033c037209 */ /* 0x000fe40007810000 */
[----:B------:R-:W-:Y:S02]  /*16300*/  ISETP.GT.AND P0, PT, R0, 0x49, !P1 ;  /* 0x000000490000780c */ /* 0x000fe40004f04270 */
[----:B------:R-:W-:Y:S02]  /*16310*/  FMNMX.FTZ R124, R50, R124, !PT ;  /* 0x0000007c327c7209 */ /* 0x000fe40007810000 */
[----:B------:R-:W-:Y:S02]  /*16320*/  ISETP.LT.OR P0, PT, R2, 0x4a, P0 ;  /* 0x0000004a0200780c */ /* 0x000fe40000701670 */
[----:B------:R-:W-:Y:S02]  /*16330*/  FMNMX.FTZ R124, R51, R124, !PT ;  /* 0x0000007c337c7209 */ /* 0x000fe40007810000 */
[----:B------:R-:W-:Y:S02]  /*16340*/  FSEL R238, R79, -INF , !P0 ;  /* 0xff8000004fee7808 */ /* 0x000fe40004000000 */
[----:B------:R-:W-:Y:S01]  /*16350*/  ISETP.GT.AND P0, PT, R0, 0x50, !P4 ;  /* 0x000000500000780c */ /* 0x000fe20006704270 */
[----:B------:R-:W3:Y:S01]  /*16360*/  SHFL.BFLY PT, R7, R124, 0x2, 0x1f ;  /* 0x0c401f007c077f89 */ /* 0x000ee200000e0000 */
[----:B------:R-:W-:Y:S02]  /*16370*/  LOP3.LUT P4, RZ, R229, 0x40, RZ, 0xc0, !PT ;  /* 0x00000040e5ff7812 */ /* 0x000fe4000788c0ff */
[----:B-1----:R-:W-:Y:S02]  /*16380*/  FMNMX.FTZ R125, R125, R6, !PT ;  /* 0x000000067d7d7209 */ /* 0x002fe40007810000 */
[----:B------:R-:W-:Y:S02]  /*16390*/  ISETP.LT.OR P0, PT, R2, 0x51, P0 ;  /* 0x000000510200780c */ /* 0x000fe40000701670 */
[----:B------:R-:W-:Y:S01]  /*163a0*/  ISETP.GT.AND P3, PT, R0, 0x58, !P3 ;  /* 0x000000580000780c */ /* 0x000fe20005f64270 */
[----:B------:R-:W1:Y:S01]  /*163b0*/  SHFL.BFLY PT, R6, R125, 0x1, 0x1f ;  /* 0x0c201f007d067f89 */ /* 0x000e6200000e0000 */
[----:B--2---:R-:W-:Y:S01]  /*163c0*/  FMNMX.FTZ R4, R84, R3, !PT ;  /* 0x0000000354047209 */ /* 0x004fe20007810000 */
[--C-:B------:R-:W-:Y:S01]  /*163d0*/  FFMA.FTZ R3, R17, c[0x0][0x2d0], -R71.reuse ;  /* 0x0000b40011037a23 */ /* 0x100fe20000010847 */
[----:B------:R-:W-:Y:S02]  /*163e0*/  FSEL R242, R90, -INF , !P0 ;  /* 0xff8000005af27808 */ /* 0x000fe40004000000 */
[----:B------:R-:W-:Y:S01]  /*163f0*/  FMNMX.FTZ R4, R96, R4, !PT ;  /* 0x0000000460047209 */ /* 0x000fe20007810000 */
[----:B------:R2:W-:Y:S01]  /*16400*/  MUFU.EX2 R40, R3 ;  /* 0x0000000300287308 */ /* 0x0005e20000000800 */
[----:B------:R-:W-:Y:S04]  /*16410*/  ISETP.GT.AND P0, PT, R0, 0x51, !P6 ;  /* 0x000000510000780c */ /* 0x000fe80007704270 */
[----:B------:R-:W-:Y:S04]  /*16420*/  ISETP.LT.OR P0, PT, R2, 0x52, P0 ;  /* 0x000000520200780c */ /* 0x000fe80000701670 */
[----:B------:R-:W-:Y:S02]  /*16430*/  FSEL R236, R91, -INF , !P0 ;  /* 0xff8000005bec7808 */ /* 0x000fe40004000000 */
[----:B---3--:R-:W-:Y:S02]  /*16440*/  FMNMX.FTZ R124, R124, R7, !PT ;  /* 0x000000077c7c7209 */ /* 0x008fe40007810000 */
[----:B------:R-:W-:Y:S02]  /*16450*/  ISETP.GT.AND P0, PT, R0, 0x59, !P4 ;  /* 0x000000590000780c */ /* 0x000fe40006704270 */
[C---:B------:R-:W-:Y:S01]  /*16460*/  ISETP.LT.OR P4, PT, R2.reuse, 0x59, P3 ;  /* 0x000000590200780c */ /* 0x040fe20001f81670 */
[----:B------:R-:W3:Y:S01]  /*16470*/  SHFL.BFLY PT, R5, R124, 0x1, 0x1f ;  /* 0x0c201f007c057f89 */ /* 0x000ee200000e0000 */
[----:B------:R-:W-:Y:S02]  /*16480*/  ISETP.LT.OR P3, PT, R2, 0x5a, P0 ;  /* 0x0000005a0200780c */ /* 0x000fe40000761670 */
[----:B-1----:R-:W-:Y:S02]  /*16490*/  FMNMX.FTZ R125, R125, R6, !PT ;  /* 0x000000067d7d7209 */ /* 0x002fe40007810000 */
[----:B------:R-:W-:Y:S02]  /*164a0*/  FSEL R178, R94, -INF , !P4 ;  /* 0xff8000005eb27808 */ /* 0x000fe40006000000 */
[C---:B------:R-:W-:Y:S01]  /*164b0*/  FSETP.NEU.FTZ.AND P1, PT, R125.reuse, -INF , PT ;  /* 0xff8000007d00780b */ /* 0x040fe20003f3d000 */
[----:B------:R-:W-:Y:S01]  /*164c0*/  FMUL.FTZ R92, R125, c[0x0][0x2d0] ;  /* 0x0000b4007d5c7a20 */ /* 0x000fe20000410000 */
[----:B--2---:R-:W-:Y:S02]  /*164d0*/  FMNMX.FTZ R3, R99, R4, !PT ;  /* 0x0000000463037209 */ /* 0x004fe40007810000 */
[----:B------:R-:W-:Y:S02]  /*164e0*/  FSEL R70, R95, -INF , !P3 ;  /* 0xff8000005f467808 */ /* 0x000fe40005800000 */
[----:B------:R-:W-:Y:S02]  /*164f0*/  FMNMX.FTZ R3, R172, R3, !PT ;  /* 0x00000003ac037209 */ /* 0x000fe40007810000 */
[----:B------:R-:W-:Y:S02]  /*16500*/  FSEL R92, R92, RZ, P1 ;  /* 0x000000ff5c5c7208 */ /* 0x000fe40000800000 */
[----:B------:R-:W-:Y:S01]  /*16510*/  FMNMX.FTZ R4, R173, R3, !PT ;  /* 0x00000003ad047209 */ /* 0x000fe20007810000 */
[----:B------:R-:W-:Y:S02]  /*16520*/  FFMA.FTZ R3, R179, c[0x0][0x2d0], -R71 ;  /* 0x0000b400b3037a23 */ /* 0x000fe40000010847 */
[--C-:B------:R-:W-:Y:S01]  /*16530*/  FFMA.FTZ R2, R181, c[0x0][0x2d0], -R92.reuse ;  /* 0x0000b400b5027a23 */ /* 0x100fe2000001085c */
[----:B------:R-:W-:Y:S01]  /*16540*/  FMNMX.FTZ R4, R174, R4, !PT ;  /* 0x00000004ae047209 */ /* 0x000fe20007810000 */
[----:B------:R1:W2:Y:S01]  /*16550*/  MUFU.EX2 R61, R3 ;  /* 0x00000003003d7308 */ /* 0x0002a20000000800 */
[--C-:B------:R-:W-:Y:S01]  /*16560*/  FFMA.FTZ R0, R180, c[0x0][0x2d0], -R92.reuse ;  /* 0x0000b400b4007a23 */ /* 0x100fe2000001085c */
[----:B------:R-:W-:Y:S01]  /*16570*/  MOV R180, R50 ;  /* 0x0000003200b47202 */ /* 0x000fe20000000f00 */
[--C-:B------:R-:W-:Y:S01]  /*16580*/  FFMA.FTZ R16, R184, c[0x0][0x2d0], -R92.reuse ;  /* 0x0000b400b8107a23 */ /* 0x100fe2000001085c */
[----:B------:R-:W-:Y:S01]  /*16590*/  FMNMX.FTZ R4, R175, R4, !PT ;  /* 0x00000004af047209 */ /* 0x000fe20007810000 */
[----:B------:R-:W-:Y:S01]  /*165a0*/  IMAD.MOV.U32 R181, RZ, RZ, R51 ;  /* 0x000000ffffb57224 */ /* 0x000fe200078e0033 */
[----:B---3--:R-:W-:Y:S01]  /*165b0*/  FMNMX.FTZ R124, R124, R5, !PT ;  /* 0x000000057c7c7209 */ /* 0x008fe20007810000 */
[----:B------:R-:W-:Y:S03]  /*165c0*/  IMAD.MOV.U32 R179, RZ, RZ, R49 ;  /* 0x000000ffffb37224 */ /* 0x000fe600078e0031 */
[----:B------:R-:W-:Y:S01]  /*165d0*/  MUFU.EX2 R44, R0 ;  /* 0x00000000002c7308 */ /* 0x000fe20000000800 */
[C---:B------:R-:W-:Y:S01]  /*165e0*/  FMUL.FTZ R93, R124.reuse, c[0x0][0x2d0] ;  /* 0x0000b4007c5d7a20 */ /* 0x040fe20000410000 */
[----:B------:R-:W-:Y:S04]  /*165f0*/  FSETP.NEU.FTZ.AND P0, PT, R124, -INF , PT ;  /* 0xff8000007c00780b */ /* 0x000fe80003f1d000 */
[----:B------:R-:W-:Y:S04]  /*16600*/  FSEL R93, R93, RZ, P0 ;  /* 0x000000ff5d5d7208 */ /* 0x000fe80000000000 */
[----:B------:R3:W4:Y:S01]  /*16610*/  MUFU.EX2 R76, R2 ;  /* 0x00000002004c7308 */ /* 0x0007220000000800 */
[--C-:B------:R-:W-:Y:S01]  /*16620*/  FFMA.FTZ R24, R24, c[0x0][0x2d0], -R93.reuse ;  /* 0x0000b40018187a23 */ /* 0x100fe2000001085d */
[----:B-1----:R-:W-:Y:S01]  /*16630*/  FMNMX.FTZ R3, R176, R4, !PT ;  /* 0x00000004b0037209 */ /* 0x002fe20007810000 */
[--C-:B------:R-:W-:Y:S01]  /*16640*/  FFMA.FTZ R4, R18, c[0x0][0x2d0], -R92.reuse ;  /* 0x0000b40012047a23 */ /* 0x100fe2000001085c */
[----:B--2---:R-:W-:Y:S02]  /*16650*/  F2FP.BF16.PACK_AB R74, R61, R41 ;  /* 0x000000293d4a723e */ /* 0x004fe400000010ff */
[----:B------:R-:W-:Y:S04]  /*16660*/  FMNMX.FTZ R3, R177, R3, !PT ;  /* 0x00000003b1037209 */ /* 0x000fe80007810000 */
[----:B------:R1:W-:Y:S10]  /*16670*/  MUFU.EX2 R28, R4 ;  /* 0x00000004001c7308 */ /* 0x0003f40000000800 */
[----:B------:R-:W-:Y:S01]  /*16680*/  MUFU.EX2 R29, R16 ;  /* 0x00000010001d7308 */ /* 0x000fe20000000800 */
[----:B---3--:R-:W-:Y:S01]  /*16690*/  FFMA.FTZ R2, R8, c[0x0][0x2d0], -R93 ;  /* 0x0000b40008027a23 */ /* 0x008fe2000001085d */
[----:B----4-:R-:W-:Y:S01]  /*166a0*/  F2FP.BF16.PACK_AB R75, R76, R44 ;  /* 0x0000002c4c4b723e */ /* 0x010fe200000010ff */
[----:B------:R-:W-:Y:S02]  /*166b0*/  FFMA.FTZ R8, R32, c[0x0][0x2d0], -R71 ;  /* 0x0000b40020087a23 */ /* 0x000fe40000010847 */
[----:B------:R-:W-:Y:S05]  /*166c0*/  FFMA.FTZ R32, R34, c[0x0][0x2d0], -R93 ;  /* 0x0000b40022207a23 */ /* 0x000fea000001085d */
[----:B------:R-:W-:Y:S01]  /*166d0*/  MUFU.EX2 R23, R2 ;  /* 0x0000000200177308 */ /* 0x000fe20000000800 */
[----:B-1----:R-:W-:Y:S01]  /*166e0*/  FMNMX.FTZ R4, R209, R3, !PT ;  /* 0x00000003d1047209 */ /* 0x002fe20007810000 */
[--C-:B------:R-:W-:Y:S03]  /*166f0*/  FFMA.FTZ R3, R19, c[0x0][0x2d0], -R92.reuse ;  /* 0x0000b40013037a23 */ /* 0x100fe6000001085c */
[----:B------:R-:W-:Y:S05]  /*16700*/  FMNMX.FTZ R4, R211, R4, !PT ;  /* 0x00000004d3047209 */ /* 0x000fea0007810000 */
[----:B------:R1:W-:Y:S10]  /*16710*/  MUFU.EX2 R81, R3 ;  /* 0x0000000300517308 */ /* 0x0003f40000000800 */
[----:B------:R-:W-:Y:S10]  /*16720*/  MUFU.EX2 R30, R8 ;  /* 0x00000008001e7308 */ /* 0x000ff40000000800 */
[----:B------:R-:W-:Y:S01]  /*16730*/  MUFU.EX2 R46, R24 ;  /* 0x00000018002e7308 */ /* 0x000fe20000000800 */
[----:B-1----:R-:W-:Y:S01]  /*16740*/  FMNMX.FTZ R3, R235, R4, !PT ;  /* 0x00000004eb037209 */ /* 0x002fe20007810000 */
[----:B------:R-:W-:Y:S03]  /*16750*/  FFMA.FTZ R4, R21, c[0x0][0x2d0], -R71 ;  /* 0x0000b40015047a23 */ /* 0x000fe60000010847 */
[----:B------:R-:W-:Y:S05]  /*16760*/  FMNMX.FTZ R3, R238, R3, !PT ;  /* 0x00000003ee037209 */ /* 0x000fea0007810000 */
[----:B------:R-:W-:Y:S01]  /*16770*/  MUFU.EX2 R82, R4 ;  /* 0x0000000400527308 */ /* 0x000fe20000000800 */
[----:B------:R-:W-:Y:S04]  /*16780*/  FMNMX.FTZ R3, R242, R3, !PT ;  /* 0x00000003f2037209 */ /* 0x000fe80007810000 */
[----:B------:R-:W-:Y:S01]  /*16790*/  FMNMX.FTZ R0, R236, R3, !PT ;  /* 0x00000003ec007209 */ /* 0x000fe20007810000 */
[--C-:B------:R-:W-:Y:S03]  /*167a0*/  FFMA.FTZ R3, R9, c[0x0][0x2d0], -R93.reuse ;  /* 0x0000b40009037a23 */ /* 0x100fe6000001085d */
[----:B------:R-:W-:Y:S01]  /*167b0*/  FMNMX.FTZ R0, R178, R0, !PT ;  /* 0x00000000b2007209 */ /* 0x000fe20007810000 */
[----:B------:R1:W2:Y:S03]  /*167c0*/  MUFU.EX2 R80, R3 ;  /* 0x0000000300507308 */ /* 0x0002a60000000800 */
[----:B------:R-:W-:Y:S05]  /*167d0*/  FMNMX.FTZ R0, R70, R0, !PT ;  /* 0x0000000046007209 */ /* 0x000fea0007810000 */
[----:B------:R-:W3:Y:S01]  /*167e0*/  SHFL.BFLY PT, R2, R0, 0x2, 0x1f ;  /* 0x0c401f0000027f89 */ /* 0x000ee200000e0000 */
[----:B-1----:R-:W-:Y:S01]  /*167f0*/  FFMA.FTZ R3, R12, c[0x0][0x2d0], -R93 ;  /* 0x0000b4000c037a23 */ /* 0x002fe2000001085d */
[----:B--2---:R-:W-:Y:S01]  /*16800*/  MOV R184, R80 ;  /* 0x0000005000b87202 */ /* 0x004fe20000000f00 */
[----:B------:R-:W-:Y:S02]  /*16810*/  FFMA.FTZ R12, R183, c[0x0][0x2d0], -R71 ;  /* 0x0000b400b70c7a23 */ /* 0x000fe40000010847 */
[----:B------:R1:W-:Y:S01]  /*16820*/  MUFU.EX2 R45, R3 ;  /* 0x00000003002d7308 */ /* 0x0003e20000000800 */
[----:B------:R-:W-:Y:S02]  /*16830*/  IMAD.MOV.U32 R183, RZ, RZ, R81 ;  /* 0x000000ffffb77224 */ /* 0x000fe400078e0051 */
[----:B-1----:R-:W-:Y:S07]  /*16840*/  FFMA.FTZ R3, R13, c[0x0][0x2d0], -R93 ;  /* 0x0000b4000d037a23 */ /* 0x002fee000001085d */
[----:B------:R1:W2:Y:S02]  /*16850*/  MUFU.EX2 R77, R3 ;  /* 0x00000003004d7308 */ /* 0x0002a40000000800 */
[----:B-1----:R-:W-:Y:S01]  /*16860*/  FFMA.FTZ R3, R20, c[0x0][0x2d0], -R71 ;  /* 0x0000b40014037a23 */ /* 0x002fe20000010847 */
[----:B--2---:R-:W-:Y:S07]  /*16870*/  F2FP.BF16.PACK_AB R66, R77, R45 ;  /* 0x0000002d4d42723e */ /* 0x004fee00000010ff */
[----:B------:R3:W-:Y:S02]  /*16880*/  MUFU.EX2 R83, R3 ;  /* 0x0000000300537308 */ /* 0x0007e40000000800 */
[----:B---3--:R-:W-:Y:S01]  /*16890*/  FMNMX.FTZ R3, R0, R2, !PT ;  /* 0x0000000200037209 */ /* 0x008fe20007810000 */
[----:B------:R-:W-:Y:S01]  /*168a0*/  FFMA.FTZ R2, R22, c[0x0][0x2d0], -R92 ;  /* 0x0000b40016027a23 */ /* 0x000fe2000001085c */
[----:B------:R-:W-:Y:S06]  /*168b0*/  FSEL R0, R126, RZ, P2 ;  /* 0x000000ff7e007208 */ /* 0x000fec0001000000 */
[----:B------:R1:W-:Y:S01]  /*168c0*/  MUFU.EX2 R85, R2 ;  /* 0x0000000200557308 */ /* 0x0003e20000000800 */
[----:B------:R-:W2:Y:S01]  /*168d0*/  SHFL.BFLY PT, R4, R3, 0x1, 0x1f ;  /* 0x0c201f0003047f89 */ /* 0x000ea200000e0000 */
[----:B------:R-:W-:Y:S04]  /*168e0*/  FADD.FTZ R0, -R0, R127 ;  /* 0x0000007f00007221 */ /* 0x000fe80000010100 */
[----:B------:R-:W-:Y:S04]  /*168f0*/  FMUL.FTZ R0, R0, c[0x0][0x2d0] ;  /* 0x0000b40000007a20 */ /* 0x000fe80000410000 */
[----:B------:R3:W4:Y:S01]  /*16900*/  MUFU.EX2 R69, R0 ;  /* 0x0000000000457308 */ /* 0x0007220000000800 */
[----:B-1----:R-:W-:Y:S02]  /*16910*/  FSEL R2, R125, RZ, P1 ;  /* 0x000000ff7d027208 */ /* 0x002fe40000800000 */
[----:B--2---:R-:W-:Y:S03]  /*16920*/  FMNMX.FTZ R3, R3, R4, !PT ;  /* 0x0000000403037209 */ /* 0x004fe60007810000 */
[----:B------:R-:W-:Y:S02]  /*16930*/  FADD.FTZ R2, -R2, R128 ;  /* 0x0000008002027221 */ /* 0x000fe40000010100 */
[----:B------:R-:W-:Y:S02]  /*16940*/  FMUL.FTZ R94, R3, c[0x0][0x2d0] ;  /* 0x0000b400035e7a20 */ /* 0x000fe40000410000 */
[----:B------:R-:W-:Y:S01]  /*16950*/  FMUL.FTZ R2, R2, c[0x0][0x2d0] ;  /* 0x0000b40002027a20 */ /* 0x000fe20000410000 */
[----:B---3--:R-:W-:Y:S01]  /*16960*/  FSEL R0, R124, RZ, P0 ;  /* 0x000000ff7c007208 */ /* 0x008fe20000000000 */
[----:B----4-:R-:W-:Y:S01]  /*16970*/  FMUL.FTZ R16, R69, R144 ;  /* 0x0000009045107220 */ /* 0x010fe20000410000 */
[----:B------:R-:W-:Y:S01]  /*16980*/  FSETP.NEU.FTZ.AND P0, PT, R3, -INF , PT ;  /* 0xff8000000300780b */ /* 0x000fe20003f1d000 */
[----:B------:R-:W1:Y:S01]  /*16990*/  MUFU.EX2 R68, R2 ;  /* 0x0000000200447308 */ /* 0x000e620000000800 */
[C---:B------:R-:W-:Y:S02]  /*169a0*/  FMUL.FTZ R5, R69.reuse, R133 ;  /* 0x0000008545057220 */ /* 0x040fe40000410000 */
[----:B------:R-:W-:Y:S01]  /*169b0*/  FADD.FTZ R0, -R0, R129 ;  /* 0x0000008100007221 */ /* 0x000fe20000010100 */
[----:B------:R-:W-:Y:S01]  /*169c0*/  FSEL R94, R94, RZ, P0 ;  /* 0x000000ff5e5e7208 */ /* 0x000fe20000000000 */
[----:B------:R-:W-:Y:S01]  /*169d0*/  IMAD.MOV.U32 R144, RZ, RZ, R41 ;  /* 0x000000ffff907224 */ /* 0x000fe200078e0029 */
[----:B------:R-:W-:Y:S01]  /*169e0*/  MOV R129, R23 ;  /* 0x0000001700817202 */ /* 0x000fe20000000f00 */
[----:B------:R-:W-:Y:S01]  /*169f0*/  FMUL.FTZ R0, R0, c[0x0][0x2d0] ;  /* 0x0000b40000007a20 */ /* 0x000fe20000410000 */
[----:B------:R-:W2:Y:S01]  /*16a00*/  LDSM.16.MT88.4 R20, [R213+0x100] ;  /* 0x00010000d514783b */ /* 0x000ea20000004200 */
[----:B------:R-:W-:Y:S01]  /*16a10*/  FMUL.FTZ R17, R69, R145 ;  /* 0x0000009145117220 */ /* 0x000fe20000410000 */
[----:B------:R-:W-:Y:S01]  /*16a20*/  MUFU.EX2 R133, R12 ;  /* 0x0000000c00857308 */ /* 0x000fe20000000800 */
[----:B------:R-:W-:Y:S01]  /*16a30*/  F2FP.BF16.PACK_AB R64, R80, R129 ;  /* 0x000000815040723e */ /* 0x000fe200000010ff */
[--C-:B------:R-:W-:Y:S01]  /*16a40*/  FFMA.FTZ R4, R14, c[0x0][0x2d0], -R94.reuse ;  /* 0x0000b4000e047a23 */ /* 0x100fe2000001085e */
[----:B------:R-:W-:Y:S01]  /*16a50*/  MOV R145, R44 ;  /* 0x0000002c00917202 */ /* 0x000fe20000000f00 */
[----:B------:R-:W-:Y:S02]  /*16a60*/  FFMA.FTZ R58, R57, c[0x0][0x2d0], -R94 ;  /* 0x0000b400393a7a23 */ /* 0x000fe4000001085e */
[----:B------:R-:W-:Y:S02]  /*16a70*/  FMUL.FTZ R49, R69, R113 ;  /* 0x0000007145317220 */ /* 0x000fe40000410000 */
[----:B------:R-:W-:Y:S02]  /*16a80*/  IMAD.MOV.U32 R113, RZ, RZ, R180 ;  /* 0x000000ffff717224 */ /* 0x000fe400078e00b4 */
[----:B------:R3:W4:Y:S01]  /*16a90*/  MUFU.EX2 R2, R0 ;  /* 0x0000000000027308 */ /* 0x0007220000000800 */
[--C-:B------:R-:W-:Y:S02]  /*16aa0*/  FFMA.FTZ R62, R60, c[0x0][0x2d0], -R94.reuse ;  /* 0x0000b4003c3e7a23 */ /* 0x100fe4000001085e */
[----:B------:R-:W-:Y:S02]  /*16ab0*/  FFMA.FTZ R44, R186, c[0x0][0x2d0], -R71 ;  /* 0x0000b400ba2c7a23 */ /* 0x000fe40000010847 */
[C---:B-1----:R-:W-:Y:S01]  /*16ac0*/  FMUL.FTZ R18, R68.reuse, R146 ;  /* 0x0000009244127220 */ /* 0x042fe20000410000 */
[----:B------:R-:W-:Y:S01]  /*16ad0*/  MOV R146, R45 ;  /* 0x0000002d00927202 */ /* 0x000fe20000000f00 */
[C---:B------:R-:W-:Y:S02]  /*16ae0*/  FMUL.FTZ R19, R68.reuse, R147 ;  /* 0x0000009344137220 */ /* 0x040fe40000410000 */
[----:B------:R-:W-:Y:S01]  /*16af0*/  IMAD.MOV.U32 R147, RZ, RZ, R61 ;  /* 0x000000ffff937224 */ /* 0x000fe200078e003d */
[----:B------:R1:W-:Y:S01]  /*16b00*/  MUFU.EX2 R42, R4 ;  /* 0x00000004002a7308 */ /* 0x0003e20000000800 */
[C---:B------:R-:W-:Y:S02]  /*16b10*/  FMUL.FTZ R6, R68.reuse, R134 ;  /* 0x0000008644067220 */ /* 0x040fe40000410000 */
[C---:B------:R-:W-:Y:S02]  /*16b20*/  FMUL.FTZ R7, R68.reuse, R135 ;  /* 0x0000008744077220 */ /* 0x040fe40000410000 */
[C---:B------:R-:W-:Y:S02]  /*16b30*/  FMUL.FTZ R34, R68.reuse, R162 ;  /* 0x000000a244227220 */ /* 0x040fe40000410000 */
[C---:B------:R-:W-:Y:S02]  /*16b40*/  FMUL.FTZ R51, R68.reuse, R115 ;  /* 0x0000007344337220 */ /* 0x040fe40000410000 */
[----:B------:R-:W-:Y:S01]  /*16b50*/  FMUL.FTZ R50, R68, R114 ;  /* 0x0000007244327220 */ /* 0x000fe20000410000 */
[----:B------:R5:W-:Y:S01]  /*16b60*/  MUFU.EX2 R135, R32 ;  /* 0x0000002000877308 */ /* 0x000be20000000800 */
[----:B------:R-:W-:Y:S01]  /*16b70*/  MOV R114, R179 ;  /* 0x000000b300727202 */ /* 0x000fe20000000f00 */
[--C-:B---3--:R-:W-:Y:S02]  /*16b80*/  FFMA.FTZ R0, R10, c[0x0][0x2d0], -R94.reuse ;  /* 0x0000b4000a007a23 */ /* 0x108fe4000001085e */
[C---:B----4-:R-:W-:Y:S02]  /*16b90*/  FMUL.FTZ R8, R2.reuse, R136 ;  /* 0x0000008802087220 */ /* 0x050fe40000410000 */
[C---:B------:R-:W-:Y:S04]  /*16ba0*/  FMUL.FTZ R9, R2.reuse, R137 ;  /* 0x0000008902097220 */ /* 0x040fe80000410000 */
[----:B------:R3:W-:Y:S01]  /*16bb0*/  MUFU.EX2 R127, R0 ;  /* 0x00000000007f7308 */ /* 0x0007e20000000800 */
[C---:B------:R-:W-:Y:S02]  /*16bc0*/  FMUL.FTZ R12, R2.reuse, R140 ;  /* 0x0000008c020c7220 */ /* 0x040fe40000410000 */
[C---:B------:R-:W-:Y:S02]  /*16bd0*/  FMUL.FTZ R13, R2.reuse, R141 ;  /* 0x0000008d020d7220 */ /* 0x040fe40000410000 */
[--C-:B-1----:R-:W-:Y:S02]  /*16be0*/  FFMA.FTZ R4, R15, c[0x0][0x2d0], -R94.reuse ;  /* 0x0000b4000f047a23 */ /* 0x102fe4000001085e */
[C---:B------:R-:W-:Y:S01]  /*16bf0*/  FMUL.FTZ R24, R2.reuse, R152 ;  /* 0x0000009802187220 */ /* 0x040fe20000410000 */
[----:B------:R-:W-:Y:S01]  /*16c00*/  MOV R152, R46 ;  /* 0x0000002e00987202 */ /* 0x000fe20000000f00 */
[C---:B------:R-:W-:Y:S01]  /*16c10*/  FMUL.FTZ R41, R2.reuse, R105 ;  /* 0x0000006902297220 */ /* 0x040fe20000410000 */
[----:B------:R1:W4:Y:S01]  /*16c20*/  MUFU.EX2 R95, R4 ;  /* 0x00000004005f7308 */ /* 0x0003220000000800 */
[C---:B------:R-:W-:Y:S02]  /*16c30*/  FMUL.FTZ R45, R2.reuse, R109 ;  /* 0x0000006d022d7220 */ /* 0x040fe40000410000 */
[C---:B------:R-:W-:Y:S02]  /*16c40*/  FMUL.FTZ R57, R2.reuse, R117 ;  /* 0x0000007502397220 */ /* 0x040fe40000410000 */
[----:B-----5:R-:W-:Y:S02]  /*16c50*/  FMUL.FTZ R32, R69, R160 ;  /* 0x000000a045207220 */ /* 0x020fe40000410000 */
[C---:B------:R-:W-:Y:S02]  /*16c60*/  FMUL.FTZ R60, R2.reuse, R168 ;  /* 0x000000a8023c7220 */ /* 0x040fe40000410000 */
[----:B------:R-:W-:Y:S01]  /*16c70*/  FMUL.FTZ R61, R2, R169 ;  /* 0x000000a9023d7220 */ /* 0x000fe20000410000 */
[----:B------:R-:W-:Y:S01]  /*16c80*/  MUFU.EX2 R137, R58 ;  /* 0x0000003a00897308 */ /* 0x000fe20000000800 */
[----:B---3--:R-:W-:Y:S09]  /*16c90*/  FFMA.FTZ R0, R11, c[0x0][0x2d0], -R94 ;  /* 0x0000b4000b007a23 */ /* 0x008ff2000001085e */
[----:B------:R3:W5:Y:S01]  /*16ca0*/  MUFU.EX2 R128, R0 ;  /* 0x0000000000807308 */ /* 0x0007620000000800 */
[----:B-1----:R-:W-:Y:S01]  /*16cb0*/  FFMA.FTZ R4, R182, c[0x0][0x2d0], -R92 ;  /* 0x0000b400b6047a23 */ /* 0x002fe2000001085c */
[----:B------:R-:W-:Y:S01]  /*16cc0*/  MOV R182, R25 ;  /* 0x0000001900b67202 */ /* 0x000fe20000000f00 */
[----:B------:R-:W-:Y:S01]  /*16cd0*/  FMUL.FTZ R25, R2, R153 ;  /* 0x0000009902197220 */ /* 0x000fe20000410000 */
[----:B----4-:R-:W-:Y:S01]  /*16ce0*/  F2FP.BF16.PACK_AB R67, R95, R42 ;  /* 0x0000002a5f43723e */ /* 0x010fe200000010ff */
[----:B------:R-:W-:Y:S01]  /*16cf0*/  IMAD.MOV.U32 R153, RZ, RZ, R85 ;  /* 0x000000ffff997224 */ /* 0x000fe200078e0055 */
[----:B------:R-:W-:Y:S04]  /*16d00*/  F2FP.BF16.PACK_AB R72, R40, R182 ;  /* 0x000000b62848723e */ /* 0x000fe800000010ff */
[----:B------:R1:W4:Y:S01]  /*16d10*/  MUFU.EX2 R43, R4 ;  /* 0x00000004002b7308 */ /* 0x0003220000000800 */
[----:B---3--:R-:W-:Y:S02]  /*16d20*/  FSEL R0, R3, RZ, P0 ;  /* 0x000000ff03007208 */ /* 0x008fe40000000000 */
[----:B-----5:R-:W-:Y:S03]  /*16d30*/  F2FP.BF16.PACK_AB R65, R128, R127 ;  /* 0x0000007f8041723e */ /* 0x020fe600000010ff */
[----:B------:R-:W-:Y:S02]  /*16d40*/  FADD.FTZ R0, -R0, R130 ;  /* 0x0000008200007221 */ /* 0x000fe40000010100 */
[----:B------:R-:W-:Y:S02]  /*16d50*/  IMAD.MOV.U32 R130, RZ, RZ, R28 ;  /* 0x000000ffff827224 */ /* 0x000fe400078e001c */
[----:B------:R-:W-:Y:S02]  /*16d60*/  FMUL.FTZ R0, R0, c[0x0][0x2d0] ;  /* 0x0000b40000007a20 */ /* 0x000fe40000410000 */
[----:B-1----:R-:W-:Y:S01]  /*16d70*/  FMUL.FTZ R4, R69, R132 ;  /* 0x0000008445047220 */ /* 0x002fe20000410000 */
[----:B------:R-:W-:Y:S01]  /*16d80*/  F2FP.BF16.PACK_AB R73, R81, R130 ;  /* 0x000000825149723e */ /* 0x000fe200000010ff */
[----:B------:R-:W-:Y:S02]  /*16d90*/  IMAD.MOV.U32 R162, RZ, RZ, R130 ;  /* 0x000000ffffa27224 */ /* 0x000fe400078e0082 */
[----:B------:R-:W1:Y:S01]  /*16da0*/  MUFU.EX2 R0, R0 ;  /* 0x0000000000007308 */ /* 0x000e620000000800 */
[----:B------:R-:W-:Y:S02]  /*16db0*/  FFMA.FTZ R28, R33, c[0x0][0x2d0], -R93 ;  /* 0x0000b400211c7a23 */ /* 0x000fe4000001085d */
[----:B------:R-:W-:Y:S01]  /*16dc0*/  FMUL.FTZ R33, R69, R161 ;  /* 0x000000a145217220 */ /* 0x000fe20000410000 */
[-C--:B--2---:R-:W-:Y:S01]  /*16dd0*/  HMMA.16816.F32.BF16 R4, R72, R20.reuse, R4 ;  /* 0x000000144804723c */ /* 0x084fe20000041804 */
[----:B----4-:R-:W-:Y:S01]  /*16de0*/  IMAD.MOV.U32 R141, RZ, RZ, R43 ;  /* 0x000000ffff8d7224 */ /* 0x010fe200078e002b */
[----:B------:R-:W-:Y:S04]  /*16df0*/  MOV R161, R182 ;  /* 0x000000b600a17202 */ /* 0x000fe80000000f00 */
[----:B------:R2:W3:Y:S01]  /*16e00*/  MUFU.EX2 R47, R28 ;  /* 0x0000001c002f7308 */ /* 0x0004e20000000800 */
[C---:B-1----:R-:W-:Y:S02]  /*16e10*/  FMUL.FTZ R10, R0.reuse, R138 ;  /* 0x0000008a000a7220 */ /* 0x042fe40000410000 */
[C---:B------:R-:W-:Y:S03]  /*16e20*/  FMUL.FTZ R11, R0.reuse, R139 ;  /* 0x0000008b000b7220 */ /* 0x040fe60000410000 */
[----:B------:R-:W-:Y:S01]  /*16e30*/  MOV R139, R40 ;  /* 0x00000028008b7202 */ /* 0x000fe20000000f00 */
[C---:B------:R-:W-:Y:S01]  /*16e40*/  FMUL.FTZ R14, R0.reuse, R142 ;  /* 0x0000008e000e7220 */ /* 0x040fe20000410000 */
[----:B------:R-:W-:Y:S01]  /*16e50*/  MOV R142, R82 ;  /* 0x00000052008e7202 */ /* 0x000fe20000000f00 */
[C---:B------:R-:W-:Y:S01]  /*16e60*/  FMUL.FTZ R26, R0.reuse, R154 ;  /* 0x0000009a001a7220 */ /* 0x040fe20000410000 */
[----:B------:R-:W-:Y:S01]  /*16e70*/  MOV R154, R83 ;  /* 0x00000053009a7202 */ /* 0x000fe20000000f00 */
[C---:B------:R-:W-:Y:S01]  /*16e80*/  FMUL.FTZ R63, R0.reuse, R171 ;  /* 0x000000ab003f7220 */ /* 0x040fe20000410000 */
[C---:B------:R-:W-:Y:S01]  /*16e90*/  HMMA.16816.F32.BF16 R8, R64.reuse, R20, R8 ;  /* 0x000000144008723c */ /* 0x040fe20000041808 */
[C---:B------:R-:W-:Y:S01]  /*16ea0*/  FMUL.FTZ R15, R0.reuse, R143 ;  /* 0x0000008f000f7220 */ /* 0x040fe20000410000 */
[----:B------:R-:W-:Y:S01]  /*16eb0*/  LDSM.16.MT88.4 R80, [R213+0x900] ;  /* 0x00090000d550783b */ /* 0x000fe20000004200 */
[----:B------:R-:W-:Y:S02]  /*16ec0*/  IMAD.MOV.U32 R171, RZ, RZ, R161 ;  /* 0x000000ffffab7224 */ /* 0x000fe400078e00a1 */
[----:B------:R-:W-:Y:S02]  /*16ed0*/  FMUL.FTZ R27, R0, R155 ;  /* 0x0000009b001b7220 */ /* 0x000fe40000410000 */
[--C-:B------:R-:W-:Y:S01]  /*16ee0*/  FFMA.FTZ R20, R35, c[0x0][0x2d0], -R92.reuse ;  /* 0x0000b40023147a23 */ /* 0x100fe2000001085c */
[-C--:B------:R-:W-:Y:S01]  /*16ef0*/  HMMA.16816.F32.BF16 R12, R64, R22.reuse, R12 ;  /* 0x00000016400c723c */ /* 0x080fe2000004180c */
[----:B------:R-:W-:Y:S02]  /*16f00*/  FMUL.FTZ R35, R68, R163 ;  /* 0x000000a344237220 */ /* 0x000fe40000410000 */
[----:B------:R1:W-:Y:S01]  /*16f10*/  MUFU.EX2 R132, R20 ;  /* 0x0000001400847308 */ /* 0x0003e20000000800 */
[----:B------:R-:W-:Y:S01]  /*16f20*/  MOV R163, R129 ;  /* 0x0000008100a37202 */ /* 0x000fe20000000f00 */
[----:B------:R-:W-:Y:S02]  /*16f30*/  FMUL.FTZ R21, R69, R149 ;  /* 0x0000009545157220 */ /* 0x000fe40000410000 */
[C---:B--2---:R-:W-:Y:S01]  /*16f40*/  FMUL.FTZ R28, R2.reuse, R156 ;  /* 0x0000009c021c7220 */ /* 0x044fe20000410000 */
[C---:B------:R-:W-:Y:S01]  /*16f50*/  HMMA.16816.F32.BF16 R16, R72.reuse, R22, R16 ;  /* 0x000000164810723c */ /* 0x040fe20000041810 */
[----:B------:R-:W-:Y:S03]  /*16f60*/  IMAD.MOV.U32 R156, RZ, RZ, R29 ;  /* 0x000000ffff9c7224 */ /* 0x000fe600078e001d */
[----:B------:R-:W-:Y:S01]  /*16f70*/  FMUL.FTZ R29, R2, R157 ;  /* 0x0000009d021d7220 */ /* 0x000fe20000410000 */
[----:B------:R-:W-:Y:S01]  /*16f80*/  MOV R157, R30 ;  /* 0x0000001e009d7202 */ /* 0x000fe20000000f00 */
[----:B------:R-:W-:Y:S01]  /*16f90*/  FMUL.FTZ R30, R0, R158 ;  /* 0x0000009e001e7220 */ /* 0x000fe20000410000 */
[----:B------:R2:W-:Y:S01]  /*16fa0*/  MUFU.EX2 R149, R62 ;  /* 0x0000003e00957308 */ /* 0x0005e20000000800 */
[C---:B------:R-:W-:Y:S04]  /*16fb0*/  FMUL.FTZ R23, R68.reuse, R151 ;  /* 0x0000009744177220 */ /* 0x040fe80000410000 */
[----:B------:R-:W-:Y:S02]  /*16fc0*/  FMUL.FTZ R22, R68, R150 ;  /* 0x0000009644167220 */ /* 0x000fe40000410000 */
[C---:B------:R-:W-:Y:S02]  /*16fd0*/  FMUL.FTZ R31, R0.reuse, R159 ;  /* 0x0000009f001f7220 */ /* 0x040fe40000410000 */
[----:B------:R-:W-:Y:S01]  /*16fe0*/  FFMA.FTZ R40, R185, c[0x0][0x2d0], -R71 ;  /* 0x0000b400b9287a23 */ /* 0x000fe20000010847 */
[----:B------:R4:W-:Y:S01]  /*16ff0*/  MUFU.EX2 R150, R44 ;  /* 0x0000002c00967308 */ /* 0x0009e20000000800 */
[C---:B------:R-:W-:Y:S02]  /*17000*/  FMUL.FTZ R43, R0.reuse, R107 ;  /* 0x0000006b002b7220 */ /* 0x040fe40000410000 */
[C---:B-1----:R-:W-:Y:S01]  /*17010*/  FMUL.FTZ R20, R69.reuse, R148 ;  /* 0x0000009445147220 */ /* 0x042fe20000410000 */
[----:B------:R-:W-:Y:S01]  /*17020*/  MOV R148, R76 ;  /* 0x0000004c00947202 */ /* 0x000fe20000000f00 */
[----:B------:R-:W-:Y:S02]  /*17030*/  IMAD.MOV.U32 R151, RZ, RZ, R77 ;  /* 0x000000ffff977224 */ /* 0x000fe400078e004d */
[----:B------:R-:W1:Y:S01]  /*17040*/  LDSM.16.MT88.4 R76, [R215+0x100] ;  /* 0x00010000d74c783b */ /* 0x000e620000004200 */
[----:B------:R-:W-:Y:S02]  /*17050*/  IMAD.MOV.U32 R169, RZ, RZ, R163 ;  /* 0x000000ffffa97224 */ /* 0x000fe400078e00a3 */
[-C--:B------:R-:W-:Y:S01]  /*17060*/  HMMA.16816.F32.BF16 R20, R72, R36.reuse, R20 ;  /* 0x000000244814723c */ /* 0x080fe20000041814 */
[----:B------:R5:W-:Y:S01]  /*17070*/  MUFU.EX2 R158, R88 ;  /* 0x00000058009e7308 */ /* 0x000be20000000800 */
[----:B---3--:R-:W-:Y:S02]  /*17080*/  IMAD.MOV.U32 R159, RZ, RZ, R47 ;  /* 0x000000ffff9f7224 */ /* 0x008fe400078e002f */
[C---:B--2---:R-:W-:Y:S01]  /*17090*/  FMUL.FTZ R62, R0.reuse, R170 ;  /* 0x000000aa003e7220 */ /* 0x044fe20000410000 */
[----:B------:R-:W-:Y:S01]  /*170a0*/  MOV R170, R162 ;  /* 0x000000a200aa7202 */ /* 0x000fe20000000f00 */
[C---:B------:R-:W-:Y:S02]  /*170b0*/  FMUL.FTZ R46, R0.reuse, R110 ;  /* 0x0000006e002e7220 */ /* 0x040fe40000410000 */
[C---:B------:R-:W-:Y:S01]  /*170c0*/  HMMA.16816.F32.BF16 R24, R64.reuse, R36, R24 ;  /* 0x000000244018723c */ /* 0x040fe20000041818 */
[C---:B------:R-:W-:Y:S02]  /*170d0*/  FMUL.FTZ R47, R0.reuse, R111 ;  /* 0x0000006f002f7220 */ /* 0x040fe40000410000 */
[----:B------:R2:W-:Y:S01]  /*170e0*/  MUFU.EX2 R138, R40 ;  /* 0x00000028008a7308 */ /* 0x0005e20000000800 */
[----:B------:R-:W-:Y:S02]  /*170f0*/  FMUL.FTZ R58, R0, R118 ;  /* 0x00000076003a7220 */ /* 0x000fe40000410000 */
[----:B----4-:R-:W-:Y:S02]  /*17100*/  FMUL.FTZ R44, R2, R108 ;  /* 0x0000006c022c7220 */ /* 0x010fe40000410000 */
[-C--:B------:R-:W-:Y:S01]  /*17110*/  HMMA.16816.F32.BF16 R28, R64, R38.reuse, R28 ;  /* 0x00000026401c723c */ /* 0x080fe2000004181c */
[----:B------:R-:W-:Y:S03]  /*17120*/  FFMA.FTZ R36, R48, c[0x0][0x2d0], -R93 ;  /* 0x0000b40030247a23 */ /* 0x000fe6000001085d */
[----:B------:R-:W-:Y:S01]  /*17130*/  FMUL.FTZ R37, R69, R101 ;  /* 0x0000006545257220 */ /* 0x000fe20000410000 */
[----:B------:R3:W-:Y:S01]  /*17140*/  MUFU.EX2 R136, R36 ;  /* 0x0000002400887308 */ /* 0x0007e20000000800 */
[----:B------:R-:W-:Y:S02]  /*17150*/  FFMA.FTZ R48, R187, c[0x0][0x2d0], -R92 ;  /* 0x0000b400bb307a23 */ /* 0x000fe4000001085c */
[C---:B------:R-:W-:Y:S01]  /*17160*/  HMMA.16816.F32.BF16 R32, R72.reuse, R38, R32 ;  /* 0x000000264820723c */ /* 0x040fe20000041820 */
[----:B------:R-:W-:Y:S01]  /*17170*/  IMAD.MOV.U32 R143, RZ, RZ, R42 ;  /* 0x000000ffff8f7224 */ /* 0x000fe200078e002a */
[----:B-----5:R-:W-:Y:S02]  /*17180*/  LDSM.16.MT88.4 R88, [R214+0x900] ;  /* 0x00090000d658783b */ /* 0x020fe40000004200 */
[C---:B------:R-:W-:Y:S02]  /*17190*/  FMUL.FTZ R42, R0.reuse, R106 ;  /* 0x0000006a002a7220 */ /* 0x040fe40000410000 */
[----:B------:R-:W-:Y:S01]  /*171a0*/  FMUL.FTZ R59, R0, R119 ;  /* 0x00000077003b7220 */ /* 0x000fe20000410000 */
[----:B------:R4:W-:Y:S01]  /*171b0*/  MUFU.EX2 R140, R48 ;  /* 0x00000030008c7308 */ /* 0x0009e20000000800 */
[C---:B------:R-:W-:Y:S04]  /*171c0*/  FMUL.FTZ R38, R68.reuse, R102 ;  /* 0x0000006644267220 */ /* 0x040fe80000410000 */
[----:B------:R-:W-:Y:S02]  /*171d0*/  FMUL.FTZ R39, R68, R103 ;  /* 0x0000006744277220 */ /* 0x000fe40000410000 */
[----:B--2---:R-:W-:Y:S02]  /*171e0*/  FMUL.FTZ R40, R2, R104 ;  /* 0x0000006802287220 */ /* 0x004fe40000410000 */
[C---:B---3--:R-:W-:Y:S07]  /*171f0*/  FMUL.FTZ R36, R69.reuse, R100 ;  /* 0x0000006445247220 */ /* 0x048fee0000410000 */
[-C--:B------:R-:W-:Y:S01]  /*17200*/  HMMA.16816.F32.BF16 R36, R72, R52.reuse, R36 ;  /* 0x000000344824723c */ /* 0x080fe20000041824 */
[C---:B----4-:R-:W-:Y:S01]  /*17210*/  FMUL.FTZ R48, R69.reuse, R112 ;  /* 0x0000007045307220 */ /* 0x050fe20000410000 */
[----:B------:R-:W-:Y:S06]  /*17220*/  MOV R112, R181 ;  /* 0x000000b500707202 */ /* 0x000fec0000000f00 */
        /* <DEDUP_REMOVED lines=9> */
[----:B--2---:R-:W-:Y:S07]  /*172c0*/  FMUL.FTZ R52, R69, R164 ;  /* 0x000000a445347220 */ /* 0x004fee0000410000 */
[-C--:B-1----:R-:W-:Y:S08]  /*172d0*/  HMMA.16816.F32.BF16 R52, R72, R76.reuse, R52 ;  /* 0x0000004c4834723c */ /* 0x082ff00000041834 */
[C---:B------:R-:W-:Y:S07]  /*172e0*/  HMMA.16816.F32.BF16 R56, R64.reuse, R76, R56 ;  /* 0x0000004c4038723c */ /* 0x040fee0000041838 */
[----:B------:R-:W-:Y:S01]  /*172f0*/  FFMA.FTZ R76, R84, c[0x0][0x2d0], -R94 ;  /* 0x0000b400544c7a23 */ /* 0x000fe2000001085e */
[-C--:B------:R-:W-:Y:S01]  /*17300*/  HMMA.16816.F32.BF16 R60, R64, R78.reuse, R60 ;  /* 0x0000004e403c723c */ /* 0x080fe2000004183c */
[----:B---3--:R-:W-:Y:S01]  /*17310*/  F2FP.BF16.PACK_AB R77, R137, R134 ;  /* 0x00000086894d723e */ /* 0x008fe200000010ff */
[----:B------:R-:W1:Y:S01]  /*17320*/  LDSM.16.MT88.4 R84, [R216+0x900] ;  /* 0x00090000d854783b */ /* 0x000e620000004200 */
[----:B------:R2:W3:Y:S04]  /*17330*/  MUFU.EX2 R103, R76 ;  /* 0x0000004c00677308 */ /* 0x0004e80000000800 */
[C---:B------:R-:W-:Y:S02]  /*17340*/  FMUL.FTZ R64, R69.reuse, R120 ;  /* 0x0000007845407220 */ /* 0x040fe40000410000 */
[----:B------:R-:W-:Y:S02]  /*17350*/  FMUL.FTZ R65, R69, R121 ;  /* 0x0000007945417220 */ /* 0x000fe40000410000 */
[----:B------:R-:W4:Y:S01]  /*17360*/  LDL.LU R121, [R1+0x14] ;  /* 0x0000140001797983 */ /* 0x000f220000300800 */
[C---:B------:R-:W-:Y:S02]  /*17370*/  FMUL.FTZ R66, R68.reuse, R122 ;  /* 0x0000007a44427220 */ /* 0x040fe40000410000 */
[----:B------:R-:W-:Y:S01]  /*17380*/  FMUL.FTZ R67, R68, R123 ;  /* 0x0000007b44437220 */ /* 0x000fe20000410000 */
[----:B------:R-:W5:Y:S06]  /*17390*/  LDL.LU R120, [R1+0x18] ;  /* 0x0000180001787983 */ /* 0x000f6c0000300800 */
[----:B------:R-:W-:Y:S01]  /*173a0*/  HMMA.16816.F32.BF16 R64, R72, R78, R64 ;  /* 0x0000004e4840723c */ /* 0x000fe20000041840 */
[--C-:B--2---:R-:W-:Y:S06]  /*173b0*/  FFMA.FTZ R76, R188, c[0x0][0x2d0], -R92.reuse ;  /* 0x0000b400bc4c7a23 */ /* 0x104fec000001085c */
[----:B------:R-:W-:Y:S02]  /*173c0*/  F2FP.BF16.PACK_AB R72, R142, R154 ;  /* 0x0000009a8e48723e */ /* 0x000fe400000010ff */
[----:B------:R-:W-:Y:S01]  /*173d0*/  F2FP.BF16.PACK_AB R73, R141, R153 ;  /* 0x000000998d49723e */ /* 0x000fe200000010ff */
[----:B------:R2:W-:Y:S02]  /*173e0*/  MUFU.EX2 R102, R76 ;  /* 0x0000004c00667308 */ /* 0x0005e40000000800 */
[----:B------:R-:W-:Y:S02]  /*173f0*/  F2FP.BF16.PACK_AB R74, R133, R157 ;  /* 0x0000009d854a723e */ /* 0x000fe400000010ff */
[----:B------:R-:W-:Y:S02]  /*17400*/  F2FP.BF16.PACK_AB R75, R132, R156 ;  /* 0x0000009c844b723e */ /* 0x000fe400000010ff */
[----:B------:R-:W-:Y:S02]  /*17410*/  F2FP.BF16.PACK_AB R78, R136, R135 ;  /* 0x00000087884e723e */ /* 0x000fe400000010ff */
[----:B---3--:R-:W-:Y:S03]  /*17420*/  F2FP.BF16.PACK_AB R79, R103, R149 ;  /* 0x00000095674f723e */ /* 0x008fe600000010ff */
[-C--:B------:R-:W-:Y:S01]  /*17430*/  HMMA.16816.F32.BF16 R4, R72, R80.reuse, R4 ;  /* 0x000000504804723c */ /* 0x080fe20000041804 */
[----:B--2---:R-:W-:Y:S04]  /*17440*/  FFMA.FTZ R76, R189, c[0x0][0x2d0], -R71 ;  /* 0x0000b400bd4c7a23 */ /* 0x004fe80000010847 */
[----:B------:R2:W-:Y:S02]  /*17450*/  MUFU.EX2 R155, R76 ;  /* 0x0000004c009b7308 */ /* 0x0005e40000000800 */
[----:B--2---:R-:W-:Y:S07]  /*17460*/  F2FP.BF16.PACK_AB R76, R159, R152 ;  /* 0x000000989f4c723e */ /* 0x004fee00000010ff */
[C---:B------:R-:W-:Y:S07]  /*17470*/  HMMA.16816.F32.BF16 R8, R76.reuse, R80, R8 ;  /* 0x000000504c08723c */ /* 0x040fee0000041808 */
[--C-:B------:R-:W-:Y:S01]  /*17480*/  FFMA.FTZ R80, R192, c[0x0][0x2d0], -R92.reuse ;  /* 0x0000b400c0507a23 */ /* 0x100fe2000001085c */
[-C--:B------:R-:W-:Y:S03]  /*17490*/  HMMA.16816.F32.BF16 R12, R76, R82.reuse, R12 ;  /* 0x000000524c0c723c */ /* 0x080fe6000004180c */
[----:B------:R2:W-:Y:S05]  /*174a0*/  MUFU.EX2 R107, R80 ;  /* 0x00000050006b7308 */ /* 0x0005ea0000000800 */
[C---:B------:R-:W-:Y:S08]  /*174b0*/  HMMA.16816.F32.BF16 R16, R72.reuse, R82, R16 ;  /* 0x000000524810723c */ /* 0x040ff00000041810 */
[-C--:B-1----:R-:W-:Y:S08]  /*174c0*/  HMMA.16816.F32.BF16 R20, R72, R84.reuse, R20 ;  /* 0x000000544814723c */ /* 0x082ff00000041814 */
[C---:B------:R-:W-:Y:S01]  /*174d0*/  HMMA.16816.F32.BF16 R24, R76.reuse, R84, R24 ;  /* 0x000000544c18723c */ /* 0x040fe20000041818 */
[----:B--2---:R-:W-:Y:S06]  /*174e0*/  FFMA.FTZ R80, R193, c[0x0][0x2d0], -R92 ;  /* 0x0000b400c1507a23 */ /* 0x004fec000001085c */
        /* <DEDUP_REMOVED lines=9> */
[--C-:B------:R-:W-:Y:S01]  /*17580*/  FFMA.FTZ R88, R99, c[0x0][0x2d0], -R94.reuse ;  /* 0x0000b40063587a23 */ /* 0x100fe2000001085e */
[-C--:B------:R-:W-:Y:S01]  /*17590*/  HMMA.16816.F32.BF16 R44, R76, R90.reuse, R44 ;  /* 0x0000005a4c2c723c */ /* 0x080fe2000004182c */
[----:B--2---:R-:W-:Y:S06]  /*175a0*/  FFMA.FTZ R84, R194, c[0x0][0x2d0], -R71 ;  /* 0x0000b400c2547a23 */ /* 0x004fec0000010847 */
[----:B------:R2:W-:Y:S01]  /*175b0*/  MUFU.EX2 R111, R88 ;  /* 0x00000058006f7308 */ /* 0x0005e20000000800 */
[C---:B------:R-:W-:Y:S09]  /*175c0*/  HMMA.16816.F32.BF16 R48, R72.reuse, R90, R48 ;  /* 0x0000005a4830723c */ /* 0x040ff20000041830 */
[----:B------:R3:W3:Y:S03]  /*175d0*/  MUFU.EX2 R160, R84 ;  /* 0x0000005400a07308 */ /* 0x0006e60000000800 */
[----:B-1----:R-:W-:Y:S07]  /*175e0*/  FFMA.FTZ R80, R98, c[0x0][0x2d0], -R93 ;  /* 0x0000b40062507a23 */ /* 0x002fee000001085d */
[----:B------:R1:W-:Y:S01]  /*175f0*/  MUFU.EX2 R100, R80 ;  /* 0x0000005000647308 */ /* 0x0003e20000000800 */
[----:B--2---:R-:W-:Y:S09]  /*17600*/  FFMA.FTZ R88, R172, c[0x0][0x2d0], -R94 ;  /* 0x0000b400ac587a23 */ /* 0x004ff2000001085e */
[----:B------:R2:W-:Y:S01]  /*17610*/  MUFU.EX2 R110, R88 ;  /* 0x00000058006e7308 */ /* 0x0005e20000000800 */
[----:B---3--:R-:W-:Y:S09]  /*17620*/  FFMA.FTZ R84, R195, c[0x0][0x2d0], -R71 ;  /* 0x0000b400c3547a23 */ /* 0x008ff20000010847 */
[----:B------:R3:W-:Y:S01]  /*17630*/  MUFU.EX2 R195, R84 ;  /* 0x0000005400c37308 */ /* 0x0007e20000000800 */
[----:B-1----:R-:W-:Y:S09]  /*17640*/  FFMA.FTZ R80, R131, c[0x0][0x2d0], -R93 ;  /* 0x0000b40083507a23 */ /* 0x002ff2000001085d */
[----:B------:R1:W1:Y:S01]  /*17650*/  MUFU.EX2 R105, R80 ;  /* 0x0000005000697308 */ /* 0x0002620000000800 */
[----:B--2---:R-:W-:Y:S02]  /*17660*/  FFMA.FTZ R88, R203, c[0x0][0x2d0], -R71 ;  /* 0x0000b400cb587a23 */ /* 0x004fe40000010847 */
[----:B------:R-:W-:Y:S07]  /*17670*/  IMAD.MOV.U32 R203, RZ, RZ, R150 ;  /* 0x000000ffffcb7224 */ /* 0x000fee00078e0096 */
[----:B------:R2:W-:Y:S01]  /*17680*/  MUFU.EX2 R191, R88 ;  /* 0x0000005800bf7308 */ /* 0x0005e20000000800 */
[----:B---3--:R-:W-:Y:S01]  /*17690*/  FFMA.FTZ R84, R196, c[0x0][0x2d0], -R92 ;  /* 0x0000b400c4547a23 */ /* 0x008fe2000001085c */
[----:B------:R-:W-:Y:S01]  /*176a0*/  MOV R196, R160 ;  /* 0x000000a000c47202 */ /* 0x000fe20000000f00 */
[----:B------:R-:W-:Y:S02]  /*176b0*/  IMAD.MOV.U32 R160, RZ, RZ, R139 ;  /* 0x000000ffffa07224 */ /* 0x000fe400078e008b */
[----:B------:R-:W-:Y:S05]  /*176c0*/  IMAD.MOV.U32 R139, RZ, RZ, R95 ;  /* 0x000000ffff8b7224 */ /* 0x000fea00078e005f */
[----:B------:R3:W-:Y:S01]  /*176d0*/  MUFU.EX2 R194, R84 ;  /* 0x0000005400c27308 */ /* 0x0007e20000000800 */
[----:B------:R-:W-:Y:S02]  /*176e0*/  MOV R168, R160 ;  /* 0x000000a000a87202 */ /* 0x000fe40000000f00 */
[----:B------:R-:W-:Y:S08]  /*176f0*/  LDSM.16.MT88.4 R160, [R216+0x2900] ;  /* 0x00290000d8a0783b */ /* 0x000ff00000004200 */
[----:B-1----:R-:W1:Y:S08]  /*17700*/  LDSM.16.MT88.4 R80, [R215+0x900] ;  /* 0x00090000d750783b */ /* 0x002e700000004200 */
[----:B--2---:R-:W-:Y:S01]  /*17710*/  LDSM.16.MT88.4 R88, [R214+0x1100] ;  /* 0x00110000d658783b */ /* 0x004fe20000004200 */
[--C-:B---3--:R-:W-:Y:S04]  /*17720*/  FFMA.FTZ R84, R96, c[0x0][0x2d0], -R94.reuse ;  /* 0x0000b40060547a23 */ /* 0x108fe8000001085e */
[----:B------:R2:W3:Y:S01]  /*17730*/  MUFU.EX2 R98, R84 ;  /* 0x0000005400627308 */ /* 0x0004e20000000800 */
[-C--:B-1----:R-:W-:Y:S02]  /*17740*/  HMMA.16816.F32.BF16 R52, R72, R80.reuse, R52 ;  /* 0x000000504834723c */ /* 0x082fe40000041834 */
[----:B--2---:R-:W1:Y:S06]  /*17750*/  LDSM.16.MT88.4 R84, [R213+0x1100] ;  /* 0x00110000d554783b */ /* 0x004e6c0000004200 */
[C---:B------:R-:W-:Y:S07]  /*17760*/  HMMA.16816.F32.BF16 R56, R76.reuse, R80, R56 ;  /* 0x000000504c38723c */ /* 0x040fee0000041838 */
[----:B------:R-:W-:Y:S01]  /*17770*/  FFMA.FTZ R80, R173, c[0x0][0x2d0], -R94 ;  /* 0x0000b400ad507a23 */ /* 0x000fe2000001085e */
[-C--:B------:R-:W-:Y:S03]  /*17780*/  HMMA.16816.F32.BF16 R60, R76, R82.reuse, R60 ;  /* 0x000000524c3c723c */ /* 0x080fe6000004183c */
[----:B------:R2:W1:Y:S01]  /*17790*/  MUFU.EX2 R193, R80 ;  /* 0x0000005000c17308 */ /* 0x0004620000000800 */
[----:B----4-:R-:W-:Y:S03]  /*177a0*/  FFMA.FTZ R69, R69, R121, R171 ;  /* 0x0000007945457223 */ /* 0x010fe600000100ab */
[----:B------:R-:W-:Y:S01]  /*177b0*/  FFMA.FTZ R76, R198, c[0x0][0x2d0], -R92 ;  /* 0x0000b400c64c7a23 */ /* 0x000fe2000001085c */
[----:B------:R-:W-:Y:S01]  /*177c0*/  HMMA.16816.F32.BF16 R64, R72, R82, R64 ;  /* 0x000000524840723c */ /* 0x000fe20000041840 */
[----:B------:R-:W-:Y:S03]  /*177d0*/  IMAD.MOV.U32 R198, RZ, RZ, R158 ;  /* 0x000000ffffc67224 */ /* 0x000fe600078e009e */
[----:B------:R-:W-:Y:S01]  /*177e0*/  F2FP.BF16.PACK_AB R78, R104, R105 ;  /* 0x00000069684e723e */ /* 0x000fe200000010ff */
[----:B------:R4:W-:Y:S01]  /*177f0*/  MUFU.EX2 R109, R76 ;  /* 0x0000004c006d7308 */ /* 0x0009e20000000800 */
[----:B---3--:R-:W-:Y:S01]  /*17800*/  F2FP.BF16.PACK_AB R77, R111, R98 ;  /* 0x000000626f4d723e */ /* 0x008fe200000010ff */
[----:B-----5:R-:W-:Y:S01]  /*17810*/  FFMA.FTZ R68, R68, R120, R170 ;  /* 0x0000007844447223 */ /* 0x020fe200000100aa */
[----:B------:R-:W-:Y:S01]  /*17820*/  F2FP.BF16.PACK_AB R72, R150, R138 ;  /* 0x0000008a9648723e */ /* 0x000fe200000010ff */
[----:B------:R-:W-:Y:S03]  /*17830*/  FADD.FTZ R69, R168, R69 ;  /* 0x00000045a8457221 */ /* 0x000fe60000010000 */
[----:B------:R-:W-:Y:S02]  /*17840*/  F2FP.BF16.PACK_AB R73, R102, R140 ;  /* 0x0000008c6649723e */ /* 0x000fe400000010ff */
[----:B------:R-:W-:Y:S02]  /*17850*/  F2FP.BF16.PACK_AB R75, R106, R107 ;  /* 0x0000006b6a4b723e */ /* 0x000fe400000010ff */
[----:B------:R-:W-:Y:S01]  /*17860*/  MOV R158, R183 ;  /* 0x000000b7009e7202 */ /* 0x000fe20000000f00 */
[----:B--2---:R-:W2:Y:S01]  /*17870*/  LDSM.16.MT88.4 R80, [R216+0x1100] ;  /* 0x00110000d850783b */ /* 0x004ea20000004200 */
[----:B-1----:R-:W-:Y:S02]  /*17880*/  F2FP.BF16.PACK_AB R79, R193, R110 ;  /* 0x0000006ec14f723e */ /* 0x002fe400000010ff */
[----:B------:R-:W-:Y:S01]  /*17890*/  MOV R115, R158 ;  /* 0x0000009e00737202 */ /* 0x000fe20000000f00 */
[----:B------:R-:W-:Y:S04]  /*178a0*/  IMAD.MOV.U32 R158, RZ, RZ, R144 ;  /* 0x000000ffff9e7224 */ /* 0x000fe800078e0090 */
[----:B------:R-:W-:Y:S02]  /*178b0*/  FADD.FTZ R68, R115, R68 ;  /* 0x0000004473447221 */ /* 0x000fe40000010000 */
[----:B----4-:R-:W-:Y:S01]  /*178c0*/  FFMA.FTZ R76, R201, c[0x0][0x2d0], -R71 ;  /* 0x0000b400c94c7a23 */ /* 0x010fe20000010847 */
[----:B------:R-:W-:Y:S01]  /*178d0*/  MOV R201, R155 ;  /* 0x0000009b00c97202 */ /* 0x000fe20000000f00 */
[----:B------:R-:W-:Y:S02]  /*178e0*/  IMAD.MOV.U32 R155, RZ, RZ, R184 ;  /* 0x000000ffff9b7224 */ /* 0x000fe400078e00b8 */
[----:B------:R1:W-:Y:S01]  /*178f0*/  MUFU.EX2 R192, R76 ;  /* 0x0000004c00c07308 */ /* 0x0003e20000000800 */
[----:B------:R-:W-:Y:S01]  /*17900*/  F2FP.BF16.PACK_AB R74, R198, R201 ;  /* 0x000000c9c64a723e */ /* 0x000fe200000010ff */
[----:B------:R-:W-:Y:S02]  /*17910*/  FADD.FTZ R69, R158, R69 ;  /* 0x000000459e457221 */ /* 0x000fe40000010000 */
[----:B------:R-:W-:Y:S04]  /*17920*/  IMAD.MOV.U32 R158, RZ, RZ, R139 ;  /* 0x000000ffff9e7224 */ /* 0x000fe800078e008b */
[-C--:B------:R-:W-:Y:S01]  /*17930*/  HMMA.16816.F32.BF16 R4, R72, R84.reuse, R4 ;  /* 0x000000544804723c */ /* 0x080fe20000041804 */
[----:B-1----:R-:W-:Y:S07]  /*17940*/  F2FP.BF16.PACK_AB R76, R100, R101 ;  /* 0x00000065644c723e */ /* 0x002fee00000010ff */
[C---:B------:R-:W-:Y:S07]  /*17950*/  HMMA.16816.F32.BF16 R8, R76.reuse, R84, R8 ;  /* 0x000000544c08723c */ /* 0x040fee0000041808 */
[--C-:B------:R-:W-:Y:S01]  /*17960*/  FFMA.FTZ R84, R204, c[0x0][0x2d0], -R92.reuse ;  /* 0x0000b400cc547a23 */ /* 0x100fe2000001085c */
[-C--:B------:R-:W-:Y:S01]  /*17970*/  HMMA.16816.F32.BF16 R12, R76, R86.reuse, R12 ;  /* 0x000000564c0c723c */ /* 0x080fe2000004180c */
[----:B------:R-:W-:Y:S02]  /*17980*/  MOV R204, R149 ;  /* 0x0000009500cc7202 */ /* 0x000fe40000000f00 */
[----:B------:R1:W-:Y:S05]  /*17990*/  MUFU.EX2 R189, R84 ;  /* 0x0000005400bd7308 */ /* 0x0003ea0000000800 */
[C---:B------:R-:W-:Y:S08]  /*179a0*/  HMMA.16816.F32.BF16 R16, R72.reuse, R86, R16 ;  /* 0x000000564810723c */ /* 0x040ff00000041810 */
[-C--:B--2---:R-:W-:Y:S08]  /*179b0*/  HMMA.16816.F32.BF16 R20, R72, R80.reuse, R20 ;  /* 0x000000504814723c */ /* 0x084ff00000041814 */
[C---:B------:R-:W-:Y:S01]  /*179c0*/  HMMA.16816.F32.BF16 R24, R76.reuse, R80, R24 ;  /* 0x000000504c18723c */ /* 0x040fe20000041818 */
[----:B-1----:R-:W-:Y:S03]  /*179d0*/  FFMA.FTZ R84, R205, c[0x0][0x2d0], -R92 ;  /* 0x0000b400cd547a23 */ /* 0x002fe6000001085c */
[----:B------:R-:W-:Y:S03]  /*179e0*/  MOV R205, R140 ;  /* 0x0000008c00cd7202 */ /* 0x000fe60000000f00 */
[--C-:B------:R-:W-:Y:S01]  /*179f0*/  FFMA.FTZ R80, R200, c[0x0][0x2d0], -R93.reuse ;  /* 0x0000b400c8507a23 */ /* 0x100fe2000001085d */
[-C--:B------:R-:W-:Y:S01]  /*17a00*/  HMMA.16816.F32.BF16 R28, R76, R82.reuse, R28 ;  /* 0x000000524c1c723c */ /* 0x080fe2000004181c */
[----:B------:R1:W-:Y:S03]  /*17a10*/  MUFU.EX2 R190, R84 ;  /* 0x0000005400be7308 */ /* 0x0003e60000000800 */
[----:B------:R-:W-:Y:S04]  /*17a20*/  IMAD.MOV.U32 R200, RZ, RZ, R136 ;  /* 0x000000ffffc87224 */ /* 0x000fe800078e0088 */
[C---:B------:R-:W-:Y:S03]  /*17a30*/  HMMA.16816.F32.BF16 R32, R72.reuse, R82, R32 ;  /* 0x000000524820723c */ /* 0x040fe60000041820 */
[----:B------:R2:W-:Y:S05]  /*17a40*/  MUFU.EX2 R186, R80 ;  /* 0x0000005000ba7308 */ /* 0x0005ea0000000800 */
[-C--:B------:R-:W-:Y:S08]  /*17a50*/  HMMA.16816.F32.BF16 R36, R72, R88.reuse, R36 ;  /* 0x000000584824723c */ /* 0x080ff00000041824 */
[C---:B------:R-:W-:Y:S01]  /*17a60*/  HMMA.16816.F32.BF16 R40, R76.reuse, R88, R40 ;  /* 0x000000584c28723c */ /* 0x040fe20000041828 */
[--C-:B-1----:R-:W-:Y:S03]  /*17a70*/  FFMA.FTZ R84, R197, c[0x0][0x2d0], -R93.reuse ;  /* 0x0000b400c5547a23 */ /* 0x102fe6000001085d */
[----:B------:R-:W-:Y:S01]  /*17a80*/  MOV R197, R138 ;  /* 0x0000008a00c57202 */ /* 0x000fe20000000f00 */
[----:B------:R1:W-:Y:S02]  /*17a90*/  MUFU.EX2 R108, R84 ;  /* 0x00000054006c7308 */ /* 0x0003e40000000800 */
[--C-:B------:R-:W-:Y:S01]  /*17aa0*/  FFMA.FTZ R88, R175, c[0x0][0x2d0], -R94.reuse ;  /* 0x0000b400af587a23 */ /* 0x100fe2000001085e */
[-C--:B------:R-:W-:Y:S01]  /*17ab0*/  HMMA.16816.F32.BF16 R44, R76, R90.reuse, R44 ;  /* 0x0000005a4c2c723c */ /* 0x080fe2000004182c */
[--C-:B--2---:R-:W-:Y:S03]  /*17ac0*/  FFMA.FTZ R80, R202, c[0x0][0x2d0], -R93.reuse ;  /* 0x0000b400ca507a23 */ /* 0x104fe6000001085d */
[----:B------:R-:W-:Y:S03]  /*17ad0*/  MOV R202, R132 ;  /* 0x0000008400ca7202 */ /* 0x000fe60000000f00 */
[----:B------:R2:W-:Y:S01]  /*17ae0*/  MUFU.EX2 R165, R88 ;  /* 0x0000005800a57308 */ /* 0x0005e20000000800 */
[C---:B------:R-:W-:Y:S09]  /*17af0*/  HMMA.16816.F32.BF16 R48, R72.reuse, R90, R48 ;  /* 0x0000005a4830723c */ /* 0x040ff20000041830 */
[----:B------:R3:W4:Y:S03]  /*17b00*/  MUFU.EX2 R187, R80 ;  /* 0x0000005000bb7308 */ /* 0x0007260000000800 */
[----:B-1----:R-:W-:Y:S01]  /*17b10*/  FFMA.FTZ R84, R199, c[0x0][0x2d0], -R93 ;  /* 0x0000b400c7547a23 */ /* 0x002fe2000001085d */
[----:B------:R-:W-:Y:S06]  /*17b20*/  MOV R199, R137 ;  /* 0x0000008900c77202 */ /* 0x000fec0000000f00 */
[----:B------:R1:W-:Y:S01]  /*17b30*/  MUFU.EX2 R188, R84 ;  /* 0x0000005400bc7308 */ /* 0x0003e20000000800 */
[----:B--2---:R-:W-:Y:S09]  /*17b40*/  FFMA.FTZ R88, R176, c[0x0][0x2d0], -R94 ;  /* 0x0000b400b0587a23 */ /* 0x004ff2000001085e */
[----:B------:R2:W-:Y:S01]  /*17b50*/  MUFU.EX2 R164, R88 ;  /* 0x0000005800a47308 */ /* 0x0005e20000000800 */
[----:B---3--:R-:W-:Y:S02]  /*17b60*/  FFMA.FTZ R80, R206, c[0x0][0x2d0], -R71 ;  /* 0x0000b400ce507a23 */ /* 0x008fe40000010847 */
[----:B------:R-:W-:Y:S07]  /*17b70*/  IMAD.MOV.U32 R206, RZ, RZ, R133 ;  /* 0x000000ffffce7224 */ /* 0x000fee00078e0085 */
[----:B------:R3:W-:Y:S01]  /*17b80*/  MUFU.EX2 R184, R80 ;  /* 0x0000005000b87308 */ /* 0x0007e20000000800 */
[----:B-1----:R-:W1:Y:S01]  /*17b90*/  LDSM.16.MT88.4 R84, [R215+0x1100] ;  /* 0x00110000d754783b */ /* 0x002e620000004200 */
[--C-:B--2---:R-:W-:Y:S01]  /*17ba0*/  FFMA.FTZ R88, R240, c[0x0][0x2d0], -R71.reuse ;  /* 0x0000b400f0587a23 */ /* 0x104fe20000010847 */
[----:B------:R-:W-:Y:S07]  /*17bb0*/  MOV R240, R143 ;  /* 0x0000008f00f07202 */ /* 0x000fee0000000f00 */
[----:B------:R2:W-:Y:S01]  /*17bc0*/  MUFU.EX2 R181, R88 ;  /* 0x0000005800b57308 */ /* 0x0005e20000000800 */
[--C-:B---3--:R-:W-:Y:S01]  /*17bd0*/  FFMA.FTZ R80, R207, c[0x0][0x2d0], -R71.reuse ;  /* 0x0000b400cf507a23 */ /* 0x108fe20000010847 */
[----:B------:R-:W-:Y:S08]  /*17be0*/  MOV R207, R134 ;  /* 0x0000008600cf7202 */ /* 0x000ff00000000f00 */
[----:B------:R3:W-:Y:S01]  /*17bf0*/  MUFU.EX2 R185, R80 ;  /* 0x0000005000b97308 */ /* 0x0007e20000000800 */
[----:B--2---:R-:W-:Y:S01]  /*17c00*/  LDSM.16.MT88.4 R88, [R214+0x1900] ;  /* 0x00190000d658783b */ /* 0x004fe20000004200 */
[-C--:B-1----:R-:W-:Y:S08]  /*17c10*/  HMMA.16816.F32.BF16 R52, R72, R84.reuse, R52 ;  /* 0x000000544834723c */ /* 0x082ff00000041834 */
[C---:B------:R-:W-:Y:S01]  /*17c20*/  HMMA.16816.F32.BF16 R56, R76.reuse, R84, R56 ;  /* 0x000000544c38723c */ /* 0x040fe20000041838 */
[----:B---3--:R-:W-:Y:S03]  /*17c30*/  FFMA.FTZ R80, R208, c[0x0][0x2d0], -R92 ;  /* 0x0000b400d0507a23 */ /* 0x008fe6000001085c */
[----:B------:R-:W-:Y:S01]  /*17c40*/  MOV R208, R135 ;  /* 0x0000008700d07202 */ /* 0x000fe20000000f00 */
[----:B------:R1:W-:Y:S02]  /*17c50*/  MUFU.EX2 R167, R80 ;  /* 0x0000005000a77308 */ /* 0x0003e40000000800 */
[----:B------:R-:W-:Y:S01]  /*17c60*/  FFMA.FTZ R84, R177, c[0x0][0x2d0], -R94 ;  /* 0x0000b400b1547a23 */ /* 0x000fe2000001085e */
[-C--:B------:R-:W-:Y:S07]  /*17c70*/  HMMA.16816.F32.BF16 R60, R76, R86.reuse, R60 ;  /* 0x000000564c3c723c */ /* 0x080fee000004183c */
[----:B------:R-:W-:Y:S01]  /*17c80*/  FFMA.FTZ R76, R210, c[0x0][0x2d0], -R92 ;  /* 0x0000b400d24c7a23 */ /* 0x000fe2000001085c */
        /* <DEDUP_REMOVED lines=13> */
[----:B---3--:R-:W-:Y:S02]  /*17d60*/  FFMA.FTZ R76, R234, c[0x0][0x2d0], -R71 ;  /* 0x0000b400ea4c7a23 */ /* 0x008fe40000010847 */
[----:B------:R-:W-:Y:S05]  /*17d70*/  IMAD.MOV.U32 R234, RZ, RZ, R142 ;  /* 0x000000ffffea7224 */ /* 0x000fea00078e008e */
        /* <DEDUP_REMOVED lines=27> */
[----:B------:R3:W-:Y:S03]  /*17f30*/  MUFU.EX2 R174, R84 ;  /* 0x0000005400ae7308 */ /* 0x0007e60000000800 */
[----:B-1----:R-:W-:Y:S07]  /*17f40*/  FFMA.FTZ R80, R233, c[0x0][0x2d0], -R93 ;  /* 0x0000b400e9507a23 */ /* 0x002fee000001085d */
[----:B------:R1:W-:Y:S01]  /*17f50*/  MUFU.EX2 R118, R80 ;  /* 0x0000005000767308 */ /* 0x0003e20000000800 */
[--C-:B--2---:R-:W-:Y:S09]  /*17f60*/  FFMA.FTZ R88, R235, c[0x0][0x2d0], -R94.reuse ;  /* 0x0000b400eb587a23 */ /* 0x104ff2000001085e */
[----:B------:R2:W-:Y:S01]  /*17f70*/  MUFU.EX2 R96, R88 ;  /* 0x0000005800607308 */ /* 0x0005e20000000800 */
[----:B---3--:R-:W-:Y:S09]  /*17f80*/  FFMA.FTZ R84, R245, c[0x0][0x2d0], -R71 ;  /* 0x0000b400f5547a23 */ /* 0x008ff20000010847 */
[----:B------:R3:W4:Y:S01]  /*17f90*/  MUFU.EX2 R175, R84 ;  /* 0x0000005400af7308 */ /* 0x0007220000000800 */
[----:B-1----:R-:W-:Y:S09]  /*17fa0*/  FFMA.FTZ R80, R237, c[0x0][0x2d0], -R93 ;  /* 0x0000b400ed507a23 */ /* 0x002ff2000001085d */
[----:B------:R1:W5:Y:S01]  /*17fb0*/  MUFU.EX2 R177, R80 ;  /* 0x0000005000b17308 */ /* 0x0003620000000800 */
[--C-:B--2---:R-:W-:Y:S09]  /*17fc0*/  FFMA.FTZ R88, R238, c[0x0][0x2d0], -R94.reuse ;  /* 0x0000b400ee587a23 */ /* 0x104ff2000001085e */
[----:B------:R2:W-:Y:S01]  /*17fd0*/  MUFU.EX2 R95, R88 ;  /* 0x00000058005f7308 */ /* 0x0005e20000000800 */
[----:B---3--:R-:W-:Y:S01]  /*17fe0*/  FFMA.FTZ R84, R209, c[0x0][0x2d0], -R94 ;  /* 0x0000b400d1547a23 */ /* 0x008fe2000001085e */
[----:B----4-:R-:W-:Y:S08]  /*17ff0*/  F2FP.BF16.PACK_AB R120, R175, R174 ;  /* 0x000000aeaf78723e */ /* 0x010ff000000010ff */
[----:B------:R3:W4:Y:S01]  /*18000*/  MUFU.EX2 R116, R84 ;  /* 0x0000005400747308 */ /* 0x0007220000000800 */
[----:B-1----:R-:W1:Y:S08]  /*18010*/  LDSM.16.MT88.4 R80, [R215+0x1900] ;  /* 0x00190000d750783b */ /* 0x002e700000004200 */
[----:B--2---:R-:W-:Y:S08]  /*18020*/  LDSM.16.MT88.4 R88, [R216+0x2100] ;  /* 0x00210000d858783b */ /* 0x004ff00000004200 */
[----:B---3--:R-:W2:Y:S01]  /*18030*/  LDSM.16.MT88.4 R84, [R213+0x2100] ;  /* 0x00210000d554783b */ /* 0x008ea20000004200 */
[-C--:B-1----:R-:W-:Y:S08]  /*18040*/  HMMA.16816.F32.BF16 R52, R72, R80.reuse, R52 ;  /* 0x000000504834723c */ /* 0x082ff00000041834 */
[C---:B------:R-:W-:Y:S07]  /*18050*/  HMMA.16816.F32.BF16 R56, R76.reuse, R80, R56 ;  /* 0x000000504c38723c */ /* 0x040fee0000041838 */
[--C-:B------:R-:W-:Y:S01]  /*18060*/  FFMA.FTZ R80, R249, c[0x0][0x2d0], -R71.reuse ;  /* 0x0000b400f9507a23 */ /* 0x100fe20000010847 */
[-C--:B------:R-:W-:Y:S01]  /*18070*/  HMMA.16816.F32.BF16 R60, R76, R82.reuse, R60 ;  /* 0x000000524c3c723c */ /* 0x080fe2000004183c */
[----:B------:R-:W-:Y:S02]  /*18080*/  FFMA.FTZ R71, R247, c[0x0][0x2d0], -R71 ;  /* 0x0000b400f7477a23 */ /* 0x000fe40000010847 */
[----:B------:R1:W-:Y:S04]  /*18090*/  MUFU.EX2 R131, R80 ;  /* 0x0000005000837308 */ /* 0x0003e80000000800 */
[--C-:B------:R-:W-:Y:S01]  /*180a0*/  FFMA.FTZ R76, R246, c[0x0][0x2d0], -R92.reuse ;  /* 0x0000b400f64c7a23 */ /* 0x100fe2000001085c */
[----:B------:R-:W-:Y:S01]  /*180b0*/  HMMA.16816.F32.BF16 R64, R72, R82, R64 ;  /* 0x000000524840723c */ /* 0x000fe20000041840 */
[----:B-----5:R-:W-:Y:S03]  /*180c0*/  F2FP.BF16.PACK_AB R78, R176, R177 ;  /* 0x000000b1b04e723e */ /* 0x020fe600000010ff */
[----:B----4-:R-:W-:Y:S01]  /*180d0*/  F2FP.BF16.PACK_AB R77, R97, R116 ;  /* 0x00000074614d723e */ /* 0x010fe200000010ff */
[----:B------:R3:W-:Y:S01]  /*180e0*/  MUFU.EX2 R173, R76 ;  /* 0x0000004c00ad7308 */ /* 0x0007e20000000800 */
[----:B------:R-:W-:Y:S02]  /*180f0*/  F2FP.BF16.PACK_AB R79, R95, R96 ;  /* 0x000000605f4f723e */ /* 0x000fe400000010ff */
[----:B------:R-:W-:Y:S04]  /*18100*/  F2FP.BF16.PACK_AB R72, R185, R184 ;  /* 0x000000b8b948723e */ /* 0x000fe800000010ff */
[----:B------:R-:W-:Y:S02]  /*18110*/  F2FP.BF16.PACK_AB R73, R182, R167 ;  /* 0x000000a7b649723e */ /* 0x000fe400000010ff */
[----:B------:R-:W-:Y:S01]  /*18120*/  F2FP.BF16.PACK_AB R74, R181, R180 ;  /* 0x000000b4b54a723e */ /* 0x000fe200000010ff */
[----:B------:R4:W5:Y:S01]  /*18130*/  MUFU.EX2 R130, R71 ;  /* 0x0000004700827308 */ /* 0x0009620000000800 */
[----:B------:R-:W-:Y:S01]  /*18140*/  F2FP.BF16.PACK_AB R75, R179, R119 ;  /* 0x00000077b34b723e */ /* 0x000fe200000010ff */
[----:B-1----:R-:W1:Y:S06]  /*18150*/  LDSM.16.MT88.4 R80, [R214+0x2100] ;  /* 0x00210000d650783b */ /* 0x002e6c0000004200 */
[-C--:B--2---:R-:W-:Y:S01]  /*18160*/  HMMA.16816.F32.BF16 R4, R72, R84.reuse, R4 ;  /* 0x000000544804723c */ /* 0x084fe20000041804 */
[--C-:B---3--:R-:W-:Y:S04]  /*18170*/  FFMA.FTZ R76, R248, c[0x0][0x2d0], -R92.reuse ;  /* 0x0000b400f84c7a23 */ /* 0x108fe8000001085c */
[----:B------:R2:W3:Y:S01]  /*18180*/  MUFU.EX2 R172, R76 ;  /* 0x0000004c00ac7308 */ /* 0x0004e20000000800 */
[--C-:B----4-:R-:W-:Y:S01]  /*18190*/  FFMA.FTZ R71, R252, c[0x0][0x2d0], -R92.reuse ;  /* 0x0000b400fc477a23 */ /* 0x110fe2000001085c */
[----:B-----5:R-:W-:Y:S01]  /*181a0*/  F2FP.BF16.PACK_AB R122, R130, R131 ;  /* 0x00000083827a723e */ /* 0x020fe200000010ff */
[----:B------:R-:W-:Y:S07]  /*181b0*/  FFMA.FTZ R92, R114, c[0x0][0x2d0], -R92 ;  /* 0x0000b400725c7a23 */ /* 0x000fee000001085c */
[----:B------:R4:W-:Y:S01]  /*181c0*/  MUFU.EX2 R129, R71 ;  /* 0x0000004700817308 */ /* 0x0009e20000000800 */
[----:B------:R-:W-:Y:S01]  /*181d0*/  IMAD.MOV.U32 R114, RZ, RZ, R155 ;  /* 0x000000ffff727224 */ /* 0x000fe200078e009b */
[----:B------:R-:W-:Y:S02]  /*181e0*/  MOV R155, R151 ;  /* 0x00000097009b7202 */ /* 0x000fe40000000f00 */
[----:B------:R-:W-:Y:S06]  /*181f0*/  MOV R151, R145 ;  /* 0x0000009100977202 */ /* 0x000fec0000000f00 */
[----:B------:R-:W5:Y:S01]  /*18200*/  MUFU.EX2 R99, R92 ;  /* 0x0000005c00637308 */ /* 0x000f620000000800 */
[----:B--2---:R-:W-:Y:S02]  /*18210*/  F2FP.BF16.PACK_AB R76, R118, R117 ;  /* 0x00000075764c723e */ /* 0x004fe400000010ff */
[----:B---3--:R-:W-:Y:S05]  /*18220*/  F2FP.BF16.PACK_AB R121, R172, R173 ;  /* 0x000000adac79723e */ /* 0x008fea00000010ff */
[C---:B------:R-:W-:Y:S01]  /*18230*/  HMMA.16816.F32.BF16 R8, R76.reuse, R84, R8 ;  /* 0x000000544c08723c */ /* 0x040fe20000041808 */
[--C-:B----4-:R-:W-:Y:S04]  /*18240*/  FFMA.FTZ R71, R250, c[0x0][0x2d0], -R93.reuse ;  /* 0x0000b400fa477a23 */ /* 0x110fe8000001085d */
[----:B------:R2:W-:Y:S03]  /*18250*/  MUFU.EX2 R92, R71 ;  /* 0x00000047005c7308 */ /* 0x0005e60000000800 */
[-C--:B------:R-:W-:Y:S01]  /*18260*/  HMMA.16816.F32.BF16 R12, R76, R86.reuse, R12 ;  /* 0x000000564c0c723c */ /* 0x080fe2000004180c */
[----:B-----5:R-:W-:Y:S07]  /*18270*/  F2FP.BF16.PACK_AB R123, R99, R129 ;  /* 0x00000081637b723e */ /* 0x020fee00000010ff */
[C---:B------:R-:W-:Y:S01]  /*18280*/  HMMA.16816.F32.BF16 R16, R72.reuse, R86, R16 ;  /* 0x000000564810723c */ /* 0x040fe20000041810 */
[----:B------:R-:W3:Y:S07]  /*18290*/  LDSM.16.MT88.4 R84, [R215+0x2100] ;  /* 0x00210000d754783b */ /* 0x000eee0000004200 */
[-C--:B------:R-:W-:Y:S01]  /*182a0*/  HMMA.16816.F32.BF16 R20, R72, R88.reuse, R20 ;  /* 0x000000584814723c */ /* 0x080fe20000041814 */
[--C-:B--2---:R-:W-:Y:S07]  /*182b0*/  FFMA.FTZ R71, R251, c[0x0][0x2d0], -R93.reuse ;  /* 0x0000b400fb477a23 */ /* 0x104fee000001085d */
[C---:B------:R-:W-:Y:S01]  /*182c0*/  HMMA.16816.F32.BF16 R24, R76.reuse, R88, R24 ;  /* 0x000000584c18723c */ /* 0x040fe20000041818 */
[----:B------:R2:W4:Y:S07]  /*182d0*/  MUFU.EX2 R88, R71 ;  /* 0x0000004700587308 */ /* 0x00052e0000000800 */
[-C--:B------:R-:W-:Y:S08]  /*182e0*/  HMMA.16816.F32.BF16 R28, R76, R90.reuse, R28 ;  /* 0x0000005a4c1c723c */ /* 0x080ff0000004181c */
[C---:B------:R-:W-:Y:S01]  /*182f0*/  HMMA.16816.F32.BF16 R32, R72.reuse, R90, R32 ;  /* 0x0000005a4820723c */ /* 0x040fe20000041820 */
[----:B------:R-:W5:Y:S04]  /*18300*/  LDL.LU R91, [R1+0x1c] ;  /* 0x00001c00015b7983 */ /* 0x000f680000300800 */
[----:B------:R-:W5:Y:S03]  /*18310*/  LDL.LU R90, [R1+0x24] ;  /* 0x00002400015a7983 */ /* 0x000f660000300800 */
[-C--:B-1----:R-:W-:Y:S01]  /*18320*/  HMMA.16816.F32.BF16 R36, R72, R80.reuse, R36 ;  /* 0x000000504824723c */ /* 0x082fe20000041824 */
[--C-:B--2---:R-:W-:Y:S03]  /*18330*/  FFMA.FTZ R71, R113, c[0x0][0x2d0], -R93.reuse ;  /* 0x0000b40071477a23 */ /* 0x104fe6000001085d */
[----:B------:R-:W-:Y:S01]  /*18340*/  MOV R113, R148 ;  /* 0x0000009400717202 */ /* 0x000fe20000000f00 */
[----:B------:R-:W-:Y:S01]  /*18350*/  FFMA.FTZ R93, R112, c[0x0][0x2d0], -R93 ;  /* 0x0000b400705d7a23 */ /* 0x000fe2000001085d */
[----:B------:R-:W-:Y:S01]  /*18360*/  MOV R148, R146 ;  /* 0x0000009200947202 */ /* 0x000fe20000000f00 */
[----:B------:R-:W-:Y:S01]  /*18370*/  IMAD.MOV.U32 R112, RZ, RZ, R147 ;  /* 0x000000ffff707224 */ /* 0x000fe200078e0093 */
[----:B------:R1:W-:Y:S01]  /*18380*/  MUFU.EX2 R89, R71 ;  /* 0x0000004700597308 */ /* 0x0003e20000000800 */
[----:B------:R-:W2:Y:S01]  /*18390*/  LDSM.16.MT88.4 R144, [R213+0x2900] ;  /* 0x00290000d590783b */ /* 0x000ea20000004200 */
[C---:B------:R-:W-:Y:S02]  /*183a0*/  HMMA.16816.F32.BF16 R40, R76.reuse, R80, R40 ;  /* 0x000000504c28723c */ /* 0x040fe40000041828 */
[----:B------:R-:W-:Y:S02]  /*183b0*/  MOV R241, R113 ;  /* 0x0000007100f17202 */ /* 0x000fe40000000f00 */
[----:B------:R-:W-:Y:S02]  /*183c0*/  MOV R243, R112 ;  /* 0x0000007000f37202 */ /* 0x000fe40000000f00 */
[----:B----4-:R-:W-:Y:S02]  /*183d0*/  F2FP.BF16.PACK_AB R168, R88, R92 ;  /* 0x0000005c58a8723e */ /* 0x010fe400000010ff */
[----:B------:R-:W4:Y:S01]  /*183e0*/  MUFU.EX2 R93, R93 ;  /* 0x0000005d005d7308 */ /* 0x000f220000000800 */
[-C--:B------:R-:W-:Y:S08]  /*183f0*/  HMMA.16816.F32.BF16 R44, R76, R82.reuse, R44 ;  /* 0x000000524c2c723c */ /* 0x080ff0000004182c */
[C---:B------:R-:W-:Y:S01]  /*18400*/  HMMA.16816.F32.BF16 R48, R72.reuse, R82, R48 ;  /* 0x000000524830723c */ /* 0x040fe20000041830 */
[--C-:B-1----:R-:W-:Y:S07]  /*18410*/  FFMA.FTZ R71, R242, c[0x0][0x2d0], -R94.reuse ;  /* 0x0000b400f2477a23 */ /* 0x102fee000001085e */
[-C--:B---3--:R-:W-:Y:S01]  /*18420*/  HMMA.16816.F32.BF16 R52, R72, R84.reuse, R52 ;  /* 0x000000544834723c */ /* 0x088fe20000041834 */
[----:B------:R1:W-:Y:S03]  /*18430*/  MUFU.EX2 R80, R71 ;  /* 0x0000004700507308 */ /* 0x0003e60000000800 */
[----:B----4-:R-:W-:Y:S04]  /*18440*/  F2FP.BF16.PACK_AB R170, R93, R89 ;  /* 0x000000595daa723e */ /* 0x010fe800000010ff */
[C---:B------:R-:W-:Y:S08]  /*18450*/  HMMA.16816.F32.BF16 R56, R76.reuse, R84, R56 ;  /* 0x000000544c38723c */ /* 0x040ff00000041838 */
[-C--:B------:R-:W-:Y:S08]  /*18460*/  HMMA.16816.F32.BF16 R60, R76, R86.reuse, R60 ;  /* 0x000000564c3c723c */ /* 0x080ff0000004183c */
[----:B------:R-:W-:Y:S01]  /*18470*/  HMMA.16816.F32.BF16 R64, R72, R86, R64 ;  /* 0x000000564840723c */ /* 0x000fe20000041840 */
[----:B-1----:R-:W-:Y:S04]  /*18480*/  FFMA.FTZ R71, R236, c[0x0][0x2d0], -R94 ;  /* 0x0000b400ec477a23 */ /* 0x002fe8000001085e */
[----:B------:R1:W-:Y:S03]  /*18490*/  MUFU.EX2 R81, R71 ;  /* 0x0000004700517308 */ /* 0x0003e60000000800 */
[-C--:B--2---:R-:W-:Y:S07]  /*184a0*/  HMMA.16816.F32.BF16 R132, R120, R144.reuse, R4 ;  /* 0x000000907884723c */ /* 0x084fee0000041804 */
[----:B------:R-:W-:Y:S05]  /*184b0*/  FADD.FTZ R4, R243, R69 ;  /* 0x00000045f3047221 */ /* 0x000fea0000010000 */
[----:B------:R-:W-:Y:S02]  /*184c0*/  FADD.FTZ R6, R154, R4 ;  /* 0x000000049a067221 */ /* 0x000fe40000010000 */
[--C-:B-1----:R-:W-:Y:S02]  /*184d0*/  FFMA.FTZ R71, R178, c[0x0][0x2d0], -R94.reuse ;  /* 0x0000b400b2477a23 */ /* 0x102fe4000001085e */
[----:B------:R-:W-:Y:S04]  /*184e0*/  FFMA.FTZ R94, R70, c[0x0][0x2d0], -R94 ;  /* 0x0000b400465e7a23 */ /* 0x000fe8000001085e */
[----:B------:R-:W-:Y:S10]  /*184f0*/  MUFU.EX2 R71, R71 ;  /* 0x0000004700477308 */ /* 0x000ff40000000800 */
[----:B------:R-:W1:Y:S02]  /*18500*/  MUFU.EX2 R94, R94 ;  /* 0x0000005e005e7308 */ /* 0x000e640000000800 */
[----:B-1----:R-:W-:Y:S01]  /*18510*/  F2FP.BF16.PACK_AB R171, R94, R71 ;  /* 0x000000475eab723e */ /* 0x002fe200000010ff */
[----:B-----5:R-:W-:Y:S01]  /*18520*/  FFMA.FTZ R2, R2, R91, R169 ;  /* 0x0000005b02027223 */ /* 0x020fe200000100a9 */
[----:B------:R-:W-:Y:S03]  /*18530*/  F2FP.BF16.PACK_AB R169, R81, R80 ;  /* 0x0000005051a9723e */ /* 0x000fe600000010ff */
[----:B------:R-:W-:Y:S02]  /*18540*/  FADD.FTZ R70, R114, R2 ;  /* 0x0000000272467221 */ /* 0x000fe40000010000 */
[----:B------:R-:W-:Y:S01]  /*18550*/  FADD.FTZ R2, R151, R68 ;  /* 0x0000004497027221 */ /* 0x000fe20000010000 */
[----:B------:R-:W1:Y:S01]  /*18560*/  LDSM.16.MT88.4 R112, [R214+0x2900] ;  /* 0x00290000d670783b */ /* 0x000e620000004200 */
[----:B------:R-:W-:Y:S01]  /*18570*/  FFMA.FTZ R68, R0, R90, R127 ;  /* 0x0000005a00447223 */ /* 0x000fe2000001007f */
[C---:B------:R-:W-:Y:S01]  /*18580*/  HMMA.16816.F32.BF16 R136, R168.reuse, R144, R8 ;  /* 0x00000090a888723c */ /* 0x040fe20000041808 */
[----:B------:R-:W-:Y:S02]  /*18590*/  FADD.FTZ R0, R148, R70 ;  /* 0x0000004694007221 */ /* 0x000fe40000010000 */
[----:B------:R-:W-:Y:S02]  /*185a0*/  FADD.FTZ R2, R241, R2 ;  /* 0x00000002f1027221 */ /* 0x000fe40000010000 */
[----:B------:R-:W-:Y:S02]  /*185b0*/  FADD.FTZ R0, R155, R0 ;  /* 0x000000009b007221 */ /* 0x000fe40000010000 */
[----:B------:R-:W-:Y:S01]  /*185c0*/  FADD.FTZ R8, R128, R68 ;  /* 0x0000004480087221 */ /* 0x000fe20000010000 */
[-C--:B------:R-:W-:Y:S01]  /*185d0*/  HMMA.16816.F32.BF16 R140, R168, R146.reuse, R12 ;  /* 0x00000092a88c723c */ /* 0x080fe2000004180c */
[----:B------:R-:W-:Y:S03]  /*185e0*/  FADD.FTZ R7, R152, R0 ;  /* 0x0000000098077221 */ /* 0x000fe60000010000 */
[----:B------:R-:W-:Y:S01]  /*185f0*/  FADD.FTZ R4, R240, R8 ;  /* 0x00000008f0047221 */ /* 0x000fe20000010000 */
[----:B------:R-:W-:Y:S01]  /*18600*/  MOV R128, R125 ;  /* 0x0000007d00807202 */ /* 0x000fe20000000f00 */
[----:B------:R-:W-:Y:S02]  /*18610*/  FADD.FTZ R5, R153, R2 ;  /* 0x0000000299057221 */ /* 0x000fe40000010000 */
[----:B------:R-:W-:Y:S01]  /*18620*/  FADD.FTZ R2, R234, R6 ;  /* 0x00000006ea027221 */ /* 0x000fe20000010000 */
[C---:B------:R-:W-:Y:S03]  /*18630*/  HMMA.16816.F32.BF16 R144, R120.reuse, R146, R16 ;  /* 0x000000927890723c */ /* 0x040fe60000041810 */
[----:B------:R-:W-:Y:S02]  /*18640*/  FADD.FTZ R7, R159, R7 ;  /* 0x000000079f077221 */ /* 0x000fe40000010000 */
[----:B------:R-:W-:Y:S02]  /*18650*/  FADD.FTZ R4, R158, R4 ;  /* 0x000000049e047221 */ /* 0x000fe40000010000 */
[----:B------:R-:W-:Y:S01]  /*18660*/  FADD.FTZ R0, R210, R5 ;  /* 0x00000005d2007221 */ /* 0x000fe20000010000 */
        /* <DEDUP_REMOVED lines=12> */
[----:B------:R-:W-:Y:S01]  /*18730*/  FADD.FTZ R0, R101, R8 ;  /* 0x0000000865007221 */ /* 0x000fe20000010000 */
[----:B------:R-:W2:Y:S01]  /*18740*/  LDSM.16.MT88.4 R4, [R215+0x2900] ;  /* 0x00290000d704783b */ /* 0x000ea20000004200 */
        /* <DEDUP_REMOVED lines=10> */
[----:B------:R-:W3:Y:S01]  /*187f0*/  LDL R12, [R1+0x34] ;  /* 0x00003400010c7983 */ /* 0x000ee20000100800 */
[----:B------:R-:W-:Y:S02]  /*18800*/  FADD.FTZ R0, R100, R0 ;  /* 0x0000000064007221 */ /* 0x000fe40000010000 */
[----:B------:R-:W-:Y:S01]  /*18810*/  FADD.FTZ R2, R107, R2 ;  /* 0x000000026b027221 */ /* 0x000fe20000010000 */
[-C--:B-1----:R-:W-:Y:S01]  /*18820*/  HMMA.16816.F32.BF16 R100, R120, R112.reuse, R36 ;  /* 0x000000707864723c */ /* 0x082fe20000041824 */
        /* <DEDUP_REMOVED lines=8> */
[----:B------:R-:W-:Y:S01]  /*188b0*/  FADD.FTZ R2, R196, R10 ;  /* 0x0000000ac4027221 */ /* 0x000fe20000010000 */
[-C--:B------:R-:W-:Y:S03]  /*188c0*/  HMMA.16816.F32.BF16 R108, R168, R114.reuse, R44 ;  /* 0x00000072a86c723c */ /* 0x080fe6000004182c */
        /* <DEDUP_REMOVED lines=27> */
[----:B------:R-:W-:Y:S02]  /*18a80*/  IMAD.MOV.U32 R127, RZ, RZ, R126 ;  /* 0x000000ffff7f7224 */ /* 0x000fe400078e007e */
        /* <DEDUP_REMOVED lines=17> */
[----:B------:R-:W-:Y:S01]  /*18ba0*/  FADD.FTZ R6, R130, R0 ;  /* 0x0000000082067221 */ /* 0x000fe20000010000 */
[----:B------:R-:W-:Y:S01]  /*18bb0*/  MOV R130, R3 ;  /* 0x0000000300827202 */ /* 0x000fe20000000f00 */
[----:B------:R-:W-:Y:S02]  /*18bc0*/  FADD.FTZ R5, R99, R5 ;  /* 0x0000000563057221 */ /* 0x000fe40000010000 */
        /* <DEDUP_REMOVED lines=9> */
[C---:B---3--:R-:W-:Y:S02]  /*18c60*/  ISETP.GT.AND P0, PT, R230.reuse, R12, PT ;  /* 0x0000000ce600720c */ /* 0x048fe40003f04270 */
[----:B------:R-:W-:Y:S11]  /*18c70*/  IADD3 R230, R230, -0x1, RZ ;  /* 0xffffffffe6e67810 */ /* 0x000ff60007ffe0ff */
[----:B-1----:R-:W-:-:S05]  /*18c80*/  @P0 BRA `(.L_x_455) ;  /* 0xffffa40000000947 */ /* 0x002fca000383ffff */
.L_x_438:
[----:B-1----:R-:W2:Y:S04]  /*18c90*/  LDL R4, [R1+0x2c] ;  /* 0x00002c0001047983 */ /* 0x002ea80000100800 */
[----:B------:R-:W3:Y:S01]  /*18ca0*/  LDL R2, [R1+0x28] ;  /* 0x0000280001027983 */ /* 0x000ee20000100800 */
[----:B------:R-:W-:-:S02]  /*18cb0*/  IMAD.MOV.U32 R0, RZ, RZ, c[0x0][0x2c4] ;  /* 0x0000b100ff007624 */ /* 0x000fc400078e00ff */
[----:B------:R-:W-:-:S03]  /*18cc0*/  IMAD.MOV.U32 R5, RZ, RZ, c[0x0][0x32c] ;  /* 0x0000cb00ff057624 */ /* 0x000fc600078e00ff */
[----:B------:R-:W-:Y:S02]  /*18cd0*/  ISETP.NE.AND P1, PT, R0, 0x1, PT ;  /* 0x000000010000780c */ /* 0x000fe40003f25270 */
[----:B------:R-:W1:Y:S01]  /*18ce0*/  S2R R0, SR_CTAID.X ;  /* 0x0000000000007919 */ /* 0x000e620000002500 */
[----:B------:R-:W-:Y:S02]  /*18cf0*/  ISETP.GE.AND P0, PT, R5, 0x1, PT ;  /* 0x000000010500780c */ /* 0x000fe40003f06270 */
[----:B-1----:R-:W-:Y:S01]  /*18d00*/  LEA R0, R0, 0x7f, 0x7 ;  /* 0x0000007f00007811 */ /* 0x002fe200078e38ff */
[----:B--2---:R-:W-:-:S07]  /*18d10*/  IMAD.MOV.U32 R6, RZ, RZ, R4 ;  /* 0x000000ffff067224 */ /* 0x004fce00078e0004 */
[----:B------:R-:W-:Y:S01]  /*18d20*/  @P1 IMAD.HI.U32 R4, R0, c[0x0][0x2c8], RZ ;  /* 0x0000b20000041a27 */ /* 0x000fe200078e00ff */
[----:B---3--:R-:W-:-:S04]  /*18d30*/  IADD3 R2, R2, 0x1, -R6 ;  /* 0x0000000102027810 */ /* 0x008fc80007ffe806 */
[----:B------:R-:W-:-:S05]  /*18d40*/  @P1 SHF.R.U32.HI R0, RZ, c[0x0][0x2cc], R4 ;  /* 0x0000b300ff001a19 */ /* 0x000fca0000011604 */
[----:B------:R-:W-:-:S05]  /*18d50*/  IMAD.IADD R0, R0, 0x1, R2 ;  /* 0x0000000100007824 */ /* 0x000fca00078e0202 */
        /* <DEDUP_REMOVED lines=11> */
.L_x_457:
[----:B------:R-:W-:-:S04]  /*18e10*/  MOV R4, c[0x0][0x32c] ;  /* 0x0000cb0000047a02 */ /* 0x000fc80000000f00 */
[----:B------:R-:W-:-:S13]  /*18e20*/  ISETP.NE.AND P0, PT, R4, 0x1, PT ;  /* 0x000000010400780c */ /* 0x000fda0003f05270 */
[----:B------:R-:W-:-:S05]  /*18e30*/  @P0 IMAD.HI.U32 R4, R0, c[0x0][0x330], RZ ;  /* 0x0000cc0000040a27 */ /* 0x000fca00078e00ff */
[----:B------:R-:W-:-:S05]  /*18e40*/  @P0 SHF.R.U32.HI R0, RZ, c[0x0][0x334], R4 ;  /* 0x0000cd00ff000a19 */ /* 0x000fca0000011604 */
.L_x_458:
[----:B------:R-:W-:-:S05]  /*18e50*/  IMAD R0, R0, c[0x0][0x32c], RZ ;  /* 0x0000cb0000007a24 */ /* 0x000fca00078e02ff */
[----:B------:R-:W-:-:S03]  /*18e60*/  IMNMX R2, R2, R0, !PT ;  /* 0x0000000002027217 */ /* 0x000fc60007800200 */
.L_x_456:
[----:B------:R-:W2:Y:S01]  /*18e70*/  LDL R4, [R1+0x4] ;  /* 0x0000040001047983 */ /* 0x000ea20000100800 */
[----:B------:R-:W-:-:S05]  /*18e80*/  IADD3 R2, R2, 0x5f, RZ ;  /* 0x0000005f02027810 */ /* 0x000fca0007ffe0ff */
[----:B------:R-:W-:-:S05]  /*18e90*/  IMAD.HI R2, R2, 0x2aaaaaab, RZ ;  /* 0x2aaaaaab02027827 */ /* 0x000fca00078e02ff */
[----:B------:R-:W-:-:S04]  /*18ea0*/  SHF.R.U32.HI R0, RZ, 0x1f, R2 ;  /* 0x0000001fff007819 */ /* 0x000fc80000011602 */
[----:B------:R-:W-:-:S04]  /*18eb0*/  LEA.HI.SX32 R0, R2, R0, 0x1c ;  /* 0x0000000002007211 */ /* 0x000fc800078fe2ff */
[----:B--2---:R-:W-:-:S04]  /*18ec0*/  IMNMX R4, R4, R0, !PT ;  /* 0x0000000004047217 */ /* 0x004fc80007800200 */
[----:B------:R-:W-:Y:S01]  /*18ed0*/  ISETP.GE.AND P0, PT, R230, R4, PT ;  /* 0x00000004e600720c */ /* 0x000fe20003f06270 */
[----:B------:R1:W-:-:S12]  /*18ee0*/  STL [R1], R4 ;  /* 0x0000000401007387 */ /* 0x0003d80000100800 */
[----:B------:R-:W-:Y:S05]  /*18ef0*/  @!P0 BRA `(.L_x_459) ;  /* 0x0000370000008947 */ /* 0x000fea0003800000 */
[----:B------:R-:W-:Y:S01]  /*18f00*/  MOV R127, R125 ;  /* 0x0000007d007f7202 */ /* 0x000fe20000000f00 */
[----:B------:R-:W-:Y:S01]  /*18f10*/  IMAD.MOV.U32 R131, RZ, RZ, R3 ;  /* 0x000000ffff837224 */ /* 0x000fe200078e0003 */
[----:B------:R-:W-:Y:S01]  /*18f20*/  MOV R0, R126 ;  /* 0x0000007e00007202 */ /* 0x000fe20000000f00 */
[----:B------:R-:W-:Y:S01]  /*18f30*/  IMAD.MOV.U32 R232, RZ, RZ, R230 ;  /* 0x000000ffffe87224 */ /* 0x000fe200078e00e6 */
[----:B------:R-:W-:Y:S02]  /*18f40*/  MOV R130, R124 ;  /* 0x0000007c00827202 */ /* 0x000fe40000000f00 */
.L_x_460:
[----:B------:R-:W2:Y:S01]  /*18f50*/  LDL R230, [R1+0x4] ;  /* 0x0000040001e67983 */ /* 0x000ea20000100800 */
[----:B------:R-:W-:Y:S04]  /*18f60*/  DEPBAR.LE SB0, 0x0 ;  /* 0x000080000000791a */ /* 0x000fe80000000000 */
[----:B------:R-:W-:Y:S01]  /*18f70*/  BAR.SYNC.DEFER_BLOCKING 0x0 ;  /* 0x0000000000007b1d */ /* 0x000fe20000010000 */
[----:B------:R-:W-:Y:S02]  /*18f80*/  MOV R126, c[0x0][0x208] ;  /* 0x00008200007e7a02 */ /* 0x000fe40000000f00 */
[----:B------:R-:W-:Y:S05]  /*18f90*/  MOV R233, c[0x0][0x1e0] ;  /* 0x0000780000e97a02 */ /* 0x000fea0000000f00 */
[----:B-----5:R-:W-:Y:S08]  /*18fa0*/  LDSM.16.M88.4 R96, [R219+0x6100] ;  /* 0x00610000db60783b */ /* 0x020ff00000000200 */
[----:B------:R-:W3:Y:S06]  /*18fb0*/  LDL.64 R202, [R1+0x50] ;  /* 0x0000500001ca7983 */ /* 0x000eec0000100a00 */
[----:B------:R-:W4:Y:S06]  /*18fc0*/  LDL.64 R200, [R1+0x58] ;  /* 0x0000580001c87983 */ /* 0x000f2c0000100a00 */
[----:B------:R-:W1:Y:S08]  /*18fd0*/  LDSM.16.M88.4 R16, [R212+0x3100] ;  /* 0x00310000d410783b */ /* 0x000e700000000200 */
[----:B------:R-:W1:Y:S08]  /*18fe0*/  LDSM.16.M88.4 R92, [R219+0x8100] ;  /* 0x00810000db5c783b */ /* 0x000e700000000200 */
[----:B------:R-:W1:Y:S08]  /*18ff0*/  LDSM.16.M88.4 R32, [R212+0x3900] ;  /* 0x00390000d420783b */ /* 0x000e700000000200 */
[----:B------:R-:W1:Y:S08]  /*19000*/  LDSM.16.M88.4 R48, [R212+0x4100] ;  /* 0x00410000d430783b */ /* 0x000e700000000200 */
[----:B------:R-:W1:Y:S02]  /*19010*/  LDSM.16.M88.4 R64, [R212+0x4900] ;  /* 0x00490000d440783b */ /* 0x000e640000000200 */
[-C--:B-1----:R-:W-:Y:S06]  /*19020*/  HMMA.16816.F32.BF16 R4, R96, R16.reuse, RZ ;  /* 0x000000106004723c */ /* 0x082fec00000418ff */
[----:B------:R-:W1:Y:S02]  /*19030*/  LDSM.16.M88.4 R80, [R212+0x5100] ;  /* 0x00510000d450783b */ /* 0x000e640000000200 */
[C---:B------:R-:W-:Y:S06]  /*19040*/  HMMA.16816.F32.BF16 R8, R92.reuse, R16, RZ ;  /* 0x000000105c08723c */ /* 0x040fec00000418ff */
[----:B------:R-:W1:Y:S02]  /*19050*/  LDSM.16.M88.4 R172, [R212+0x5900] ;  /* 0x00590000d4ac783b */ /* 0x000e640000000200 */
[-C--:B------:R-:W-:Y:S06]  /*19060*/  HMMA.16816.F32.BF16 R12, R92, R18.reuse, RZ ;  /* 0x000000125c0c723c */ /* 0x080fec00000418ff */
[----:B------:R-:W-:Y:S02]  /*19070*/  LDSM.16.M88.4 R176, [R222+0x6100] ;  /* 0x00610000deb0783b */ /* 0x000fe40000000200 */
[C---:B------:R-:W-:Y:S06]  /*19080*/  HMMA.16816.F32.BF16 R16, R96.reuse, R18, RZ ;  /* 0x000000126010723c */ /* 0x040fec00000418ff */
[----:B------:R-:W1:Y:S02]  /*19090*/  LDSM.16.M88.4 R180, [R223] ;  /* 0x00000000dfb4783b */ /* 0x000e640000000200 */
[-C--:B------:R-:W-:Y:S06]  /*190a0*/  HMMA.16816.F32.BF16 R20, R96, R32.reuse, RZ ;  /* 0x000000206014723c */ /* 0x080fec00000418ff */
[----:B------:R-:W1:Y:S02]  /*190b0*/  LDSM.16.M88.4 R184, [R222+0x8100] ;  /* 0x00810000deb8783b */ /* 0x000e640000000200 */
[C---:B------:R-:W-:Y:S06]  /*190c0*/  HMMA.16816.F32.BF16 R24, R92.reuse, R32, RZ ;  /* 0x000000205c18723c */ /* 0x040fec00000418ff */
[----:B------:R-:W1:Y:S02]  /*190d0*/  LDSM.16.M88.4 R188, [R228] ;  /* 0x00000000e4bc783b */ /* 0x000e640000000200 */
[-C--:B------:R-:W-:Y:S06]  /*190e0*/  HMMA.16816.F32.BF16 R28, R92, R34.reuse, RZ ;  /* 0x000000225c1c723c */ /* 0x080fec00000418ff */
[----:B------:R-:W1:Y:S02]  /*190f0*/  LDSM.16.M88.4 R192, [R227] ;  /* 0x00000000e3c0783b */ /* 0x000e640000000200 */
[C---:B------:R-:W-:Y:S06]  /*19100*/  HMMA.16816.F32.BF16 R32, R96.reuse, R34, RZ ;  /* 0x000000226020723c */ /* 0x040fec00000418ff */
[----:B------:R-:W4:Y:S06]  /*19110*/  LDL.64 R236, [R1+0x40] ;  /* 0x0000400001ec7983 */ /* 0x000f2c0000100a00 */
[----:B------:R-:W4:Y:S01]  /*19120*/  LDL.64 R234, [R1+0x48] ;  /* 0x0000480001ea7983 */ /* 0x000f220000100a00 */
        /* <DEDUP_REMOVED lines=17> */
[-C--:B------:R-:W-:Y:S08]  /*19240*/  HMMA.16816.F32.BF16 R4, R176, R180.reuse, R4 ;  /* 0x000000b4b004723c */ /* 0x080ff00000041804 */
[C---:B------:R-:W-:Y:S08]  /*19250*/  HMMA.16816.F32.BF16 R8, R184.reuse, R180, R8 ;  /* 0x000000b4b808723c */ /* 0x040ff00000041808 */
[-C--:B------:R-:W-:Y:S03]  /*19260*/  HMMA.16816.F32.BF16 R12, R184, R182.reuse, R12 ;  /* 0x000000b6b80c723c */ /* 0x080fe6000004180c */
[----:B--2---:R-:W-:Y:S05]  /*19270*/  ISETP.GT.AND P0, PT, R230, R232, PT ;  /* 0x000000e8e600720c */ /* 0x004fea0003f04270 */
[C---:B------:R-:W-:Y:S01]  /*19280*/  HMMA.16816.F32.BF16 R16, R176.reuse, R182, R16 ;  /* 0x000000b6b010723c */ /* 0x040fe20000041810 */
[----:B------:R-:W2:Y:S07]  /*19290*/  LDSM.16.M88.4 R180, [R225] ;  /* 0x00000000e1b4783b */ /* 0x000eae0000000200 */
[-C--:B------:R-:W-:Y:S04]  /*192a0*/  HMMA.16816.F32.BF16 R20, R176, R188.reuse, R20 ;  /* 0x000000bcb014723c */ /* 0x080fe80000041814 */
[----:B------:R-:W-:Y:S01]  /*192b0*/  @!P0 SHF.R.S32.HI R2, RZ, 0x1f, R232 ;  /* 0x0000001fff028819 */ /* 0x000fe200000114e8 */
[----:B------:R-:W-:Y:S03]  /*192c0*/  @!P0 IMAD.WIDE.U32 R124, R232, c[0x0][0x208], RZ ;  /* 0x00008200e87c8a25 */ /* 0x000fe600078e00ff */
[C---:B------:R-:W-:Y:S04]  /*192d0*/  HMMA.16816.F32.BF16 R24, R184.reuse, R188, R24 ;  /* 0x000000bcb818723c */ /* 0x040fe80000041818 */
[----:B------:R-:W-:Y:S04]  /*192e0*/  @!P0 IMAD R2, R2, c[0x0][0x208], RZ ;  /* 0x0000820002028a24 */ /* 0x000fe800078e02ff */
[-C--:B------:R-:W-:Y:S04]  /*192f0*/  HMMA.16816.F32.BF16 R28, R184, R190.reuse, R28 ;  /* 0x000000beb81c723c */ /* 0x080fe8000004181c */
[----:B------:R-:W-:Y:S04]  /*19300*/  @!P0 IMAD R2, R232, c[0x0][0x20c], R2 ;  /* 0x00008300e8028a24 */ /* 0x000fe800078e0202 */
[C---:B------:R-:W-:Y:S01]  /*19310*/  HMMA.16816.F32.BF16 R32, R176.reuse, R190, R32 ;  /* 0x000000beb020723c */ /* 0x040fe20000041820 */
[----:B------:R-:W2:Y:S03]  /*19320*/  LDSM.16.M88.4 R188, [R224] ;  /* 0x00000000e0bc783b */ /* 0x000ea60000000200 */
[----:B---3--:R-:W-:Y:S02]  /*19330*/  @!P0 MOV R3, R203 ;  /* 0x000000cb00038202 */ /* 0x008fe40000000f00 */
[----:B------:R-:W-:Y:S02]  /*19340*/  @!P0 IADD3 R125, R125, R2, RZ ;  /* 0x000000027d7d8210 */ /* 0x000fe40007ffe0ff */
[-C--:B------:R-:W-:Y:S01]  /*19350*/  HMMA.16816.F32.BF16 R36, R176, R192.reuse, R36 ;  /* 0x000000c0b024723c */ /* 0x080fe20000041824 */
[----:B----4-:R-:W-:Y:S03]  /*19360*/  MOV R201, c[0x0][0x208] ;  /* 0x0000820000c97a02 */ /* 0x010fe60000000f00 */
[----:B------:R-:W-:Y:S02]  /*19370*/  @!P0 MOV R2, R200 ;  /* 0x000000c800028202 */ /* 0x000fe40000000f00 */
[----:B------:R-:W-:Y:S02]  /*19380*/  SHF.L.U32 R201, R201, 0x5, RZ ;  /* 0x00000005c9c97819 */ /* 0x000fe400000006ff */
[C---:B------:R-:W-:Y:S01]  /*19390*/  HMMA.16816.F32.BF16 R40, R184.reuse, R192, R40 ;  /* 0x000000c0b828723c */ /* 0x040fe20000041828 */
[----:B------:R-:W-:Y:S03]  /*193a0*/  MOV R200, 0x5 ;  /* 0x0000000500c87802 */ /* 0x000fe60000000f00 */
[----:B------:R-:W-:Y:S01]  /*193b0*/  @!P0 IMAD.WIDE.U32 R2, R124, 0x60, R2 ;  /* 0x000000607c028825 */ /* 0x000fe200078e0002 */
[----:B------:R-:W-:Y:S03]  /*193c0*/  SHF.L.U64.HI R126, R126, R200, c[0x0][0x20c] ;  /* 0x000083007e7e7619 */ /* 0x000fe600000102c8 */
[-C--:B------:R-:W-:Y:S04]  /*193d0*/  HMMA.16816.F32.BF16 R44, R184, R194.reuse, R44 ;  /* 0x000000c2b82c723c */ /* 0x080fe8000004182c */
[----:B------:R-:W-:Y:S01]  /*193e0*/  @!P0 IMAD R124, R125, 0x60, RZ ;  /* 0x000000607d7c8824 */ /* 0x000fe200078e02ff */
[----:B------:R-:W-:Y:S03]  /*193f0*/  @!P0 LEA R198, P1, R2, c[0x0][0x1f8], 0x1 ;  /* 0x00007e0002c68a11 */ /* 0x000fe600078208ff */
[C---:B------:R-:W-:Y:S04]  /*19400*/  HMMA.16816.F32.BF16 R48, R176.reuse, R194, R48 ;  /* 0x000000c2b030723c */ /* 0x040fe80000041830 */
[----:B------:R-:W-:Y:S02]  /*19410*/  @!P0 IADD3 R3, R3, R124, RZ ;  /* 0x0000007c03038210 */ /* 0x000fe40007ffe0ff */
[-C--:B------:R-:W-:Y:S02]  /*19420*/  @!P0 IADD3 R196, P2, R198, R201.reuse, RZ ;  /* 0x000000c9c6c48210 */ /* 0x080fe40007f5e0ff */
[-C--:B-1----:R-:W-:Y:S04]  /*19430*/  HMMA.16816.F32.BF16 R52, R176, R172.reuse, R52 ;  /* 0x000000acb034723c */ /* 0x082fe80000041834 */
[----:B------:R-:W-:Y:S02]  /*19440*/  @!P0 LEA.HI.X R199, R2, c[0x0][0x1fc], R3, 0x1, P1 ;  /* 0x00007f0002c78a11 */ /* 0x000fe400008f0c03 */
[-C--:B------:R-:W-:Y:S02]  /*19450*/  @!P0 IADD3 R128, P1, R196, R201.reuse, RZ ;  /* 0x000000c9c4808210 */ /* 0x080fe40007f3e0ff */
[C---:B------:R-:W-:Y:S01]  /*19460*/  HMMA.16816.F32.BF16 R56, R184.reuse, R172, R56 ;  /* 0x000000acb838723c */ /* 0x040fe20000041838 */
[----:B------:R-:W-:Y:S01]  /*19470*/  @!PT LDS RZ, [RZ] ;  /* 0x00000000fffff984 */ /* 0x000fe20000000800 */
[----:B------:R-:W-:Y:S01]  /*19480*/  @!PT LDS RZ, [RZ] ;  /* 0x00000000fffff984 */ /* 0x000fe20000000800 */
[----:B------:R-:W-:Y:S01]  /*19490*/  @!PT LDS RZ, [RZ] ;  /* 0x00000000fffff984 */ /* 0x000fe20000000800 */
[----:B------:R1:W-:Y:S03]  /*194a0*/  @!P0 LDGSTS.E.BYPASS.LTC128B.128 [R231+0x100], [R198.64], !P5 ;  /* 0x00100000c6e78fae */ /* 0x0003e6000e901d48 */
[-C--:B------:R-:W-:Y:S02]  /*194b0*/  @!P0 IADD3.X R197, R199, R126.reuse, RZ, P2, !PT ;  /* 0x0000007ec7c58210 */ /* 0x080fe400017fe4ff */
[-C--:B------:R-:W-:Y:S02]  /*194c0*/  @!P0 IADD3 R124, P3, R128, R201.reuse, RZ ;  /* 0x000000c9807c8210 */ /* 0x080fe40007f7e0ff */
[-C--:B------:R-:W-:Y:S01]  /*194d0*/  HMMA.16816.F32.BF16 R60, R184, R174.reuse, R60 ;  /* 0x000000aeb83c723c */ /* 0x080fe2000004183c */
[----:B------:R1:W-:Y:S03]  /*194e0*/  @!P0 LDGSTS.E.BYPASS.LTC128B.128 [R231+0x900], [R196.64], !P5 ;  /* 0x00900000c4e78fae */ /* 0x0003e6000e901d48 */
[-C--:B------:R-:W-:Y:S02]  /*194f0*/  @!P0 IADD3.X R129, R197, R126.reuse, RZ, P1, !PT ;  /* 0x0000007ec5818210 */ /* 0x080fe40000ffe4ff */
[-C--:B------:R-:W-:Y:S02]  /*19500*/  @!P0 IADD3 R2, P2, R124, R201.reuse, RZ ;  /* 0x000000c97c028210 */ /* 0x080fe40007f5e0ff */
[C---:B------:R-:W-:Y:S01]  /*19510*/  HMMA.16816.F32.BF16 R64, R176.reuse, R174, R64 ;  /* 0x000000aeb040723c */ /* 0x040fe20000041840 */
[----:B------:R3:W-:Y:S03]  /*19520*/  @!P0 LDGSTS.E.BYPASS.LTC128B.128 [R231+0x1100], [R128.64], !P5 ;  /* 0x0110000080e78fae */ /* 0x0007e6000e901d48 */
[-C--:B------:R-:W-:Y:S02]  /*19530*/  @!P0 IADD3.X R125, R129, R126.reuse, RZ, P3, !PT ;  /* 0x0000007e817d8210 */ /* 0x080fe40001ffe4ff */
[----:B------:R-:W-:Y:S02]  /*19540*/  @!P0 IADD3 R192, P1, R2, R201, RZ ;  /* 0x000000c902c08210 */ /* 0x000fe40007f3e0ff */
[-C--:B--2---:R-:W-:Y:S01]  /*19550*/  HMMA.16816.F32.BF16 R68, R176, R180.reuse, R68 ;  /* 0x000000b4b044723c */ /* 0x084fe20000041844 */
[----:B------:R2:W-:Y:S03]  /*19560*/  @!P0 LDGSTS.E.BYPASS.LTC128B.128 [R231+0x1900], [R124.64], !P5 ;  /* 0x019000007ce78fae */ /* 0x0005e6000e901d48 */
[-C--:B------:R-:W-:Y:S04]  /*19570*/  @!P0 IADD3.X R3, R125, R126.reuse, RZ, P2, !PT ;  /* 0x0000007e7d038210 */ /* 0x080fe800017fe4ff */
[C---:B------:R-:W-:Y:S01]  /*19580*/  HMMA.16816.F32.BF16 R72, R184.reuse, R180, R72 ;  /* 0x000000b4b848723c */ /* 0x040fe20000041848 */
[----:B------:R4:W-:Y:S03]  /*19590*/  @!P0 LDGSTS.E.BYPASS.LTC128B.128 [R231+0x2100], [R2.64], !P5 ;  /* 0x0210000002e78fae */ /* 0x0009e6000e901d48 */
[----:B------:R-:W-:Y:S04]  /*195a0*/  @!P0 IADD3.X R193, R3, R126, RZ, P1, !PT ;  /* 0x0000007e03c18210 */ /* 0x000fe80000ffe4ff */
[-C--:B------:R-:W-:Y:S01]  /*195b0*/  HMMA.16816.F32.BF16 R76, R184, R182.reuse, R76 ;  /* 0x000000b6b84c723c */ /* 0x080fe2000004184c */
[----:B------:R2:W-:Y:S02]  /*195c0*/  @!P0 LDGSTS.E.BYPASS.LTC128B.128 [R231+0x2900], [R192.64], !P5 ;  /* 0x02900000c0e78fae */ /* 0x0005e4000e901d48 */
[C---:B------:R-:W-:Y:S02]  /*195d0*/  ISETP.GT.AND P0, PT, R232.reuse, R230, PT ;  /* 0x000000e6e800720c */ /* 0x040fe40003f04270 */
[----:B------:R-:W-:Y:S03]  /*195e0*/  IADD3 R230, R232, -0x1, RZ ;  /* 0xffffffffe8e67810 */ /* 0x000fe60007ffe0ff */
[C---:B------:R-:W-:Y:S01]  /*195f0*/  HMMA.16816.F32.BF16 R80, R176.reuse, R182, R80 ;  /* 0x000000b6b050723c */ /* 0x040fe20000041850 */
[----:B-1----:R-:W-:Y:S07]  /*19600*/  LDSM.16.M88.4 R196, [R218+0x3100] ;  /* 0x00310000dac4783b */ /* 0x002fee0000000200 */
[-C--:B------:R-:W-:Y:S01]  /*19610*/  HMMA.16816.F32.BF16 R84, R176, R188.reuse, R84 ;  /* 0x000000bcb054723c */ /* 0x080fe20000041854 */
[----:B------:R-:W-:Y:S07]  /*19620*/  LDSM.16.M88.4 R200, [R220+0x8100] ;  /* 0x00810000dcc8783b */ /* 0x000fee0000000200 */
[C---:B------:R-:W-:Y:S01]  /*19630*/  HMMA.16816.F32.BF16 R88, R184.reuse, R188, R88 ;  /* 0x000000bcb858723c */ /* 0x040fe20000041858 */
[----:B------:R-:W0:Y:S07]  /*19640*/  LDGDEPBAR ;  /* 0x00000000000079af */ /* 0x000e2e0000000000 */
[-C--:B------:R-:W-:Y:S01]  /*19650*/  HMMA.16816.F32.BF16 R92, R184, R190.reuse, R92 ;  /* 0x000000beb85c723c */ /* 0x080fe2000004185c */
[----:B--2---:R-:W1:Y:S07]  /*19660*/  LDSM.16.M88.4 R192, [R220+0x6100] ;  /* 0x00610000dcc0783b */ /* 0x004e6e0000000200 */
[----:B------:R-:W-:Y:S01]  /*19670*/  HMMA.16816.F32.BF16 R96, R176, R190, R96 ;  /* 0x000000beb060723c */ /* 0x000fe20000041860 */
[----:B------:R-:W2:Y:S08]  /*19680*/  LDSM.16.M88.4 R204, [R218+0x3900] ;  /* 0x00390000dacc783b */ /* 0x000eb00000000200 */
[----:B------:R-:W2:Y:S08]  /*19690*/  LDSM.16.M88.4 R208, [R218+0x4100] ;  /* 0x00410000dad0783b */ /* 0x000eb00000000200 */
[----:B------:R-:W2:Y:S08]  /*196a0*/  LDSM.16.M88.4 R172, [R218+0x4900] ;  /* 0x00490000daac783b */ /* 0x000eb00000000200 */
[----:B------:R-:W2:Y:S01]  /*196b0*/  LDSM.16.M88.4 R176, [R218+0x5100] ;  /* 0x00510000dab0783b */ /* 0x000ea20000000200 */
[-C--:B-1----:R-:W-:Y:S07]  /*196c0*/  HMMA.16816.F32.BF16 R4, R192, R196.reuse, R4 ;  /* 0x000000c4c004723c */ /* 0x082fee0000041804 */
[----:B------:R-:W1:Y:S01]  /*196d0*/  LDSM.16.M88.4 R180, [R218+0x5900] ;  /* 0x00590000dab4783b */ /* 0x000e620000000200 */
[C---:B------:R-:W-:Y:S07]  /*196e0*/  HMMA.16816.F32.BF16 R8, R200.reuse, R196, R8 ;  /* 0x000000c4c808723c */ /* 0x040fee0000041808 */
[----:B------:R-:W-:Y:S01]  /*196f0*/  LDSM.16.M88.4 R184, [R221+0x6100] ;  /* 0x00610000ddb8783b */ /* 0x000fe20000000200 */
[-C--:B------:R-:W-:Y:S07]  /*19700*/  HMMA.16816.F32.BF16 R12, R200, R198.reuse, R12 ;  /* 0x000000c6c80c723c */ /* 0x080fee000004180c */
[----:B------:R-:W1:Y:S01]  /*19710*/  LDSM.16.M88.4 R188, [R217] ;  /* 0x00000000d9bc783b */ /* 0x000e620000000200 */
[C---:B------:R-:W-:Y:S07]  /*19720*/  HMMA.16816.F32.BF16 R16, R192.reuse, R198, R16 ;  /* 0x000000c6c010723c */ /* 0x040fee0000041810 */
[----:B------:R-:W-:Y:S01]  /*19730*/  LDSM.16.M88.4 R196, [R217+0x800] ;  /* 0x00080000d9c4783b */ /* 0x000fe20000000200 */
[-C--:B--2---:R-:W-:Y:S08]  /*19740*/  HMMA.16816.F32.BF16 R20, R192, R204.reuse, R20 ;  /* 0x000000ccc014723c */ /* 0x084ff00000041814 */
        /* <DEDUP_REMOVED lines=18> */
[----:B------:R-:W2:Y:S07]  /*19870*/  LDSM.16.M88.4 R176, [R217+0x2000] ;  /* 0x00200000d9b0783b */ /* 0x000eae0000000200 */
[-C--:B-1----:R-:W-:Y:S08]  /*19880*/  HMMA.16816.F32.BF16 R84, R192, R180.reuse, R84 ;  /* 0x000000b4c054723c */ /* 0x082ff00000041854 */
[C---:B------:R-:W-:Y:S08]  /*19890*/  HMMA.16816.F32.BF16 R88, R200.reuse, R180, R88 ;  /* 0x000000b4c858723c */ /* 0x040ff00000041858 */
[-C--:B------:R-:W-:Y:S08]  /*198a0*/  HMMA.16816.F32.BF16 R92, R200, R182.reuse, R92 ;  /* 0x000000b6c85c723c */ /* 0x080ff0000004185c */
[----:B------:R-:W-:Y:S01]  /*198b0*/  HMMA.16816.F32.BF16 R96, R192, R182, R96 ;  /* 0x000000b6c060723c */ /* 0x000fe20000041860 */
[----:B------:R-:W1:Y:S01]  /*198c0*/  LDSM.16.M88.4 R180, [R217+0x2800] ;  /* 0x00280000d9b4783b */ /* 0x000e620000000200 */
[----:B------:R-:W-:Y:S06]  /*198d0*/  DEPBAR.LE SB0, 0x0 ;  /* 0x000080000000791a */ /* 0x000fec0000000000 */
[-C--:B------:R-:W-:Y:S01]  /*198e0*/  HMMA.16816.F32.BF16 R4, R184, R188.reuse, R4 ;  /* 0x000000bcb804723c */ /* 0x080fe20000041804 */
[----:B------:R-:W-:Y:S07]  /*198f0*/  BAR.SYNC.DEFER_BLOCKING 0x0 ;  /* 0x0000000000007b1d */ /* 0x000fee0000010000 */
[C---:B--2---:R-:W-:Y:S08]  /*19900*/  HMMA.16816.F32.BF16 R8, R172.reuse, R188, R8 ;  /* 0x000000bcac08723c */ /* 0x044ff00000041808 */
[-C--:B------:R-:W-:Y:S08]  /*19910*/  HMMA.16816.F32.BF16 R12, R172, R190.reuse, R12 ;  /* 0x000000beac0c723c */ /* 0x080ff0000004180c */
[C---:B------:R-:W-:Y:S04]  /*19920*/  HMMA.16816.F32.BF16 R16, R184.reuse, R190, R16 ;  /* 0x000000beb810723c */ /* 0x040fe80000041810 */
[----:B----4-:R-:W-:Y:S02]  /*19930*/  FMNMX.FTZ R2, R4, R0, !PT ;  /* 0x0000000004027209 */ /* 0x010fe40007810000 */
        /* <DEDUP_REMOVED lines=80> */
[----:B---3--:R-:W1:Y:S01]  /*19e40*/  SHFL.BFLY PT, R129, R126, 0x2, 0x1f ;  /* 0x0c401f007e817f89 */ /* 0x008e6200000e0000 */
        /* <DEDUP_REMOVED lines=30> */
[----:B------:R-:W-:Y:S02]  /*1a030*/  FMNMX.FTZ R124, R47, R124, !PT ;  /* 0x0000007c2f7c7209 */ /* 0x000fe40007810000 */
[----:B--2---:R-:W-:Y:S02]  /*1a040*/  FMNMX.FTZ R3, R3, R125, !PT ;  /* 0x0000007d03037209 */ /* 0x004fe40007810000 */
[----:B------:R-:W-:Y:S03]  /*1a050*/  FMNMX.FTZ R124, R58, R124, !PT ;  /* 0x0000007c3a7c7209 */ /* 0x000fe60007810000 */
[----:B------:R-:W1:Y:S01]  /*1a060*/  SHFL.BFLY PT, R172, R3, 0x1, 0x1f ;  /* 0x0c201f0003ac7f89 */ /* 0x000e6200000e0000 */
[----:B------:R-:W-:Y:S02]  /*1a070*/  FMNMX.FTZ R124, R59, R124, !PT ;  /* 0x0000007c3b7c7209 */ /* 0x000fe40007810000 */
[----:B---3--:R-:W-:Y:S01]  /*1a080*/  FMNMX.FTZ R125, R2, R128, !PT ;  /* 0x00000080027d7209 */ /* 0x008fe20007810000 */
[----:B------:R-:W-:Y:S01]  /*1a090*/  FMUL.FTZ R2, R0, c[0x0][0x2d0] ;  /* 0x0000b40000027a20 */ /* 0x000fe20000410000 */
[----:B------:R-:W-:Y:S03]  /*1a0a0*/  FMNMX.FTZ R124, R62, R124, !PT ;  /* 0x0000007c3e7c7209 */ /* 0x000fe60007810000 */
[----:B------:R2:W3:Y:S01]  /*1a0b0*/  MUFU.EX2 R129, R2 ;  /* 0x0000000200817308 */ /* 0x0004e20000000800 */
[----:B------:R-:W-:Y:S01]  /*1a0c0*/  FMNMX.FTZ R124, R63, R124, !PT ;  /* 0x0000007c3f7c7209 */ /* 0x000fe20007810000 */
[----:B------:R-:W-:Y:S03]  /*1a0d0*/  FMUL.FTZ R176, R125, c[0x0][0x2d0] ;  /* 0x0000b4007db07a20 */ /* 0x000fe60000410000 */
[----:B------:R-:W-:Y:S01]  /*1a0e0*/  FMNMX.FTZ R124, R74, R124, !PT ;  /* 0x0000007c4a7c7209 */ /* 0x000fe20007810000 */
[--C-:B------:R-:W-:Y:S02]  /*1a0f0*/  FFMA.FTZ R6, R6, c[0x0][0x2d0], -R176.reuse ;  /* 0x0000b40006067a23 */ /* 0x100fe400000108b0 */
[--C-:B------:R-:W-:Y:S01]  /*1a100*/  FFMA.FTZ R22, R22, c[0x0][0x2d0], -R176.reuse ;  /* 0x0000b40016167a23 */ /* 0x100fe200000108b0 */
[----:B------:R-:W-:Y:S01]  /*1a110*/  FMNMX.FTZ R124, R75, R124, !PT ;  /* 0x0000007c4b7c7209 */ /* 0x000fe20007810000 */
[----:B------:R4:W-:Y:S01]  /*1a120*/  MUFU.EX2 R242, R6 ;  /* 0x0000000600f27308 */ /* 0x0009e20000000800 */
[--C-:B------:R-:W-:Y:S02]  /*1a130*/  FFMA.FTZ R7, R7, c[0x0][0x2d0], -R176.reuse ;  /* 0x0000b40007077a23 */ /* 0x100fe400000108b0 */
        /* <DEDUP_REMOVED lines=8> */
[----:B--2---:R-:W-:Y:S01]  /*1a1c0*/  FADD.FTZ R2, -R125, R127 ;  /* 0x0000007f7d027221 */ /* 0x004fe20000010100 */
[----:B------:R-:W-:Y:S01]  /*1a1d0*/  FMNMX.FTZ R0, R91, R124, !PT ;  /* 0x0000007c5b007209 */ /* 0x000fe20007810000 */
[--C-:B------:R-:W-:Y:S01]  /*1a1e0*/  FFMA.FTZ R19, R19, c[0x0][0x2d0], -R176.reuse ;  /* 0x0000b40013137a23 */ /* 0x100fe200000108b0 */
[----:B-1----:R-:W-:Y:S01]  /*1a1f0*/  FMNMX.FTZ R124, R3, R172, !PT ;  /* 0x000000ac037c7209 */ /* 0x002fe20007810000 */
[----:B------:R-:W-:Y:S01]  /*1a200*/  FMUL.FTZ R2, R2, c[0x0][0x2d0] ;  /* 0x0000b40002027a20 */ /* 0x000fe20000410000 */
[----:B------:R-:W-:Y:S01]  /*1a210*/  FMNMX.FTZ R0, R94, R0, !PT ;  /* 0x000000005e007209 */ /* 0x000fe20007810000 */
[----:B------:R-:W-:Y:S01]  /*1a220*/  MUFU.EX2 R236, R23 ;  /* 0x0000001700ec7308 */ /* 0x000fe20000000800 */
[--C-:B------:R-:W-:Y:S02]  /*1a230*/  FFMA.FTZ R34, R34, c[0x0][0x2d0], -R176.reuse ;  /* 0x0000b40022227a23 */ /* 0x100fe400000108b0 */
[----:B------:R-:W-:Y:S01]  /*1a240*/  FFMA.FTZ R35, R35, c[0x0][0x2d0], -R176 ;  /* 0x0000b40023237a23 */ /* 0x000fe200000108b0 */
[----:B------:R-:W-:Y:S01]  /*1a250*/  FMNMX.FTZ R0, R95, R0, !PT ;  /* 0x000000005f007209 */ /* 0x000fe20007810000 */
[C---:B---3--:R-:W-:Y:S01]  /*1a260*/  FMUL.FTZ R100, R129.reuse, R100 ;  /* 0x0000006481647220 */ /* 0x048fe20000410000 */
[----:B----4-:R-:W-:Y:S01]  /*1a270*/  @P0 SHF.R.S32.HI R6, RZ, 0x1f, R230 ;  /* 0x0000001fff060819 */ /* 0x010fe200000114e6 */
[C---:B------:R-:W-:Y:S02]  /*1a280*/  FMUL.FTZ R101, R129.reuse, R101 ;  /* 0x0000006581657220 */ /* 0x040fe40000410000 */
[C---:B------:R-:W-:Y:S01]  /*1a290*/  FMUL.FTZ R112, R129.reuse, R112 ;  /* 0x0000007081707220 */ /* 0x040fe20000410000 */
[----:B------:R1:W2:Y:S01]  /*1a2a0*/  MUFU.EX2 R128, R2 ;  /* 0x0000000200807308 */ /* 0x0002a20000000800 */
[----:B------:R-:W3:Y:S01]  /*1a2b0*/  SHFL.BFLY PT, R3, R0, 0x2, 0x1f ;  /* 0x0c401f0000037f89 */ /* 0x000ee200000e0000 */
[----:B------:R-:W-:Y:S01]  /*1a2c0*/  @P0 IMAD R6, R6, c[0x0][0x1e0], RZ ;  /* 0x0000780006060a24 */ /* 0x000fe200078e02ff */
[----:B------:R-:W-:Y:S01]  /*1a2d0*/  @P0 MOV R7, R237 ;  /* 0x000000ed00070202 */ /* 0x000fe20000000f00 */
[C---:B------:R-:W-:Y:S02]  /*1a2e0*/  FMUL.FTZ R113, R129.reuse, R113 ;  /* 0x0000007181717220 */ /* 0x040fe40000410000 */
[----:B------:R-:W-:Y:S02]  /*1a2f0*/  @P0 IMAD R6, R230, c[0x0][0x1e4], R6 ;  /* 0x00007900e6060a24 */ /* 0x000fe400078e0206 */
[C---:B------:R-:W-:Y:S02]  /*1a300*/  FMUL.FTZ R120, R129.reuse, R120 ;  /* 0x0000007881787220 */ /* 0x040fe40000410000 */
[----:B------:R-:W-:Y:S01]  /*1a310*/  MUFU.EX2 R237, R22 ;  /* 0x0000001600ed7308 */ /* 0x000fe20000000800 */
[----:B------:R-:W-:Y:S02]  /*1a320*/  FMUL.FTZ R121, R129, R121 ;  /* 0x0000007981797220 */ /* 0x000fe40000410000 */
[--C-:B------:R-:W-:Y:S02]  /*1a330*/  FFMA.FTZ R54, R54, c[0x0][0x2d0], -R176.reuse ;  /* 0x0000b40036367a23 */ /* 0x100fe400000108b0 */
[--C-:B------:R-:W-:Y:S02]  /*1a340*/  FFMA.FTZ R55, R55, c[0x0][0x2d0], -R176.reuse ;  /* 0x0000b40037377a23 */ /* 0x100fe400000108b0 */
[--C-:B------:R-:W-:Y:S02]  /*1a350*/  FFMA.FTZ R38, R38, c[0x0][0x2d0], -R176.reuse ;  /* 0x0000b40026267a23 */ /* 0x100fe400000108b0 */
[--C-:B------:R-:W-:Y:S01]  /*1a360*/  FFMA.FTZ R39, R39, c[0x0][0x2d0], -R176.reuse ;  /* 0x0000b40027277a23 */ /* 0x100fe200000108b0 */
[----:B------:R2:W-:Y:S01]  /*1a370*/  MUFU.EX2 R250, R18 ;  /* 0x0000001200fa7308 */ /* 0x0005e20000000800 */
[--C-:B------:R-:W-:Y:S02]  /*1a380*/  FFMA.FTZ R50, R50, c[0x0][0x2d0], -R176.reuse ;  /* 0x0000b40032327a23 */ /* 0x100fe400000108b0 */
[----:B------:R-:W-:Y:S02]  /*1a390*/  FFMA.FTZ R51, R51, c[0x0][0x2d0], -R176 ;  /* 0x0000b40033337a23 */ /* 0x000fe400000108b0 */
[----:B-1----:R-:W-:Y:S01]  /*1a3a0*/  FADD.FTZ R2, -R124, R130 ;  /* 0x000000827c027221 */ /* 0x002fe20000010100 */
[----:B---3--:R-:W-:Y:S01]  /*1a3b0*/  FMNMX.FTZ R0, R0, R3, !PT ;  /* 0x0000000300007209 */ /* 0x008fe20007810000 */
[----:B------:R-:W-:Y:S02]  /*1a3c0*/  FMUL.FTZ R130, R126, c[0x0][0x2d0] ;  /* 0x0000b4007e827a20 */ /* 0x000fe40000410000 */
[----:B------:R-:W-:Y:S01]  /*1a3d0*/  FMUL.FTZ R2, R2, c[0x0][0x2d0] ;  /* 0x0000b40002027a20 */ /* 0x000fe20000410000 */
[----:B------:R1:W-:Y:S01]  /*1a3e0*/  MUFU.EX2 R252, R19 ;  /* 0x0000001300fc7308 */ /* 0x0003e20000000800 */
[--C-:B------:R-:W-:Y:S02]  /*1a3f0*/  FFMA.FTZ R20, R20, c[0x0][0x2d0], -R130.reuse ;  /* 0x0000b40014147a23 */ /* 0x100fe40000010882 */
[--C-:B------:R-:W-:Y:S02]  /*1a400*/  FFMA.FTZ R21, R21, c[0x0][0x2d0], -R130.reuse ;  /* 0x0000b40015157a23 */ /* 0x100fe40000010882 */
[--C-:B------:R-:W-:Y:S02]  /*1a410*/  FFMA.FTZ R64, R64, c[0x0][0x2d0], -R130.reuse ;  /* 0x0000b40040407a23 */ /* 0x100fe40000010882 */
[--C-:B------:R-:W-:Y:S02]  /*1a420*/  FFMA.FTZ R65, R65, c[0x0][0x2d0], -R130.reuse ;  /* 0x0000b40041417a23 */ /* 0x100fe40000010882 */
[--C-:B------:R-:W-:Y:S01]  /*1a430*/  FFMA.FTZ R16, R16, c[0x0][0x2d0], -R130.reuse ;  /* 0x0000b40010107a23 */ /* 0x100fe20000010882 */
[----:B------:R3:W4:Y:S01]  /*1a440*/  MUFU.EX2 R127, R2 ;  /* 0x00000002007f7308 */ /* 0x0007220000000800 */
[--C-:B------:R-:W-:Y:S02]  /*1a450*/  FFMA.FTZ R4, R4, c[0x0][0x2d0], -R130.reuse ;  /* 0x0000b40004047a23 */ /* 0x100fe40000010882 */
[--C-:B------:R-:W-:Y:S02]  /*1a460*/  FFMA.FTZ R5, R5, c[0x0][0x2d0], -R130.reuse ;  /* 0x0000b40005057a23 */ /* 0x100fe40000010882 */
[----:B--2---:R-:W-:Y:S02]  /*1a470*/  FMUL.FTZ R18, R128, R146 ;  /* 0x0000009280127220 */ /* 0x004fe40000410000 */
[--C-:B------:R-:W-:Y:S02]  /*1a480*/  FFMA.FTZ R17, R17, c[0x0][0x2d0], -R130.reuse ;  /* 0x0000b40011117a23 */ /* 0x100fe40000010882 */
[--C-:B------:R-:W-:Y:S01]  /*1a490*/  FFMA.FTZ R32, R32, c[0x0][0x2d0], -R130.reuse ;  /* 0x0000b40020207a23 */ /* 0x100fe20000010882 */
[----:B------:R-:W-:Y:S01]  /*1a4a0*/  MUFU.EX2 R247, R4 ;  /* 0x0000000400f77308 */ /* 0x000fe20000000800 */
[--C-:B------:R-:W-:Y:S02]  /*1a4b0*/  FFMA.FTZ R33, R33, c[0x0][0x2d0], -R130.reuse ;  /* 0x0000b40021217a23 */ /* 0x100fe40000010882 */
[C---:B------:R-:W-:Y:S02]  /*1a4c0*/  FMUL.FTZ R102, R128.reuse, R102 ;  /* 0x0000006680667220 */ /* 0x040fe40000410000 */
[C---:B-1----:R-:W-:Y:S02]  /*1a4d0*/  FMUL.FTZ R19, R128.reuse, R147 ;  /* 0x0000009380137220 */ /* 0x042fe40000410000 */
[C---:B------:R-:W-:Y:S02]  /*1a4e0*/  FMUL.FTZ R103, R128.reuse, R103 ;  /* 0x0000006780677220 */ /* 0x040fe40000410000 */
[C---:B------:R-:W-:Y:S01]  /*1a4f0*/  FMUL.FTZ R114, R128.reuse, R114 ;  /* 0x0000007280727220 */ /* 0x040fe20000410000 */
[----:B------:R-:W-:Y:S01]  /*1a500*/  MUFU.EX2 R244, R20 ;  /* 0x0000001400f47308 */ /* 0x000fe20000000800 */
[C---:B------:R-:W-:Y:S02]  /*1a510*/  FMUL.FTZ R115, R128.reuse, R115 ;  /* 0x0000007380737220 */ /* 0x040fe40000410000 */
[C---:B------:R-:W-:Y:S01]  /*1a520*/  FMUL.FTZ R122, R128.reuse, R122 ;  /* 0x0000007a807a7220 */ /* 0x040fe20000410000 */
[----:B---3--:R-:W1:Y:S01]  /*1a530*/  SHFL.BFLY PT, R2, R0, 0x1, 0x1f ;  /* 0x0c201f0000027f89 */ /* 0x008e6200000e0000 */
[C---:B----4-:R-:W-:Y:S02]  /*1a540*/  FMUL.FTZ R104, R127.reuse, R104 ;  /* 0x000000687f687220 */ /* 0x050fe40000410000 */
[C---:B------:R-:W-:Y:S02]  /*1a550*/  FMUL.FTZ R105, R127.reuse, R105 ;  /* 0x000000697f697220 */ /* 0x040fe40000410000 */
[C---:B------:R-:W-:Y:S01]  /*1a560*/  FMUL.FTZ R108, R127.reuse, R108 ;  /* 0x0000006c7f6c7220 */ /* 0x040fe20000410000 */
[----:B------:R-:W-:Y:S01]  /*1a570*/  MUFU.EX2 R249, R5 ;  /* 0x0000000500f97308 */ /* 0x000fe20000000800 */
[C---:B------:R-:W-:Y:S02]  /*1a580*/  FMUL.FTZ R109, R127.reuse, R109 ;  /* 0x0000006d7f6d7220 */ /* 0x040fe40000410000 */
[C---:B------:R-:W-:Y:S02]  /*1a590*/  FMUL.FTZ R116, R127.reuse, R116 ;  /* 0x000000747f747220 */ /* 0x040fe40000410000 */
[----:B------:R-:W-:Y:S02]  /*1a5a0*/  FMUL.FTZ R117, R127, R117 ;  /* 0x000000757f757220 */ /* 0x000fe40000410000 */
[----:B------:R-:W-:Y:S02]  /*1a5b0*/  FMUL.FTZ R123, R128, R123 ;  /* 0x0000007b807b7220 */ /* 0x000fe40000410000 */
[--C-:B------:R-:W-:Y:S01]  /*1a5c0*/  FFMA.FTZ R52, R52, c[0x0][0x2d0], -R130.reuse ;  /* 0x0000b40034347a23 */ /* 0x100fe20000010882 */
[----:B------:R-:W-:Y:S01]  /*1a5d0*/  MUFU.EX2 R243, R21 ;  /* 0x0000001500f37308 */ /* 0x000fe20000000800 */
[--C-:B------:R-:W-:Y:S02]  /*1a5e0*/  FFMA.FTZ R53, R53, c[0x0][0x2d0], -R130.reuse ;  /* 0x0000b40035357a23 */ /* 0x100fe40000010882 */
[--C-:B------:R-:W-:Y:S02]  /*1a5f0*/  FFMA.FTZ R36, R36, c[0x0][0x2d0], -R130.reuse ;  /* 0x0000b40024247a23 */ /* 0x100fe40000010882 */
[--C-:B------:R-:W-:Y:S02]  /*1a600*/  FFMA.FTZ R37, R37, c[0x0][0x2d0], -R130.reuse ;  /* 0x0000b40025257a23 */ /* 0x100fe40000010882 */
[--C-:B------:R-:W-:Y:S01]  /*1a610*/  FFMA.FTZ R48, R48, c[0x0][0x2d0], -R130.reuse ;  /* 0x0000b40030307a23 */ /* 0x100fe20000010882 */
[----:B-1----:R-:W-:Y:S01]  /*1a620*/  FMNMX.FTZ R3, R0, R2, !PT ;  /* 0x0000000200037209 */ /* 0x002fe20007810000 */
[--C-:B------:R-:W-:Y:S01]  /*1a630*/  FFMA.FTZ R49, R49, c[0x0][0x2d0], -R130.reuse ;  /* 0x0000b40031317a23 */ /* 0x100fe20000010882 */
[----:B------:R1:W-:Y:S01]  /*1a640*/  MUFU.EX2 R251, R16 ;  /* 0x0000001000fb7308 */ /* 0x0003e20000000800 */
[----:B------:R-:W-:Y:S02]  /*1a650*/  FFMA.FTZ R97, R97, c[0x0][0x2d0], -R130 ;  /* 0x0000b40061617a23 */ /* 0x000fe40000010882 */
[C---:B------:R-:W-:Y:S02]  /*1a660*/  FADD.FTZ R0, -R3.reuse, R131 ;  /* 0x0000008303007221 */ /* 0x040fe40000010100 */
[----:B------:R-:W-:Y:S02]  /*1a670*/  FMUL.FTZ R131, R124, c[0x0][0x2d0] ;  /* 0x0000b4007c837a20 */ /* 0x000fe40000410000 */
[----:B------:R-:W-:Y:S02]  /*1a680*/  FMUL.FTZ R2, R3, c[0x0][0x2d0] ;  /* 0x0000b40003027a20 */ /* 0x000fe40000410000 */
        /* <DEDUP_REMOVED lines=16> */
[----:B--2---:R-:W-:Y:S02]  /*1a790*/  FMUL.FTZ R17, R129, R145 ;  /* 0x0000009181117220 */ /* 0x004fe40000410000 */
[--C-:B------:R-:W-:Y:S02]  /*1a7a0*/  FFMA.FTZ R57, R57, c[0x0][0x2d0], -R131.reuse ;  /* 0x0000b40039397a23 */ /* 0x100fe40000010883 */
[--C-:B------:R-:W-:Y:S01]  /*1a7b0*/  FFMA.FTZ R58, R58, c[0x0][0x2d0], -R2.reuse ;  /* 0x0000b4003a3a7a23 */ /* 0x100fe20000010802 */
[----:B------:R2:W-:Y:S01]  /*1a7c0*/  MUFU.EX2 R246, R12 ;  /* 0x0000000c00f67308 */ /* 0x0005e20000000800 */
[--C-:B------:R-:W-:Y:S02]  /*1a7d0*/  FFMA.FTZ R59, R59, c[0x0][0x2d0], -R2.reuse ;  /* 0x0000b4003b3b7a23 */ /* 0x100fe40000010802 */
[--C-:B------:R-:W-:Y:S01]  /*1a7e0*/  FFMA.FTZ R60, R60, c[0x0][0x2d0], -R131.reuse ;  /* 0x0000b4003c3c7a23 */ /* 0x100fe20000010883 */
[----:B---3--:R-:W-:Y:S01]  /*1a7f0*/  @P0 SHF.L.U32 R13, R233, 0x5, RZ ;  /* 0x00000005e90d0819 */ /* 0x008fe200000006ff */
[--C-:B------:R-:W-:Y:S02]  /*1a800*/  FFMA.FTZ R61, R61, c[0x0][0x2d0], -R131.reuse ;  /* 0x0000b4003d3d7a23 */ /* 0x100fe40000010883 */
[--C-:B------:R-:W-:Y:S02]  /*1a810*/  FFMA.FTZ R62, R62, c[0x0][0x2d0], -R2.reuse ;  /* 0x0000b4003e3e7a23 */ /* 0x100fe40000010802 */
[--C-:B------:R-:W-:Y:S01]  /*1a820*/  FFMA.FTZ R63, R63, c[0x0][0x2d0], -R2.reuse ;  /* 0x0000b4003f3f7a23 */ /* 0x100fe20000010802 */
[----:B------:R3:W-:Y:S01]  /*1a830*/  MUFU.EX2 R240, R33 ;  /* 0x0000002100f07308 */ /* 0x0007e20000000800 */
[--C-:B------:R-:W-:Y:S02]  /*1a840*/  FFMA.FTZ R11, R11, c[0x0][0x2d0], -R2.reuse ;  /* 0x0000b4000b0b7a23 */ /* 0x100fe40000010802 */
[--C-:B------:R-:W-:Y:S02]  /*1a850*/  FFMA.FTZ R14, R14, c[0x0][0x2d0], -R2.reuse ;  /* 0x0000b4000e0e7a23 */ /* 0x100fe40000010802 */
[----:B-1----:R-:W-:Y:S02]  /*1a860*/  FMUL.FTZ R32, R129, R160 ;  /* 0x000000a081207220 */ /* 0x002fe40000410000 */
[----:B------:R-:W-:Y:S03]  /*1a870*/  @P0 IMAD.WIDE.U32 R4, R230, c[0x0][0x1e0], RZ ;  /* 0x00007800e6040a25 */ /* 0x000fe600078e00ff */
[----:B------:R1:W-:Y:S01]  /*1a880*/  MUFU.EX2 R181, R10 ;  /* 0x0000000a00b57308 */ /* 0x0003e20000000800 */
[--C-:B------:R-:W-:Y:S01]  /*1a890*/  FFMA.FTZ R15, R15, c[0x0][0x2d0], -R2.reuse ;  /* 0x0000b4000f0f7a23 */ /* 0x100fe20000010802 */
[----:B------:R-:W-:Y:S01]  /*1a8a0*/  @P0 IADD3 R5, R5, R6, RZ ;  /* 0x0000000605050210 */ /* 0x000fe20007ffe0ff */
[--C-:B------:R-:W-:Y:S01]  /*1a8b0*/  FFMA.FTZ R8, R8, c[0x0][0x2d0], -R131.reuse ;  /* 0x0000b40008087a23 */ /* 0x100fe20000010883 */
[----:B------:R-:W-:Y:S01]  /*1a8c0*/  @P0 MOV R6, R234 ;  /* 0x000000ea00060202 */ /* 0x000fe20000000f00 */
[--C-:B------:R-:W-:Y:S01]  /*1a8d0*/  FFMA.FTZ R25, R25, c[0x0][0x2d0], -R131.reuse ;  /* 0x0000b40019197a23 */ /* 0x100fe20000010883 */
[----:B------:R-:W-:Y:S01]  /*1a8e0*/  MOV R234, 0x5 ;  /* 0x0000000500ea7802 */ /* 0x000fe20000000f00 */
[----:B------:R-:W-:Y:S02]  /*1a8f0*/  FFMA.FTZ R9, R9, c[0x0][0x2d0], -R131 ;  /* 0x0000b40009097a23 */ /* 0x000fe40000010883 */
[----:B------:R-:W-:Y:S01]  /*1a900*/  FFMA.FTZ R26, R26, c[0x0][0x2d0], -R2 ;  /* 0x0000b4001a1a7a23 */ /* 0x000fe20000010802 */
[----:B------:R-:W-:Y:S01]  /*1a910*/  MUFU.EX2 R183, R14 ;  /* 0x0000000e00b77308 */ /* 0x000fe20000000800 */
[----:B------:R-:W-:Y:S01]  /*1a920*/  @P0 IMAD.WIDE.U32 R6, R4, 0x60, R6 ;  /* 0x0000006004060825 */ /* 0x000fe200078e0006 */
[----:B--2---:R-:W-:Y:S03]  /*1a930*/  @P0 SHF.L.U64.HI R12, R233, R234, c[0x0][0x1e4] ;  /* 0x00007900e90c0619 */ /* 0x004fe600000102ea */
[----:B---3--:R-:W-:Y:S01]  /*1a940*/  FMUL.FTZ R33, R129, R161 ;  /* 0x000000a181217220 */ /* 0x008fe20000410000 */
[----:B------:R-:W-:Y:S01]  /*1a950*/  @P0 LEA R4, P1, R6, c[0x0][0x1c8], 0x1 ;  /* 0x0000720006040a11 */ /* 0x000fe200078208ff */
[--C-:B------:R-:W-:Y:S02]  /*1a960*/  FFMA.FTZ R27, R27, c[0x0][0x2d0], -R2.reuse ;  /* 0x0000b4001b1b7a23 */ /* 0x100fe40000010802 */
[--C-:B------:R-:W-:Y:S01]  /*1a970*/  FFMA.FTZ R28, R28, c[0x0][0x2d0], -R131.reuse ;  /* 0x0000b4001c1c7a23 */ /* 0x100fe20000010883 */
[----:B------:R2:W-:Y:S01]  /*1a980*/  MUFU.EX2 R182, R11 ;  /* 0x0000000b00b67308 */ /* 0x0005e20000000800 */
[----:B------:R-:W-:Y:S02]  /*1a990*/  @P0 IMAD R5, R5, 0x60, RZ ;  /* 0x0000006005050824 */ /* 0x000fe400078e02ff */
[----:B------:R-:W-:Y:S01]  /*1a9a0*/  FFMA.FTZ R29, R29, c[0x0][0x2d0], -R131 ;  /* 0x0000b4001d1d7a23 */ /* 0x000fe20000010883 */
[----:B-1----:R-:W-:Y:S01]  /*1a9b0*/  @P0 IADD3 R10, P2, R13, R4, RZ ;  /* 0x000000040d0a0210 */ /* 0x002fe20007f5e0ff */
[----:B------:R-:W-:Y:S01]  /*1a9c0*/  FMUL.FTZ R0, R0, c[0x0][0x2d0] ;  /* 0x0000b40000007a20 */ /* 0x000fe20000410000 */
[----:B------:R-:W-:Y:S01]  /*1a9d0*/  @P0 IADD3 R5, R7, R5, RZ ;  /* 0x0000000507050210 */ /* 0x000fe20007ffe0ff */
[----:B------:R-:W-:Y:S02]  /*1a9e0*/  FFMA.FTZ R30, R30, c[0x0][0x2d0], -R2 ;  /* 0x0000b4001e1e7a23 */ /* 0x000fe40000010802 */
[----:B------:R-:W-:Y:S01]  /*1a9f0*/  FFMA.FTZ R99, R99, c[0x0][0x2d0], -R176 ;  /* 0x0000b40063637a23 */ /* 0x000fe200000108b0 */
[----:B------:R-:W-:Y:S01]  /*1aa00*/  MUFU.EX2 R184, R15 ;  /* 0x0000000f00b87308 */ /* 0x000fe20000000800 */
[----:B------:R-:W-:Y:S01]  /*1aa10*/  @P0 LEA.HI.X R5, R6, c[0x0][0x1cc], R5, 0x1, P1 ;  /* 0x0000730006050a11 */ /* 0x000fe200008f0c05 */
[--C-:B------:R-:W-:Y:S02]  /*1aa20*/  FFMA.FTZ R93, R93, c[0x0][0x2d0], -R131.reuse ;  /* 0x0000b4005d5d7a23 */ /* 0x100fe40000010883 */
[--C-:B------:R-:W-:Y:S02]  /*1aa30*/  FFMA.FTZ R24, R24, c[0x0][0x2d0], -R131.reuse ;  /* 0x0000b40018187a23 */ /* 0x100fe40000010883 */
[----:B------:R1:W-:Y:S01]  /*1aa40*/  @P0 LDGSTS.E.BYPASS.LTC128B.128 [R231+0x3100], [R4.64], !P5 ;  /* 0x0310000004e70fae */ /* 0x0003e2000e901d48 */
[----:B------:R-:W-:Y:S02]  /*1aa50*/  FFMA.FTZ R31, R31, c[0x0][0x2d0], -R2 ;  /* 0x0000b4001f1f7a23 */ /* 0x000fe40000010802 */
[--C-:B------:R-:W-:Y:S01]  /*1aa60*/  FFMA.FTZ R68, R68, c[0x0][0x2d0], -R130.reuse ;  /* 0x0000b40044447a23 */ /* 0x100fe20000010882 */
[----:B------:R3:W-:Y:S01]  /*1aa70*/  MUFU.EX2 R238, R8 ;  /* 0x0000000800ee7308 */ /* 0x0007e20000000800 */
[--C-:B------:R-:W-:Y:S02]  /*1aa80*/  FFMA.FTZ R69, R69, c[0x0][0x2d0], -R130.reuse ;  /* 0x0000b40045457a23 */ /* 0x100fe40000010882 */
[--C-:B------:R-:W-:Y:S01]  /*1aa90*/  FFMA.FTZ R80, R80, c[0x0][0x2d0], -R130.reuse ;  /* 0x0000b40050507a23 */ /* 0x100fe20000010882 */
[----:B--2---:R-:W-:Y:S01]  /*1aaa0*/  @P0 IADD3.X R11, R12, R5, RZ, P2, !PT ;  /* 0x000000050c0b0210 */ /* 0x004fe200017fe4ff */
[----:B------:R-:W-:Y:S02]  /*1aab0*/  FFMA.FTZ R81, R81, c[0x0][0x2d0], -R130 ;  /* 0x0000b40051517a23 */ /* 0x000fe40000010882 */
[--C-:B------:R-:W-:Y:S02]  /*1aac0*/  FFMA.FTZ R70, R70, c[0x0][0x2d0], -R176.reuse ;  /* 0x0000b40046467a23 */ /* 0x100fe400000108b0 */
[----:B------:R2:W-:Y:S01]  /*1aad0*/  @P0 LDGSTS.E.BYPASS.LTC128B.128 [R231+0x3900], [R10.64], !P5 ;  /* 0x039000000ae70fae */ /* 0x0005e2000e901d48 */
[----:B------:R4:W-:Y:S01]  /*1aae0*/  MUFU.EX2 R239, R9 ;  /* 0x0000000900ef7308 */ /* 0x0009e20000000800 */
[--C-:B------:R-:W-:Y:S02]  /*1aaf0*/  FFMA.FTZ R71, R71, c[0x0][0x2d0], -R176.reuse ;  /* 0x0000b40047477a23 */ /* 0x100fe400000108b0 */
[--C-:B------:R-:W-:Y:S02]  /*1ab00*/  FFMA.FTZ R82, R82, c[0x0][0x2d0], -R176.reuse ;  /* 0x0000b40052527a23 */ /* 0x100fe400000108b0 */
[----:B------:R-:W-:Y:S02]  /*1ab10*/  FFMA.FTZ R83, R83, c[0x0][0x2d0], -R176 ;  /* 0x0000b40053537a23 */ /* 0x000fe400000108b0 */
[--C-:B------:R-:W-:Y:S02]  /*1ab20*/  FFMA.FTZ R74, R74, c[0x0][0x2d0], -R2.reuse ;  /* 0x0000b4004a4a7a23 */ /* 0x100fe40000010802 */
[--C-:B------:R-:W-:Y:S01]  /*1ab30*/  FFMA.FTZ R75, R75, c[0x0][0x2d0], -R2.reuse ;  /* 0x0000b4004b4b7a23 */ /* 0x100fe20000010802 */
[----:B------:R-:W2:Y:S01]  /*1ab40*/  MUFU.EX2 R0, R0 ;  /* 0x0000000000007308 */ /* 0x000ea20000000800 */
[--C-:B------:R-:W-:Y:S02]  /*1ab50*/  FFMA.FTZ R78, R78, c[0x0][0x2d0], -R2.reuse ;  /* 0x0000b4004e4e7a23 */ /* 0x100fe40000010802 */
[----:B------:R-:W-:Y:S01]  /*1ab60*/  FFMA.FTZ R79, R79, c[0x0][0x2d0], -R2 ;  /* 0x0000b4004f4f7a23 */ /* 0x000fe20000010802 */
[----:B---3--:R-:W-:Y:S01]  /*1ab70*/  @P0 IADD3 R8, P1, R13, R10, RZ ;  /* 0x0000000a0d080210 */ /* 0x008fe20007f3e0ff */
[--C-:B------:R-:W-:Y:S02]  /*1ab80*/  FFMA.FTZ R84, R84, c[0x0][0x2d0], -R130.reuse ;  /* 0x0000b40054547a23 */ /* 0x100fe40000010882 */
[--C-:B------:R-:W-:Y:S01]  /*1ab90*/  FFMA.FTZ R85, R85, c[0x0][0x2d0], -R130.reuse ;  /* 0x0000b40055557a23 */ /* 0x100fe20000010882 */
[C---:B------:R-:W-:Y:S01]  /*1aba0*/  @P0 IADD3 R6, P3, R13.reuse, R8, RZ ;  /* 0x000000080d060210 */ /* 0x040fe20007f7e0ff */
[----:B------:R-:W-:Y:S01]  /*1abb0*/  FFMA.FTZ R96, R96, c[0x0][0x2d0], -R130 ;  /* 0x0000b40060607a23 */ /* 0x000fe20000010882 */
[----:B------:R3:W-:Y:S01]  /*1abc0*/  MUFU.EX2 R210, R25 ;  /* 0x0000001900d27308 */ /* 0x0007e20000000800 */
[--C-:B------:R-:W-:Y:S01]  /*1abd0*/  FFMA.FTZ R86, R86, c[0x0][0x2d0], -R176.reuse ;  /* 0x0000b40056567a23 */ /* 0x100fe200000108b0 */
[----:B-1----:R-:W-:Y:S01]  /*1abe0*/  @P0 IADD3 R4, P2, R13, R6, RZ ;  /* 0x000000060d040210 */ /* 0x002fe20007f5e0ff */
[--C-:B------:R-:W-:Y:S01]  /*1abf0*/  FFMA.FTZ R87, R87, c[0x0][0x2d0], -R176.reuse ;  /* 0x0000b40057577a23 */ /* 0x100fe200000108b0 */
[----:B----4-:R-:W-:Y:S01]  /*1ac00*/  @P0 IADD3.X R9, R12, R11, RZ, P1, !PT ;  /* 0x0000000b0c090210 */ /* 0x010fe20000ffe4ff */
[----:B------:R-:W-:Y:S01]  /*1ac10*/  FFMA.FTZ R98, R98, c[0x0][0x2d0], -R176 ;  /* 0x0000b40062627a23 */ /* 0x000fe200000108b0 */
[----:B--2---:R-:W-:Y:S01]  /*1ac20*/  @P0 IADD3 R10, P1, R13, R4, RZ ;  /* 0x000000040d0a0210 */ /* 0x004fe20007f3e0ff */
[C---:B------:R-:W-:Y:S01]  /*1ac30*/  FMUL.FTZ R13, R127.reuse, R141 ;  /* 0x0000008d7f0d7220 */ /* 0x040fe20000410000 */
[----:B------:R-:W-:Y:S01]  /*1ac40*/  @P0 IADD3.X R7, R12, R9, RZ, P3, !PT ;  /* 0x000000090c070210 */ /* 0x000fe20001ffe4ff */
[----:B------:R1:W-:Y:S01]  /*1ac50*/  @P0 LDGSTS.E.BYPASS.LTC128B.128 [R231+0x4100], [R8.64], !P5 ;  /* 0x0410000008e70fae */ /* 0x0003e2000e901d48 */
[----:B------:R2:W-:Y:S01]  /*1ac60*/  MUFU.EX2 R180, R26 ;  /* 0x0000001a00b47308 */ /* 0x0005e20000000800 */
[--C-:B------:R-:W-:Y:S01]  /*1ac70*/  FFMA.FTZ R92, R92, c[0x0][0x2d0], -R131.reuse ;  /* 0x0000b4005c5c7a23 */ /* 0x100fe20000010883 */
[----:B------:R-:W-:Y:S01]  /*1ac80*/  @P0 IADD3.X R5, R12, R7, RZ, P2, !PT ;  /* 0x000000070c050210 */ /* 0x000fe200017fe4ff */
[--C-:B------:R-:W-:Y:S01]  /*1ac90*/  FFMA.FTZ R90, R90, c[0x0][0x2d0], -R2.reuse ;  /* 0x0000b4005a5a7a23 */ /* 0x100fe20000010802 */
[----:B------:R-:W-:Y:S01]  /*1aca0*/  MOV R130, R124 ;  /* 0x0000007c00827202 */ /* 0x000fe20000000f00 */
[----:B------:R-:W-:Y:S01]  /*1acb0*/  FMUL.FTZ R14, R0, R142 ;  /* 0x0000008e000e7220 */ /* 0x000fe20000410000 */
[----:B------:R-:W-:Y:S01]  /*1acc0*/  @P0 IADD3.X R11, R12, R5, RZ, P1, !PT ;  /* 0x000000050c0b0210 */ /* 0x000fe20000ffe4ff */
[----:B------:R4:W-:Y:S01]  /*1acd0*/  @P0 LDGSTS.E.BYPASS.LTC128B.128 [R231+0x4900], [R6.64], !P5 ;  /* 0x0490000006e70fae */ /* 0x0009e2000e901d48 */
[C---:B------:R-:W-:Y:S02]  /*1ace0*/  FMUL.FTZ R12, R127.reuse, R140 ;  /* 0x0000008c7f0c7220 */ /* 0x040fe40000410000 */
[C---:B------:R-:W-:Y:S01]  /*1acf0*/  FMUL.FTZ R15, R0.reuse, R143 ;  /* 0x0000008f000f7220 */ /* 0x040fe20000410000 */
[----:B------:R4:W-:Y:S01]  /*1ad00*/  MUFU.EX2 R179, R27 ;  /* 0x0000001b00b37308 */ /* 0x0009e20000000800 */
[C---:B------:R-:W-:Y:S02]  /*1ad10*/  FMUL.FTZ R106, R0.reuse, R106 ;  /* 0x0000006a006a7220 */ /* 0x040fe40000410000 */
[C---:B---3--:R-:W-:Y:S01]  /*1ad20*/  FMUL.FTZ R25, R127.reuse, R153 ;  /* 0x000000997f197220 */ /* 0x048fe20000410000 */
[----:B------:R3:W-:Y:S01]  /*1ad30*/  @P0 LDGSTS.E.BYPASS.LTC128B.128 [R231+0x5100], [R4.64], !P5 ;  /* 0x0510000004e70fae */ /* 0x0007e2000e901d48 */
[C---:B------:R-:W-:Y:S02]  /*1ad40*/  FMUL.FTZ R107, R0.reuse, R107 ;  /* 0x0000006b006b7220 */ /* 0x040fe40000410000 */
[C---:B------:R-:W-:Y:S02]  /*1ad50*/  FMUL.FTZ R110, R0.reuse, R110 ;  /* 0x0000006e006e7220 */ /* 0x040fe40000410000 */
[C---:B------:R-:W-:Y:S01]  /*1ad60*/  FMUL.FTZ R111, R0.reuse, R111 ;  /* 0x0000006f006f7220 */ /* 0x040fe20000410000 */
[----:B------:R3:W3:Y:S01]  /*1ad70*/  MUFU.EX2 R209, R24 ;  /* 0x0000001800d17308 */ /* 0x0006e20000000800 */
[C---:B------:R-:W-:Y:S01]  /*1ad80*/  FMUL.FTZ R118, R0.reuse, R118 ;  /* 0x0000007600767220 */ /* 0x040fe20000410000 */
[----:B------:R3:W-:Y:S01]  /*1ad90*/  @P0 LDGSTS.E.BYPASS.LTC128B.128 [R231+0x5900], [R10.64], !P5 ;  /* 0x059000000ae70fae */ /* 0x0007e2000e901d48 */
[----:B--2---:R-:W-:Y:S02]  /*1ada0*/  FMUL.FTZ R26, R0, R154 ;  /* 0x0000009a001a7220 */ /* 0x004fe40000410000 */
[----:B-1----:R-:W-:Y:S01]  /*1adb0*/  FMUL.FTZ R8, R127, R136 ;  /* 0x000000887f087220 */ /* 0x002fe20000410000 */
[----:B------:R-:W-:Y:S01]  /*1adc0*/  F2FP.BF16.PACK_AB R136, R239, R238 ;  /* 0x000000eeef88723e */ /* 0x000fe200000010ff */
[----:B------:R-:W-:Y:S01]  /*1add0*/  FMUL.FTZ R9, R127, R137 ;  /* 0x000000897f097220 */ /* 0x000fe20000410000 */
[----:B------:R-:W-:Y:S01]  /*1ade0*/  F2FP.BF16.PACK_AB R137, R182, R181 ;  /* 0x000000b5b689723e */ /* 0x000fe200000010ff */
[----:B------:R-:W-:Y:S01]  /*1adf0*/  FMUL.FTZ R119, R0, R119 ;  /* 0x0000007700777220 */ /* 0x000fe20000410000 */
[----:B------:R-:W1:Y:S01]  /*1ae00*/  LDSM.16.MT88.4 R20, [R213+0x100] ;  /* 0x00010000d514783b */ /* 0x000e620000004200 */
[----:B------:R2:W-:Y:S01]  /*1ae10*/  MUFU.EX2 R211, R28 ;  /* 0x0000001c00d37308 */ /* 0x0005e20000000800 */
[--C-:B------:R-:W-:Y:S02]  /*1ae20*/  FFMA.FTZ R91, R91, c[0x0][0x2d0], -R2.reuse ;  /* 0x0000b4005b5b7a23 */ /* 0x100fe40000010802 */
[C---:B----4-:R-:W-:Y:S01]  /*1ae30*/  FMUL.FTZ R6, R128.reuse, R134 ;  /* 0x0000008680067220 */ /* 0x050fe20000410000 */
[----:B------:R-:W-:Y:S01]  /*1ae40*/  F2FP.BF16.PACK_AB R134, R203, R251 ;  /* 0x000000fbcb86723e */ /* 0x000fe200000010ff */
[----:B------:R-:W-:Y:S01]  /*1ae50*/  FMUL.FTZ R7, R128, R135 ;  /* 0x0000008780077220 */ /* 0x000fe20000410000 */
[----:B------:R-:W-:Y:S01]  /*1ae60*/  F2FP.BF16.PACK_AB R135, R252, R250 ;  /* 0x000000fafc87723e */ /* 0x000fe200000010ff */
[----:B------:R-:W4:Y:S01]  /*1ae70*/  LDSM.16.MT88.4 R172, [R216+0x100] ;  /* 0x00010000d8ac783b */ /* 0x000f220000004200 */
[C---:B------:R-:W-:Y:S02]  /*1ae80*/  FMUL.FTZ R27, R0.reuse, R155 ;  /* 0x0000009b001b7220 */ /* 0x040fe40000410000 */
[----:B---3--:R-:W-:Y:S01]  /*1ae90*/  FMUL.FTZ R4, R129, R132 ;  /* 0x0000008481047220 */ /* 0x008fe20000410000 */
[----:B------:R-:W-:Y:S01]  /*1aea0*/  F2FP.BF16.PACK_AB R132, R249, R247 ;  /* 0x000000f7f984723e */ /* 0x000fe200000010ff */
[----:B------:R-:W-:Y:S01]  /*1aeb0*/  FMUL.FTZ R5, R129, R133 ;  /* 0x0000008581057220 */ /* 0x000fe20000410000 */
[----:B------:R-:W-:Y:S01]  /*1aec0*/  F2FP.BF16.PACK_AB R133, R245, R242 ;  /* 0x000000f2f585723e */ /* 0x000fe200000010ff */
[----:B------:R-:W-:Y:S01]  /*1aed0*/  MUFU.EX2 R199, R40 ;  /* 0x0000002800c77308 */ /* 0x000fe20000000800 */
[----:B------:R-:W3:Y:S01]  /*1aee0*/  LDSM.16.MT88.4 R140, [R214+0x100] ;  /* 0x00010000d68c783b */ /* 0x000ee20000004200 */
[C---:B------:R-:W-:Y:S01]  /*1aef0*/  FMUL.FTZ R24, R127.reuse, R152 ;  /* 0x000000987f187220 */ /* 0x040fe20000410000 */
[----:B------:R-:W-:Y:S01]  /*1af00*/  MOV R152, R203 ;  /* 0x000000cb00987202 */ /* 0x000fe20000000f00 */
[----:B------:R-:W-:Y:S01]  /*1af10*/  FMUL.FTZ R10, R0, R138 ;  /* 0x0000008a000a7220 */ /* 0x000fe20000410000 */
[----:B------:R-:W-:Y:S01]  /*1af20*/  F2FP.BF16.PACK_AB R138, R248, R246 ;  /* 0x000000f6f88a723e */ /* 0x000fe200000010ff */
[----:B------:R-:W-:Y:S01]  /*1af30*/  FMUL.FTZ R11, R0, R139 ;  /* 0x0000008b000b7220 */ /* 0x000fe20000410000 */
[----:B------:R-:W-:Y:S01]  /*1af40*/  F2FP.BF16.PACK_AB R139, R184, R183 ;  /* 0x000000b7b88b723e */ /* 0x000fe200000010ff */
[--C-:B------:R-:W-:Y:S01]  /*1af50*/  FFMA.FTZ R94, R94, c[0x0][0x2d0], -R2.reuse ;  /* 0x0000b4005e5e7a23 */ /* 0x100fe20000010802 */
[----:B------:R-:W3:Y:S01]  /*1af60*/  LDSM.16.MT88.4 R144, [R215+0x100] ;  /* 0x00010000d790783b */ /* 0x000ee20000004200 */
[----:B--2---:R-:W-:Y:S01]  /*1af70*/  FMUL.FTZ R28, R127, R156 ;  /* 0x0000009c7f1c7220 */ /* 0x004fe20000410000 */
[----:B------:R-:W-:Y:S01]  /*1af80*/  MUFU.EX2 R200, R41 ;  /* 0x0000002900c87308 */ /* 0x000fe20000000800 */
[----:B------:R-:W-:Y:S02]  /*1af90*/  FFMA.FTZ R2, R95, c[0x0][0x2d0], -R2 ;  /* 0x0000b4005f027a23 */ /* 0x000fe40000010802 */
[--C-:B------:R-:W-:Y:S02]  /*1afa0*/  FFMA.FTZ R72, R72, c[0x0][0x2d0], -R131.reuse ;  /* 0x0000b40048487a23 */ /* 0x100fe40000010883 */
[--C-:B------:R-:W-:Y:S01]  /*1afb0*/  FFMA.FTZ R73, R73, c[0x0][0x2d0], -R131.reuse ;  /* 0x0000b40049497a23 */ /* 0x100fe20000010883 */
[----:B------:R-:W2:Y:S01]  /*1afc0*/  LDL.LU R153, [R1+0x24] ;  /* 0x0000240001997983 */ /* 0x000ea20000300800 */
[--C-:B------:R-:W-:Y:S02]  /*1afd0*/  FFMA.FTZ R76, R76, c[0x0][0x2d0], -R131.reuse ;  /* 0x0000b4004c4c7a23 */ /* 0x100fe40000010883 */
[--C-:B------:R-:W-:Y:S01]  /*1afe0*/  FFMA.FTZ R77, R77, c[0x0][0x2d0], -R131.reuse ;  /* 0x0000b4004d4d7a23 */ /* 0x100fe20000010883 */
[----:B------:R-:W2:Y:S01]  /*1aff0*/  LDL.LU R154, [R1+0x1c] ;  /* 0x00001c00019a7983 */ /* 0x000ea20000300800 */
[----:B------:R-:W-:Y:S01]  /*1b000*/  MUFU.EX2 R197, R44 ;  /* 0x0000002c00c57308 */ /* 0x000fe20000000800 */
[--C-:B------:R-:W-:Y:S01]  /*1b010*/  FFMA.FTZ R88, R88, c[0x0][0x2d0], -R131.reuse ;  /* 0x0000b40058587a23 */ /* 0x100fe20000010883 */
[-C--:B-1----:R-:W-:Y:S01]  /*1b020*/  HMMA.16816.F32.BF16 R4, R132, R20.reuse, R4 ;  /* 0x000000148404723c */ /* 0x082fe20000041804 */
[----:B------:R-:W2:Y:S04]  /*1b030*/  LDL.LU R155, [R1+0x18] ;  /* 0x00001800019b7983 */ /* 0x000ea80000300800 */
[----:B------:R-:W2:Y:S01]  /*1b040*/  LDL.LU R156, [R1+0x14] ;  /* 0x00001400019c7983 */ /* 0x000ea20000300800 */
[----:B------:R-:W-:Y:S02]  /*1b050*/  FFMA.FTZ R89, R89, c[0x0][0x2d0], -R131 ;  /* 0x0000b40059597a23 */ /* 0x000fe40000010883 */
[----:B------:R-:W-:Y:S01]  /*1b060*/  MUFU.EX2 R198, R45 ;  /* 0x0000002d00c67308 */ /* 0x000fe20000000800 */
[C---:B------:R-:W-:Y:S01]  /*1b070*/  HMMA.16816.F32.BF16 R8, R136.reuse, R20, R8 ;  /* 0x000000148808723c */ /* 0x040fe20000041808 */
[----:B------:R-:W0:Y:S03]  /*1b080*/  LDGDEPBAR ;  /* 0x00000000000079af */ /* 0x000e260000000000 */
[----:B------:R-:W-:Y:S03]  /*1b090*/  MOV R131, R3 ;  /* 0x0000000300837202 */ /* 0x000fe60000000f00 */
[C---:B------:R-:W-:Y:S01]  /*1b0a0*/  FMUL.FTZ R20, R129.reuse, R148 ;  /* 0x0000009481147220 */ /* 0x040fe20000410000 */
[-C--:B------:R-:W-:Y:S01]  /*1b0b0*/  HMMA.16816.F32.BF16 R12, R136, R22.reuse, R12 ;  /* 0x00000016880c723c */ /* 0x080fe2000004180c */
[----:B------:R1:W1:Y:S03]  /*1b0c0*/  MUFU.EX2 R233, R29 ;  /* 0x0000001d00e97308 */ /* 0x0002660000000800 */
[----:B------:R-:W-:Y:S04]  /*1b0d0*/  FMUL.FTZ R21, R129, R149 ;  /* 0x0000009581157220 */ /* 0x000fe80000410000 */
[C---:B------:R-:W-:Y:S03]  /*1b0e0*/  HMMA.16816.F32.BF16 R16, R132.reuse, R22, R16 ;  /* 0x000000168410723c */ /* 0x040fe60000041810 */
[----:B------:R3:W-:Y:S04]  /*1b0f0*/  MUFU.EX2 R177, R30 ;  /* 0x0000001e00b17308 */ /* 0x0007e80000000800 */
[C---:B------:R-:W-:Y:S02]  /*1b100*/  FMUL.FTZ R22, R128.reuse, R150 ;  /* 0x0000009680167220 */ /* 0x040fe40000410000 */
[----:B------:R-:W-:Y:S02]  /*1b110*/  FMUL.FTZ R23, R128, R151 ;  /* 0x0000009780177220 */ /* 0x000fe40000410000 */
[----:B------:R-:W-:Y:S02]  /*1b120*/  LDSM.16.MT88.4 R148, [R214+0x900] ;  /* 0x00090000d694783b */ /* 0x000fe40000004200 */
[----:B------:R3:W-:Y:S03]  /*1b130*/  MUFU.EX2 R178, R31 ;  /* 0x0000001f00b27308 */ /* 0x0007e60000000800 */
[-C--:B----4-:R-:W-:Y:S03]  /*1b140*/  HMMA.16816.F32.BF16 R20, R132, R172.reuse, R20 ;  /* 0x000000ac8414723c */ /* 0x090fe60000041814 */
[----:B-1----:R-:W-:Y:S02]  /*1b150*/  FMUL.FTZ R29, R127, R157 ;  /* 0x0000009d7f1d7220 */ /* 0x002fe40000410000 */
[----:B------:R-:W4:Y:S02]  /*1b160*/  LDL R157, [R1] ;  /* 0x00000000019d7983 */ /* 0x000f240000100800 */
[----:B------:R1:W-:Y:S01]  /*1b170*/  MUFU.EX2 R234, R34 ;  /* 0x0000002200ea7308 */ /* 0x0003e20000000800 */
[C---:B------:R-:W-:Y:S04]  /*1b180*/  HMMA.16816.F32.BF16 R24, R136.reuse, R172, R24 ;  /* 0x000000ac8818723c */ /* 0x040fe80000041818 */
[C---:B---3--:R-:W-:Y:S05]  /*1b190*/  FMUL.FTZ R30, R0.reuse, R158 ;  /* 0x0000009e001e7220 */ /* 0x048fea0000410000 */
[----:B------:R3:W3:Y:S03]  /*1b1a0*/  MUFU.EX2 R235, R35 ;  /* 0x0000002300eb7308 */ /* 0x0006e60000000800 */
[----:B------:R-:W-:Y:S07]  /*1b1b0*/  FMUL.FTZ R31, R0, R159 ;  /* 0x0000009f001f7220 */ /* 0x000fee0000410000 */
[----:B------:R-:W-:Y:S01]  /*1b1c0*/  MUFU.EX2 R172, R46 ;  /* 0x0000002e00ac7308 */ /* 0x000fe20000000800 */
[-C--:B------:R-:W-:Y:S03]  /*1b1d0*/  HMMA.16816.F32.BF16 R28, R136, R174.reuse, R28 ;  /* 0x000000ae881c723c */ /* 0x080fe6000004181c */
[C---:B-1----:R-:W-:Y:S06]  /*1b1e0*/  FMUL.FTZ R34, R128.reuse, R162 ;  /* 0x000000a280227220 */ /* 0x042fec0000410000 */
[----:B------:R1:W-:Y:S03]  /*1b1f0*/  MUFU.EX2 R208, R36 ;  /* 0x0000002400d07308 */ /* 0x0003e60000000800 */
[C---:B---3--:R-:W-:Y:S02]  /*1b200*/  FMUL.FTZ R35, R128.reuse, R163 ;  /* 0x000000a380237220 */ /* 0x048fe40000410000 */
[----:B------:R-:W-:Y:S05]  /*1b210*/  LDSM.16.MT88.4 R160, [R216+0x2900] ;  /* 0x00290000d8a0783b */ /* 0x000fea0000004200 */
[----:B------:R3:W-:Y:S01]  /*1b220*/  MUFU.EX2 R173, R47 ;  /* 0x0000002f00ad7308 */ /* 0x0007e20000000800 */
[C---:B------:R-:W-:Y:S08]  /*1b230*/  HMMA.16816.F32.BF16 R32, R132.reuse, R174, R32 ;  /* 0x000000ae8420723c */ /* 0x040ff00000041820 */
[-C--:B------:R-:W-:Y:S01]  /*1b240*/  HMMA.16816.F32.BF16 R100, R132, R140.reuse, R100 ;  /* 0x0000008c8464723c */ /* 0x080fe20000041864 */
[----:B------:R3:W2:Y:S03]  /*1b250*/  MUFU.EX2 R207, R37 ;  /* 0x0000002500cf7308 */ /* 0x0006a60000000800 */
[C---:B-1----:R-:W-:Y:S04]  /*1b260*/  FMUL.FTZ R36, R129.reuse, R164 ;  /* 0x000000a481247220 */ /* 0x042fe80000410000 */
[C---:B------:R-:W-:Y:S03]  /*1b270*/  HMMA.16816.F32.BF16 R104, R136.reuse, R140, R104 ;  /* 0x0000008c8868723c */ /* 0x040fe60000041868 */
[----:B------:R1:W-:Y:S01]  /*1b280*/  MUFU.EX2 R204, R38 ;  /* 0x0000002600cc7308 */ /* 0x0003e20000000800 */
[----:B---3--:R-:W-:Y:S04]  /*1b290*/  LDSM.16.MT88.4 R44, [R213+0x1100] ;  /* 0x00110000d52c783b */ /* 0x008fe80000004200 */
[-C--:B------:R-:W-:Y:S05]  /*1b2a0*/  HMMA.16816.F32.BF16 R108, R136, R142.reuse, R108 ;  /* 0x0000008e886c723c */ /* 0x080fea000004186c */
[----:B------:R3:W2:Y:S03]  /*1b2b0*/  MUFU.EX2 R203, R39 ;  /* 0x0000002700cb7308 */ /* 0x0006a60000000800 */
[C---:B------:R-:W-:Y:S01]  /*1b2c0*/  HMMA.16816.F32.BF16 R112, R132.reuse, R142, R112 ;  /* 0x0000008e8470723c */ /* 0x040fe20000041870 */
[----:B------:R-:W3:Y:S03]  /*1b2d0*/  LDSM.16.MT88.4 R140, [R213+0x900] ;  /* 0x00090000d58c783b */ /* 0x000ee60000004200 */
[----:B------:R-:W-:Y:S03]  /*1b2e0*/  FMUL.FTZ R37, R129, R165 ;  /* 0x000000a581257220 */ /* 0x000fe60000410000 */
[----:B------:R3:W-:Y:S01]  /*1b2f0*/  MUFU.EX2 R206, R48 ;  /* 0x0000003000ce7308 */ /* 0x0007e20000000800 */
[C---:B-1----:R-:W-:Y:S09]  /*1b300*/  FMUL.FTZ R38, R128.reuse, R166 ;  /* 0x000000a680267220 */ /* 0x042ff20000410000 */
[----:B------:R1:W-:Y:S01]  /*1b310*/  MUFU.EX2 R205, R49 ;  /* 0x0000003100cd7308 */ /* 0x0003e20000000800 */
[----:B---3--:R-:W-:Y:S09]  /*1b320*/  FMUL.FTZ R39, R128, R167 ;  /* 0x000000a780277220 */ /* 0x008ff20000410000 */
[----:B------:R3:W-:Y:S01]  /*1b330*/  MUFU.EX2 R202, R50 ;  /* 0x0000003200ca7308 */ /* 0x0007e20000000800 */
[-C--:B------:R-:W-:Y:S03]  /*1b340*/  HMMA.16816.F32.BF16 R36, R132, R144.reuse, R36 ;  /* 0x000000908424723c */ /* 0x080fe60000041824 */
[C---:B------:R-:W-:Y:S05]  /*1b350*/  FMUL.FTZ R48, R127.reuse, R168 ;  /* 0x000000a87f307220 */ /* 0x040fea0000410000 */
[C---:B------:R-:W-:Y:S01]  /*1b360*/  HMMA.16816.F32.BF16 R116, R136.reuse, R144, R116 ;  /* 0x000000908874723c */ /* 0x040fe20000041874 */
[----:B------:R3:W-:Y:S03]  /*1b370*/  MUFU.EX2 R201, R51 ;  /* 0x0000003300c97308 */ /* 0x0007e60000000800 */
[----:B-1----:R-:W-:Y:S07]  /*1b380*/  FMUL.FTZ R49, R127, R169 ;  /* 0x000000a97f317220 */ /* 0x002fee0000410000 */
[----:B------:R-:W-:Y:S01]  /*1b390*/  MUFU.EX2 R174, R42 ;  /* 0x0000002a00ae7308 */ /* 0x000fe20000000800 */
[C---:B---3--:R-:W-:Y:S09]  /*1b3a0*/  FMUL.FTZ R50, R0.reuse, R170 ;  /* 0x000000aa00327220 */ /* 0x048ff20000410000 */
[----:B------:R1:W3:Y:S01]  /*1b3b0*/  MUFU.EX2 R175, R43 ;  /* 0x0000002b00af7308 */ /* 0x0002e20000000800 */
[----:B------:R-:W-:Y:S09]  /*1b3c0*/  FMUL.FTZ R51, R0, R171 ;  /* 0x000000ab00337220 */ /* 0x000ff20000410000 */
[----:B------:R-:W-:Y:S01]  /*1b3d0*/  MUFU.EX2 R193, R64 ;  /* 0x0000004000c17308 */ /* 0x000fe20000000800 */
[-C--:B------:R-:W-:Y:S07]  /*1b3e0*/  HMMA.16816.F32.BF16 R48, R136, R146.reuse, R48 ;  /* 0x000000928830723c */ /* 0x080fee0000041830 */
[----:B------:R-:W-:Y:S01]  /*1b3f0*/  F2FP.BF16.PACK_AB R136, R210, R209 ;  /* 0x000000d1d288723e */ /* 0x000fe200000010ff */
[----:B------:R-:W-:Y:S01]  /*1b400*/  HMMA.16816.F32.BF16 R120, R132, R146, R120 ;  /* 0x000000928478723c */ /* 0x000fe20000041878 */
[----:B------:R-:W3:Y:S01]  /*1b410*/  LDSM.16.MT88.4 R144, [R216+0x900] ;  /* 0x00090000d890783b */ /* 0x000ee20000004200 */
[----:B------:R-:W-:Y:S02]  /*1b420*/  MUFU.EX2 R194, R65 ;  /* 0x0000004100c27308 */ /* 0x000fe40000000800 */
[----:B------:R-:W-:Y:S02]  /*1b430*/  F2FP.BF16.PACK_AB R138, R233, R211 ;  /* 0x000000d3e98a723e */ /* 0x000fe400000010ff */
[----:B------:R-:W-:Y:S02]  /*1b440*/  F2FP.BF16.PACK_AB R137, R179, R180 ;  /* 0x000000b4b389723e */ /* 0x000fe400000010ff */
[----:B------:R-:W-:Y:S01]  /*1b450*/  F2FP.BF16.PACK_AB R132, R243, R244 ;  /* 0x000000f4f384723e */ /* 0x000fe200000010ff */
[----:B-1----:R-:W1:Y:S03]  /*1b460*/  LDSM.16.MT88.4 R40, [R215+0x900] ;  /* 0x00090000d728783b */ /* 0x002e660000004200 */
[----:B------:R-:W-:Y:S01]  /*1b470*/  F2FP.BF16.PACK_AB R134, R240, R241 ;  /* 0x000000f1f086723e */ /* 0x000fe200000010ff */
[----:B------:R-:W-:Y:S01]  /*1b480*/  MUFU.EX2 R190, R66 ;  /* 0x0000004200be7308 */ /* 0x000fe20000000800 */
[----:B------:R-:W-:Y:S02]  /*1b490*/  F2FP.BF16.PACK_AB R133, R236, R237 ;  /* 0x000000edec85723e */ /* 0x000fe400000010ff */
[----:B------:R-:W-:Y:S02]  /*1b4a0*/  F2FP.BF16.PACK_AB R135, R235, R234 ;  /* 0x000000eaeb87723e */ /* 0x000fe400000010ff */
[----:B------:R-:W-:Y:S05]  /*1b4b0*/  F2FP.BF16.PACK_AB R139, R178, R177 ;  /* 0x000000b1b28b723e */ /* 0x000fea00000010ff */
[-C--:B------:R-:W-:Y:S01]  /*1b4c0*/  HMMA.16816.F32.BF16 R4, R132, R140.reuse, R4 ;  /* 0x0000008c8404723c */ /* 0x080fe20000041804 */
[----:B------:R3:W-:Y:S07]  /*1b4d0*/  MUFU.EX2 R189, R67 ;  /* 0x0000004300bd7308 */ /* 0x0007ee0000000800 */
[C---:B------:R-:W-:Y:S03]  /*1b4e0*/  HMMA.16816.F32.BF16 R8, R136.reuse, R140, R8 ;  /* 0x0000008c8808723c */ /* 0x040fe60000041808 */
[----:B------:R-:W-:Y:S05]  /*1b4f0*/  MUFU.EX2 R188, R56 ;  /* 0x0000003800bc7308 */ /* 0x000fea0000000800 */
[-C--:B------:R-:W-:Y:S05]  /*1b500*/  HMMA.16816.F32.BF16 R12, R136, R142.reuse, R12 ;  /* 0x0000008e880c723c */ /* 0x080fea000004180c */
[----:B------:R-:W1:Y:S03]  /*1b510*/  MUFU.EX2 R186, R57 ;  /* 0x0000003900ba7308 */ /* 0x000e660000000800 */
[C---:B------:R-:W-:Y:S01]  /*1b520*/  HMMA.16816.F32.BF16 R16, R132.reuse, R142, R16 ;  /* 0x0000008e8410723c */ /* 0x040fe20000041810 */
[----:B---3--:R-:W3:Y:S06]  /*1b530*/  LDSM.16.MT88.4 R64, [R216+0x1100] ;  /* 0x00110000d840783b */ /* 0x008eec0000004200 */
[----:B------:R-:W-:Y:S01]  /*1b540*/  MUFU.EX2 R167, R58 ;  /* 0x0000003a00a77308 */ /* 0x000fe20000000800 */
[-C--:B------:R-:W-:Y:S08]  /*1b550*/  HMMA.16816.F32.BF16 R20, R132, R144.reuse, R20 ;  /* 0x000000908414723c */ /* 0x080ff00000041814 */
[C---:B------:R-:W-:Y:S01]  /*1b560*/  HMMA.16816.F32.BF16 R24, R136.reuse, R144, R24 ;  /* 0x000000908818723c */ /* 0x040fe20000041818 */
[----:B------:R1:W1:Y:S07]  /*1b570*/  MUFU.EX2 R165, R59 ;  /* 0x0000003b00a57308 */ /* 0x00026e0000000800 */
[-C--:B------:R-:W-:Y:S03]  /*1b580*/  HMMA.16816.F32.BF16 R28, R136, R146.reuse, R28 ;  /* 0x00000092881c723c */ /* 0x080fe6000004181c */
[----:B------:R-:W-:Y:S05]  /*1b590*/  MUFU.EX2 R187, R60 ;  /* 0x0000003c00bb7308 */ /* 0x000fea0000000800 */
[C---:B------:R-:W-:Y:S01]  /*1b5a0*/  HMMA.16816.F32.BF16 R32, R132.reuse, R146, R32 ;  /* 0x000000928420723c */ /* 0x040fe20000041820 */
[----:B------:R-:W-:Y:S04]  /*1b5b0*/  LDSM.16.MT88.4 R144, [R213+0x2900] ;  /* 0x00290000d590783b */ /* 0x000fe80000004200 */
[----:B------:R-:W-:Y:S03]  /*1b5c0*/  MUFU.EX2 R185, R61 ;  /* 0x0000003d00b97308 */ /* 0x000fe60000000800 */
[-C--:B------:R-:W-:Y:S01]  /*1b5d0*/  HMMA.16816.F32.BF16 R100, R132, R148.reuse, R100 ;  /* 0x000000948464723c */ /* 0x080fe20000041864 */
[----:B-1----:R-:W-:Y:S06]  /*1b5e0*/  LDSM.16.MT88.4 R56, [R213+0x1900] ;  /* 0x00190000d538783b */ /* 0x002fec0000004200 */
[----:B------:R-:W-:Y:S01]  /*1b5f0*/  MUFU.EX2 R166, R62 ;  /* 0x0000003e00a67308 */ /* 0x000fe20000000800 */
[C---:B------:R-:W-:Y:S04]  /*1b600*/  HMMA.16816.F32.BF16 R104, R136.reuse, R148, R104 ;  /* 0x000000948868723c */ /* 0x040fe80000041868 */
[----:B--2---:R-:W-:Y:S02]  /*1b610*/  FFMA.FTZ R0, R0, R153, R181 ;  /* 0x0000009900007223 */ /* 0x004fe400000100b5 */
[----:B------:R-:W-:Y:S02]  /*1b620*/  FFMA.FTZ R127, R127, R154, R238 ;  /* 0x0000009a7f7f7223 */ /* 0x000fe400000100ee */
[-C--:B------:R-:W-:Y:S01]  /*1b630*/  HMMA.16816.F32.BF16 R108, R136, R150.reuse, R108 ;  /* 0x00000096886c723c */ /* 0x080fe2000004186c */
[----:B------:R1:W-:Y:S03]  /*1b640*/  MUFU.EX2 R164, R63 ;  /* 0x0000003f00a47308 */ /* 0x0003e60000000800 */
[----:B------:R-:W-:Y:S02]  /*1b650*/  FADD.FTZ R0, R182, R0 ;  /* 0x00000000b6007221 */ /* 0x000fe40000010000 */
[----:B------:R-:W-:Y:S02]  /*1b660*/  FFMA.FTZ R128, R128, R155, R242 ;  /* 0x0000009b80807223 */ /* 0x000fe400000100f2 */
[C---:B------:R-:W-:Y:S03]  /*1b670*/  HMMA.16816.F32.BF16 R112, R132.reuse, R150, R112 ;  /* 0x000000968470723c */ /* 0x040fe60000041870 */
[----:B------:R2:W-:Y:S01]  /*1b680*/  MUFU.EX2 R195, R52 ;  /* 0x0000003400c37308 */ /* 0x0005e20000000800 */
[----:B------:R-:W-:Y:S02]  /*1b690*/  FADD.FTZ R0, R183, R0 ;  /* 0x00000000b7007221 */ /* 0x000fe40000010000 */
[----:B------:R-:W-:Y:S02]  /*1b6a0*/  FFMA.FTZ R129, R129, R156, R247 ;  /* 0x0000009c81817223 */ /* 0x000fe400000100f7 */
[-C--:B------:R-:W-:Y:S05]  /*1b6b0*/  HMMA.16816.F32.BF16 R36, R132, R40.reuse, R36 ;  /* 0x000000288424723c */ /* 0x080fea0000041824 */
[----:B------:R3:W3:Y:S03]  /*1b6c0*/  MUFU.EX2 R196, R53 ;  /* 0x0000003500c47308 */ /* 0x0006e60000000800 */
[C---:B------:R-:W-:Y:S01]  /*1b6d0*/  HMMA.16816.F32.BF16 R116, R136.reuse, R40, R116 ;  /* 0x000000288874723c */ /* 0x040fe20000041874 */
[----:B-1----:R-:W-:Y:S06]  /*1b6e0*/  LDSM.16.MT88.4 R60, [R214+0x1900] ;  /* 0x00190000d63c783b */ /* 0x002fec0000004200 */
[----:B------:R1:W-:Y:S01]  /*1b6f0*/  MUFU.EX2 R192, R54 ;  /* 0x0000003600c07308 */ /* 0x0003e20000000800 */
[-C--:B------:R-:W-:Y:S04]  /*1b700*/  HMMA.16816.F32.BF16 R48, R136, R42.reuse, R48 ;  /* 0x0000002a8830723c */ /* 0x080fe80000041830 */
[----:B--2---:R-:W-:Y:S02]  /*1b710*/  F2FP.BF16.PACK_AB R52, R200, R199 ;  /* 0x000000c7c834723e */ /* 0x004fe400000010ff */
[----:B------:R-:W-:Y:S02]  /*1b720*/  F2FP.BF16.PACK_AB R40, R207, R208 ;  /* 0x000000d0cf28723e */ /* 0x000fe400000010ff */
[----:B------:R-:W-:Y:S01]  /*1b730*/  HMMA.16816.F32.BF16 R120, R132, R42, R120 ;  /* 0x0000002a8478723c */ /* 0x000fe20000041878 */
[----:B------:R2:W2:Y:S01]  /*1b740*/  MUFU.EX2 R191, R55 ;  /* 0x0000003700bf7308 */ /* 0x0004a20000000800 */
[----:B------:R-:W2:Y:S02]  /*1b750*/  LDSM.16.MT88.4 R132, [R214+0x1100] ;  /* 0x00110000d684783b */ /* 0x000ea40000004200 */
[----:B------:R-:W-:Y:S02]  /*1b760*/  F2FP.BF16.PACK_AB R41, R203, R204 ;  /* 0x000000cccb29723e */ /* 0x000fe400000010ff */
[----:B---3--:R-:W-:Y:S02]  /*1b770*/  F2FP.BF16.PACK_AB R53, R175, R174 ;  /* 0x000000aeaf35723e */ /* 0x008fe400000010ff */
[----:B------:R-:W-:Y:S02]  /*1b780*/  F2FP.BF16.PACK_AB R42, R205, R206 ;  /* 0x000000cecd2a723e */ /* 0x000fe400000010ff */
[----:B----4-:R-:W-:Y:S01]  /*1b790*/  ISETP.GT.AND P0, PT, R232, R157, PT ;  /* 0x0000009de800720c */ /* 0x010fe20003f04270 */
[----:B------:R-:W-:Y:S01]  /*1b7a0*/  MUFU.EX2 R97, R97 ;  /* 0x0000006100617308 */ /* 0x000fe20000000800 */
[----:B------:R-:W-:Y:S02]  /*1b7b0*/  F2FP.BF16.PACK_AB R43, R201, R202 ;  /* 0x000000cac92b723e */ /* 0x000fe400000010ff */
[----:B------:R-:W-:Y:S02]  /*1b7c0*/  MOV R232, R230 ;  /* 0x000000e600e87202 */ /* 0x000fe40000000f00 */
[----:B-1----:R-:W-:Y:S03]  /*1b7d0*/  F2FP.BF16.PACK_AB R54, R198, R197 ;  /* 0x000000c5c636723e */ /* 0x002fe600000010ff */
[-C--:B------:R-:W-:Y:S02]  /*1b7e0*/  HMMA.16816.F32.BF16 R4, R40, R44.reuse, R4 ;  /* 0x0000002c2804723c */ /* 0x080fe40000041804 */
[----:B------:R-:W-:Y:S03]  /*1b7f0*/  MUFU.EX2 R99, R99 ;  /* 0x0000006300637308 */ /* 0x000fe60000000800 */
[----:B--2---:R-:W-:Y:S07]  /*1b800*/  F2FP.BF16.PACK_AB R55, R173, R172 ;  /* 0x000000acad37723e */ /* 0x004fee00000010ff */
        /* <DEDUP_REMOVED lines=10> */
[----:B------:R-:W-:Y:S01]  /*1b8b0*/  MUFU.EX2 R81, R81 ;  /* 0x0000005100517308 */ /* 0x000fe20000000800 */
[-C--:B------:R-:W-:Y:S08]  /*1b8c0*/  HMMA.16816.F32.BF16 R28, R52, R66.reuse, R28 ;  /* 0x00000042341c723c */ /* 0x080ff0000004181c */
[C---:B------:R-:W-:Y:S01]  /*1b8d0*/  HMMA.16816.F32.BF16 R32, R40.reuse, R66, R32 ;  /* 0x000000422820723c */ /* 0x040fe20000041820 */
[----:B------:R-:W-:Y:S01]  /*1b8e0*/  LDSM.16.MT88.4 R64, [R214+0x2100] ;  /* 0x00210000d640783b */ /* 0x000fe20000004200 */
        /* <DEDUP_REMOVED lines=15> */
[----:B------:R-:W-:Y:S03]  /*1b9e0*/  F2FP.BF16.PACK_AB R45, R165, R167 ;  /* 0x000000a7a52d723e */ /* 0x000fe600000010ff */
        /* <DEDUP_REMOVED lines=8> */
[----:B------:R-:W-:Y:S02]  /*1ba70*/  F2FP.BF16.PACK_AB R47, R164, R166 ;  /* 0x000000a6a42f723e */ /* 0x000fe400000010ff */
[----:B------:R-:W-:Y:S01]  /*1ba80*/  MUFU.EX2 R87, R87 ;  /* 0x0000005700577308 */ /* 0x000fe20000000800 */
[-C--:B------:R-:W-:Y:S08]  /*1ba90*/  HMMA.16816.F32.BF16 R4, R40, R56.reuse, R4 ;  /* 0x000000382804723c */ /* 0x080ff00000041804 */
[C---:B------:R-:W-:Y:S01]  /*1baa0*/  HMMA.16816.F32.BF16 R8, R44.reuse, R56, R8 ;  /* 0x000000382c08723c */ /* 0x040fe20000041808 */
[----:B------:R-:W-:Y:S07]  /*1bab0*/  MUFU.EX2 R98, R98 ;  /* 0x0000006200627308 */ /* 0x000fee0000000800 */
[-C--:B------:R-:W-:Y:S03]  /*1bac0*/  HMMA.16816.F32.BF16 R12, R44, R58.reuse, R12 ;  /* 0x0000003a2c0c723c */ /* 0x080fe6000004180c */
[----:B------:R-:W2:Y:S05]  /*1bad0*/  MUFU.EX2 R92, R92 ;  /* 0x0000005c005c7308 */ /* 0x000eaa0000000800 */
[C---:B------:R-:W-:Y:S01]  /*1bae0*/  HMMA.16816.F32.BF16 R16, R40.reuse, R58, R16 ;  /* 0x0000003a2810723c */ /* 0x040fe20000041810 */
[----:B------:R-:W3:Y:S04]  /*1baf0*/  LDSM.16.MT88.4 R56, [R215+0x1900] ;  /* 0x00190000d738783b */ /* 0x000ee80000004200 */
[----:B------:R-:W-:Y:S03]  /*1bb00*/  MUFU.EX2 R91, R91 ;  /* 0x0000005b005b7308 */ /* 0x000fe60000000800 */
[-C--:B-1----:R-:W-:Y:S07]  /*1bb10*/  HMMA.16816.F32.BF16 R20, R40, R52.reuse, R20 ;  /* 0x000000342814723c */ /* 0x082fee0000041814 */
[----:B------:R-:W-:Y:S01]  /*1bb20*/  MUFU.EX2 R94, R94 ;  /* 0x0000005e005e7308 */ /* 0x000fe20000000800 */
[C---:B------:R-:W-:Y:S04]  /*1bb30*/  HMMA.16816.F32.BF16 R24, R44.reuse, R52, R24 ;  /* 0x000000342c18723c */ /* 0x040fe80000041818 */
[----:B--2---:R-:W-:Y:S04]  /*1bb40*/  F2FP.BF16.PACK_AB R170, R93, R92 ;  /* 0x0000005c5daa723e */ /* 0x004fe800000010ff */
[-C--:B------:R-:W-:Y:S01]  /*1bb50*/  HMMA.16816.F32.BF16 R28, R44, R54.reuse, R28 ;  /* 0x000000362c1c723c */ /* 0x080fe2000004181c */
[----:B------:R-:W-:Y:S07]  /*1bb60*/  MUFU.EX2 R72, R72 ;  /* 0x0000004800487308 */ /* 0x000fee0000000800 */
[C---:B------:R-:W-:Y:S01]  /*1bb70*/  HMMA.16816.F32.BF16 R32, R40.reuse, R54, R32 ;  /* 0x000000362820723c */ /* 0x040fe20000041820 */
[----:B------:R-:W1:Y:S02]  /*1bb80*/  LDSM.16.MT88.4 R52, [R213+0x2100] ;  /* 0x00210000d534783b */ /* 0x000e640000004200 */
[----:B------:R-:W2:Y:S05]  /*1bb90*/  MUFU.EX2 R73, R73 ;  /* 0x0000004900497308 */ /* 0x000eaa0000000800 */
[-C--:B------:R-:W-:Y:S05]  /*1bba0*/  HMMA.16816.F32.BF16 R100, R40, R60.reuse, R100 ;  /* 0x0000003c2864723c */ /* 0x080fea0000041864 */
[----:B------:R-:W-:Y:S03]  /*1bbb0*/  MUFU.EX2 R76, R76 ;  /* 0x0000004c004c7308 */ /* 0x000fe60000000800 */
[C---:B------:R-:W-:Y:S07]  /*1bbc0*/  HMMA.16816.F32.BF16 R104, R44.reuse, R60, R104 ;  /* 0x0000003c2c68723c */ /* 0x040fee0000041868 */
[----:B------:R-:W4:Y:S01]  /*1bbd0*/  MUFU.EX2 R77, R77 ;  /* 0x0000004d004d7308 */ /* 0x000f220000000800 */
[-C--:B------:R-:W-:Y:S08]  /*1bbe0*/  HMMA.16816.F32.BF16 R108, R44, R62.reuse, R108 ;  /* 0x0000003e2c6c723c */ /* 0x080ff0000004186c */
[C---:B------:R-:W-:Y:S01]  /*1bbf0*/  HMMA.16816.F32.BF16 R112, R40.reuse, R62, R112 ;  /* 0x0000003e2870723c */ /* 0x040fe20000041870 */
[----:B------:R-:W1:Y:S01]  /*1bc00*/  LDSM.16.MT88.4 R60, [R216+0x2100] ;  /* 0x00210000d83c783b */ /* 0x000e620000004200 */
[----:B------:R-:W-:Y:S06]  /*1bc10*/  MUFU.EX2 R74, R74 ;  /* 0x0000004a004a7308 */ /* 0x000fec0000000800 */
[-C--:B---3--:R-:W-:Y:S04]  /*1bc20*/  HMMA.16816.F32.BF16 R36, R40, R56.reuse, R36 ;  /* 0x000000382824723c */ /* 0x088fe80000041824 */
[----:B------:R-:W3:Y:S04]  /*1bc30*/  MUFU.EX2 R75, R75 ;  /* 0x0000004b004b7308 */ /* 0x000ee80000000800 */
[C---:B------:R-:W-:Y:S06]  /*1bc40*/  HMMA.16816.F32.BF16 R116, R44.reuse, R56, R116 ;  /* 0x000000382c74723c */ /* 0x040fec0000041874 */
[----:B------:R-:W-:Y:S02]  /*1bc50*/  MUFU.EX2 R78, R78 ;  /* 0x0000004e004e7308 */ /* 0x000fe40000000800 */
[-C--:B------:R-:W-:Y:S07]  /*1bc60*/  HMMA.16816.F32.BF16 R48, R44, R58.reuse, R48 ;  /* 0x0000003a2c30723c */ /* 0x080fee0000041830 */
[----:B--2---:R-:W-:Y:S01]  /*1bc70*/  F2FP.BF16.PACK_AB R44, R73, R72 ;  /* 0x00000048492c723e */ /* 0x004fe200000010ff */
[----:B------:R-:W-:Y:S01]  /*1bc80*/  HMMA.16816.F32.BF16 R120, R40, R58, R120 ;  /* 0x0000003a2878723c */ /* 0x000fe20000041878 */
[----:B------:R-:W2:Y:S01]  /*1bc90*/  MUFU.EX2 R79, R79 ;  /* 0x0000004f004f7308 */ /* 0x000ea20000000800 */
[----:B------:R-:W2:Y:S02]  /*1bca0*/  LDSM.16.MT88.4 R56, [R215+0x2100] ;  /* 0x00210000d738783b */ /* 0x000ea40000004200 */
[----:B----4-:R-:W-:Y:S02]  /*1bcb0*/  F2FP.BF16.PACK_AB R46, R77, R76 ;  /* 0x0000004c4d2e723e */ /* 0x010fe400000010ff */
[----:B---3--:R-:W-:Y:S02]  /*1bcc0*/  F2FP.BF16.PACK_AB R45, R75, R74 ;  /* 0x0000004a4b2d723e */ /* 0x008fe400000010ff */
[----:B------:R-:W-:Y:S03]  /*1bcd0*/  F2FP.BF16.PACK_AB R40, R69, R68 ;  /* 0x000000444528723e */ /* 0x000fe600000010ff */
[----:B------:R-:W-:Y:S01]  /*1bce0*/  MUFU.EX2 R88, R88 ;  /* 0x0000005800587308 */ /* 0x000fe20000000800 */
[----:B------:R-:W-:Y:S02]  /*1bcf0*/  F2FP.BF16.PACK_AB R42, R81, R80 ;  /* 0x00000050512a723e */ /* 0x000fe400000010ff */
[----:B------:R-:W-:Y:S02]  /*1bd00*/  F2FP.BF16.PACK_AB R41, R71, R70 ;  /* 0x000000464729723e */ /* 0x000fe400000010ff */
[----:B------:R-:W-:Y:S05]  /*1bd10*/  F2FP.BF16.PACK_AB R43, R83, R82 ;  /* 0x00000052532b723e */ /* 0x000fea00000010ff */
[----:B------:R-:W3:Y:S02]  /*1bd20*/  MUFU.EX2 R89, R89 ;  /* 0x0000005900597308 */ /* 0x000ee40000000800 */
[-C--:B-1----:R-:W-:Y:S03]  /*1bd30*/  HMMA.16816.F32.BF16 R4, R40, R52.reuse, R4 ;  /* 0x000000342804723c */ /* 0x082fe60000041804 */
[----:B--2---:R-:W-:Y:S05]  /*1bd40*/  F2FP.BF16.PACK_AB R47, R79, R78 ;  /* 0x0000004e4f2f723e */ /* 0x004fea00000010ff */
[----:B------:R-:W1:Y:S02]  /*1bd50*/  MUFU.EX2 R90, R90 ;  /* 0x0000005a005a7308 */ /* 0x000e640000000800 */
[C---:B------:R-:W-:Y:S08]  /*1bd60*/  HMMA.16816.F32.BF16 R8, R44.reuse, R52, R8 ;  /* 0x000000342c08723c */ /* 0x040ff00000041808 */
[-C--:B------:R-:W-:Y:S01]  /*1bd70*/  HMMA.16816.F32.BF16 R12, R44, R54.reuse, R12 ;  /* 0x000000362c0c723c */ /* 0x080fe2000004180c */
[----:B------:R-:W2:Y:S03]  /*1bd80*/  MUFU.EX2 R52, R2 ;  /* 0x0000000200347308 */ /* 0x000ea60000000800 */
[----:B---3--:R-:W-:Y:S04]  /*1bd90*/  F2FP.BF16.PACK_AB R168, R89, R88 ;  /* 0x0000005859a8723e */ /* 0x008fe800000010ff */
[C---:B------:R-:W-:Y:S04]  /*1bda0*/  HMMA.16816.F32.BF16 R16, R40.reuse, R54, R16 ;  /* 0x000000362810723c */ /* 0x040fe80000041810 */
[----:B-1----:R-:W-:Y:S04]  /*1bdb0*/  F2FP.BF16.PACK_AB R169, R91, R90 ;  /* 0x0000005a5ba9723e */ /* 0x002fe800000010ff */
[-C--:B------:R-:W-:Y:S08]  /*1bdc0*/  HMMA.16816.F32.BF16 R20, R40, R60.reuse, R20 ;  /* 0x0000003c2814723c */ /* 0x080ff00000041814 */
[C---:B------:R-:W-:Y:S04]  /*1bdd0*/  HMMA.16816.F32.BF16 R24, R44.reuse, R60, R24 ;  /* 0x0000003c2c18723c */ /* 0x040fe80000041818 */
[----:B--2---:R-:W-:Y:S01]  /*1bde0*/  F2FP.BF16.PACK_AB R171, R52, R94 ;  /* 0x0000005e34ab723e */ /* 0x004fe200000010ff */
[----:B------:R-:W-:Y:S01]  /*1bdf0*/  FADD.FTZ R2, R239, R127 ;  /* 0x0000007fef027221 */ /* 0x000fe20000010000 */
[----:B------:R-:W-:Y:S02]  /*1be00*/  MOV R127, R125 ;  /* 0x0000007d007f7202 */ /* 0x000fe40000000f00 */
[-C--:B------:R-:W-:Y:S04]  /*1be10*/  HMMA.16816.F32.BF16 R28, R44, R62.reuse, R28 ;  /* 0x0000003e2c1c723c */ /* 0x080fe8000004181c */
[----:B------:R-:W-:Y:S04]  /*1be20*/  FADD.FTZ R2, R246, R2 ;  /* 0x00000002f6027221 */ /* 0x000fe80000010000 */
[C---:B------:R-:W-:Y:S08]  /*1be30*/  HMMA.16816.F32.BF16 R32, R40.reuse, R62, R32 ;  /* 0x0000003e2820723c */ /* 0x040ff00000041820 */
[-C--:B------:R-:W-:Y:S08]  /*1be40*/  HMMA.16816.F32.BF16 R100, R40, R64.reuse, R100 ;  /* 0x000000402864723c */ /* 0x080ff00000041864 */
[C---:B------:R-:W-:Y:S08]  /*1be50*/  HMMA.16816.F32.BF16 R104, R44.reuse, R64, R104 ;  /* 0x000000402c68723c */ /* 0x040ff00000041868 */
[-C--:B------:R-:W-:Y:S08]  /*1be60*/  HMMA.16816.F32.BF16 R108, R44, R66.reuse, R108 ;  /* 0x000000422c6c723c */ /* 0x080ff0000004186c */
[C---:B------:R-:W-:Y:S08]  /*1be70*/  HMMA.16816.F32.BF16 R112, R40.reuse, R66, R112 ;  /* 0x000000422870723c */ /* 0x040ff00000041870 */
[-C--:B------:R-:W-:Y:S08]  /*1be80*/  HMMA.16816.F32.BF16 R36, R40, R56.reuse, R36 ;  /* 0x000000382824723c */ /* 0x080ff00000041824 */
[C---:B------:R-:W-:Y:S08]  /*1be90*/  HMMA.16816.F32.BF16 R116, R44.reuse, R56, R116 ;  /* 0x000000382c74723c */ /* 0x040ff00000041874 */
[-C--:B------:R-:W-:Y:S07]  /*1bea0*/  HMMA.16816.F32.BF16 R48, R44, R58.reuse, R48 ;  /* 0x0000003a2c30723c */ /* 0x080fee0000041830 */
[----:B------:R-:W-:Y:S01]  /*1beb0*/  FADD.FTZ R44, R249, R129 ;  /* 0x00000081f92c7221 */ /* 0x000fe20000010000 */
[----:B------:R-:W-:Y:S04]  /*1bec0*/  HMMA.16816.F32.BF16 R120, R40, R58, R120 ;  /* 0x0000003a2878723c */ /* 0x000fe80000041878 */
[----:B------:R-:W-:Y:S02]  /*1bed0*/  FADD.FTZ R44, R251, R44 ;  /* 0x0000002cfb2c7221 */ /* 0x000fe40000010000 */
[----:B------:R-:W-:Y:S01]  /*1bee0*/  FADD.FTZ R45, R245, R128 ;  /* 0x00000080f52d7221 */ /* 0x000fe20000010000 */
[----:B------:R-:W-:Y:S02]  /*1bef0*/  F2FP.BF16.PACK_AB R40, R85, R84 ;  /* 0x000000545528723e */ /* 0x000fe400000010ff */
[----:B------:R-:W-:Y:S03]  /*1bf00*/  F2FP.BF16.PACK_AB R42, R97, R96 ;  /* 0x00000060612a723e */ /* 0x000fe600000010ff */
[----:B------:R-:W-:Y:S01]  /*1bf10*/  FADD.FTZ R45, R250, R45 ;  /* 0x0000002dfa2d7221 */ /* 0x000fe20000010000 */
[----:B------:R-:W-:Y:S02]  /*1bf20*/  F2FP.BF16.PACK_AB R41, R87, R86 ;  /* 0x000000565729723e */ /* 0x000fe400000010ff */
[----:B------:R-:W-:Y:S07]  /*1bf30*/  F2FP.BF16.PACK_AB R43, R99, R98 ;  /* 0x00000062632b723e */ /* 0x000fee00000010ff */
[-C--:B------:R-:W-:Y:S01]  /*1bf40*/  HMMA.16816.F32.BF16 R132, R40, R144.reuse, R4 ;  /* 0x000000902884723c */ /* 0x080fe20000041804 */
[----:B------:R-:W1:Y:S07]  /*1bf50*/  LDSM.16.MT88.4 R4, [R214+0x2900] ;  /* 0x00290000d604783b */ /* 0x000e6e0000004200 */
        /* <DEDUP_REMOVED lines=23> */
[----:B------:R-:W2:Y:S03]  /*1c0d0*/  LDSM.16.MT88.4 R8, [R215+0x2900] ;  /* 0x00290000d708783b */ /* 0x000ea60000004200 */
        /* <DEDUP_REMOVED lines=82> */
.L_x_459:
[----:B------:R-:W2:Y:S02]  /*1c600*/  LDL R2, [R1+0x4] ;  /* 0x0000040001027983 */ /* 0x000ea40000100800 */
[----:B--2---:R-:W-:-:S13]  /*1c610*/  ISETP.GE.AND P0, PT, R230, R2, PT ;  /* 0x00000002e600720c */ /* 0x004fda0003f06270 */
[----:B------:R-:W-:Y:S05]  /*1c620*/  @!P0 BRA `(.L_x_461) ;  /* 0x00005ca000008947 */ /* 0x000fea0003800000 */
[----:B------:R-:W2:Y:S01]  /*1c630*/  LDL.LU.64 R6, [R1+0x50] ;  /* 0x0000500001067983 */ /* 0x000ea20000300a00 */
[----:B------:R-:W-:Y:S02]  /*1c640*/  UMOV UR10, 0x60 ;  /* 0x00000060000a7882 */ /* 0x000fe40000000000 */
[----:B------:R-:W-:Y:S01]  /*1c650*/  ULDC.64 UR4, c[0x0][0x208] ;  /* 0x0000820000047ab9 */ /* 0x000fe20000000a00 */
[----:B-1----:R-:W3:Y:S04]  /*1c660*/  LDL.LU.64 R4, [R1+0x58] ;  /* 0x0000580001047983 */ /* 0x002ee80000300a00 */
[----:B------:R-:W4:Y:S01]  /*1c670*/  LDL R2, [R1+0x60] ;  /* 0x0000600001027983 */ /* 0x000f220000100800 */
[----:B------:R-:W-:Y:S01]  /*1c680*/  MOV R8, c[0x0][0x2c4] ;  /* 0x0000b10000087a02 */ /* 0x000fe20000000f00 */
[----:B------:R-:W-:Y:S01]  /*1c690*/  UIMAD.WIDE.U32 UR12, UR10, UR4, URZ ;  /* 0x000000040a0c72a5 */ /* 0x000fe2000f8e003f */
[----:B------:R-:W-:Y:S01]  /*1c6a0*/  MOV R130, R3 ;  /* 0x0000000300827202 */ /* 0x000fe20000000f00 */
[----:B------:R-:W-:Y:S01]  /*1c6b0*/  UIMAD UR10, UR10, UR5, URZ ;  /* 0x000000050a0a72a4 */ /* 0x000fe2000f8e023f */
[----:B------:R-:W-:Y:S01]  /*1c6c0*/  ISETP.NE.AND P1, PT, R8, 0x1, PT ;  /* 0x000000010800780c */ /* 0x000fe20003f25270 */
[----:B------:R-:W-:Y:S01]  /*1c6d0*/  UMOV UR6, 0x5 ;  /* 0x0000000500067882 */ /* 0x000fe20000000000 */
[----:B------:R-:W-:Y:S01]  /*1c6e0*/  MOV R128, R125 ;  /* 0x0000007d00807202 */ /* 0x000fe20000000f00 */
[----:B------:R-:W-:Y:S01]  /*1c6f0*/  ULDC.64 UR4, c[0x0][0x1e0] ;  /* 0x0000780000047ab9 */ /* 0x000fe20000000a00 */
[----:B------:R-:W-:Y:S01]  /*1c700*/  IMAD.MOV.U32 R127, RZ, RZ, R126 ;  /* 0x000000ffff7f7224 */ /* 0x000fe200078e007e */
[----:B------:R-:W-:Y:S01]  /*1c710*/  USHF.L.U64.HI UR5, UR4, UR6, UR5 ;  /* 0x0000000604057299 */ /* 0x000fe20008010205 */
[----:B------:R-:W-:Y:S01]  /*1c720*/  IMAD.MOV.U32 R129, RZ, RZ, R124 ;  /* 0x000000ffff817224 */ /* 0x000fe200078e007c */
[----:B------:R-:W-:-:S02]  /*1c730*/  USHF.L.U32 UR4, UR4, 0x5, URZ ;  /* 0x0000000504047899 */ /* 0x000fc4000800063f */
[----:B------:R-:W-:Y:S01]  /*1c740*/  UIADD3 UR10, UR13, UR10, URZ ;  /* 0x0000000a0d0a7290 */ /* 0x000fe2000fffe03f */
[----:B--2---:R-:W-:-:S03]  /*1c750*/  IMAD.MOV.U32 R3, RZ, RZ, R7 ;  /* 0x000000ffff037224 */ /* 0x004fc600078e0007 */
[----:B----4-:R-:W-:Y:S01]  /*1c760*/  @P1 IMAD.HI.U32 R0, R2, c[0x0][0x2c8], RZ ;  /* 0x0000b20002001a27 */ /* 0x010fe200078e00ff */
[----:B---3--:R-:W-:-:S05]  /*1c770*/  MOV R2, R4 ;  /* 0x0000000400027202 */ /* 0x008fca0000000f00 */
[----:B------:R1:W-:Y:S04]  /*1c780*/  STL.64 [R1+0x8], R2 ;  /* 0x0000080201007387 */ /* 0x0003e80000100a00 */
[----:B------:R1:W-:Y:S02]  /*1c790*/  @P1 STL [R1+0x10], R0 ;  /* 0x0000100001001387 */ /* 0x0003e40000100800 */
.L_x_478:
[----:B------:R-:W-:Y:S04]  /*1c7a0*/  DEPBAR.LE SB0, 0x0 ;  /* 0x000080000000791a */ /* 0x000fe80000000000 */
[----:B------:R-:W-:Y:S01]  /*1c7b0*/  BAR.SYNC.DEFER_BLOCKING 0x0 ;  /* 0x0000000000007b1d */ /* 0x000fe20000010000 */
[----:B------:R-:W-:Y:S01]  /*1c7c0*/  IMAD.MOV.U32 R131, RZ, RZ, 0x5 ;  /* 0x00000005ff837424 */ /* 0x000fe200078e00ff */
[----:B------:R-:W-:Y:S01]  /*1c7d0*/  SHF.R.S32.HI R124, RZ, 0x1f, R230 ;  /* 0x0000001fff7c7819 */ /* 0x000fe200000114e6 */
[----:B------:R-:W-:Y:S02]  /*1c7e0*/  IMAD.MOV.U32 R200, RZ, RZ, c[0x0][0x208] ;  /* 0x00008200ffc87624 */ /* 0x000fe400078e00ff */
[----:B------:R-:W-:Y:S02]  /*1c7f0*/  IMAD.MOV.U32 R126, RZ, RZ, c[0x0][0x208] ;  /* 0x00008200ff7e7624 */ /* 0x000fe400078e00ff */
[----:B------:R-:W-:Y:S02]  /*1c800*/  IMAD.SHL.U32 R200, R200, 0x20, RZ ;  /* 0x00000020c8c87824 */ /* 0x000fe400078e00ff */
[----:B-1----:R-:W-:Y:S01]  /*1c810*/  IMAD R0, R230, UR10, RZ ;  /* 0x0000000ae6007c24 */ /* 0x002fe2000f8e02ff */
[----:B------:R-:W-:Y:S01]  /*1c820*/  SHF.L.U64.HI R126, R126, R131, c[0x0][0x20c] ;  /* 0x000083007e7e7619 */ /* 0x000fe20000010283 */
[----:B------:R-:W-:Y:S02]  /*1c830*/  IMAD.MOV.U32 R243, RZ, RZ, c[0x0][0x32c] ;  /* 0x0000cb00fff37624 */ /* 0x000fe400078e00ff */
[----:B------:R-:W-:Y:S01]  /*1c840*/  IMAD R0, R124, UR12, R0 ;  /* 0x0000000c7c007c24 */ /* 0x000fe2000f8e0200 */
[----:B-----5:R-:W-:Y:S06]  /*1c850*/  LDSM.16.M88.4 R96, [R219+0x6100] ;  /* 0x00610000db60783b */ /* 0x020fec0000000200 */
[----:B------:R-:W1:Y:S06]  /*1c860*/  LDSM.16.M88.4 R16, [R212+0x3100] ;  /* 0x00310000d410783b */ /* 0x000e6c0000000200 */
[----:B--2---:R-:W2:Y:S06]  /*1c870*/  LDL.64 R2, [R1+0x8] ;  /* 0x0000080001027983 */ /* 0x004eac0000100a00 */
[----:B------:R-:W3:Y:S06]  /*1c880*/  LDSM.16.M88.4 R92, [R219+0x8100] ;  /* 0x00810000db5c783b */ /* 0x000eec0000000200 */
[----:B------:R-:W4:Y:S06]  /*1c890*/  LDSM.16.M88.4 R32, [R212+0x3900] ;  /* 0x00390000d420783b */ /* 0x000f2c0000000200 */
[----:B------:R-:W2:Y:S06]  /*1c8a0*/  LDL R240, [R1+0x4] ;  /* 0x0000040001f07983 */ /* 0x000eac0000100800 */
[----:B------:R-:W4:Y:S06]  /*1c8b0*/  LDSM.16.M88.4 R48, [R212+0x4100] ;  /* 0x00410000d430783b */ /* 0x000f2c0000000200 */
[----:B------:R-:W2:Y:S01]  /*1c8c0*/  LDL.64 R234, [R1+0x40] ;  /* 0x0000400001ea7983 */ /* 0x000ea20000100a00 */
[-C--:B-1----:R-:W-:Y:S05]  /*1c8d0*/  HMMA.16816.F32.BF16 R4, R96, R16.reuse, RZ ;  /* 0x000000106004723c */ /* 0x082fea00000418ff */
[----:B------:R-:W1:Y:S06]  /*1c8e0*/  LDSM.16.M88.4 R64, [R212+0x4900] ;  /* 0x00490000d440783b */ /* 0x000e6c0000000200 */
[----:B------:R-:W2:Y:S01]  /*1c8f0*/  LDL.64 R232, [R1+0x48] ;  /* 0x0000480001e87983 */ /* 0x000ea20000100a00 */
[C---:B---3--:R-:W-:Y:S05]  /*1c900*/  HMMA.16816.F32.BF16 R8, R92.reuse, R16, RZ ;  /* 0x000000105c08723c */ /* 0x048fea00000418ff */
[----:B------:R-:W3:Y:S03]  /*1c910*/  LDSM.16.M88.4 R80, [R212+0x5100] ;  /* 0x00510000d450783b */ /* 0x000ee60000000200 */
[-C--:B------:R-:W-:Y:S03]  /*1c920*/  HMMA.16816.F32.BF16 R12, R92, R18.reuse, RZ ;  /* 0x000000125c0c723c */ /* 0x080fe600000418ff */
[----:B------:R1:W2:Y:S06]  /*1c930*/  LDL R131, [R1+0x60] ;  /* 0x0000600001837983 */ /* 0x0002ac0000100800 */
[----:B------:R-:W1:Y:S01]  /*1c940*/  LDSM.16.M88.4 R172, [R212+0x5900] ;  /* 0x00590000d4ac783b */ /* 0x000e620000000200 */
[C---:B------:R-:W-:Y:S05]  /*1c950*/  HMMA.16816.F32.BF16 R16, R96.reuse, R18, RZ ;  /* 0x000000126010723c */ /* 0x040fea00000418ff */
[----:B------:R-:W2:Y:S03]  /*1c960*/  LDL R242, [R1+0x28] ;  /* 0x0000280001f27983 */ /* 0x000ea60000100800 */
[-C--:B----4-:R-:W-:Y:S03]  /*1c970*/  HMMA.16816.F32.BF16 R20, R96, R32.reuse, RZ ;  /* 0x000000206014723c */ /* 0x090fe600000418ff */
[----:B------:R-:W-:Y:S05]  /*1c980*/  LDSM.16.M88.4 R176, [R222+0x6100] ;  /* 0x00610000deb0783b */ /* 0x000fea0000000200 */
[C---:B------:R-:W-:Y:S01]  /*1c990*/  HMMA.16816.F32.BF16 R24, R92.reuse, R32, RZ ;  /* 0x000000205c18723c */ /* 0x040fe200000418ff */
[----:B------:R-:W4:Y:S06]  /*1c9a0*/  LDL R241, [R1+0x2c] ;  /* 0x00002c0001f17983 */ /* 0x000f2c0000100800 */
[----:B------:R-:W1:Y:S01]  /*1c9b0*/  LDSM.16.M88.4 R180, [R223] ;  /* 0x00000000dfb4783b */ /* 0x000e620000000200 */
[-C--:B------:R-:W-:Y:S05]  /*1c9c0*/  HMMA.16816.F32.BF16 R28, R92, R34.reuse, RZ ;  /* 0x000000225c1c723c */ /* 0x080fea00000418ff */
[----:B------:R-:W1:Y:S03]  /*1c9d0*/  LDSM.16.M88.4 R184, [R222+0x8100] ;  /* 0x00810000deb8783b */ /* 0x000e660000000200 */
[C---:B------:R-:W-:Y:S03]  /*1c9e0*/  HMMA.16816.F32.BF16 R32, R96.reuse, R34, RZ ;  /* 0x000000226020723c */ /* 0x040fe600000418ff */
[----:B------:R-:W3:Y:S05]  /*1c9f0*/  LDSM.16.M88.4 R188, [R228] ;  /* 0x00000000e4bc783b */ /* 0x000eea0000000200 */
[-C--:B------:R-:W-:Y:S01]  /*1ca00*/  HMMA.16816.F32.BF16 R36, R96, R48.reuse, RZ ;  /* 0x000000306024723c */ /* 0x080fe200000418ff */
[----:B------:R-:W3:Y:S07]  /*1ca10*/  LDSM.16.M88.4 R192, [R227] ;  /* 0x00000000e3c0783b */ /* 0x000eee0000000200 */
[C---:B------:R-:W-:Y:S08]  /*1ca20*/  HMMA.16816.F32.BF16 R40, R92.reuse, R48, RZ ;  /* 0x000000305c28723c */ /* 0x040ff000000418ff */
[-C--:B------:R-:W-:Y:S08]  /*1ca30*/  HMMA.16816.F32.BF16 R44, R92, R50.reuse, RZ ;  /* 0x000000325c2c723c */ /* 0x080ff000000418ff */
[C---:B------:R-:W-:Y:S08]  /*1ca40*/  HMMA.16816.F32.BF16 R48, R96.reuse, R50, RZ ;  /* 0x000000326030723c */ /* 0x040ff000000418ff */
[-C--:B-1----:R-:W-:Y:S08]  /*1ca50*/  HMMA.16816.F32.BF16 R52, R96, R64.reuse, RZ ;  /* 0x000000406034723c */ /* 0x082ff000000418ff */
[C---:B------:R-:W-:Y:S08]  /*1ca60*/  HMMA.16816.F32.BF16 R56, R92.reuse, R64, RZ ;  /* 0x000000405c38723c */ /* 0x040ff000000418ff */
[-C--:B------:R-:W-:Y:S08]  /*1ca70*/  HMMA.16816.F32.BF16 R60, R92, R66.reuse, RZ ;  /* 0x000000425c3c723c */ /* 0x080ff000000418ff */
[C---:B------:R-:W-:Y:S08]  /*1ca80*/  HMMA.16816.F32.BF16 R64, R96.reuse, R66, RZ ;  /* 0x000000426040723c */ /* 0x040ff000000418ff */
[-C--:B---3--:R-:W-:Y:S08]  /*1ca90*/  HMMA.16816.F32.BF16 R68, R96, R80.reuse, RZ ;  /* 0x000000506044723c */ /* 0x088ff000000418ff */
        /* <DEDUP_REMOVED lines=12> */
[----:B------:R-:W3:Y:S07]  /*1cb60*/  LDSM.16.M88.4 R180, [R225] ;  /* 0x00000000e1b4783b */ /* 0x000eee0000000200 */
[-C--:B------:R-:W-:Y:S08]  /*1cb70*/  HMMA.16816.F32.BF16 R20, R176, R188.reuse, R20 ;  /* 0x000000bcb014723c */ /* 0x080ff00000041814 */
[C---:B------:R-:W-:Y:S08]  /*1cb80*/  HMMA.16816.F32.BF16 R24, R184.reuse, R188, R24 ;  /* 0x000000bcb818723c */ /* 0x040ff00000041818 */
[-C--:B------:R-:W-:Y:S08]  /*1cb90*/  HMMA.16816.F32.BF16 R28, R184, R190.reuse, R28 ;  /* 0x000000beb81c723c */ /* 0x080ff0000004181c */
[C---:B------:R-:W-:Y:S01]  /*1cba0*/  HMMA.16816.F32.BF16 R32, R176.reuse, R190, R32 ;  /* 0x000000beb020723c */ /* 0x040fe20000041820 */
[----:B------:R-:W2:Y:S07]  /*1cbb0*/  LDSM.16.M88.4 R188, [R224] ;  /* 0x00000000e0bc783b */ /* 0x000eae0000000200 */
[-C--:B------:R-:W-:Y:S04]  /*1cbc0*/  HMMA.16816.F32.BF16 R36, R176, R192.reuse, R36 ;  /* 0x000000c0b024723c */ /* 0x080fe80000041824 */
[----:B--2---:R-:W-:Y:S04]  /*1cbd0*/  IMAD.WIDE.U32 R2, R230, UR12, R2 ;  /* 0x0000000ce6027c25 */ /* 0x004fe8000f8e0002 */
[C---:B------:R-:W-:Y:S04]  /*1cbe0*/  HMMA.16816.F32.BF16 R40, R184.reuse, R192, R40 ;  /* 0x000000c0b828723c */ /* 0x040fe80000041828 */
[----:B------:R-:W-:Y:S01]  /*1cbf0*/  IMAD.IADD R0, R3, 0x1, R0 ;  /* 0x0000000103007824 */ /* 0x000fe200078e0200 */
[C---:B------:R-:W-:Y:S03]  /*1cc00*/  LEA R196, P0, R2.reuse, c[0x0][0x1f8], 0x1 ;  /* 0x00007e0002c47a11 */ /* 0x040fe600078008ff */
[-C--:B------:R-:W-:Y:S04]  /*1cc10*/  HMMA.16816.F32.BF16 R44, R184, R194.reuse, R44 ;  /* 0x000000c2b82c723c */ /* 0x080fe8000004182c */
[----:B------:R-:W-:Y:S02]  /*1cc20*/  LEA.HI.X R197, R2, c[0x0][0x1fc], R0, 0x1, P0 ;  /* 0x00007f0002c57a11 */ /* 0x000fe400000f0c00 */
[-C--:B------:R-:W-:Y:S02]  /*1cc30*/  IADD3 R124, P0, R196, R200.reuse, RZ ;  /* 0x000000c8c47c7210 */ /* 0x080fe40007f1e0ff */
[C---:B------:R-:W-:Y:S01]  /*1cc40*/  HMMA.16816.F32.BF16 R48, R176.reuse, R194, R48 ;  /* 0x000000c2b030723c */ /* 0x040fe20000041830 */
[----:B------:R-:W-:Y:S01]  /*1cc50*/  @!PT LDS RZ, [RZ] ;  /* 0x00000000fffff984 */ /* 0x000fe20000000800 */
[----:B------:R-:W-:Y:S01]  /*1cc60*/  @!PT LDS RZ, [RZ] ;  /* 0x00000000fffff984 */ /* 0x000fe20000000800 */
[----:B------:R-:W-:Y:S01]  /*1cc70*/  @!PT LDS RZ, [RZ] ;  /* 0x00000000fffff984 */ /* 0x000fe20000000800 */
[----:B------:R2:W-:Y:S03]  /*1cc80*/  LDGSTS.E.BYPASS.LTC128B.128 [R231+0x100], [R196.64], !P5 ;  /* 0x00100000c4e77fae */ /* 0x0005e6000e901d48 */
[--C-:B------:R-:W-:Y:S01]  /*1cc90*/  IMAD.X R125, R197, 0x1, R126.reuse, P0 ;  /* 0x00000001c57d7824 */ /* 0x100fe200000e067e */
[-C--:B------:R-:W-:Y:S03]  /*1cca0*/  IADD3 R198, P1, R124, R200.reuse, RZ ;  /* 0x000000c87cc67210 */ /* 0x080fe60007f3e0ff */
[-C--:B-1----:R-:W-:Y:S01]  /*1ccb0*/  HMMA.16816.F32.BF16 R52, R176, R172.reuse, R52 ;  /* 0x000000acb034723c */ /* 0x082fe20000041834 */
[----:B------:R1:W-:Y:S03]  /*1ccc0*/  LDGSTS.E.BYPASS.LTC128B.128 [R231+0x900], [R124.64], !P5 ;  /* 0x009000007ce77fae */ /* 0x0003e6000e901d48 */
[--C-:B------:R-:W-:Y:S01]  /*1ccd0*/  IMAD.X R199, R125, 0x1, R126.reuse, P1 ;  /* 0x000000017dc77824 */ /* 0x100fe200008e067e */
[-C--:B------:R-:W-:Y:S03]  /*1cce0*/  IADD3 R2, P0, R198, R200.reuse, RZ ;  /* 0x000000c8c6027210 */ /* 0x080fe60007f1e0ff */
[C---:B------:R-:W-:Y:S01]  /*1ccf0*/  HMMA.16816.F32.BF16 R56, R184.reuse, R172, R56 ;  /* 0x000000acb838723c */ /* 0x040fe20000041838 */
[----:B------:R2:W-:Y:S03]  /*1cd00*/  LDGSTS.E.BYPASS.LTC128B.128 [R231+0x1100], [R198.64], !P5 ;  /* 0x01100000c6e77fae */ /* 0x0005e6000e901d48 */
[--C-:B------:R-:W-:Y:S04]  /*1cd10*/  IMAD.X R3, R199, 0x1, R126.reuse, P0 ;  /* 0x00000001c7037824 */ /* 0x100fe800000e067e */
[-C--:B------:R-:W-:Y:S01]  /*1cd20*/  HMMA.16816.F32.BF16 R60, R184, R174.reuse, R60 ;  /* 0x000000aeb83c723c */ /* 0x080fe2000004183c */
[----:B------:R4:W-:Y:S03]  /*1cd30*/  LDGSTS.E.BYPASS.LTC128B.128 [R231+0x1900], [R2.64], !P5 ;  /* 0x0190000002e77fae */ /* 0x0009e6000e901d48 */
[-C--:B--2---:R-:W-:Y:S04]  /*1cd40*/  IADD3 R196, P1, R2, R200.reuse, RZ ;  /* 0x000000c802c47210 */ /* 0x084fe80007f3e0ff */
[C---:B------:R-:W-:Y:S04]  /*1cd50*/  HMMA.16816.F32.BF16 R64, R176.reuse, R174, R64 ;  /* 0x000000aeb040723c */ /* 0x040fe80000041840 */
[--C-:B------:R-:W-:Y:S01]  /*1cd60*/  IMAD.X R197, R3, 0x1, R126.reuse, P1 ;  /* 0x0000000103c57824 */ /* 0x100fe200008e067e */
[----:B-1----:R-:W-:Y:S03]  /*1cd70*/  IADD3 R124, P0, R196, R200, RZ ;  /* 0x000000c8c47c7210 */ /* 0x002fe60007f1e0ff */
[-C--:B---3--:R-:W-:Y:S01]  /*1cd80*/  HMMA.16816.F32.BF16 R68, R176, R180.reuse, R68 ;  /* 0x000000b4b044723c */ /* 0x088fe20000041844 */
[----:B------:R1:W-:Y:S03]  /*1cd90*/  LDGSTS.E.BYPASS.LTC128B.128 [R231+0x2100], [R196.64], !P5 ;  /* 0x02100000c4e77fae */ /* 0x0003e6000e901d48 */
[----:B------:R-:W-:Y:S01]  /*1cda0*/  IMAD.X R125, R197, 0x1, R126, P0 ;  /* 0x00000001c57d7824 */ /* 0x000fe200000e067e */
[C---:B------:R-:W-:Y:S02]  /*1cdb0*/  ISETP.GT.AND P0, PT, R230.reuse, R240, PT ;  /* 0x000000f0e600720c */ /* 0x040fe40003f04270 */
[----:B------:R-:W2:Y:S01]  /*1cdc0*/  LDL R126, [R1+0x10] ;  /* 0x00001000017e7983 */ /* 0x000ea20000100800 */
[C---:B------:R-:W-:Y:S05]  /*1cdd0*/  HMMA.16816.F32.BF16 R72, R184.reuse, R180, R72 ;  /* 0x000000b4b848723c */ /* 0x040fea0000041848 */
[----:B------:R3:W-:Y:S03]  /*1cde0*/  LDGSTS.E.BYPASS.LTC128B.128 [R231+0x2900], [R124.64], !P5 ;  /* 0x029000007ce77fae */ /* 0x0007e6000e901d48 */
[-C--:B------:R-:W-:Y:S03]  /*1cdf0*/  HMMA.16816.F32.BF16 R76, R184, R182.reuse, R76 ;  /* 0x000000b6b84c723c */ /* 0x080fe6000004184c */
[----:B------:R-:W-:Y:S01]  /*1ce00*/  LDSM.16.M88.4 R200, [R218+0x3100] ;  /* 0x00310000dac8783b */ /* 0x000fe20000000200 */
[----:B------:R-:W-:Y:S04]  /*1ce10*/  @P0 IADD3 R0, R230, -0x1, RZ ;  /* 0xffffffffe6000810 */ /* 0x000fe80007ffe0ff */
[C---:B------:R-:W-:Y:S01]  /*1ce20*/  HMMA.16816.F32.BF16 R80, R176.reuse, R182, R80 ;  /* 0x000000b6b050723c */ /* 0x040fe20000041850 */
[----:B------:R-:W0:Y:S03]  /*1ce30*/  LDGDEPBAR ;  /* 0x00000000000079af */ /* 0x000e260000000000 */
[----:B----4-:R-:W-:Y:S03]  /*1ce40*/  @P0 SHF.R.S32.HI R2, RZ, 0x1f, R0 ;  /* 0x0000001fff020819 */ /* 0x010fe60000011400 */
[----:B-1----:R-:W1:Y:S01]  /*1ce50*/  LDSM.16.M88.4 R196, [R220+0x6100] ;  /* 0x00610000dcc4783b */ /* 0x002e620000000200 */
[-C--:B------:R-:W-:Y:S05]  /*1ce60*/  HMMA.16816.F32.BF16 R84, R176, R188.reuse, R84 ;  /* 0x000000bcb054723c */ /* 0x080fea0000041854 */
[----:B------:R-:W4:Y:S03]  /*1ce70*/  LDSM.16.M88.4 R204, [R220+0x8100] ;  /* 0x00810000dccc783b */ /* 0x000f260000000200 */
[C---:B------:R-:W-:Y:S03]  /*1ce80*/  HMMA.16816.F32.BF16 R88, R184.reuse, R188, R88 ;  /* 0x000000bcb858723c */ /* 0x040fe60000041858 */
[----:B------:R-:W4:Y:S01]  /*1ce90*/  LDSM.16.M88.4 R192, [R218+0x3900] ;  /* 0x00390000dac0783b */ /* 0x000f220000000200 */
[----:B---3--:R-:W-:Y:S02]  /*1cea0*/  @P0 IMAD R124, R2, c[0x0][0x1e0], RZ ;  /* 0x00007800027c0a24 */ /* 0x008fe400078e02ff */
[C---:B------:R-:W-:Y:S02]  /*1ceb0*/  @P0 IMAD.WIDE.U32 R2, R0.reuse, c[0x0][0x1e0], RZ ;  /* 0x0000780000020a25 */ /* 0x040fe400078e00ff */
[-C--:B------:R-:W-:Y:S01]  /*1cec0*/  HMMA.16816.F32.BF16 R92, R184, R190.reuse, R92 ;  /* 0x000000beb85c723c */ /* 0x080fe2000004185c */
[----:B------:R-:W3:Y:S03]  /*1ced0*/  LDSM.16.M88.4 R172, [R218+0x4100] ;  /* 0x00410000daac783b */ /* 0x000ee60000000200 */
[----:B------:R-:W-:Y:S02]  /*1cee0*/  @P0 IMAD R124, R0, c[0x0][0x1e4], R124 ;  /* 0x00007900007c0a24 */ /* 0x000fe400078e027c */
[----:B------:R-:W-:Y:S01]  /*1cef0*/  @P0 IMAD.MOV.U32 R125, RZ, RZ, R235 ;  /* 0x000000ffff7d0224 */ /* 0x000fe200078e00eb */
[----:B------:R-:W3:Y:S01]  /*1cf00*/  LDSM.16.M88.4 R180, [R218+0x4900] ;  /* 0x00490000dab4783b */ /* 0x000ee20000000200 */
[----:B------:R-:W-:Y:S04]  /*1cf10*/  HMMA.16816.F32.BF16 R96, R176, R190, R96 ;  /* 0x000000beb060723c */ /* 0x000fe80000041860 */
[----:B------:R-:W-:Y:S01]  /*1cf20*/  @P0 IMAD.IADD R0, R3, 0x1, R124 ;  /* 0x0000000103000824 */ /* 0x000fe200078e027c */
[----:B------:R-:W3:Y:S01]  /*1cf30*/  LDSM.16.M88.4 R176, [R218+0x5100] ;  /* 0x00510000dab0783b */ /* 0x000ee20000000200 */
[----:B------:R-:W-:Y:S02]  /*1cf40*/  @P0 IMAD.MOV.U32 R124, RZ, RZ, R232 ;  /* 0x000000ffff7c0224 */ /* 0x000fe400078e00e8 */
[----:B------:R-:W-:Y:S03]  /*1cf50*/  @P0 IMAD R0, R0, 0x60, RZ ;  /* 0x0000006000000824 */ /* 0x000fe600078e02ff */
[----:B------:R-:W3:Y:S01]  /*1cf60*/  LDSM.16.M88.4 R184, [R218+0x5900] ;  /* 0x00590000dab8783b */ /* 0x000ee20000000200 */
[----:B------:R-:W-:Y:S01]  /*1cf70*/  @P0 IMAD.WIDE.U32 R124, R2, 0x60, R124 ;  /* 0x00000060027c0825 */ /* 0x000fe200078e007c */
[-C--:B-1----:R-:W-:Y:S03]  /*1cf80*/  HMMA.16816.F32.BF16 R4, R196, R200.reuse, R4 ;  /* 0x000000c8c404723c */ /* 0x082fe60000041804 */
[----:B------:R-:W-:Y:S01]  /*1cf90*/  IMAD.MOV.U32 R232, RZ, RZ, c[0x0][0x2c4] ;  /* 0x0000b100ffe87624 */ /* 0x000fe200078e00ff */
[----:B------:R-:W-:Y:S01]  /*1cfa0*/  LDSM.16.M88.4 R188, [R221+0x6100] ;  /* 0x00610000ddbc783b */ /* 0x000fe20000000200 */
[----:B------:R-:W-:Y:S01]  /*1cfb0*/  @P0 LEA R2, P1, R124, c[0x0][0x1c8], 0x1 ;  /* 0x000072007c020a11 */ /* 0x000fe200078208ff */
[----:B------:R-:W-:Y:S02]  /*1cfc0*/  @P0 IMAD.IADD R0, R125, 0x1, R0 ;  /* 0x000000017d000824 */ /* 0x000fe400078e0200 */
[----:B------:R-:W-:Y:S01]  /*1cfd0*/  ISETP.NE.AND P3, PT, R232, 0x1, PT ;  /* 0x00000001e800780c */ /* 0x000fe20003f65270 */
[C---:B----4-:R-:W-:Y:S01]  /*1cfe0*/  HMMA.16816.F32.BF16 R8, R204.reuse, R200, R8 ;  /* 0x000000c8cc08723c */ /* 0x050fe20000041808 */
[----:B------:R-:W-:Y:S03]  /*1cff0*/  LDSM.16.M88.4 R208, [R217+0x1000] ;  /* 0x00100000d9d0783b */ /* 0x000fe60000000200 */
[----:B------:R-:W-:Y:S04]  /*1d000*/  @P0 LEA.HI.X R3, R124, c[0x0][0x1cc], R0, 0x1, P1 ;  /* 0x000073007c030a11 */ /* 0x000fe800008f0c00 */
[-C--:B------:R-:W-:Y:S08]  /*1d010*/  HMMA.16816.F32.BF16 R12, R204, R202.reuse, R12 ;  /* 0x000000cacc0c723c */ /* 0x080ff0000004180c */
[C---:B------:R-:W-:Y:S01]  /*1d020*/  HMMA.16816.F32.BF16 R16, R196.reuse, R202, R16 ;  /* 0x000000cac410723c */ /* 0x040fe20000041810 */
[----:B------:R-:W-:Y:S07]  /*1d030*/  LDSM.16.M88.4 R200, [R221+0x8100] ;  /* 0x00810000ddc8783b */ /* 0x000fee0000000200 */
[-C--:B------:R-:W-:Y:S08]  /*1d040*/  HMMA.16816.F32.BF16 R20, R196, R192.reuse, R20 ;  /* 0x000000c0c414723c */ /* 0x080ff00000041814 */
[C---:B------:R-:W-:Y:S08]  /*1d050*/  HMMA.16816.F32.BF16 R24, R204.reuse, R192, R24 ;  /* 0x000000c0cc18723c */ /* 0x040ff00000041818 */
[-C--:B------:R-:W-:Y:S08]  /*1d060*/  HMMA.16816.F32.BF16 R28, R204, R194.reuse, R28 ;  /* 0x000000c2cc1c723c */ /* 0x080ff0000004181c */
[C---:B------:R-:W-:Y:S01]  /*1d070*/  HMMA.16816.F32.BF16 R32, R196.reuse, R194, R32 ;  /* 0x000000c2c420723c */ /* 0x040fe20000041820 */
[----:B------:R-:W1:Y:S07]  /*1d080*/  LDSM.16.M88.4 R192, [R217] ;  /* 0x00000000d9c0783b */ /* 0x000e6e0000000200 */
        /* <DEDUP_REMOVED lines=18> */
[----:B------:R-:W-:Y:S08]  /*1d1b0*/  HMMA.16816.F32.BF16 R96, R196, R186, R96 ;  /* 0x000000bac460723c */ /* 0x000ff00000041860 */
[-C--:B-1----:R-:W-:Y:S08]  /*1d1c0*/  HMMA.16816.F32.BF16 R4, R188, R192.reuse, R4 ;  /* 0x000000c0bc04723c */ /* 0x082ff00000041804 */
[C---:B------:R-:W-:Y:S08]  /*1d1d0*/  HMMA.16816.F32.BF16 R8, R200.reuse, R192, R8 ;  /* 0x000000c0c808723c */ /* 0x040ff00000041808 */
[-C--:B------:R-:W-:Y:S08]  /*1d1e0*/  HMMA.16816.F32.BF16 R12, R200, R194.reuse, R12 ;  /* 0x000000c2c80c723c */ /* 0x080ff0000004180c */
[C---:B------:R-:W-:Y:S08]  /*1d1f0*/  HMMA.16816.F32.BF16 R16, R188.reuse, R194, R16 ;  /* 0x000000c2bc10723c */ /* 0x040ff00000041810 */
[-C--:B---3--:R-:W-:Y:S08]  /*1d200*/  HMMA.16816.F32.BF16 R20, R188, R172.reuse, R20 ;  /* 0x000000acbc14723c */ /* 0x088ff00000041814 */
[C---:B------:R-:W-:Y:S04]  /*1d210*/  HMMA.16816.F32.BF16 R24, R200.reuse, R172, R24 ;  /* 0x000000acc818723c */ /* 0x040fe80000041818 */
[----:B--2---:R-:W-:Y:S02]  /*1d220*/  @P3 SHF.R.U32.HI R131, RZ, c[0x0][0x2cc], R126 ;  /* 0x0000b300ff833a19 */ /* 0x004fe4000001167e */
[----:B------:R-:W-:Y:S02]  /*1d230*/  ISETP.GE.AND P3, PT, R243, 0x1, PT ;  /* 0x00000001f300780c */ /* 0x000fe40003f66270 */
[-C--:B------:R-:W-:Y:S01]  /*1d240*/  HMMA.16816.F32.BF16 R28, R200, R174.reuse, R28 ;  /* 0x000000aec81c723c */ /* 0x080fe2000004181c */
[----:B------:R-:W-:Y:S07]  /*1d250*/  SHFL.IDX PT, R126, R131, RZ, 0x1c1f ;  /* 0x001c1fff837e7589 */ /* 0x000fee00000e0000 */
[C---:B------:R-:W-:Y:S01]  /*1d260*/  HMMA.16816.F32.BF16 R32, R188.reuse, R174, R32 ;  /* 0x000000aebc20723c */ /* 0x040fe20000041820 */
[----:B------:R-:W1:Y:S01]  /*1d270*/  LDSM.16.M88.4 R172, [R217+0x2800] ;  /* 0x00280000d9ac783b */ /* 0x000e620000000200 */
[----:B------:R-:W-:Y:S05]  /*1d280*/  DEPBAR.LE SB0, 0x0 ;  /* 0x000080000000791a */ /* 0x000fea0000000000 */
[----:B------:R-:W-:Y:S01]  /*1d290*/  BAR.SYNC.DEFER_BLOCKING 0x0 ;  /* 0x0000000000007b1d */ /* 0x000fe20000010000 */
[-C--:B------:R-:W-:Y:S08]  /*1d2a0*/  HMMA.16816.F32.BF16 R36, R188, R208.reuse, R36 ;  /* 0x000000d0bc24723c */ /* 0x080ff00000041824 */
[C---:B------:R-:W-:Y:S08]  /*1d2b0*/  HMMA.16816.F32.BF16 R40, R200.reuse, R208, R40 ;  /* 0x000000d0c828723c */ /* 0x040ff00000041828 */
[-C--:B------:R-:W-:Y:S08]  /*1d2c0*/  HMMA.16816.F32.BF16 R44, R200, R210.reuse, R44 ;  /* 0x000000d2c82c723c */ /* 0x080ff0000004182c */
[C---:B------:R-:W-:Y:S08]  /*1d2d0*/  HMMA.16816.F32.BF16 R48, R188.reuse, R210, R48 ;  /* 0x000000d2bc30723c */ /* 0x040ff00000041830 */
[-C--:B----4-:R-:W-:Y:S08]  /*1d2e0*/  HMMA.16816.F32.BF16 R52, R188, R180.reuse, R52 ;  /* 0x000000b4bc34723c */ /* 0x090ff00000041834 */
[C---:B------:R-:W-:Y:S01]  /*1d2f0*/  HMMA.16816.F32.BF16 R56, R200.reuse, R180, R56 ;  /* 0x000000b4c838723c */ /* 0x040fe20000041838 */
[----:B------:R-:W2:Y:S06]  /*1d300*/  LDL R180, [R1+0x30] ;  /* 0x0000300001b47983 */ /* 0x000eac0000100800 */
[----:B------:R-:W-:Y:S01]  /*1d310*/  @!PT LDS RZ, [RZ] ;  /* 0x00000000fffff984 */ /* 0x000fe20000000800 */
[----:B------:R-:W-:Y:S01]  /*1d320*/  @!PT LDS RZ, [RZ] ;  /* 0x00000000fffff984 */ /* 0x000fe20000000800 */
[----:B------:R-:W-:Y:S01]  /*1d330*/  @!PT LDS RZ, [RZ] ;  /* 0x00000000fffff984 */ /* 0x000fe20000000800 */
[----:B------:R3:W-:Y:S01]  /*1d340*/  @P0 LDGSTS.E.BYPASS.LTC128B.128 [R231+0x3100], [R2.64], !P5 ;  /* 0x0310000002e70fae */ /* 0x0007e2000e901d48 */
[-C--:B------:R-:W-:Y:S08]  /*1d350*/  HMMA.16816.F32.BF16 R60, R200, R182.reuse, R60 ;  /* 0x000000b6c83c723c */ /* 0x080ff0000004183c */
[C---:B------:R-:W-:Y:S08]  /*1d360*/  HMMA.16816.F32.BF16 R64, R188.reuse, R182, R64 ;  /* 0x000000b6bc40723c */ /* 0x040ff00000041840 */
[-C--:B------:R-:W-:Y:S08]  /*1d370*/  HMMA.16816.F32.BF16 R68, R188, R176.reuse, R68 ;  /* 0x000000b0bc44723c */ /* 0x080ff00000041844 */
[C---:B------:R-:W-:Y:S08]  /*1d380*/  HMMA.16816.F32.BF16 R72, R200.reuse, R176, R72 ;  /* 0x000000b0c848723c */ /* 0x040ff00000041848 */
[-C--:B------:R-:W-:Y:S08]  /*1d390*/  HMMA.16816.F32.BF16 R76, R200, R178.reuse, R76 ;  /* 0x000000b2c84c723c */ /* 0x080ff0000004184c */
[C---:B------:R-:W-:Y:S07]  /*1d3a0*/  HMMA.16816.F32.BF16 R80, R188.reuse, R178, R80 ;  /* 0x000000b2bc50723c */ /* 0x040fee0000041850 */
[----:B------:R-:W-:Y:S01]  /*1d3b0*/  @P0 IADD3 R178, P1, R2, UR4, RZ ;  /* 0x0000000402b20c10 */ /* 0x000fe2000ff3e0ff */
[-C--:B-1----:R-:W-:Y:S04]  /*1d3c0*/  HMMA.16816.F32.BF16 R84, R188, R172.reuse, R84 ;  /* 0x000000acbc54723c */ /* 0x082fe80000041854 */
[----:B------:R-:W-:Y:S02]  /*1d3d0*/  @P0 IADD3.X R179, R3, UR5, RZ, P1, !PT ;  /* 0x0000000503b30c10 */ /* 0x000fe40008ffe4ff */
[----:B------:R-:W-:Y:S02]  /*1d3e0*/  @P0 IADD3 R176, P2, R178, UR4, RZ ;  /* 0x00000004b2b00c10 */ /* 0x000fe4000ff5e0ff */
[C---:B------:R-:W-:Y:S01]  /*1d3f0*/  HMMA.16816.F32.BF16 R88, R200.reuse, R172, R88 ;  /* 0x000000acc858723c */ /* 0x040fe20000041858 */
[----:B------:R1:W-:Y:S03]  /*1d400*/  @P0 LDGSTS.E.BYPASS.LTC128B.128 [R231+0x3900], [R178.64], !P5 ;  /* 0x03900000b2e70fae */ /* 0x0003e6000e901d48 */
[----:B------:R-:W-:Y:S02]  /*1d410*/  @P0 IADD3.X R177, R179, UR5, RZ, P2, !PT ;  /* 0x00000005b3b10c10 */ /* 0x000fe400097fe4ff */
[----:B------:R-:W-:Y:S02]  /*1d420*/  @P0 IADD3 R124, P1, R176, UR4, RZ ;  /* 0x00000004b07c0c10 */ /* 0x000fe4000ff3e0ff */
[-C--:B------:R-:W-:Y:S01]  /*1d430*/  HMMA.16816.F32.BF16 R92, R200, R174.reuse, R92 ;  /* 0x000000aec85c723c */ /* 0x080fe2000004185c */
[----:B------:R1:W-:Y:S03]  /*1d440*/  @P0 LDGSTS.E.BYPASS.LTC128B.128 [R231+0x4100], [R176.64], !P5 ;  /* 0x04100000b0e70fae */ /* 0x0003e6000e901d48 */
[----:B------:R-:W-:Y:S02]  /*1d450*/  @P0 IADD3.X R125, R177, UR5, RZ, P1, !PT ;  /* 0x00000005b17d0c10 */ /* 0x000fe40008ffe4ff */
[----:B---3--:R-:W-:Y:S02]  /*1d460*/  @P0 IADD3 R2, P2, R124, UR4, RZ ;  /* 0x000000047c020c10 */ /* 0x008fe4000ff5e0ff */
[----:B------:R-:W-:Y:S01]  /*1d470*/  HMMA.16816.F32.BF16 R96, R188, R174, R96 ;  /* 0x000000aebc60723c */ /* 0x000fe20000041860 */
[----:B------:R3:W-:Y:S03]  /*1d480*/  @P0 LDGSTS.E.BYPASS.LTC128B.128 [R231+0x4900], [R124.64], !P5 ;  /* 0x049000007ce70fae */ /* 0x0007e6000e901d48 */
[----:B------:R-:W-:Y:S02]  /*1d490*/  @P0 IADD3.X R3, R125, UR5, RZ, P2, !PT ;  /* 0x000000057d030c10 */ /* 0x000fe400097fe4ff */
[----:B------:R-:W-:Y:S03]  /*1d4a0*/  @P0 IADD3 R172, P1, R2, UR4, RZ ;  /* 0x0000000402ac0c10 */ /* 0x000fe6000ff3e0ff */
[----:B------:R4:W-:Y:S03]  /*1d4b0*/  @P0 LDGSTS.E.BYPASS.LTC128B.128 [R231+0x5100], [R2.64], !P5 ;  /* 0x0510000002e70fae */ /* 0x0009e6000e901d48 */
[----:B------:R-:W-:Y:S05]  /*1d4c0*/  @P0 IADD3.X R173, R3, UR5, RZ, P1, !PT ;  /* 0x0000000503ad0c10 */ /* 0x000fea0008ffe4ff */
[----:B------:R2:W-:Y:S06]  /*1d4d0*/  @P0 LDGSTS.E.BYPASS.LTC128B.128 [R231+0x5900], [R172.64], !P5 ;  /* 0x05900000ace70fae */ /* 0x0005ec000e901d48 */
[----:B------:R-:W0:Y:S01]  /*1d4e0*/  LDGDEPBAR ;  /* 0x00000000000079af */ /* 0x000e220000000000 */
[----:B----4-:R-:W-:Y:S05]  /*1d4f0*/  IMAD R2, R230, -0x60, RZ ;  /* 0xffffffa0e6027824 */ /* 0x010fea00078e02ff */
[----:B--2---:R-:W-:Y:S01]  /*1d500*/  IADD3 R173, -R180, 0x1, R2 ;  /* 0x00000001b4ad7810 */ /* 0x004fe20007ffe102 */
[----:B------:R-:W-:Y:S03]  /*1d510*/  IMAD.IADD R174, R2, 0x1, -R180 ;  /* 0x0000000102ae7824 */ /* 0x000fe600078e0ab4 */
[----:B------:R-:W-:Y:S04]  /*1d520*/  IADD3 R173, -R241, R173, R242 ;  /* 0x000000adf1ad7210 */ /* 0x000fe80007ffe1f2 */
[C---:B------:R-:W-:Y:S02]  /*1d530*/  IADD3 R172, R173.reuse, c[0x0][0x328], RZ ;  /* 0x0000ca00adac7a10 */ /* 0x040fe40007ffe0ff */
[----:B------:R-:W-:Y:S03]  /*1d540*/  IADD3 R173, R173, UR7, RZ ;  /* 0x00000007adad7c10 */ /* 0x000fe6000fffe0ff */
[--C-:B---3--:R-:W-:Y:S02]  /*1d550*/  IMAD.IADD R124, R172, 0x1, R126.reuse ;  /* 0x00000001ac7c7824 */ /* 0x108fe400078e027e */
[----:B------:R-:W-:Y:S01]  /*1d560*/  IMAD.IADD R0, R173, 0x1, R126 ;  /* 0x00000001ad007824 */ /* 0x000fe200078e027e */
[----:B------:R-:W-:-:S05]  /*1d570*/  @!P3 BRA `(.L_x_462) ;  /* 0x000001700000b947 */ /* 0x000fca0003800000 */
[----:B-1----:R-:W-:Y:S01]  /*1d580*/  IADD3 R3, -R241, R242, R126 ;  /* 0x000000f2f1037210 */ /* 0x002fe20007ffe17e */
        /* <DEDUP_REMOVED lines=12> */
.L_x_464:
[----:B------:R-:W-:Y:S04]  /*1d650*/  MOV R125, c[0x0][0x32c] ;  /* 0x0000cb00007d7a02 */ /* 0x000fe80000000f00 */
[----:B------:R-:W-:Y:S11]  /*1d660*/  ISETP.NE.AND P0, PT, R125, 0x1, PT ;  /* 0x000000017d00780c */ /* 0x000ff60003f05270 */
[----:B------:R-:W-:Y:S02]  /*1d670*/  @!UPT UIADD3 URZ, URZ, URZ, URZ ;  /* 0x0000003f3f3ff290 */ /* 0x000fe4000fffe03f */
[----:B------:R-:W-:Y:S05]  /*1d680*/  @P0 IMAD.HI.U32 R125, R3, c[0x0][0x330], RZ ;  /* 0x0000cc00037d0a27 */ /* 0x000fea00078e00ff */
[----:B------:R-:W-:Y:S02]  /*1d690*/  @P0 SHF.R.U32.HI R3, RZ, c[0x0][0x334], R125 ;  /* 0x0000cd00ff030a19 */ /* 0x000fe4000001167d */
.L_x_465:
[----:B------:R-:W-:Y:S05]  /*1d6a0*/  BSYNC B0 ;  /* 0x0000000000007941 */ /* 0x000fea0003800000 */
.L_x_463:
[----:B------:R-:W-:Y:S05]  /*1d6b0*/  IMAD R3, R3, c[0x0][0x32c], R174 ;  /* 0x0000cb0003037a24 */ /* 0x000fea00078e02ae */
[----:B------:R-:W-:Y:S02]  /*1d6c0*/  IADD3 R125, R3, c[0x0][0x32c], RZ ;  /* 0x0000cb00037d7a10 */ /* 0x000fe40007ffe0ff */
[----:B------:R-:W-:Y:S02]  /*1d6d0*/  IMNMX R0, R0, R3, !PT ;  /* 0x0000000300007217 */ /* 0x000fe40007800200 */
[----:B------:R-:W-:Y:S02]  /*1d6e0*/  IMNMX R124, R124, R125, PT ;  /* 0x0000007d7c7c7217 */ /* 0x000fe40003800200 */
.L_x_462:
[----:B-1----:R-:W1:Y:S02]  /*1d6f0*/  SHFL.IDX PT, R126, R131, 0x1, 0x1c1f ;  /* 0x003c1f00837e7f89 */ /* 0x002e6400000e0000 */
        /* <DEDUP_REMOVED lines=16> */
.L_x_468:
[----:B------:R-:W-:Y:S04]  /*1d800*/  MOV R175, c[0x0][0x32c] ;  /* 0x0000cb0000af7a02 */ /* 0x000fe80000000f00 */
[----:B------:R-:W-:Y:S11]  /*1d810*/  ISETP.NE.AND P0, PT, R175, 0x1, PT ;  /* 0x00000001af00780c */ /* 0x000ff60003f05270 */
[----:B------:R-:W-:Y:S02]  /*1d820*/  @!UPT UIADD3 URZ, URZ, URZ, URZ ;  /* 0x0000003f3f3ff290 */ /* 0x000fe4000fffe03f */
[----:B------:R-:W-:Y:S05]  /*1d830*/  @P0 IMAD.HI.U32 R175, R126, c[0x0][0x330], RZ ;  /* 0x0000cc007eaf0a27 */ /* 0x000fea00078e00ff */
[----:B------:R-:W-:Y:S02]  /*1d840*/  @P0 SHF.R.U32.HI R126, RZ, c[0x0][0x334], R175 ;  /* 0x0000cd00ff7e0a19 */ /* 0x000fe400000116af */
.L_x_469:
[----:B------:R-:W-:Y:S05]  /*1d850*/  BSYNC B0 ;  /* 0x0000000000007941 */ /* 0x000fea0003800000 */
.L_x_467:
[----:B------:R-:W-:Y:S05]  /*1d860*/  IMAD R126, R126, c[0x0][0x32c], R174 ;  /* 0x0000cb007e7e7a24 */ /* 0x000fea00078e02ae */
[----:B------:R-:W-:Y:S02]  /*1d870*/  IADD3 R175, R126, c[0x0][0x32c], RZ ;  /* 0x0000cb007eaf7a10 */ /* 0x000fe40007ffe0ff */
[----:B------:R-:W-:Y:S02]  /*1d880*/  IMNMX R3, R3, R126, !PT ;  /* 0x0000007e03037217 */ /* 0x000fe40007800200 */
[----:B------:R-:W-:Y:S02]  /*1d890*/  IMNMX R125, R125, R175, PT ;  /* 0x000000af7d7d7217 */ /* 0x000fe40003800200 */
.L_x_466:
[C---:B------:R-:W-:Y:S02]  /*1d8a0*/  ISETP.GE.AND P1, PT, R2.reuse, 0x2, PT ;  /* 0x000000020200780c */ /* 0x040fe40003f26270 */
[C---:B------:R-:W-:Y:S02]  /*1d8b0*/  ISETP.GE.AND P0, PT, R2.reuse, 0x9, PT ;  /* 0x000000090200780c */ /* 0x040fe40003f06270 */
[----:B------:R-:W-:Y:S02]  /*1d8c0*/  LOP3.LUT R229, R229, 0xffffdfff, RZ, 0xc0, !PT ;  /* 0xffffdfffe5e57812 */ /* 0x000fe400078ec0ff */
[C---:B------:R-:W-:Y:S02]  /*1d8d0*/  ISETP.GE.AND P2, PT, R2.reuse, 0xa, PT ;  /* 0x0000000a0200780c */ /* 0x040fe40003f46270 */
[C---:B------:R-:W-:Y:S02]  /*1d8e0*/  ISETP.GE.AND P6, PT, R2.reuse, 0x42, PT ;  /* 0x000000420200780c */ /* 0x040fe40003fc6270 */
[C---:B------:R-:W-:Y:S02]  /*1d8f0*/  ISETP.GE.AND P4, PT, R2.reuse, 0x49, PT ;  /* 0x000000490200780c */ /* 0x040fe40003f86270 */
[----:B------:R-:W-:Y:S02]  /*1d900*/  ISETP.GE.AND P3, PT, R2, 0x4a, PT ;  /* 0x0000004a0200780c */ /* 0x000fe40003f66270 */
[----:B------:R-:W-:Y:S02]  /*1d910*/  @P1 LOP3.LUT R229, R229, 0x2000, RZ, 0xfc, !PT ;  /* 0x00002000e5e51812 */ /* 0x000fe400078efcff */
[----:B------:R-:W-:Y:S02]  /*1d920*/  ISETP.GT.AND P1, PT, R0, 0x1, !P1 ;  /* 0x000000010000780c */ /* 0x000fe40004f24270 */
[----:B------:R-:W-:Y:S02]  /*1d930*/  LOP3.LUT R229, R229, 0xfffdffff, RZ, 0xc0, !PT ;  /* 0xfffdffffe5e57812 */ /* 0x000fe400078ec0ff */
[----:B------:R-:W-:Y:S02]  /*1d940*/  ISETP.LT.OR P1, PT, R124, 0x2, P1 ;  /* 0x000000027c00780c */ /* 0x000fe40000f21670 */
[----:B------:R-:W-:Y:S02]  /*1d950*/  @P0 LOP3.LUT R229, R229, 0x20000, RZ, 0xfc, !PT ;  /* 0x00020000e5e50812 */ /* 0x000fe400078efcff */
[----:B------:R-:W-:Y:S02]  /*1d960*/  ISETP.GT.AND P0, PT, R0, 0x8, !P0 ;  /* 0x000000080000780c */ /* 0x000fe40004704270 */
[----:B------:R-:W-:Y:S02]  /*1d970*/  FSEL R175, R5, -INF , !P1 ;  /* 0xff80000005af7808 */ /* 0x000fe40004800000 */
[----:B------:R-:W-:Y:S02]  /*1d980*/  ISETP.GE.AND P1, PT, R2, 0x11, PT ;  /* 0x000000110200780c */ /* 0x000fe40003f26270 */
[----:B------:R-:W-:Y:S02]  /*1d990*/  ISETP.LT.OR P0, PT, R124, 0x9, P0 ;  /* 0x000000097c00780c */ /* 0x000fe40000701670 */
[----:B------:R-:W-:Y:S02]  /*1d9a0*/  LOP3.LUT R229, R229, 0xffff7fff, RZ, 0xc0, !PT ;  /* 0xffff7fffe5e57812 */ /* 0x000fe400078ec0ff */
[----:B------:R-:W-:Y:S02]  /*1d9b0*/  FSEL R176, R16, -INF , !P0 ;  /* 0xff80000010b07808 */ /* 0x000fe40004000000 */
[----:B------:R-:W-:Y:S02]  /*1d9c0*/  @P2 LOP3.LUT R229, R229, 0x8000, RZ, 0xfc, !PT ;  /* 0x00008000e5e52812 */ /* 0x000fe400078efcff */
        /* <DEDUP_REMOVED lines=14> */
[----:B------:R-:W-:Y:S02]  /*1dab0*/  ISETP.GE.AND P1, PT, R2, 0x19, PT ;  /* 0x000000190200780c */ /* 0x000fe40003f26270 */
[----:B------:R-:W-:Y:S02]  /*1dac0*/  LOP3.LUT R229, R229, 0xfffffbff, RZ, 0xc0, !PT ;  /* 0xfffffbffe5e57812 */ /* 0x000fe400078ec0ff */
[----:B------:R-:W-:Y:S02]  /*1dad0*/  FSEL R179, R21, -INF , !P0 ;  /* 0xff80000015b37808 */ /* 0x000fe40004000000 */
[----:B------:R-:W-:Y:S04]  /*1dae0*/  ISETP.GT.AND P0, PT, R0, 0x18, !P1 ;  /* 0x000000180000780c */ /* 0x000fe80004f04270 */
[----:B------:R-:W-:Y:S03]  /*1daf0*/  ISETP.LT.OR P0, PT, R124, 0x19, P0 ;  /* 0x000000197c00780c */ /* 0x000fe60000701670 */
        /* <DEDUP_REMOVED lines=50> */
[----:B------:R-:W-:Y:S02]  /*1de20*/  FSEL R194, R64, -INF , !P0 ;  /* 0xff80000040c27808 */ /* 0x000fe40004000000 */
[----:B------:R-:W-:Y:S02]  /*1de30*/  LOP3.LUT R229, R229, 0xfffffffd, RZ, 0xc0, !PT ;  /* 0xfffffffde5e57812 */ /* 0x000fe400078ec0ff */
[----:B------:R-:W-:Y:S04]  /*1de40*/  ISETP.GT.AND P0, PT, R0, 0x39, !P1 ;  /* 0x000000390000780c */ /* 0x000fe80004f04270 */
[----:B------:R-:W-:Y:S03]  /*1de50*/  ISETP.LT.OR P0, PT, R124, 0x3a, P0 ;  /* 0x0000003a7c00780c */ /* 0x000fe60000701670 */
[----:B------:R-:W-:Y:S02]  /*1de60*/  @P1 LOP3.LUT R229, R229, 0x2, RZ, 0xfc, !PT ;  /* 0x00000002e5e51812 */ /* 0x000fe400078efcff */
[----:B------:R-:W-:Y:S02]  /*1de70*/  ISETP.GE.AND P1, PT, R2, 0x41, PT ;  /* 0x000000410200780c */ /* 0x000fe40003f26270 */
[----:B------:R-:W-:Y:S02]  /*1de80*/  FSEL R195, R65, -INF , !P0 ;  /* 0xff80000041c37808 */ /* 0x000fe40004000000 */
[----:B------:R-:W-:Y:S02]  /*1de90*/  ISETP.GT.AND P0, PT, R0, 0x40, !P1 ;  /* 0x000000400000780c */ /* 0x000fe40004f04270 */
[----:B------:R-:W-:Y:S02]  /*1dea0*/  LOP3.LUT R229, R229, 0xfffffffe, RZ, 0xc0, !PT ;  /* 0xfffffffee5e57812 */ /* 0x000fe400078ec0ff */
[----:B------:R-:W-:Y:S04]  /*1deb0*/  ISETP.LT.OR P0, PT, R124, 0x41, P0 ;  /* 0x000000417c00780c */ /* 0x000fe80000701670 */
        /* <DEDUP_REMOVED lines=13> */
[----:B------:R-:W-:Y:S02]  /*1df90*/  LOP3.LUT R229, R229, 0xfffeffff, RZ, 0xc0, !PT ;  /* 0xfffeffffe5e57812 */ /* 0x000fe400078ec0ff */
        /* <DEDUP_REMOVED lines=8> */
[----:B------:R-:W-:Y:S04]  /*1e020*/  ISETP.GT.AND P0, PT, R0, 0x58, !P1 ;  /* 0x000000580000780c */ /* 0x000fe80004f04270 */
[----:B------:R-:W-:Y:S02]  /*1e030*/  ISETP.LT.OR P0, PT, R124, 0x59, P0 ;  /* 0x000000597c00780c */ /* 0x000fe40000701670 */
[----:B------:R-:W-:Y:S02]  /*1e040*/  @P1 LOP3.LUT R229, R229, 0x10000, RZ, 0xfc, !PT ;  /* 0x00010000e5e51812 */ /* 0x000fe400078efcff */
[----:B------:R-:W-:Y:S02]  /*1e050*/  ISETP.GE.AND P1, PT, R2, 0x1, PT ;  /* 0x000000010200780c */ /* 0x000fe40003f26270 */
[----:B------:R-:W-:Y:S02]  /*1e060*/  FSEL R238, R96, -INF , !P0 ;  /* 0xff80000060ee7808 */ /* 0x000fe40004000000 */
[----:B------:R-:W-:Y:S02]  /*1e070*/  ISETP.GT.AND P0, PT, R0, RZ, !P1 ;  /* 0x000000ff0000720c */ /* 0x000fe40004f04270 */
[----:B------:R-:W-:Y:S02]  /*1e080*/  LOP3.LUT R229, R229, 0xfffbffff, RZ, 0xc0, !PT ;  /* 0xfffbffffe5e57812 */ /* 0x000fe400078ec0ff */
[----:B------:R-:W-:Y:S04]  /*1e090*/  ISETP.LT.OR P0, PT, R124, 0x1, P0 ;  /* 0x000000017c00780c */ /* 0x000fe80000701670 */
[----:B------:R-:W-:Y:S02]  /*1e0a0*/  FSEL R20, R4, -INF , !P0 ;  /* 0xff80000004147808 */ /* 0x000fe40004000000 */
[----:B------:R-:W-:Y:S01]  /*1e0b0*/  ISETP.GE.AND P0, PT, R2, 0x5a, PT ;  /* 0x0000005a0200780c */ /* 0x000fe20003f06270 */
[----:B------:R-:W1:Y:S11]  /*1e0c0*/  SHFL.IDX PT, R4, R131, 0x2, 0x1c1f ;  /* 0x005c1f0083047f89 */ /* 0x000e7600000e0000 */
[----:B------:R-:W-:Y:S01]  /*1e0d0*/  @!UPT UIADD3 URZ, URZ, URZ, URZ ;  /* 0x0000003f3f3ff290 */ /* 0x000fe2000fffe03f */
[----:B------:R-:W-:Y:S02]  /*1e0e0*/  @P0 LOP3.LUT R229, R229, 0x40000, RZ, 0xfc, !PT ;  /* 0x00040000e5e50812 */ /* 0x000fe400078efcff */
[----:B------:R-:W-:Y:S04]  /*1e0f0*/  ISETP.GT.AND P0, PT, R0, 0x59, !P0 ;  /* 0x000000590000780c */ /* 0x000fe80004704270 */
[----:B------:R-:W-:Y:S04]  /*1e100*/  ISETP.LT.OR P0, PT, R124, 0x5a, P0 ;  /* 0x0000005a7c00780c */ /* 0x000fe80000701670 */
[----:B------:R-:W-:Y:S01]  /*1e110*/  FSEL R239, R97, -INF , !P0 ;  /* 0xff80000061ef7808 */ /* 0x000fe20004000000 */
[--C-:B-1----:R-:W-:Y:S01]  /*1e120*/  IMAD.IADD R2, R172, 0x1, R4.reuse ;  /* 0x00000001ac027824 */ /* 0x102fe200078e0204 */
[----:B------:R-:W-:Y:S01]  /*1e130*/  ISETP.GE.AND P0, PT, R243, 0x1, PT ;  /* 0x00000001f300780c */ /* 0x000fe20003f06270 */
[----:B------:R-:W-:Y:S11]  /*1e140*/  IMAD.IADD R0, R173, 0x1, R4 ;  /* 0x00000001ad007824 */ /* 0x000ff600078e0204 */
[----:B------:R-:W-:Y:S01]  /*1e150*/  @!UPT UIADD3 URZ, URZ, URZ, URZ ;  /* 0x0000003f3f3ff290 */ /* 0x000fe2000fffe03f */
        /* <DEDUP_REMOVED lines=14> */
.L_x_472:
[----:B------:R-:W-:Y:S04]  /*1e240*/  MOV R5, c[0x0][0x32c] ;  /* 0x0000cb0000057a02 */ /* 0x000fe80000000f00 */
[----:B------:R-:W-:Y:S11]  /*1e250*/  ISETP.NE.AND P0, PT, R5, 0x1, PT ;  /* 0x000000010500780c */ /* 0x000ff60003f05270 */
[----:B------:R-:W-:Y:S02]  /*1e260*/  @!UPT UIADD3 URZ, URZ, URZ, URZ ;  /* 0x0000003f3f3ff290 */ /* 0x000fe4000fffe03f */
[----:B------:R-:W-:Y:S05]  /*1e270*/  @P0 IMAD.HI.U32 R5, R4, c[0x0][0x330], RZ ;  /* 0x0000cc0004050a27 */ /* 0x000fea00078e00ff */
[----:B------:R-:W-:Y:S02]  /*1e280*/  @P0 SHF.R.U32.HI R4, RZ, c[0x0][0x334], R5 ;  /* 0x0000cd00ff040a19 */ /* 0x000fe40000011605 */
.L_x_473:
[----:B------:R-:W-:Y:S05]  /*1e290*/  BSYNC B0 ;  /* 0x0000000000007941 */ /* 0x000fea0003800000 */
.L_x_471:
[----:B------:R-:W-:Y:S05]  /*1e2a0*/  IMAD R4, R4, c[0x0][0x32c], R174 ;  /* 0x0000cb0004047a24 */ /* 0x000fea00078e02ae */
[----:B------:R-:W-:Y:S02]  /*1e2b0*/  IADD3 R5, R4, c[0x0][0x32c], RZ ;  /* 0x0000cb0004057a10 */ /* 0x000fe40007ffe0ff */
[----:B------:R-:W-:Y:S02]  /*1e2c0*/  IMNMX R0, R0, R4, !PT ;  /* 0x0000000400007217 */ /* 0x000fe40007800200 */
[----:B------:R-:W-:Y:S02]  /*1e2d0*/  IMNMX R2, R2, R5, PT ;  /* 0x0000000502027217 */ /* 0x000fe40003800200 */
.L_x_470:
[----:B------:R-:W-:Y:S02]  /*1e2e0*/  LOP3.LUT P0, RZ, R229, 0x20000, RZ, 0xc0, !PT ;  /* 0x00020000e5ff7812 */ /* 0x000fe4000780c0ff */
[----:B------:R-:W-:Y:S02]  /*1e2f0*/  P2R R4, PR, RZ, 0x40 ;  /* 0x00000040ff047803 */ /* 0x000fe40000000000 */
[----:B------:R-:W-:Y:S02]  /*1e300*/  ISETP.GT.AND P0, PT, R3, 0x8, !P0 ;  /* 0x000000080300780c */ /* 0x000fe40004704270 */
[----:B------:R-:W-:Y:S02]  /*1e310*/  P2R R5, PR, RZ, 0x20 ;  /* 0x00000020ff057803 */ /* 0x000fe40000000000 */
[----:B------:R-:W-:Y:S02]  /*1e320*/  ISETP.LT.OR P0, PT, R125, 0x9, P0 ;  /* 0x000000097d00780c */ /* 0x000fe40000701670 */
[C---:B------:R-:W-:Y:S02]  /*1e330*/  LOP3.LUT P5, RZ, R229.reuse, 0x40000, RZ, 0xc0, !PT ;  /* 0x00040000e5ff7812 */ /* 0x040fe400078ac0ff */
        /* <DEDUP_REMOVED lines=57> */
[----:B------:R-:W-:Y:S02]  /*1e6d0*/  ISETP.GT.AND P0, PT, R3, 0x41, !P6 ;  /* 0x000000410300780c */ /* 0x000fe40007704270 */
[----:B------:R-:W-:Y:S02]  /*1e6e0*/  LOP3.LUT P6, RZ, R229, 0x2000, RZ, 0xc0, !PT ;  /* 0x00002000e5ff7812 */ /* 0x000fe400078cc0ff */
        /* <DEDUP_REMOVED lines=21> */
[----:B------:R-:W-:Y:S04]  /*1e840*/  LOP3.LUT P0, RZ, R229, 0x10000, RZ, 0xc0, !PT ;  /* 0x00010000e5ff7812 */ /* 0x000fe8000780c0ff */
[----:B------:R-:W-:Y:S04]  /*1e850*/  ISETP.GT.AND P0, PT, R3, 0x58, !P0 ;  /* 0x000000580300780c */ /* 0x000fe80004704270 */
        /* <DEDUP_REMOVED lines=13> */
[C---:B------:R-:W-:Y:S04]  /*1e930*/  LOP3.LUT P0, RZ, R229.reuse, 0x20000, RZ, 0xc0, !PT ;  /* 0x00020000e5ff7812 */ /* 0x040fe8000780c0ff */
[----:B------:R-:W-:Y:S04]  /*1e940*/  ISETP.GT.AND P0, PT, R0, 0x8, !P0 ;  /* 0x000000080000780c */ /* 0x000fe80004704270 */
[----:B------:R-:W-:Y:S04]  /*1e950*/  ISETP.LT.OR P0, PT, R2, 0x9, P0 ;  /* 0x000000090200780c */ /* 0x000fe80000701670 */
[----:B------:R-:W-:Y:S02]  /*1e960*/  FSEL R12, R12, -INF , !P0 ;  /* 0xff8000000c0c7808 */ /* 0x000fe40004000000 */
[----:B------:R-:W-:Y:S04]  /*1e970*/  LOP3.LUT P0, RZ, R229, 0x8000, RZ, 0xc0, !PT ;  /* 0x00008000e5ff7812 */ /* 0x000fe8000780c0ff */
[----:B------:R-:W-:Y:S04]  /*1e980*/  ISETP.GT.AND P0, PT, R0, 0x9, !P0 ;  /* 0x000000090000780c */ /* 0x000fe80004704270 */
        /* <DEDUP_REMOVED lines=80> */
[----:B------:R-:W-:Y:S11]  /*1ee90*/  ISETP.GE.AND P0, PT, R243, 0x1, PT ;  /* 0x00000001f300780c */ /* 0x000ff60003f06270 */
[----:B------:R-:W-:Y:S02]  /*1eea0*/  @!UPT UIADD3 URZ, URZ, URZ, URZ ;  /* 0x0000003f3f3ff290 */ /* 0x000fe4000fffe03f */
        /* <DEDUP_REMOVED lines=14> */
.L_x_476:
[----:B------:R-:W-:Y:S04]  /*1ef90*/  MOV R4, c[0x0][0x32c] ;  /* 0x0000cb0000047a02 */ /* 0x000fe80000000f00 */
[----:B------:R-:W-:Y:S11]  /*1efa0*/  ISETP.NE.AND P0, PT, R4, 0x1, PT ;  /* 0x000000010400780c */ /* 0x000ff60003f05270 */
[----:B------:R-:W-:Y:S02]  /*1efb0*/  @!UPT UIADD3 URZ, URZ, URZ, URZ ;  /* 0x0000003f3f3ff290 */ /* 0x000fe4000fffe03f */
[----:B------:R-:W-:Y:S05]  /*1efc0*/  @P0 IMAD.HI.U32 R4, R3, c[0x0][0x330], RZ ;  /* 0x0000cc0003040a27 */ /* 0x000fea00078e00ff */
[----:B------:R-:W-:Y:S02]  /*1efd0*/  @P0 SHF.R.U32.HI R3, RZ, c[0x0][0x334], R4 ;  /* 0x0000cd00ff030a19 */ /* 0x000fe40000011604 */
.L_x_477:
[----:B------:R-:W-:Y:S05]  /*1efe0*/  BSYNC B0 ;  /* 0x0000000000007941 */ /* 0x000fea0003800000 */
.L_x_475:
[----:B------:R-:W-:Y:S05]  /*1eff0*/  IMAD R3, R3, c[0x0][0x32c], R174 ;  /* 0x0000cb0003037a24 */ /* 0x000fea00078e02ae */
[----:B------:R-:W-:Y:S02]  /*1f000*/  IADD3 R4, R3, c[0x0][0x32c], RZ ;  /* 0x0000cb0003047a10 */ /* 0x000fe40007ffe0ff */
[----:B------:R-:W-:Y:S02]  /*1f010*/  IMNMX R0, R0, R3, !PT ;  /* 0x0000000300007217 */ /* 0x000fe40007800200 */
[----:B------:R-:W-:Y:S02]  /*1f020*/  IMNMX R2, R2, R4, PT ;  /* 0x0000000402027217 */ /* 0x000fe40003800200 */
.L_x_474:
[----:B------:R-:W-:Y:S01]  /*1f030*/  ISETP.GT.AND P0, PT, R0, RZ, !P1 ;  /* 0x000000ff0000720c */ /* 0x000fe20004f04270 */
[----:B------:R-:W-:Y:S01]  /*1f040*/  LDSM.16.MT88.4 R36, [R216+0x100] ;  /* 0x00010000d824783b */ /* 0x000fe20000004200 */
[C---:B------:R-:W-:Y:S02]  /*1f050*/  LOP3.LUT P1, RZ, R229.reuse, 0x800, RZ, 0xc0, !PT ;  /* 0x00000800e5ff7812 */ /* 0x040fe4000782c0ff */
        /* <DEDUP_REMOVED lines=64> */
[----:B------:R-:W-:Y:S01]  /*1f460*/  LOP3.LUT P0, RZ, R229, 0x40, RZ, 0xc0, !PT ;  /* 0x00000040e5ff7812 */ /* 0x000fe2000780c0ff */
[----:B------:R-:W-:Y:S01]  /*1f470*/  LDSM.16.MT88.4 R40, [R214+0x100] ;  /* 0x00010000d628783b */ /* 0x000fe20000004200 */
        /* <DEDUP_REMOVED lines=24> */
[----:B------:R-:W-:Y:S02]  /*1f600*/  FMNMX.FTZ R126, R239, R126, !PT ;  /* 0x0000007eef7e7209 */ /* 0x000fe40007810000 */
[----:B------:R-:W-:Y:S02]  /*1f610*/  FMNMX.FTZ R4, R12, R4, !PT ;  /* 0x000000040c047209 */ /* 0x000fe40007810000 */
[----:B------:R-:W-:Y:S01]  /*1f620*/  ISETP.LT.OR P0, PT, R2, 0x32, P0 ;  /* 0x000000320200780c */ /* 0x000fe20000701670 */
[----:B------:R-:W1:Y:S01]  /*1f630*/  SHFL.BFLY PT, R5, R126, 0x2, 0x1f ;  /* 0x0c401f007e057f89 */ /* 0x000e6200000e0000 */
[----:B------:R-:W-:Y:S02]  /*1f640*/  FMNMX.FTZ R3, R188, R3, !PT ;  /* 0x00000003bc037209 */ /* 0x000fe40007810000 */
[----:B------:R-:W-:Y:S02]  /*1f650*/  FMNMX.FTZ R4, R13, R4, !PT ;  /* 0x000000040d047209 */ /* 0x000fe40007810000 */
[----:B------:R-:W-:Y:S02]  /*1f660*/  FSEL R88, R59, -INF , !P0 ;  /* 0xff8000003b587808 */ /* 0x000fe40004000000 */
[----:B------:R-:W-:Y:S02]  /*1f670*/  FMNMX.FTZ R3, R192, R3, !PT ;  /* 0x00000003c0037209 */ /* 0x000fe40007810000 */
[----:B------:R-:W-:Y:S02]  /*1f680*/  LOP3.LUT P0, RZ, R229, 0x4, RZ, 0xc0, !PT ;  /* 0x00000004e5ff7812 */ /* 0x000fe4000780c0ff */
        /* <DEDUP_REMOVED lines=15> */
[----:B------:R-:W-:Y:S02]  /*1f780*/  LOP3.LUT P1, RZ, R229, 0x1, RZ, 0xc0, !PT ;  /* 0x00000001e5ff7812 */ /* 0x000fe4000782c0ff */
[----:B------:R-:W-:Y:S02]  /*1f790*/  FMNMX.FTZ R3, R205, R3, !PT ;  /* 0x00000003cd037209 */ /* 0x000fe40007810000 */
[----:B------:R-:W-:Y:S02]  /*1f7a0*/  FMNMX.FTZ R4, R84, R4, !PT ;  /* 0x0000000454047209 */ /* 0x000fe40007810000 */
[----:B-1----:R-:W-:Y:S02]  /*1f7b0*/  FMNMX.FTZ R126, R126, R5, !PT ;  /* 0x000000057e7e7209 */ /* 0x002fe40007810000 */
[----:B------:R-:W-:Y:S02]  /*1f7c0*/  FSEL R92, R63, -INF , !P0 ;  /* 0xff8000003f5c7808 */ /* 0x000fe40004000000 */
[----:B------:R-:W-:Y:S01]  /*1f7d0*/  ISETP.GT.AND P0, PT, R0, 0x40, !P1 ;  /* 0x000000400000780c */ /* 0x000fe20004f04270 */
[----:B------:R-:W1:Y:S01]  /*1f7e0*/  SHFL.BFLY PT, R6, R126, 0x1, 0x1f ;  /* 0x0c201f007e067f89 */ /* 0x000e6200000e0000 */
[----:B------:R-:W-:Y:S02]  /*1f7f0*/  FMNMX.FTZ R3, R209, R3, !PT ;  /* 0x00000003d1037209 */ /* 0x000fe40007810000 */
[----:B------:R-:W-:Y:S02]  /*1f800*/  FMNMX.FTZ R4, R85, R4, !PT ;  /* 0x0000000455047209 */ /* 0x000fe40007810000 */
[----:B------:R-:W-:Y:S02]  /*1f810*/  ISETP.LT.OR P0, PT, R2, 0x41, P0 ;  /* 0x000000410200780c */ /* 0x000fe40000701670 */
[----:B------:R-:W-:Y:S02]  /*1f820*/  FMNMX.FTZ R3, R210, R3, !PT ;  /* 0x00000003d2037209 */ /* 0x000fe40007810000 */
[----:B------:R-:W-:Y:S02]  /*1f830*/  FMNMX.FTZ R4, R86, R4, !PT ;  /* 0x0000000456047209 */ /* 0x000fe40007810000 */
[----:B------:R-:W-:Y:S02]  /*1f840*/  FSEL R74, R74, -INF , !P0 ;  /* 0xff8000004a4a7808 */ /* 0x000fe40004000000 */
[----:B------:R-:W-:Y:S02]  /*1f850*/  ISETP.GT.AND P0, PT, R0, 0x41, !P6 ;  /* 0x000000410000780c */ /* 0x000fe40007704270 */
[----:B------:R-:W-:Y:S02]  /*1f860*/  FMNMX.FTZ R3, R234, R3, !PT ;  /* 0x00000003ea037209 */ /* 0x000fe40007810000 */
[----:B------:R-:W-:Y:S02]  /*1f870*/  FMNMX.FTZ R4, R98, R4, !PT ;  /* 0x0000000462047209 */ /* 0x000fe40007810000 */
[----:B------:R-:W-:Y:S02]  /*1f880*/  ISETP.LT.OR P0, PT, R2, 0x42, P0 ;  /* 0x000000420200780c */ /* 0x000fe40000701670 */
[----:B------:R-:W-:Y:S02]  /*1f890*/  FMNMX.FTZ R3, R237, R3, !PT ;  /* 0x00000003ed037209 */ /* 0x000fe40007810000 */
[----:B------:R-:W-:Y:S02]  /*1f8a0*/  FMNMX.FTZ R4, R99, R4, !PT ;  /* 0x0000000463047209 */ /* 0x000fe40007810000 */
[----:B------:R-:W-:Y:S01]  /*1f8b0*/  FSEL R93, R75, -INF , !P0 ;  /* 0xff8000004b5d7808 */ /* 0x000fe20004000000 */
[----:B------:R-:W2:Y:S01]  /*1f8c0*/  SHFL.BFLY PT, R125, R3, 0x2, 0x1f ;  /* 0x0c401f00037d7f89 */ /* 0x000ea200000e0000 */
[----:B------:R-:W-:Y:S02]  /*1f8d0*/  ISETP.GT.AND P0, PT, R0, 0x48, !P4 ;  /* 0x000000480000780c */ /* 0x000fe40006704270 */
[----:B------:R-:W-:Y:S02]  /*1f8e0*/  FMNMX.FTZ R4, R190, R4, !PT ;  /* 0x00000004be047209 */ /* 0x000fe40007810000 */
[----:B------:R-:W-:Y:S02]  /*1f8f0*/  ISETP.LT.OR P0, PT, R2, 0x49, P0 ;  /* 0x000000490200780c */ /* 0x000fe40000701670 */
[----:B------:R-:W-:Y:S02]  /*1f900*/  FMNMX.FTZ R4, R191, R4, !PT ;  /* 0x00000004bf047209 */ /* 0x000fe40007810000 */
[----:B------:R-:W-:Y:S02]  /*1f910*/  FSEL R131, R78, -INF , !P0 ;  /* 0xff8000004e837808 */ /* 0x000fe40004000000 */
[----:B------:R-:W-:Y:S02]  /*1f920*/  ISETP.GT.AND P0, PT, R0, 0x49, !P3 ;  /* 0x000000490000780c */ /* 0x000fe40005f04270 */
[----:B------:R-:W-:Y:S02]  /*1f930*/  FMNMX.FTZ R4, R199, R4, !PT ;  /* 0x00000004c7047209 */ /* 0x000fe40007810000 */
[----:B-1----:R-:W-:Y:S02]  /*1f940*/  FMNMX.FTZ R126, R126, R6, !PT ;  /* 0x000000067e7e7209 */ /* 0x002fe40007810000 */
[----:B------:R-:W-:Y:S02]  /*1f950*/  ISETP.LT.OR P0, PT, R2, 0x4a, P0 ;  /* 0x0000004a0200780c */ /* 0x000fe40000701670 */
[----:B------:R-:W-:Y:S01]  /*1f960*/  FMNMX.FTZ R5, R10, R130, !PT ;  /* 0x000000820a057209 */ /* 0x000fe20007810000 */
[----:B------:R-:W-:Y:S01]  /*1f970*/  FMUL.FTZ R47, R126, c[0x0][0x2d0] ;  /* 0x0000b4007e2f7a20 */ /* 0x000fe20000410000 */
        /* <DEDUP_REMOVED lines=10> */
[----:B------:R-:W-:Y:S02]  /*1fa20*/  FMNMX.FTZ R5, R15, R5, !PT ;  /* 0x000000050f057209 */ /* 0x000fe40007810000 */
[----:B------:R-:W-:Y:S01]  /*1fa30*/  FMNMX.FTZ R3, R211, R4, !PT ;  /* 0x00000004d3037209 */ /* 0x000fe20007810000 */
[--C-:B------:R-:W-:Y:S01]  /*1fa40*/  FFMA.FTZ R4, R20, c[0x0][0x2d0], -R47.reuse ;  /* 0x0000b40014047a23 */ /* 0x100fe2000001082f */
[----:B------:R-:W-:Y:S01]  /*1fa50*/  FMNMX.FTZ R5, R60, R5, !PT ;  /* 0x000000053c057209 */ /* 0x000fe20007810000 */
[----:B------:R-:W1:Y:S01]  /*1fa60*/  SHFL.BFLY PT, R6, R125, 0x1, 0x1f ;  /* 0x0c201f007d067f89 */ /* 0x000e6200000e0000 */
[----:B------:R-:W-:Y:S01]  /*1fa70*/  ISETP.LT.OR P0, PT, R2, 0x51, P0 ;  /* 0x000000510200780c */ /* 0x000fe20000701670 */
[----:B------:R2:W-:Y:S01]  /*1fa80*/  MUFU.EX2 R173, R4 ;  /* 0x0000000400ad7308 */ /* 0x0005e20000000800 */
[----:B------:R-:W-:Y:S02]  /*1fa90*/  FMNMX.FTZ R5, R61, R5, !PT ;  /* 0x000000053d057209 */ /* 0x000fe40007810000 */
[----:B------:R-:W-:Y:S02]  /*1faa0*/  FMNMX.FTZ R3, R233, R3, !PT ;  /* 0x00000003e9037209 */ /* 0x000fe40007810000 */
[----:B------:R-:W-:Y:S02]  /*1fab0*/  FMNMX.FTZ R5, R71, R5, !PT ;  /* 0x0000000547057209 */ /* 0x000fe40007810000 */
[----:B------:R-:W-:Y:S02]  /*1fac0*/  FMNMX.FTZ R3, R235, R3, !PT ;  /* 0x00000003eb037209 */ /* 0x000fe40007810000 */
[----:B------:R-:W-:Y:S02]  /*1fad0*/  FMNMX.FTZ R5, R72, R5, !PT ;  /* 0x0000000548057209 */ /* 0x000fe40007810000 */
[----:B------:R-:W-:Y:S02]  /*1fae0*/  FMNMX.FTZ R3, R236, R3, !PT ;  /* 0x00000003ec037209 */ /* 0x000fe40007810000 */
[----:B------:R-:W-:Y:S02]  /*1faf0*/  FMNMX.FTZ R5, R73, R5, !PT ;  /* 0x0000000549057209 */ /* 0x000fe40007810000 */
[----:B------:R-:W-:Y:S01]  /*1fb00*/  LOP3.LUT P1, RZ, R229, 0x4000, RZ, 0xc0, !PT ;  /* 0x00004000e5ff7812 */ /* 0x000fe2000782c0ff */
[----:B------:R-:W3:Y:S01]  /*1fb10*/  SHFL.BFLY PT, R7, R3, 0x2, 0x1f ;  /* 0x0c401f0003077f89 */ /* 0x000ee200000e0000 */
[----:B------:R-:W-:Y:S02]  /*1fb20*/  FMNMX.FTZ R5, R76, R5, !PT ;  /* 0x000000054c057209 */ /* 0x000fe40007810000 */
[----:B------:R-:W-:Y:S02]  /*1fb30*/  FSEL R90, R90, -INF , !P0 ;  /* 0xff8000005a5a7808 */ /* 0x000fe40004000000 */
[----:B------:R-:W-:Y:S02]  /*1fb40*/  ISETP.GT.AND P0, PT, R0, 0x51, !P1 ;  /* 0x000000510000780c */ /* 0x000fe40004f04270 */
[----:B-1----:R-:W-:Y:S02]  /*1fb50*/  FMNMX.FTZ R125, R125, R6, !PT ;  /* 0x000000067d7d7209 */ /* 0x002fe40007810000 */
[----:B--2---:R-:W-:Y:S01]  /*1fb60*/  FMNMX.FTZ R4, R77, R5, !PT ;  /* 0x000000054d047209 */ /* 0x004fe20007810000 */
[--C-:B------:R-:W-:Y:S01]  /*1fb70*/  FFMA.FTZ R5, R175, c[0x0][0x2d0], -R47.reuse ;  /* 0x0000b400af057a23 */ /* 0x100fe2000001082f */
[C---:B------:R-:W-:Y:S01]  /*1fb80*/  FSETP.NEU.FTZ.AND P1, PT, R125.reuse, -INF , PT ;  /* 0xff8000007d00780b */ /* 0x040fe20003f3d000 */
[----:B------:R-:W-:Y:S01]  /*1fb90*/  FMUL.FTZ R68, R125, c[0x0][0x2d0] ;  /* 0x0000b4007d447a20 */ /* 0x000fe20000410000 */
[----:B------:R-:W-:Y:S01]  /*1fba0*/  FMNMX.FTZ R4, R83, R4, !PT ;  /* 0x0000000453047209 */ /* 0x000fe20007810000 */
[----:B------:R1:W-:Y:S01]  /*1fbb0*/  MUFU.EX2 R21, R5 ;  /* 0x0000000500157308 */ /* 0x0003e20000000800 */
[----:B------:R-:W-:Y:S02]  /*1fbc0*/  ISETP.LT.OR P0, PT, R2, 0x52, P0 ;  /* 0x000000520200780c */ /* 0x000fe40000701670 */
[----:B------:R-:W-:Y:S02]  /*1fbd0*/  FSEL R68, R68, RZ, P1 ;  /* 0x000000ff44447208 */ /* 0x000fe40000800000 */
[----:B------:R-:W-:Y:S02]  /*1fbe0*/  LOP3.LUT P6, RZ, R229, 0x40000, RZ, 0xc0, !PT ;  /* 0x00040000e5ff7812 */ /* 0x000fe400078cc0ff */
[----:B------:R-:W-:Y:S01]  /*1fbf0*/  FSEL R91, R91, -INF , !P0 ;  /* 0xff8000005b5b7808 */ /* 0x000fe20004000000 */
[--C-:B------:R-:W-:Y:S01]  /*1fc00*/  FFMA.FTZ R28, R35, c[0x0][0x2d0], -R68.reuse ;  /* 0x0000b400231c7a23 */ /* 0x100fe20000010844 */
[----:B------:R-:W-:Y:S02]  /*1fc10*/  ISETP.GT.AND P0, PT, R0, 0x59, !P6 ;  /* 0x000000590000780c */ /* 0x000fe40007704270 */
[----:B---3--:R-:W-:Y:S02]  /*1fc20*/  FMNMX.FTZ R3, R3, R7, !PT ;  /* 0x0000000703037209 */ /* 0x008fe40007810000 */
[----:B------:R-:W-:Y:S02]  /*1fc30*/  ISETP.LT.OR P0, PT, R2, 0x5a, P0 ;  /* 0x0000005a0200780c */ /* 0x000fe40000701670 */
[----:B------:R-:W-:Y:S01]  /*1fc40*/  LOP3.LUT P4, RZ, R229, 0x10000, RZ, 0xc0, !PT ;  /* 0x00010000e5ff7812 */ /* 0x000fe2000788c0ff */
[----:B------:R-:W2:Y:S01]  /*1fc50*/  SHFL.BFLY PT, R124, R3, 0x1, 0x1f ;  /* 0x0c201f00037c7f89 */ /* 0x000ea200000e0000 */
[----:B------:R-:W-:Y:S02]  /*1fc60*/  FSEL R46, R95, -INF , !P0 ;  /* 0xff8000005f2e7808 */ /* 0x000fe40004000000 */
[----:B------:R-:W-:Y:S04]  /*1fc70*/  ISETP.GT.AND P3, PT, R0, 0x58, !P4 ;  /* 0x000000580000780c */ /* 0x000fe80006764270 */
[----:B------:R-:W-:Y:S01]  /*1fc80*/  ISETP.LT.OR P3, PT, R2, 0x59, P3 ;  /* 0x000000590200780c */ /* 0x000fe20001f61670 */
[--C-:B------:R-:W-:Y:S01]  /*1fc90*/  FFMA.FTZ R2, R18, c[0x0][0x2d0], -R68.reuse ;  /* 0x0000b40012027a23 */ /* 0x100fe20000010844 */
[----:B-1----:R-:W-:Y:S01]  /*1fca0*/  FMNMX.FTZ R5, R87, R4, !PT ;  /* 0x0000000457057209 */ /* 0x002fe20007810000 */
[--C-:B------:R-:W-:Y:S01]  /*1fcb0*/  FFMA.FTZ R4, R176, c[0x0][0x2d0], -R47.reuse ;  /* 0x0000b400b0047a23 */ /* 0x100fe2000001082f */
[----:B------:R-:W-:Y:S01]  /*1fcc0*/  FSEL R94, R94, -INF , !P3 ;  /* 0xff8000005e5e7808 */ /* 0x000fe20005800000 */
[----:B------:R-:W-:Y:S01]  /*1fcd0*/  MUFU.EX2 R7, R2 ;  /* 0x0000000200077308 */ /* 0x000fe20000000800 */
[----:B------:R-:W-:Y:S04]  /*1fce0*/  FMNMX.FTZ R5, R88, R5, !PT ;  /* 0x0000000558057209 */ /* 0x000fe80007810000 */
[----:B------:R-:W-:Y:S04]  /*1fcf0*/  FMNMX.FTZ R5, R89, R5, !PT ;  /* 0x0000000559057209 */ /* 0x000fe80007810000 */
[----:B------:R-:W-:Y:S01]  /*1fd00*/  FMNMX.FTZ R5, R92, R5, !PT ;  /* 0x000000055c057209 */ /* 0x000fe20007810000 */
[----:B------:R1:W-:Y:S01]  /*1fd10*/  MUFU.EX2 R22, R4 ;  /* 0x0000000400167308 */ /* 0x0003e20000000800 */
[----:B--2---:R-:W-:Y:S01]  /*1fd20*/  FMNMX.FTZ R124, R3, R124, !PT ;  /* 0x0000007c037c7209 */ /* 0x004fe20007810000 */
[--C-:B------:R-:W-:Y:S01]  /*1fd30*/  FFMA.FTZ R3, R19, c[0x0][0x2d0], -R68.reuse ;  /* 0x0000b40013037a23 */ /* 0x100fe20000010844 */
[----:B------:R-:W-:Y:S02]  /*1fd40*/  FMNMX.FTZ R5, R74, R5, !PT ;  /* 0x000000054a057209 */ /* 0x000fe40007810000 */
[C---:B------:R-:W-:Y:S01]  /*1fd50*/  FSETP.NEU.FTZ.AND P0, PT, R124.reuse, -INF , PT ;  /* 0xff8000007c00780b */ /* 0x040fe20003f1d000 */
[----:B------:R-:W-:Y:S01]  /*1fd60*/  FMUL.FTZ R69, R124, c[0x0][0x2d0] ;  /* 0x0000b4007c457a20 */ /* 0x000fe20000410000 */
[----:B------:R-:W-:Y:S04]  /*1fd70*/  FMNMX.FTZ R5, R93, R5, !PT ;  /* 0x000000055d057209 */ /* 0x000fe80007810000 */
[----:B------:R-:W-:Y:S01]  /*1fd80*/  FSEL R69, R69, RZ, P0 ;  /* 0x000000ff45457208 */ /* 0x000fe20000000000 */
[----:B-1----:R-:W-:Y:S02]  /*1fd90*/  FFMA.FTZ R4, R177, c[0x0][0x2d0], -R47 ;  /* 0x0000b400b1047a23 */ /* 0x002fe4000001082f */
[----:B------:R1:W-:Y:S10]  /*1fda0*/  MUFU.EX2 R177, R3 ;  /* 0x0000000300b17308 */ /* 0x0003f40000000800 */
[----:B------:R2:W3:Y:S01]  /*1fdb0*/  MUFU.EX2 R23, R4 ;  /* 0x0000000400177308 */ /* 0x0004e20000000800 */
[--C-:B-1----:R-:W-:Y:S02]  /*1fdc0*/  FFMA.FTZ R3, R8, c[0x0][0x2d0], -R69.reuse ;  /* 0x0000b40008037a23 */ /* 0x102fe40000010845 */
[--C-:B------:R-:W-:Y:S07]  /*1fdd0*/  FFMA.FTZ R8, R32, c[0x0][0x2d0], -R68.reuse ;  /* 0x0000b40020087a23 */ /* 0x100fee0000010844 */
[----:B------:R1:W-:Y:S01]  /*1fde0*/  MUFU.EX2 R75, R3 ;  /* 0x00000003004b7308 */ /* 0x0003e20000000800 */
[----:B------:R-:W-:Y:S02]  /*1fdf0*/  FFMA.FTZ R32, R34, c[0x0][0x2d0], -R69 ;  /* 0x0000b40022207a23 */ /* 0x000fe40000010845 */
[----:B--2---:R-:W-:Y:S01]  /*1fe00*/  FFMA.FTZ R4, R16, c[0x0][0x2d0], -R68 ;  /* 0x0000b40010047a23 */ /* 0x004fe20000010844 */
[----:B---3--:R-:W-:Y:S01]  /*1fe10*/  MOV R95, R23 ;  /* 0x00000017005f7202 */ /* 0x008fe20000000f00 */
[----:B------:R-:W-:Y:S05]  /*1fe20*/  FFMA.FTZ R16, R180, c[0x0][0x2d0], -R47 ;  /* 0x0000b400b4107a23 */ /* 0x000fea000001082f */
[----:B------:R2:W-:Y:S01]  /*1fe30*/  MUFU.EX2 R174, R4 ;  /* 0x0000000400ae7308 */ /* 0x0005e20000000800 */
[----:B------:R-:W-:Y:S09]  /*1fe40*/  IMAD.MOV.U32 R180, RZ, RZ, R240 ;  /* 0x000000ffffb47224 */ /* 0x000ff200078e00f0 */
[----:B------:R-:W-:Y:S01]  /*1fe50*/  MUFU.EX2 R58, R8 ;  /* 0x00000008003a7308 */ /* 0x000fe20000000800 */
[--C-:B-1----:R-:W-:Y:S09]  /*1fe60*/  FFMA.FTZ R3, R9, c[0x0][0x2d0], -R69.reuse ;  /* 0x0000b40009037a23 */ /* 0x102ff20000010845 */
[----:B------:R-:W-:Y:S01]  /*1fe70*/  MUFU.EX2 R59, R16 ;  /* 0x00000010003b7308 */ /* 0x000fe20000000800 */
[----:B--2---:R-:W-:Y:S01]  /*1fe80*/  FMNMX.FTZ R4, R131, R5, !PT ;  /* 0x0000000583047209 */ /* 0x004fe20007810000 */
[--C-:B------:R-:W-:Y:S03]  /*1fe90*/  FFMA.FTZ R5, R17, c[0x0][0x2d0], -R68.reuse ;  /* 0x0000b40011057a23 */ /* 0x100fe60000010844 */
[----:B------:R-:W-:Y:S05]  /*1fea0*/  FMNMX.FTZ R4, R172, R4, !PT ;  /* 0x00000004ac047209 */ /* 0x000fea0007810000 */
[----:B------:R-:W-:Y:S01]  /*1feb0*/  MUFU.EX2 R24, R5 ;  /* 0x0000000500187308 */ /* 0x000fe20000000800 */
[----:B------:R-:W-:Y:S01]  /*1fec0*/  FMNMX.FTZ R0, R90, R4, !PT ;  /* 0x000000045a007209 */ /* 0x000fe20007810000 */
[--C-:B------:R-:W-:Y:S03]  /*1fed0*/  FFMA.FTZ R4, R13, c[0x0][0x2d0], -R69.reuse ;  /* 0x0000b4000d047a23 */ /* 0x100fe60000010845 */
[----:B------:R-:W-:Y:S05]  /*1fee0*/  FMNMX.FTZ R0, R91, R0, !PT ;  /* 0x000000005b007209 */ /* 0x000fea0007810000 */
[----:B------:R1:W-:Y:S01]  /*1fef0*/  MUFU.EX2 R5, R3 ;  /* 0x0000000300057308 */ /* 0x0003e20000000800 */
[----:B------:R-:W-:Y:S04]  /*1ff00*/  FMNMX.FTZ R0, R94, R0, !PT ;  /* 0x000000005e007209 */ /* 0x000fe80007810000 */
[----:B------:R-:W-:Y:S05]  /*1ff10*/  FMNMX.FTZ R0, R46, R0, !PT ;  /* 0x000000002e007209 */ /* 0x000fea0007810000 */
[----:B------:R-:W-:Y:S01]  /*1ff20*/  MUFU.EX2 R176, R4 ;  /* 0x0000000400b07308 */ /* 0x000fe20000000800 */
[----:B------:R-:W2:Y:S01]  /*1ff30*/  SHFL.BFLY PT, R2, R0, 0x2, 0x1f ;  /* 0x0c401f0000027f89 */ /* 0x000ea200000e0000 */
[----:B-1----:R-:W-:Y:S02]  /*1ff40*/  FFMA.FTZ R3, R12, c[0x0][0x2d0], -R69 ;  /* 0x0000b4000c037a23 */ /* 0x002fe40000010845 */
[----:B------:R-:W-:Y:S06]  /*1ff50*/  FFMA.FTZ R12, R33, c[0x0][0x2d0], -R68 ;  /* 0x0000b400210c7a23 */ /* 0x000fec0000010844 */
[----:B------:R2:W-:Y:S02]  /*1ff60*/  MUFU.EX2 R6, R3 ;  /* 0x0000000300067308 */ /* 0x0005e40000000800 */
[----:B--2---:R-:W-:Y:S01]  /*1ff70*/  FMNMX.FTZ R3, R0, R2, !PT ;  /* 0x0000000200037209 */ /* 0x004fe20007810000 */
[----:B------:R-:W-:Y:S01]  /*1ff80*/  FFMA.FTZ R2, R178, c[0x0][0x2d0], -R47 ;  /* 0x0000b400b2027a23 */ /* 0x000fe2000001082f */
[----:B------:R-:W-:Y:S01]  /*1ff90*/  FSEL R0, R126, RZ, P2 ;  /* 0x000000ff7e007208 */ /* 0x000fe20001000000 */
[----:B------:R-:W-:Y:S05]  /*1ffa0*/  IMAD.MOV.U32 R178, RZ, RZ, R22 ;  /* 0x000000ffffb27224 */ /* 0x000fea00078e0016 */
[----:B------:R1:W-:Y:S01]  /*1ffb0*/  MUFU.EX2 R57, R2 ;  /* 0x0000000200397308 */ /* 0x0003e20000000800 */
[----:B------:R-:W2:Y:S01]  /*1ffc0*/  SHFL.BFLY PT, R4, R3, 0x1, 0x1f ;  /* 0x0c201f0003047f89 */ /* 0x000ea200000e0000 */
[----:B------:R-:W-:Y:S01]  /*1ffd0*/  FADD.FTZ R0, -R0, R127 ;  /* 0x0000007f00007221 */ /* 0x000fe20000010100 */
[----:B------:R-:W-:Y:S02]  /*1ffe0*/  MOV R127, R7 ;  /* 0x00000007007f7202 */ /* 0x000fe40000000f00 */
[----:B------:R-:W-:Y:S01]  /*1fff0*/  F2FP.BF16.PACK_AB R50, R95, R178 ;  /* 0x000000b25f32723e */ /* 0x000fe200000010ff */
[----:B------:R-:W-:Y:S01]  /*20000*/  FMUL.FTZ R0, R0, c[0x0][0x2d0] ;  /* 0x0000b40000007a20 */ /* 0x000fe20000410000 */
[----:B------:R-:W-:Y:S03]  /*20010*/  F2FP.BF16.PACK_AB R51, R177, R127 ;  /* 0x0000007fb133723e */ /* 0x000fe600000010ff */
        /* <DEDUP_REMOVED lines=10> */
[----:B------:R-:W-:Y:S02]  /*200c0*/  IMAD.MOV.U32 R128, RZ, RZ, R6 ;  /* 0x000000ffff807224 */ /* 0x000fe400078e0006 */
[----:B------:R-:W-:Y:S01]  /*200d0*/  FADD.FTZ R0, -R0, R129 ;  /* 0x0000008100007221 */ /* 0x000fe20000010100 */
[----:B------:R-:W-:Y:S01]  /*200e0*/  FSEL R70, R70, RZ, P0 ;  /* 0x000000ff46467208 */ /* 0x000fe20000000000 */
[C---:B------:R-:W-:Y:S01]  /*200f0*/  FMUL.FTZ R17, R45.reuse, R145 ;  /* 0x000000912d117220 */ /* 0x040fe20000410000 */
[----:B------:R-:W-:Y:S01]  /*20100*/  MOV R129, R21 ;  /* 0x0000001500817202 */ /* 0x000fe20000000f00 */
[----:B------:R-:W-:Y:S01]  /*20110*/  FMUL.FTZ R0, R0, c[0x0][0x2d0] ;  /* 0x0000b40000007a20 */ /* 0x000fe20000410000 */
[----:B------:R-:W2:Y:S01]  /*20120*/  LDSM.16.MT88.4 R20, [R213+0x100] ;  /* 0x00010000d514783b */ /* 0x000ea20000004200 */
[----:B------:R-:W-:Y:S01]  /*20130*/  FMUL.FTZ R33, R45, R161 ;  /* 0x000000a12d217220 */ /* 0x000fe20000410000 */
[----:B------:R-:W-:Y:S01]  /*20140*/  F2FP.BF16.PACK_AB R48, R129, R173 ;  /* 0x000000ad8130723e */ /* 0x000fe200000010ff */
[----:B------:R3:W4:Y:S01]  /*20150*/  MUFU.EX2 R2, R0 ;  /* 0x0000000000027308 */ /* 0x0007220000000800 */
[--C-:B------:R-:W-:Y:S01]  /*20160*/  FFMA.FTZ R4, R14, c[0x0][0x2d0], -R70.reuse ;  /* 0x0000b4000e047a23 */ /* 0x100fe20000010846 */
[----:B------:R-:W-:Y:S01]  /*20170*/  F2FP.BF16.PACK_AB R54, R176, R128 ;  /* 0x00000080b036723e */ /* 0x000fe200000010ff */
[C---:B------:R-:W-:Y:S02]  /*20180*/  FMUL.FTZ R120, R45.reuse, R120 ;  /* 0x000000782d787220 */ /* 0x040fe40000410000 */
[C---:B------:R-:W-:Y:S02]  /*20190*/  FMUL.FTZ R121, R45.reuse, R121 ;  /* 0x000000792d797220 */ /* 0x040fe40000410000 */
[C---:B------:R-:W-:Y:S02]  /*201a0*/  FMUL.FTZ R100, R45.reuse, R100 ;  /* 0x000000642d647220 */ /* 0x040fe40000410000 */
[C---:B------:R-:W-:Y:S01]  /*201b0*/  FMUL.FTZ R101, R45.reuse, R101 ;  /* 0x000000652d657220 */ /* 0x040fe20000410000 */
[----:B------:R5:W-:Y:S01]  /*201c0*/  MUFU.EX2 R31, R4 ;  /* 0x00000004001f7308 */ /* 0x000be20000000800 */
[----:B------:R-:W-:Y:S02]  /*201d0*/  FMUL.FTZ R112, R45, R112 ;  /* 0x000000702d707220 */ /* 0x000fe40000410000 */
[C---:B-1----:R-:W-:Y:S02]  /*201e0*/  FMUL.FTZ R6, R44.reuse, R134 ;  /* 0x000000862c067220 */ /* 0x042fe40000410000 */
[C---:B------:R-:W-:Y:S02]  /*201f0*/  FMUL.FTZ R7, R44.reuse, R135 ;  /* 0x000000872c077220 */ /* 0x040fe40000410000 */
[C---:B------:R-:W-:Y:S02]  /*20200*/  FMUL.FTZ R18, R44.reuse, R146 ;  /* 0x000000922c127220 */ /* 0x040fe40000410000 */
[C---:B------:R-:W-:Y:S01]  /*20210*/  FMUL.FTZ R19, R44.reuse, R147 ;  /* 0x000000932c137220 */ /* 0x040fe20000410000 */
[----:B------:R1:W-:Y:S01]  /*20220*/  MUFU.EX2 R135, R28 ;  /* 0x0000001c00877308 */ /* 0x0003e20000000800 */
[C---:B------:R-:W-:Y:S01]  /*20230*/  FMUL.FTZ R34, R44.reuse, R162 ;  /* 0x000000a22c227220 */ /* 0x040fe20000410000 */
[----:B------:R-:W-:Y:S01]  /*20240*/  LDSM.16.MT88.4 R144, [R213+0x2900] ;  /* 0x00290000d590783b */ /* 0x000fe20000004200 */
[----:B------:R-:W-:Y:S02]  /*20250*/  FMUL.FTZ R35, R44, R163 ;  /* 0x000000a32c237220 */ /* 0x000fe40000410000 */
[--C-:B---3--:R-:W-:Y:S02]  /*20260*/  FFMA.FTZ R0, R10, c[0x0][0x2d0], -R70.reuse ;  /* 0x0000b4000a007a23 */ /* 0x108fe40000010846 */
[C---:B----4-:R-:W-:Y:S01]  /*20270*/  FMUL.FTZ R25, R2.reuse, R153 ;  /* 0x0000009902197220 */ /* 0x050fe20000410000 */
[----:B------:R-:W-:Y:S01]  /*20280*/  MOV R153, R58 ;  /* 0x0000003a00997202 */ /* 0x000fe20000000f00 */
[C---:B------:R-:W-:Y:S01]  /*20290*/  FMUL.FTZ R116, R2.reuse, R116 ;  /* 0x0000007402747220 */ /* 0x040fe20000410000 */
[----:B------:R3:W-:Y:S01]  /*202a0*/  MUFU.EX2 R79, R0 ;  /* 0x00000000004f7308 */ /* 0x0007e20000000800 */
[C---:B------:R-:W-:Y:S02]  /*202b0*/  FMUL.FTZ R8, R2.reuse, R136 ;  /* 0x0000008802087220 */ /* 0x040fe40000410000 */
[C---:B------:R-:W-:Y:S02]  /*202c0*/  FMUL.FTZ R13, R2.reuse, R141 ;  /* 0x0000008d020d7220 */ /* 0x040fe40000410000 */
[--C-:B-----5:R-:W-:Y:S02]  /*202d0*/  FFMA.FTZ R4, R15, c[0x0][0x2d0], -R70.reuse ;  /* 0x0000b4000f047a23 */ /* 0x120fe40000010846 */
[----:B------:R-:W-:Y:S02]  /*202e0*/  FMUL.FTZ R117, R2, R117 ;  /* 0x0000007502757220 */ /* 0x000fe40000410000 */
[----:B------:R-:W-:Y:S01]  /*202f0*/  FMUL.FTZ R122, R44, R122 ;  /* 0x0000007a2c7a7220 */ /* 0x000fe20000410000 */
[----:B------:R4:W5:Y:S01]  /*20300*/  MUFU.EX2 R9, R4 ;  /* 0x0000000400097308 */ /* 0x0009620000000800 */
[----:B------:R-:W-:Y:S02]  /*20310*/  FMUL.FTZ R29, R2, R157 ;  /* 0x0000009d021d7220 */ /* 0x000fe40000410000 */
[----:B------:R-:W-:Y:S02]  /*20320*/  FMUL.FTZ R102, R44, R102 ;  /* 0x000000662c667220 */ /* 0x000fe40000410000 */
[----:B-1----:R-:W-:Y:S02]  /*20330*/  FMUL.FTZ R28, R2, R156 ;  /* 0x0000009c021c7220 */ /* 0x002fe40000410000 */
[----:B------:R-:W-:Y:S02]  /*20340*/  FMUL.FTZ R103, R44, R103 ;  /* 0x000000672c677220 */ /* 0x000fe40000410000 */
[C---:B------:R-:W-:Y:S02]  /*20350*/  FMUL.FTZ R104, R2.reuse, R104 ;  /* 0x0000006802687220 */ /* 0x040fe40000410000 */
[C---:B------:R-:W-:Y:S02]  /*20360*/  FMUL.FTZ R105, R2.reuse, R105 ;  /* 0x0000006902697220 */ /* 0x040fe40000410000 */
[----:B------:R-:W-:Y:S02]  /*20370*/  FMUL.FTZ R108, R2, R108 ;  /* 0x0000006c026c7220 */ /* 0x000fe40000410000 */
[----:B---3--:R-:W-:Y:S02]  /*20380*/  FFMA.FTZ R0, R11, c[0x0][0x2d0], -R70 ;  /* 0x0000b4000b007a23 */ /* 0x008fe40000010846 */
[----:B------:R-:W-:Y:S02]  /*20390*/  FMUL.FTZ R123, R44, R123 ;  /* 0x0000007b2c7b7220 */ /* 0x000fe40000410000 */
[----:B------:R1:W3:Y:S01]  /*203a0*/  MUFU.EX2 R175, R0 ;  /* 0x0000000000af7308 */ /* 0x0002e20000000800 */
[C---:B------:R-:W-:Y:S02]  /*203b0*/  FMUL.FTZ R109, R2.reuse, R109 ;  /* 0x0000006d026d7220 */ /* 0x040fe40000410000 */
[----:B------:R-:W-:Y:S02]  /*203c0*/  FMUL.FTZ R113, R45, R113 ;  /* 0x000000712d717220 */ /* 0x000fe40000410000 */
[----:B----4-:R-:W-:Y:S01]  /*203d0*/  FFMA.FTZ R4, R179, c[0x0][0x2d0], -R47 ;  /* 0x0000b400b3047a23 */ /* 0x010fe2000001082f */
[----:B------:R-:W-:Y:S01]  /*203e0*/  MOV R179, R5 ;  /* 0x0000000500b37202 */ /* 0x000fe20000000f00 */
[----:B------:R-:W-:Y:S02]  /*203f0*/  FMUL.FTZ R5, R45, R133 ;  /* 0x000000852d057220 */ /* 0x000fe40000410000 */
[----:B-----5:R-:W-:Y:S01]  /*20400*/  IMAD.MOV.U32 R136, RZ, RZ, R9 ;  /* 0x000000ffff887224 */ /* 0x020fe200078e0009 */
[----:B------:R4:W-:Y:S01]  /*20410*/  MUFU.EX2 R56, R4 ;  /* 0x0000000400387308 */ /* 0x0009e20000000800 */
[----:B------:R-:W-:Y:S01]  /*20420*/  F2FP.BF16.PACK_AB R52, R179, R75 ;  /* 0x0000004bb334723e */ /* 0x000fe200000010ff */
[----:B------:R-:W-:Y:S02]  /*20430*/  FMUL.FTZ R9, R2, R137 ;  /* 0x0000008902097220 */ /* 0x000fe40000410000 */
[----:B------:R-:W-:Y:S01]  /*20440*/  F2FP.BF16.PACK_AB R55, R136, R31 ;  /* 0x0000001f8837723e */ /* 0x000fe200000010ff */
[C---:B------:R-:W-:Y:S02]  /*20450*/  FMUL.FTZ R114, R44.reuse, R114 ;  /* 0x000000722c727220 */ /* 0x040fe40000410000 */
[----:B------:R-:W-:Y:S01]  /*20460*/  FMUL.FTZ R115, R44, R115 ;  /* 0x000000732c737220 */ /* 0x000fe20000410000 */
[----:B-1----:R-:W-:Y:S02]  /*20470*/  FSEL R0, R3, RZ, P0 ;  /* 0x000000ff03007208 */ /* 0x002fe40000000000 */
[----:B---3--:R-:W-:Y:S03]  /*20480*/  F2FP.BF16.PACK_AB R53, R175, R79 ;  /* 0x0000004faf35723e */ /* 0x008fe600000010ff */
[----:B------:R-:W-:Y:S02]  /*20490*/  FADD.FTZ R0, -R0, R130 ;  /* 0x0000008200007221 */ /* 0x000fe40000010100 */
[----:B------:R-:W-:Y:S02]  /*204a0*/  IMAD.MOV.U32 R130, RZ, RZ, R24 ;  /* 0x000000ffff827224 */ /* 0x000fe400078e0018 */
[----:B------:R-:W-:Y:S02]  /*204b0*/  FMUL.FTZ R0, R0, c[0x0][0x2d0] ;  /* 0x0000b40000007a20 */ /* 0x000fe40000410000 */
[----:B----4-:R-:W-:Y:S01]  /*204c0*/  FMUL.FTZ R4, R45, R132 ;  /* 0x000000842d047220 */ /* 0x010fe20000410000 */
[----:B------:R-:W-:Y:S01]  /*204d0*/  F2FP.BF16.PACK_AB R49, R130, R174 ;  /* 0x000000ae8231723e */ /* 0x000fe200000010ff */
[--C-:B------:R-:W-:Y:S02]  /*204e0*/  FFMA.FTZ R24, R64, c[0x0][0x2d0], -R68.reuse ;  /* 0x0000b40040187a23 */ /* 0x100fe40000010844 */
[----:B------:R-:W1:Y:S01]  /*204f0*/  MUFU.EX2 R0, R0 ;  /* 0x0000000000007308 */ /* 0x000e620000000800 */
[----:B------:R-:W-:Y:S03]  /*20500*/  FFMA.FTZ R64, R81, c[0x0][0x2d0], -R68 ;  /* 0x0000b40051407a23 */ /* 0x000fe60000010844 */
[-C--:B--2---:R-:W-:Y:S06]  /*20510*/  HMMA.16816.F32.BF16 R4, R48, R20.reuse, R4 ;  /* 0x000000143004723c */ /* 0x084fec0000041804 */
[----:B------:R-:W2:Y:S10]  /*20520*/  MUFU.EX2 R30, R24 ;  /* 0x00000018001e7308 */ /* 0x000eb40000000800 */
[----:B------:R-:W-:Y:S01]  /*20530*/  MUFU.EX2 R248, R64 ;  /* 0x0000004000f87308 */ /* 0x000fe20000000800 */
[C---:B-1----:R-:W-:Y:S02]  /*20540*/  FMUL.FTZ R10, R0.reuse, R138 ;  /* 0x0000008a000a7220 */ /* 0x042fe40000410000 */
[C---:B------:R-:W-:Y:S01]  /*20550*/  FMUL.FTZ R11, R0.reuse, R139 ;  /* 0x0000008b000b7220 */ /* 0x040fe20000410000 */
[----:B------:R-:W-:Y:S01]  /*20560*/  MOV R139, R56 ;  /* 0x00000038008b7202 */ /* 0x000fe20000000f00 */
[C---:B------:R-:W-:Y:S05]  /*20570*/  FMUL.FTZ R26, R0.reuse, R154 ;  /* 0x0000009a001a7220 */ /* 0x040fea0000410000 */
[----:B------:R1:W-:Y:S01]  /*20580*/  MUFU.EX2 R138, R12 ;  /* 0x0000000c008a7308 */ /* 0x0003e20000000800 */
[----:B------:R-:W-:Y:S01]  /*20590*/  IMAD.MOV.U32 R154, RZ, RZ, R57 ;  /* 0x000000ffff9a7224 */ /* 0x000fe200078e0039 */
[C---:B------:R-:W-:Y:S04]  /*205a0*/  HMMA.16816.F32.BF16 R8, R52.reuse, R20, R8 ;  /* 0x000000143408723c */ /* 0x040fe80000041808 */
[C---:B------:R-:W-:Y:S01]  /*205b0*/  FMUL.FTZ R14, R0.reuse, R142 ;  /* 0x0000008e000e7220 */ /* 0x040fe20000410000 */
[----:B--2---:R-:W-:Y:S01]  /*205c0*/  MOV R157, R30 ;  /* 0x0000001e009d7202 */ /* 0x004fe20000000f00 */
[----:B------:R-:W-:Y:S01]  /*205d0*/  FMUL.FTZ R15, R0, R143 ;  /* 0x0000008f000f7220 */ /* 0x000fe20000410000 */
[----:B------:R-:W-:Y:S01]  /*205e0*/  MOV R142, R179 ;  /* 0x000000b3008e7202 */ /* 0x000fe20000000f00 */
[----:B------:R-:W-:Y:S04]  /*205f0*/  FFMA.FTZ R20, R181, c[0x0][0x2d0], -R47 ;  /* 0x0000b400b5147a23 */ /* 0x000fe8000001082f */
[----:B------:R2:W-:Y:S01]  /*20600*/  MUFU.EX2 R134, R20 ;  /* 0x0000001400867308 */ /* 0x0005e20000000800 */
[C---:B------:R-:W-:Y:S02]  /*20610*/  FMUL.FTZ R21, R45.reuse, R149 ;  /* 0x000000952d157220 */ /* 0x040fe40000410000 */
[----:B------:R-:W-:Y:S02]  /*20620*/  FMUL.FTZ R24, R2, R152 ;  /* 0x0000009802187220 */ /* 0x000fe40000410000 */
[C---:B------:R-:W-:Y:S01]  /*20630*/  FMUL.FTZ R27, R0.reuse, R155 ;  /* 0x0000009b001b7220 */ /* 0x040fe20000410000 */
[----:B------:R-:W-:Y:S01]  /*20640*/  MOV R155, R175 ;  /* 0x000000af009b7202 */ /* 0x000fe20000000f00 */
[----:B------:R-:W-:Y:S02]  /*20650*/  FMUL.FTZ R30, R0, R158 ;  /* 0x0000009e001e7220 */ /* 0x000fe40000410000 */
[----:B-1----:R-:W-:Y:S01]  /*20660*/  FMUL.FTZ R12, R2, R140 ;  /* 0x0000008c020c7220 */ /* 0x002fe20000410000 */
[----:B------:R1:W-:Y:S01]  /*20670*/  MUFU.EX2 R152, R32 ;  /* 0x0000002000987308 */ /* 0x0003e20000000800 */
[----:B------:R-:W-:Y:S01]  /*20680*/  IMAD.MOV.U32 R158, RZ, RZ, R59 ;  /* 0x000000ffff9e7224 */ /* 0x000fe200078e003b */
[----:B------:R-:W-:Y:S01]  /*20690*/  MOV R140, R31 ;  /* 0x0000001f008c7202 */ /* 0x000fe20000000f00 */
[----:B------:R-:W3:Y:S01]  /*206a0*/  LDSM.16.MT88.4 R56, [R215+0x100] ;  /* 0x00010000d738783b */ /* 0x000ee20000004200 */
[C---:B------:R-:W-:Y:S02]  /*206b0*/  FMUL.FTZ R118, R0.reuse, R118 ;  /* 0x0000007600767220 */ /* 0x040fe40000410000 */
[-C--:B------:R-:W-:Y:S03]  /*206c0*/  HMMA.16816.F32.BF16 R12, R52, R22.reuse, R12 ;  /* 0x00000016340c723c */ /* 0x080fe6000004180c */
[C---:B------:R-:W-:Y:S02]  /*206d0*/  FMUL.FTZ R119, R0.reuse, R119 ;  /* 0x0000007700777220 */ /* 0x040fe40000410000 */
[----:B------:R-:W-:Y:S02]  /*206e0*/  IMAD.MOV.U32 R149, RZ, RZ, R127 ;  /* 0x000000ffff957224 */ /* 0x000fe400078e007f */
[C---:B------:R-:W-:Y:S01]  /*206f0*/  FMUL.FTZ R31, R0.reuse, R159 ;  /* 0x0000009f001f7220 */ /* 0x040fe20000410000 */
[C---:B------:R-:W-:Y:S04]  /*20700*/  HMMA.16816.F32.BF16 R16, R48.reuse, R22, R16 ;  /* 0x000000163010723c */ /* 0x040fe80000041810 */
[C---:B--2---:R-:W-:Y:S01]  /*20710*/  FMUL.FTZ R20, R45.reuse, R148 ;  /* 0x000000942d147220 */ /* 0x044fe20000410000 */
[----:B------:R-:W-:Y:S01]  /*20720*/  MOV R148, R128 ;  /* 0x0000008000947202 */ /* 0x000fe20000000f00 */
[----:B------:R-:W-:Y:S01]  /*20730*/  FMUL.FTZ R106, R0, R106 ;  /* 0x0000006a006a7220 */ /* 0x000fe20000410000 */
[----:B------:R-:W-:Y:S01]  /*20740*/  MOV R159, R95 ;  /* 0x0000005f009f7202 */ /* 0x000fe20000000f00 */
[C---:B------:R-:W-:Y:S01]  /*20750*/  FMUL.FTZ R22, R44.reuse, R150 ;  /* 0x000000962c167220 */ /* 0x040fe20000410000 */
[----:B------:R-:W-:Y:S03]  /*20760*/  MOV R150, R178 ;  /* 0x000000b200967202 */ /* 0x000fe60000000f00 */
[----:B------:R-:W-:Y:S01]  /*20770*/  FMUL.FTZ R23, R44, R151 ;  /* 0x000000972c177220 */ /* 0x000fe20000410000 */
[----:B------:R-:W-:Y:S01]  /*20780*/  MOV R151, R129 ;  /* 0x0000008100977202 */ /* 0x000fe20000000f00 */
[----:B-1----:R-:W-:Y:S02]  /*20790*/  FMUL.FTZ R32, R45, R160 ;  /* 0x000000a02d207220 */ /* 0x002fe40000410000 */
[----:B------:R-:W-:Y:S01]  /*207a0*/  LDSM.16.MT88.4 R160, [R216+0x2900] ;  /* 0x00290000d8a0783b */ /* 0x000fe20000004200 */
[C---:B------:R-:W-:Y:S02]  /*207b0*/  FMUL.FTZ R107, R0.reuse, R107 ;  /* 0x0000006b006b7220 */ /* 0x040fe40000410000 */
[-C--:B------:R-:W-:Y:S03]  /*207c0*/  HMMA.16816.F32.BF16 R20, R48, R36.reuse, R20 ;  /* 0x000000243014723c */ /* 0x080fe60000041814 */
[C---:B------:R-:W-:Y:S02]  /*207d0*/  FMUL.FTZ R110, R0.reuse, R110 ;  /* 0x0000006e006e7220 */ /* 0x040fe40000410000 */
[----:B------:R-:W-:Y:S02]  /*207e0*/  FMUL.FTZ R111, R0, R111 ;  /* 0x0000006f006f7220 */ /* 0x000fe40000410000 */
[----:B------:R-:W-:Y:S01]  /*207f0*/  IMAD.MOV.U32 R143, RZ, RZ, R130 ;  /* 0x000000ffff8f7224 */ /* 0x000fe200078e0082 */
[C---:B------:R-:W-:Y:S07]  /*20800*/  HMMA.16816.F32.BF16 R24, R52.reuse, R36, R24 ;  /* 0x000000243418723c */ /* 0x040fee0000041818 */
[--C-:B------:R-:W-:Y:S01]  /*20810*/  FFMA.FTZ R36, R65, c[0x0][0x2d0], -R69.reuse ;  /* 0x0000b40041247a23 */ /* 0x100fe20000010845 */
[-C--:B------:R-:W-:Y:S03]  /*20820*/  HMMA.16816.F32.BF16 R28, R52, R38.reuse, R28 ;  /* 0x00000026341c723c */ /* 0x080fe6000004181c */
[----:B------:R1:W-:Y:S01]  /*20830*/  MUFU.EX2 R156, R36 ;  /* 0x00000024009c7308 */ /* 0x0003e20000000800 */
[----:B------:R-:W-:Y:S04]  /*20840*/  FMUL.FTZ R37, R45, R165 ;  /* 0x000000a52d257220 */ /* 0x000fe80000410000 */
[C---:B------:R-:W-:Y:S07]  /*20850*/  HMMA.16816.F32.BF16 R32, R48.reuse, R38, R32 ;  /* 0x000000263020723c */ /* 0x040fee0000041820 */
[C---:B------:R-:W-:Y:S01]  /*20860*/  FMUL.FTZ R38, R44.reuse, R166 ;  /* 0x000000a62c267220 */ /* 0x040fe20000410000 */
[-C--:B------:R-:W-:Y:S04]  /*20870*/  HMMA.16816.F32.BF16 R100, R48, R40.reuse, R100 ;  /* 0x000000283064723c */ /* 0x080fe80000041864 */
[----:B------:R-:W-:Y:S04]  /*20880*/  FMUL.FTZ R39, R44, R167 ;  /* 0x000000a72c277220 */ /* 0x000fe80000410000 */
[C---:B------:R-:W-:Y:S04]  /*20890*/  HMMA.16816.F32.BF16 R104, R52.reuse, R40, R104 ;  /* 0x000000283468723c */ /* 0x040fe80000041868 */
[----:B-1----:R-:W-:Y:S03]  /*208a0*/  FFMA.FTZ R36, R66, c[0x0][0x2d0], -R69 ;  /* 0x0000b40042247a23 */ /* 0x002fe60000010845 */
[--C-:B------:R-:W-:Y:S01]  /*208b0*/  FFMA.FTZ R40, R61, c[0x0][0x2d0], -R70.reuse ;  /* 0x0000b4003d287a23 */ /* 0x100fe20000010846 */
[----:B------:R1:W-:Y:S01]  /*208c0*/  MUFU.EX2 R132, R36 ;  /* 0x0000002400847308 */ /* 0x0003e20000000800 */
[-C--:B------:R-:W-:Y:S03]  /*208d0*/  HMMA.16816.F32.BF16 R108, R52, R42.reuse, R108 ;  /* 0x0000002a346c723c */ /* 0x080fe6000004186c */
[----:B------:R-:W-:Y:S01]  /*208e0*/  FMUL.FTZ R41, R2, R169 ;  /* 0x000000a902297220 */ /* 0x000fe20000410000 */
[----:B------:R-:W-:Y:S04]  /*208f0*/  MOV R169, R176 ;  /* 0x000000b000a97202 */ /* 0x000fe80000000f00 */
[C---:B------:R-:W-:Y:S01]  /*20900*/  HMMA.16816.F32.BF16 R112, R48.reuse, R42, R112 ;  /* 0x0000002a3070723c */ /* 0x040fe20000041870 */
[----:B------:R2:W-:Y:S06]  /*20910*/  MUFU.EX2 R78, R40 ;  /* 0x00000028004e7308 */ /* 0x0005ec0000000800 */
[--C-:B------:R-:W-:Y:S02]  /*20920*/  FFMA.FTZ R42, R71, c[0x0][0x2d0], -R70.reuse ;  /* 0x0000b400472a7a23 */ /* 0x100fe40000010846 */
[----:B------:R-:W-:Y:S02]  /*20930*/  FMUL.FTZ R43, R0, R171 ;  /* 0x000000ab002b7220 */ /* 0x000fe40000410000 */
[----:B------:R4:W-:Y:S01]  /*20940*/  MUFU.EX2 R252, R42 ;  /* 0x0000002a00fc7308 */ /* 0x0009e20000000800 */
[----:B------:R-:W-:Y:S02]  /*20950*/  IMAD.MOV.U32 R171, RZ, RZ, R75 ;  /* 0x000000ffffab7224 */ /* 0x000fe400078e004b */
[----:B-1----:R-:W-:Y:S02]  /*20960*/  FFMA.FTZ R36, R67, c[0x0][0x2d0], -R69 ;  /* 0x0000b40043247a23 */ /* 0x002fe40000010845 */
[----:B------:R-:W-:Y:S05]  /*20970*/  LDSM.16.MT88.4 R64, [R214+0x900] ;  /* 0x00090000d640783b */ /* 0x000fea0000004200 */
[----:B------:R1:W5:Y:S01]  /*20980*/  MUFU.EX2 R137, R36 ;  /* 0x0000002400897308 */ /* 0x0003620000000800 */
[----:B--2---:R-:W-:Y:S02]  /*20990*/  FMUL.FTZ R40, R2, R168 ;  /* 0x000000a802287220 */ /* 0x004fe40000410000 */
[----:B------:R-:W-:Y:S02]  /*209a0*/  IMAD.MOV.U32 R168, RZ, RZ, R177 ;  /* 0x000000ffffa87224 */ /* 0x000fe400078e00b1 */
[----:B----4-:R-:W-:Y:S02]  /*209b0*/  FMUL.FTZ R42, R0, R170 ;  /* 0x000000aa002a7220 */ /* 0x010fe40000410000 */
[--C-:B-1----:R-:W-:Y:S04]  /*209c0*/  FFMA.FTZ R36, R182, c[0x0][0x2d0], -R47.reuse ;  /* 0x0000b400b6247a23 */ /* 0x102fe8000001082f */
[----:B------:R1:W-:Y:S02]  /*209d0*/  MUFU.EX2 R141, R36 ;  /* 0x00000024008d7308 */ /* 0x0003e40000000800 */
[--C-:B-1----:R-:W-:Y:S02]  /*209e0*/  FFMA.FTZ R36, R60, c[0x0][0x2d0], -R70.reuse ;  /* 0x0000b4003c247a23 */ /* 0x102fe40000010846 */
[----:B------:R-:W1:Y:S06]  /*209f0*/  LDSM.16.MT88.4 R60, [R213+0x900] ;  /* 0x00090000d53c783b */ /* 0x000e6c0000004200 */
[----:B------:R2:W4:Y:S02]  /*20a00*/  MUFU.EX2 R133, R36 ;  /* 0x0000002400857308 */ /* 0x0005240000000800 */
[----:B--2---:R-:W-:Y:S07]  /*20a10*/  FMUL.FTZ R36, R45, R164 ;  /* 0x000000a42d247220 */ /* 0x004fee0000410000 */
[-C--:B---3--:R-:W-:Y:S08]  /*20a20*/  HMMA.16816.F32.BF16 R36, R48, R56.reuse, R36 ;  /* 0x000000383024723c */ /* 0x088ff00000041824 */
[C---:B------:R-:W-:Y:S07]  /*20a30*/  HMMA.16816.F32.BF16 R116, R52.reuse, R56, R116 ;  /* 0x000000383474723c */ /* 0x040fee0000041874 */
[----:B------:R-:W-:Y:S01]  /*20a40*/  FFMA.FTZ R56, R72, c[0x0][0x2d0], -R70 ;  /* 0x0000b40048387a23 */ /* 0x000fe20000010846 */
[-C--:B------:R-:W-:Y:S03]  /*20a50*/  HMMA.16816.F32.BF16 R40, R52, R58.reuse, R40 ;  /* 0x0000003a3428723c */ /* 0x080fe60000041828 */
[----:B------:R2:W3:Y:S04]  /*20a60*/  MUFU.EX2 R251, R56 ;  /* 0x0000003800fb7308 */ /* 0x0004e80000000800 */
[--C-:B------:R-:W-:Y:S01]  /*20a70*/  FFMA.FTZ R52, R183, c[0x0][0x2d0], -R47.reuse ;  /* 0x0000b400b7347a23 */ /* 0x100fe2000001082f */
[----:B------:R-:W-:Y:S04]  /*20a80*/  HMMA.16816.F32.BF16 R120, R48, R58, R120 ;  /* 0x0000003a3078723c */ /* 0x000fe80000041878 */
[----:B-----5:R-:W-:Y:S01]  /*20a90*/  F2FP.BF16.PACK_AB R54, R137, R132 ;  /* 0x000000848936723e */ /* 0x020fe200000010ff */
[----:B------:R5:W-:Y:S01]  /*20aa0*/  MUFU.EX2 R250, R52 ;  /* 0x0000003400fa7308 */ /* 0x000be20000000800 */
[----:B----4-:R-:W-:Y:S02]  /*20ab0*/  F2FP.BF16.PACK_AB R53, R78, R133 ;  /* 0x000000854e35723e */ /* 0x010fe400000010ff */
[----:B------:R-:W-:Y:S04]  /*20ac0*/  F2FP.BF16.PACK_AB R48, R139, R154 ;  /* 0x0000009a8b30723e */ /* 0x000fe800000010ff */
[----:B------:R-:W-:Y:S02]  /*20ad0*/  F2FP.BF16.PACK_AB R49, R138, R153 ;  /* 0x000000998a31723e */ /* 0x000fe400000010ff */
[----:B------:R-:W-:Y:S02]  /*20ae0*/  F2FP.BF16.PACK_AB R50, R134, R158 ;  /* 0x0000009e8632723e */ /* 0x000fe400000010ff */
[----:B------:R-:W-:Y:S01]  /*20af0*/  F2FP.BF16.PACK_AB R51, R135, R157 ;  /* 0x0000009d8733723e */ /* 0x000fe200000010ff */
[----:B--2---:R-:W2:Y:S01]  /*20b00*/  LDSM.16.MT88.4 R56, [R216+0x900] ;  /* 0x00090000d838783b */ /* 0x004ea20000004200 */
[----:B---3--:R-:W-:Y:S05]  /*20b10*/  F2FP.BF16.PACK_AB R55, R251, R252 ;  /* 0x000000fcfb37723e */ /* 0x008fea00000010ff */
[-C--:B-1----:R-:W-:Y:S03]  /*20b20*/  HMMA.16816.F32.BF16 R4, R48, R60.reuse, R4 ;  /* 0x0000003c3004723c */ /* 0x082fe60000041804 */
[--C-:B-----5:R-:W-:Y:S04]  /*20b30*/  FFMA.FTZ R52, R80, c[0x0][0x2d0], -R68.reuse ;  /* 0x0000b40050347a23 */ /* 0x120fe80000010844 */
[----:B------:R1:W-:Y:S02]  /*20b40*/  MUFU.EX2 R249, R52 ;  /* 0x0000003400f97308 */ /* 0x0003e40000000800 */
[----:B-1----:R-:W-:Y:S07]  /*20b50*/  F2FP.BF16.PACK_AB R52, R156, R152 ;  /* 0x000000989c34723e */ /* 0x002fee00000010ff */
[C---:B------:R-:W-:Y:S07]  /*20b60*/  HMMA.16816.F32.BF16 R8, R52.reuse, R60, R8 ;  /* 0x0000003c3408723c */ /* 0x040fee0000041808 */
[--C-:B------:R-:W-:Y:S01]  /*20b70*/  FFMA.FTZ R60, R184, c[0x0][0x2d0], -R47.reuse ;  /* 0x0000b400b83c7a23 */ /* 0x100fe2000001082f */
[-C--:B------:R-:W-:Y:S03]  /*20b80*/  HMMA.16816.F32.BF16 R12, R52, R62.reuse, R12 ;  /* 0x0000003e340c723c */ /* 0x080fe6000004180c */
[----:B------:R1:W-:Y:S05]  /*20b90*/  MUFU.EX2 R247, R60 ;  /* 0x0000003c00f77308 */ /* 0x0003ea0000000800 */
[C---:B------:R-:W-:Y:S08]  /*20ba0*/  HMMA.16816.F32.BF16 R16, R48.reuse, R62, R16 ;  /* 0x0000003e3010723c */ /* 0x040ff00000041810 */
[-C--:B--2---:R-:W-:Y:S08]  /*20bb0*/  HMMA.16816.F32.BF16 R20, R48, R56.reuse, R20 ;  /* 0x000000383014723c */ /* 0x084ff00000041814 */
        /* <DEDUP_REMOVED lines=17> */
[----:B-1----:R-:W-:Y:S09]  /*20cd0*/  FFMA.FTZ R60, R97, c[0x0][0x2d0], -R68 ;  /* 0x0000b400613c7a23 */ /* 0x002ff20000010844 */
[----:B------:R1:W-:Y:S01]  /*20ce0*/  MUFU.EX2 R244, R60 ;  /* 0x0000003c00f47308 */ /* 0x0003e20000000800 */
[--C-:B--2---:R-:W-:Y:S09]  /*20cf0*/  FFMA.FTZ R56, R85, c[0x0][0x2d0], -R69.reuse ;  /* 0x0000b40055387a23 */ /* 0x104ff20000010845 */
[----:B------:R2:W-:Y:S01]  /*20d00*/  MUFU.EX2 R241, R56 ;  /* 0x0000003800f17308 */ /* 0x0005e20000000800 */
[----:B---3--:R-:W-:Y:S09]  /*20d10*/  FFMA.FTZ R64, R77, c[0x0][0x2d0], -R70 ;  /* 0x0000b4004d407a23 */ /* 0x008ff20000010846 */
[----:B------:R3:W-:Y:S01]  /*20d20*/  MUFU.EX2 R183, R64 ;  /* 0x0000004000b77308 */ /* 0x0007e20000000800 */
[----:B-1----:R-:W1:Y:S01]  /*20d30*/  LDSM.16.MT88.4 R60, [R215+0x900] ;  /* 0x00090000d73c783b */ /* 0x002e620000004200 */
[----:B--2---:R-:W-:Y:S08]  /*20d40*/  FFMA.FTZ R56, R86, c[0x0][0x2d0], -R69 ;  /* 0x0000b40056387a23 */ /* 0x004ff00000010845 */
[----:B------:R2:W4:Y:S01]  /*20d50*/  MUFU.EX2 R240, R56 ;  /* 0x0000003800f07308 */ /* 0x0005220000000800 */
[----:B---3--:R-:W-:Y:S01]  /*20d60*/  FFMA.FTZ R64, R188, c[0x0][0x2d0], -R68 ;  /* 0x0000b400bc407a23 */ /* 0x008fe20000010844 */
[----:B------:R-:W-:Y:S08]  /*20d70*/  MOV R188, R174 ;  /* 0x000000ae00bc7202 */ /* 0x000ff00000000f00 */
[----:B------:R3:W-:Y:S01]  /*20d80*/  MUFU.EX2 R179, R64 ;  /* 0x0000004000b37308 */ /* 0x0007e20000000800 */
[--C-:B--2---:R-:W-:Y:S01]  /*20d90*/  FFMA.FTZ R56, R186, c[0x0][0x2d0], -R47.reuse ;  /* 0x0000b400ba387a23 */ /* 0x104fe2000001082f */
[-C--:B-1----:R-:W-:Y:S08]  /*20da0*/  HMMA.16816.F32.BF16 R36, R48, R60.reuse, R36 ;  /* 0x0000003c3024723c */ /* 0x082ff00000041824 */
[----:B------:R1:W-:Y:S01]  /*20db0*/  MUFU.EX2 R186, R56 ;  /* 0x0000003800ba7308 */ /* 0x0003e20000000800 */
[C---:B------:R-:W-:Y:S01]  /*20dc0*/  HMMA.16816.F32.BF16 R116, R52.reuse, R60, R116 ;  /* 0x0000003c3474723c */ /* 0x040fe20000041874 */
[----:B---3--:R-:W-:Y:S06]  /*20dd0*/  LDSM.16.MT88.4 R64, [R214+0x1100] ;  /* 0x00110000d640783b */ /* 0x008fec0000004200 */
[--C-:B------:R-:W-:Y:S01]  /*20de0*/  FFMA.FTZ R60, R83, c[0x0][0x2d0], -R70.reuse ;  /* 0x0000b400533c7a23 */ /* 0x100fe20000010846 */
[-C--:B------:R-:W-:Y:S03]  /*20df0*/  HMMA.16816.F32.BF16 R40, R52, R62.reuse, R40 ;  /* 0x0000003e3428723c */ /* 0x080fe60000041828 */
[----:B------:R-:W2:Y:S04]  /*20e00*/  MUFU.EX2 R182, R60 ;  /* 0x0000003c00b67308 */ /* 0x000ea80000000800 */
[----:B------:R-:W-:Y:S01]  /*20e10*/  FFMA.FTZ R52, R189, c[0x0][0x2d0], -R47 ;  /* 0x0000b400bd347a23 */ /* 0x000fe2000001082f */
[----:B------:R-:W-:Y:S01]  /*20e20*/  HMMA.16816.F32.BF16 R120, R48, R62, R120 ;  /* 0x0000003e3078723c */ /* 0x000fe20000041878 */
[----:B------:R-:W3:Y:S03]  /*20e30*/  LDL.LU R189, [R1+0x18] ;  /* 0x0000180001bd7983 */ /* 0x000ee60000300800 */
[----:B-1----:R-:W-:Y:S01]  /*20e40*/  FFMA.FTZ R56, R73, c[0x0][0x2d0], -R70 ;  /* 0x0000b40049387a23 */ /* 0x002fe20000010846 */
[----:B------:R1:W-:Y:S01]  /*20e50*/  MUFU.EX2 R181, R52 ;  /* 0x0000003400b57308 */ /* 0x0003e20000000800 */
[----:B----4-:R-:W-:Y:S01]  /*20e60*/  F2FP.BF16.PACK_AB R54, R240, R241 ;  /* 0x000000f1f036723e */ /* 0x010fe200000010ff */
[----:B------:R-:W4:Y:S01]  /*20e70*/  LDL.LU R170, [R1+0x1c] ;  /* 0x00001c0001aa7983 */ /* 0x000f220000300800 */
[----:B------:R-:W-:Y:S04]  /*20e80*/  F2FP.BF16.PACK_AB R49, R248, R249 ;  /* 0x000000f9f831723e */ /* 0x000fe800000010ff */
[----:B------:R-:W-:Y:S02]  /*20e90*/  F2FP.BF16.PACK_AB R50, R246, R247 ;  /* 0x000000f7f632723e */ /* 0x000fe400000010ff */
[----:B------:R-:W-:Y:S01]  /*20ea0*/  F2FP.BF16.PACK_AB R51, R244, R245 ;  /* 0x000000f5f433723e */ /* 0x000fe200000010ff */
[----:B------:R5:W5:Y:S01]  /*20eb0*/  MUFU.EX2 R185, R56 ;  /* 0x0000003800b97308 */ /* 0x000b620000000800 */
[----:B--2---:R-:W-:Y:S01]  /*20ec0*/  F2FP.BF16.PACK_AB R55, R182, R183 ;  /* 0x000000b7b637723e */ /* 0x004fe200000010ff */
[----:B------:R-:W-:Y:S01]  /*20ed0*/  LDSM.16.MT88.4 R60, [R216+0x1100] ;  /* 0x00110000d83c783b */ /* 0x000fe20000004200 */
[--C-:B-1----:R-:W-:Y:S02]  /*20ee0*/  FFMA.FTZ R52, R187, c[0x0][0x2d0], -R68.reuse ;  /* 0x0000b400bb347a23 */ /* 0x102fe40000010844 */
[----:B------:R-:W-:Y:S01]  /*20ef0*/  IMAD.MOV.U32 R187, RZ, RZ, R141 ;  /* 0x000000ffffbb7224 */ /* 0x000fe200078e008d */
[----:B------:R-:W-:Y:S04]  /*20f00*/  MOV R141, R180 ;  /* 0x000000b4008d7202 */ /* 0x000fe80000000f00 */
[----:B------:R1:W-:Y:S01]  /*20f10*/  MUFU.EX2 R180, R52 ;  /* 0x0000003400b47308 */ /* 0x0003e20000000800 */
[----:B------:R-:W-:Y:S01]  /*20f20*/  F2FP.BF16.PACK_AB R48, R250, R187 ;  /* 0x000000bbfa30723e */ /* 0x000fe200000010ff */
[----:B-----5:R-:W2:Y:S01]  /*20f30*/  LDSM.16.MT88.4 R56, [R213+0x1100] ;  /* 0x00110000d538783b */ /* 0x020ea20000004200 */
[----:B------:R-:W-:Y:S02]  /*20f40*/  F2FP.BF16.PACK_AB R53, R184, R185 ;  /* 0x000000b9b835723e */ /* 0x000fe400000010ff */
[----:B-1----:R-:W-:Y:S03]  /*20f50*/  F2FP.BF16.PACK_AB R52, R242, R243 ;  /* 0x000000f3f234723e */ /* 0x002fe600000010ff */
[-C--:B--2---:R-:W-:Y:S08]  /*20f60*/  HMMA.16816.F32.BF16 R4, R48, R56.reuse, R4 ;  /* 0x000000383004723c */ /* 0x084ff00000041804 */
[C---:B------:R-:W-:Y:S07]  /*20f70*/  HMMA.16816.F32.BF16 R8, R52.reuse, R56, R8 ;  /* 0x000000383408723c */ /* 0x040fee0000041808 */
[--C-:B------:R-:W-:Y:S01]  /*20f80*/  FFMA.FTZ R56, R194, c[0x0][0x2d0], -R47.reuse ;  /* 0x0000b400c2387a23 */ /* 0x100fe2000001082f */
[-C--:B------:R-:W-:Y:S01]  /*20f90*/  HMMA.16816.F32.BF16 R12, R52, R58.reuse, R12 ;  /* 0x0000003a340c723c */ /* 0x080fe2000004180c */
[----:B------:R-:W2:Y:S02]  /*20fa0*/  LDL.LU R194, [R1+0x14] ;  /* 0x0000140001c27983 */ /* 0x000ea40000300800 */
[----:B------:R1:W-:Y:S05]  /*20fb0*/  MUFU.EX2 R178, R56 ;  /* 0x0000003800b27308 */ /* 0x0003ea0000000800 */
        /* <DEDUP_REMOVED lines=10> */
[-C--:B------:R-:W-:Y:S08]  /*21060*/  HMMA.16816.F32.BF16 R100, R48, R64.reuse, R100 ;  /* 0x000000403064723c */ /* 0x080ff00000041864 */
[C---:B------:R-:W-:Y:S04]  /*21070*/  HMMA.16816.F32.BF16 R104, R52.reuse, R64, R104 ;  /* 0x000000403468723c */ /* 0x040fe80000041868 */
[----:B-1----:R-:W-:Y:S01]  /*21080*/  FFMA.FTZ R56, R192, c[0x0][0x2d0], -R68 ;  /* 0x0000b400c0387a23 */ /* 0x002fe20000010844 */
[----:B------:R-:W-:Y:S02]  /*21090*/  MOV R192, R133 ;  /* 0x0000008500c07202 */ /* 0x000fe40000000f00 */
[----:B------:R-:W-:Y:S01]  /*210a0*/  FFMA.FTZ R64, R88, c[0x0][0x2d0], -R70 ;  /* 0x0000b40058407a23 */ /* 0x000fe20000010846 */
[-C--:B------:R-:W-:Y:S01]  /*210b0*/  HMMA.16816.F32.BF16 R108, R52, R66.reuse, R108 ;  /* 0x00000042346c723c */ /* 0x080fe2000004186c */
[----:B------:R1:W-:Y:S03]  /*210c0*/  MUFU.EX2 R175, R56 ;  /* 0x0000003800af7308 */ /* 0x0003e60000000800 */
[--C-:B-----5:R-:W-:Y:S02]  /*210d0*/  FFMA.FTZ R60, R190, c[0x0][0x2d0], -R69.reuse ;  /* 0x0000b400be3c7a23 */ /* 0x120fe40000010845 */
[----:B------:R-:W-:Y:S02]  /*210e0*/  IMAD.MOV.U32 R190, RZ, RZ, R138 ;  /* 0x000000ffffbe7224 */ /* 0x000fe400078e008a */
[C---:B------:R-:W-:Y:S03]  /*210f0*/  HMMA.16816.F32.BF16 R112, R48.reuse, R66, R112 ;  /* 0x000000423070723c */ /* 0x040fe60000041870 */
[----:B------:R5:W-:Y:S10]  /*21100*/  MUFU.EX2 R166, R60 ;  /* 0x0000003c00a67308 */ /* 0x000bf40000000800 */
[----:B------:R5:W-:Y:S01]  /*21110*/  MUFU.EX2 R130, R64 ;  /* 0x0000004000827308 */ /* 0x000be20000000800 */
[----:B-1----:R-:W-:Y:S02]  /*21120*/  FFMA.FTZ R56, R193, c[0x0][0x2d0], -R68 ;  /* 0x0000b400c1387a23 */ /* 0x002fe40000010844 */
[----:B------:R-:W-:Y:S07]  /*21130*/  IMAD.MOV.U32 R193, RZ, RZ, R132 ;  /* 0x000000ffffc17224 */ /* 0x000fee00078e0084 */
[----:B------:R1:W-:Y:S01]  /*21140*/  MUFU.EX2 R176, R56 ;  /* 0x0000003800b07308 */ /* 0x0003e20000000800 */
[--C-:B-----5:R-:W-:Y:S01]  /*21150*/  FFMA.FTZ R60, R191, c[0x0][0x2d0], -R69.reuse ;  /* 0x0000b400bf3c7a23 */ /* 0x120fe20000010845 */
[----:B------:R-:W-:Y:S08]  /*21160*/  MOV R191, R139 ;  /* 0x0000008b00bf7202 */ /* 0x000ff00000000f00 */
[----:B------:R5:W3:Y:S01]  /*21170*/  MUFU.EX2 R173, R60 ;  /* 0x0000003c00ad7308 */ /* 0x000ae20000000800 */
[----:B------:R-:W-:Y:S09]  /*21180*/  FFMA.FTZ R64, R89, c[0x0][0x2d0], -R70 ;  /* 0x0000b40059407a23 */ /* 0x000ff20000010846 */
[----:B------:R5:W-:Y:S01]  /*21190*/  MUFU.EX2 R129, R64 ;  /* 0x0000004000817308 */ /* 0x000be20000000800 */
[----:B-1----:R-:W-:Y:S09]  /*211a0*/  FFMA.FTZ R56, R98, c[0x0][0x2d0], -R69 ;  /* 0x0000b40062387a23 */ /* 0x002ff20000010845 */
[----:B------:R1:W-:Y:S01]  /*211b0*/  MUFU.EX2 R167, R56 ;  /* 0x0000003800a77308 */ /* 0x0003e20000000800 */
[--C-:B-----5:R-:W-:Y:S01]  /*211c0*/  FFMA.FTZ R60, R196, c[0x0][0x2d0], -R47.reuse ;  /* 0x0000b400c43c7a23 */ /* 0x120fe2000001082f */
[----:B------:R-:W-:Y:S08]  /*211d0*/  MOV R196, R140 ;  /* 0x0000008c00c47202 */ /* 0x000ff00000000f00 */
[----:B------:R5:W-:Y:S01]  /*211e0*/  MUFU.EX2 R165, R60 ;  /* 0x0000003c00a57308 */ /* 0x000be20000000800 */
[----:B------:R-:W-:Y:S01]  /*211f0*/  FFMA.FTZ R64, R198, c[0x0][0x2d0], -R68 ;  /* 0x0000b400c6407a23 */ /* 0x000fe20000010844 */
[----:B------:R-:W-:Y:S02]  /*21200*/  MOV R198, R159 ;  /* 0x0000009f00c67202 */ /* 0x000fe40000000f00 */
[----:B------:R-:W-:Y:S06]  /*21210*/  MOV R159, R136 ;  /* 0x00000088009f7202 */ /* 0x000fec0000000f00 */
[----:B------:R5:W-:Y:S01]  /*21220*/  MUFU.EX2 R127, R64 ;  /* 0x00000040007f7308 */ /* 0x000be20000000800 */
[----:B-1----:R-:W1:Y:S01]  /*21230*/  LDSM.16.MT88.4 R56, [R215+0x1100] ;  /* 0x00110000d738783b */ /* 0x002e620000004200 */
[--C-:B-----5:R-:W-:Y:S08]  /*21240*/  FFMA.FTZ R60, R87, c[0x0][0x2d0], -R70.reuse ;  /* 0x0000b400573c7a23 */ /* 0x120ff00000010846 */
[----:B------:R5:W1:Y:S01]  /*21250*/  MUFU.EX2 R164, R60 ;  /* 0x0000003c00a47308 */ /* 0x000a620000000800 */
[----:B------:R-:W-:Y:S08]  /*21260*/  LDSM.16.MT88.4 R64, [R214+0x1900] ;  /* 0x00190000d640783b */ /* 0x000ff00000004200 */
[----:B-----5:R-:W5:Y:S01]  /*21270*/  LDSM.16.MT88.4 R60, [R213+0x1900] ;  /* 0x00190000d53c783b */ /* 0x020f620000004200 */
[-C--:B-1----:R-:W-:Y:S08]  /*21280*/  HMMA.16816.F32.BF16 R36, R48, R56.reuse, R36 ;  /* 0x000000383024723c */ /* 0x082ff00000041824 */
[C---:B------:R-:W-:Y:S07]  /*21290*/  HMMA.16816.F32.BF16 R116, R52.reuse, R56, R116 ;  /* 0x000000383474723c */ /* 0x040fee0000041874 */
[----:B------:R-:W-:Y:S01]  /*212a0*/  FFMA.FTZ R56, R92, c[0x0][0x2d0], -R70 ;  /* 0x0000b4005c387a23 */ /* 0x000fe20000010846 */
[-C--:B------:R-:W-:Y:S03]  /*212b0*/  HMMA.16816.F32.BF16 R40, R52, R58.reuse, R40 ;  /* 0x0000003a3428723c */ /* 0x080fe60000041828 */
[----:B------:R1:W1:Y:S04]  /*212c0*/  MUFU.EX2 R75, R56 ;  /* 0x00000038004b7308 */ /* 0x0002680000000800 */
[----:B------:R-:W-:Y:S01]  /*212d0*/  FFMA.FTZ R52, R201, c[0x0][0x2d0], -R47 ;  /* 0x0000b400c9347a23 */ /* 0x000fe2000001082f */
[----:B------:R-:W-:Y:S04]  /*212e0*/  HMMA.16816.F32.BF16 R120, R48, R58, R120 ;  /* 0x0000003a3078723c */ /* 0x000fe80000041878 */
[----:B---3--:R-:W-:Y:S01]  /*212f0*/  F2FP.BF16.PACK_AB R54, R173, R166 ;  /* 0x000000a6ad36723e */ /* 0x008fe200000010ff */
[----:B------:R3:W-:Y:S01]  /*21300*/  MUFU.EX2 R128, R52 ;  /* 0x0000003400807308 */ /* 0x0007e20000000800 */
[----:B------:R-:W-:Y:S01]  /*21310*/  F2FP.BF16.PACK_AB R53, R130, R164 ;  /* 0x000000a48235723e */ /* 0x000fe200000010ff */
[----:B----4-:R-:W-:Y:S01]  /*21320*/  FFMA.FTZ R2, R2, R170, R171 ;  /* 0x000000aa02027223 */ /* 0x010fe200000100ab */
[----:B------:R-:W-:Y:S01]  /*21330*/  F2FP.BF16.PACK_AB R48, R181, R186 ;  /* 0x000000bab530723e */ /* 0x000fe200000010ff */
[----:B------:R-:W-:Y:S03]  /*21340*/  IMAD.MOV.U32 R201, RZ, RZ, R169 ;  /* 0x000000ffffc97224 */ /* 0x000fe600078e00a9 */
[----:B------:R-:W-:Y:S02]  /*21350*/  F2FP.BF16.PACK_AB R49, R179, R180 ;  /* 0x000000b4b331723e */ /* 0x000fe400000010ff */
[----:B------:R-:W-:Y:S02]  /*21360*/  F2FP.BF16.PACK_AB R50, R177, R178 ;  /* 0x000000b2b132723e */ /* 0x000fe400000010ff */
[----:B------:R-:W-:Y:S01]  /*21370*/  F2FP.BF16.PACK_AB R51, R176, R175 ;  /* 0x000000afb033723e */ /* 0x000fe200000010ff */
[----:B-1----:R-:W1:Y:S01]  /*21380*/  LDSM.16.MT88.4 R56, [R216+0x1900] ;  /* 0x00190000d838783b */ /* 0x002e620000004200 */
[----:B------:R-:W-:Y:S05]  /*21390*/  F2FP.BF16.PACK_AB R55, R75, R129 ;  /* 0x000000814b37723e */ /* 0x000fea00000010ff */
[-C--:B-----5:R-:W-:Y:S03]  /*213a0*/  HMMA.16816.F32.BF16 R4, R48, R60.reuse, R4 ;  /* 0x0000003c3004723c */ /* 0x0a0fe60000041804 */
[--C-:B---3--:R-:W-:Y:S01]  /*213b0*/  FFMA.FTZ R52, R197, c[0x0][0x2d0], -R68.reuse ;  /* 0x0000b400c5347a23 */ /* 0x108fe20000010844 */
[----:B------:R-:W-:Y:S03]  /*213c0*/  MOV R197, R168 ;  /* 0x000000a800c57202 */ /* 0x000fe60000000f00 */
        /* <DEDUP_REMOVED lines=8> */
[C---:B------:R-:W-:Y:S04]  /*21450*/  HMMA.16816.F32.BF16 R24, R52.reuse, R56, R24 ;  /* 0x000000383418723c */ /* 0x040fe80000041818 */
[----:B---3--:R-:W-:Y:S03]  /*21460*/  FFMA.FTZ R60, R207, c[0x0][0x2d0], -R47 ;  /* 0x0000b400cf3c7a23 */ /* 0x008fe6000001082f */
        /* <DEDUP_REMOVED lines=18> */
[----:B------:R3:W-:Y:S01]  /*21590*/  MUFU.EX2 R89, R56 ;  /* 0x0000003800597308 */ /* 0x0007e20000000800 */
[----:B----4-:R-:W-:Y:S09]  /*215a0*/  FFMA.FTZ R64, R131, c[0x0][0x2d0], -R70 ;  /* 0x0000b40083407a23 */ /* 0x010ff20000010846 */
[----:B------:R4:W-:Y:S01]  /*215b0*/  MUFU.EX2 R72, R64 ;  /* 0x0000004000487308 */ /* 0x0009e20000000800 */
[----:B-1----:R-:W1:Y:S01]  /*215c0*/  LDSM.16.MT88.4 R60, [R215+0x1900] ;  /* 0x00190000d73c783b */ /* 0x002e620000004200 */
[----:B---3--:R-:W-:Y:S08]  /*215d0*/  FFMA.FTZ R56, R203, c[0x0][0x2d0], -R69 ;  /* 0x0000b400cb387a23 */ /* 0x008ff00000010845 */
[----:B------:R3:W5:Y:S01]  /*215e0*/  MUFU.EX2 R87, R56 ;  /* 0x0000003800577308 */ /* 0x0007620000000800 */
[----:B----4-:R-:W-:Y:S09]  /*215f0*/  FFMA.FTZ R64, R210, c[0x0][0x2d0], -R68 ;  /* 0x0000b400d2407a23 */ /* 0x010ff20000010844 */
[----:B------:R4:W-:Y:S01]  /*21600*/  MUFU.EX2 R82, R64 ;  /* 0x0000004000527308 */ /* 0x0009e20000000800 */
[--C-:B---3--:R-:W-:Y:S01]  /*21610*/  FFMA.FTZ R56, R208, c[0x0][0x2d0], -R47.reuse ;  /* 0x0000b400d0387a23 */ /* 0x108fe2000001082f */
[-C--:B-1----:R-:W-:Y:S08]  /*21620*/  HMMA.16816.F32.BF16 R36, R48, R60.reuse, R36 ;  /* 0x0000003c3024723c */ /* 0x082ff00000041824 */
[----:B------:R1:W-:Y:S01]  /*21630*/  MUFU.EX2 R86, R56 ;  /* 0x0000003800567308 */ /* 0x0003e20000000800 */
[C---:B------:R-:W-:Y:S01]  /*21640*/  HMMA.16816.F32.BF16 R116, R52.reuse, R60, R116 ;  /* 0x0000003c3474723c */ /* 0x040fe20000041874 */
[----:B----4-:R-:W-:Y:S06]  /*21650*/  LDSM.16.MT88.4 R64, [R214+0x2100] ;  /* 0x00210000d640783b */ /* 0x010fec0000004200 */
[--C-:B------:R-:W-:Y:S01]  /*21660*/  FFMA.FTZ R60, R172, c[0x0][0x2d0], -R70.reuse ;  /* 0x0000b400ac3c7a23 */ /* 0x100fe20000010846 */
[-C--:B------:R-:W-:Y:S03]  /*21670*/  HMMA.16816.F32.BF16 R40, R52, R62.reuse, R40 ;  /* 0x0000003e3428723c */ /* 0x080fe60000041828 */
[----:B------:R3:W4:Y:S04]  /*21680*/  MUFU.EX2 R71, R60 ;  /* 0x0000003c00477308 */ /* 0x0007280000000800 */
[--C-:B------:R-:W-:Y:S01]  /*21690*/  FFMA.FTZ R52, R232, c[0x0][0x2d0], -R47.reuse ;  /* 0x0000b400e8347a23 */ /* 0x100fe2000001082f */
[----:B------:R-:W-:Y:S04]  /*216a0*/  HMMA.16816.F32.BF16 R120, R48, R62, R120 ;  /* 0x0000003e3078723c */ /* 0x000fe80000041878 */
[----:B-1----:R-:W-:Y:S01]  /*216b0*/  FFMA.FTZ R56, R74, c[0x0][0x2d0], -R70 ;  /* 0x0000b4004a387a23 */ /* 0x002fe20000010846 */
[----:B------:R1:W-:Y:S01]  /*216c0*/  MUFU.EX2 R85, R52 ;  /* 0x0000003400557308 */ /* 0x0003e20000000800 */
[----:B-----5:R-:W-:Y:S02]  /*216d0*/  F2FP.BF16.PACK_AB R54, R87, R89 ;  /* 0x000000595736723e */ /* 0x020fe400000010ff */
[----:B------:R-:W-:Y:S04]  /*216e0*/  F2FP.BF16.PACK_AB R48, R128, R165 ;  /* 0x000000a58030723e */ /* 0x000fe800000010ff */
[----:B------:R-:W-:Y:S02]  /*216f0*/  F2FP.BF16.PACK_AB R49, R127, R98 ;  /* 0x000000627f31723e */ /* 0x000fe400000010ff */
[----:B------:R-:W-:Y:S01]  /*21700*/  F2FP.BF16.PACK_AB R50, R99, R97 ;  /* 0x000000616332723e */ /* 0x000fe200000010ff */
[----:B------:R5:W2:Y:S01]  /*21710*/  MUFU.EX2 R74, R56 ;  /* 0x00000038004a7308 */ /* 0x000aa20000000800 */
[----:B------:R-:W-:Y:S01]  /*21720*/  F2FP.BF16.PACK_AB R51, R96, R95 ;  /* 0x0000005f6033723e */ /* 0x000fe200000010ff */
[----:B---3--:R-:W-:Y:S01]  /*21730*/  LDSM.16.MT88.4 R60, [R216+0x2100] ;  /* 0x00210000d83c783b */ /* 0x008fe20000004200 */
[----:B----4-:R-:W-:Y:S01]  /*21740*/  F2FP.BF16.PACK_AB R55, R71, R72 ;  /* 0x000000484737723e */ /* 0x010fe200000010ff */
[--C-:B-1----:R-:W-:Y:S06]  /*21750*/  FFMA.FTZ R52, R209, c[0x0][0x2d0], -R68.reuse ;  /* 0x0000b400d1347a23 */ /* 0x102fec0000010844 */
[----:B------:R1:W3:Y:S01]  /*21760*/  MUFU.EX2 R84, R52 ;  /* 0x0000003400547308 */ /* 0x0002e20000000800 */
[----:B-----5:R-:W4:Y:S01]  /*21770*/  LDSM.16.MT88.4 R56, [R213+0x2100] ;  /* 0x00210000d538783b */ /* 0x020f220000004200 */
[----:B--2---:R-:W-:Y:S02]  /*21780*/  F2FP.BF16.PACK_AB R53, R73, R74 ;  /* 0x0000004a4935723e */ /* 0x004fe400000010ff */
[----:B-1----:R-:W-:Y:S01]  /*21790*/  F2FP.BF16.PACK_AB R52, R92, R88 ;  /* 0x000000585c34723e */ /* 0x002fe200000010ff */
[-C--:B----4-:R-:W-:Y:S08]  /*217a0*/  HMMA.16816.F32.BF16 R4, R48, R56.reuse, R4 ;  /* 0x000000383004723c */ /* 0x090ff00000041804 */
[C---:B------:R-:W-:Y:S07]  /*217b0*/  HMMA.16816.F32.BF16 R8, R52.reuse, R56, R8 ;  /* 0x000000383408723c */ /* 0x040fee0000041808 */
[--C-:B------:R-:W-:Y:S01]  /*217c0*/  FFMA.FTZ R56, R238, c[0x0][0x2d0], -R47.reuse ;  /* 0x0000b400ee387a23 */ /* 0x100fe2000001082f */
[-C--:B------:R-:W-:Y:S03]  /*217d0*/  HMMA.16816.F32.BF16 R12, R52, R58.reuse, R12 ;  /* 0x0000003a340c723c */ /* 0x080fe6000004180c */
[----:B------:R1:W-:Y:S01]  /*217e0*/  MUFU.EX2 R83, R56 ;  /* 0x0000003800537308 */ /* 0x0003e20000000800 */
[----:B------:R-:W-:Y:S04]  /*217f0*/  FFMA.FTZ R47, R239, c[0x0][0x2d0], -R47 ;  /* 0x0000b400ef2f7a23 */ /* 0x000fe8000001082f */
[C---:B------:R-:W-:Y:S05]  /*21800*/  HMMA.16816.F32.BF16 R16, R48.reuse, R58, R16 ;  /* 0x0000003a3010723c */ /* 0x040fea0000041810 */
[----:B------:R2:W-:Y:S03]  /*21810*/  MUFU.EX2 R81, R47 ;  /* 0x0000002f00517308 */ /* 0x0005e60000000800 */
[-C--:B------:R-:W-:Y:S08]  /*21820*/  HMMA.16816.F32.BF16 R20, R48, R60.reuse, R20 ;  /* 0x0000003c3014723c */ /* 0x080ff00000041814 */
[C---:B------:R-:W-:Y:S01]  /*21830*/  HMMA.16816.F32.BF16 R24, R52.reuse, R60, R24 ;  /* 0x0000003c3418723c */ /* 0x040fe20000041818 */
[----:B-1----:R-:W1:Y:S07]  /*21840*/  LDSM.16.MT88.4 R56, [R215+0x2100] ;  /* 0x00210000d738783b */ /* 0x002e6e0000004200 */
[-C--:B------:R-:W-:Y:S04]  /*21850*/  HMMA.16816.F32.BF16 R28, R52, R62.reuse, R28 ;  /* 0x0000003e341c723c */ /* 0x080fe8000004181c */
[--C-:B--2---:R-:W-:Y:S02]  /*21860*/  FFMA.FTZ R47, R234, c[0x0][0x2d0], -R68.reuse ;  /* 0x0000b400ea2f7a23 */ /* 0x104fe40000010844 */
[----:B------:R-:W-:Y:S02]  /*21870*/  FFMA.FTZ R68, R237, c[0x0][0x2d0], -R68 ;  /* 0x0000b400ed447a23 */ /* 0x000fe40000010844 */
[C---:B------:R-:W-:Y:S01]  /*21880*/  HMMA.16816.F32.BF16 R32, R48.reuse, R62, R32 ;  /* 0x0000003e3020723c */ /* 0x040fe20000041820 */
[----:B------:R2:W-:Y:S07]  /*21890*/  MUFU.EX2 R80, R47 ;  /* 0x0000002f00507308 */ /* 0x0005ee0000000800 */
[-C--:B------:R-:W-:Y:S03]  /*218a0*/  HMMA.16816.F32.BF16 R100, R48, R64.reuse, R100 ;  /* 0x000000403064723c */ /* 0x080fe60000041864 */
[----:B------:R-:W-:Y:S05]  /*218b0*/  MUFU.EX2 R77, R68 ;  /* 0x00000044004d7308 */ /* 0x000fea0000000800 */
[C---:B------:R-:W-:Y:S08]  /*218c0*/  HMMA.16816.F32.BF16 R104, R52.reuse, R64, R104 ;  /* 0x000000403468723c */ /* 0x040ff00000041868 */
[-C--:B------:R-:W-:Y:S04]  /*218d0*/  HMMA.16816.F32.BF16 R108, R52, R66.reuse, R108 ;  /* 0x00000042346c723c */ /* 0x080fe8000004186c */
[--C-:B--2---:R-:W-:Y:S04]  /*218e0*/  FFMA.FTZ R47, R211, c[0x0][0x2d0], -R69.reuse ;  /* 0x0000b400d32f7a23 */ /* 0x104fe80000010845 */
[C---:B------:R-:W-:Y:S01]  /*218f0*/  HMMA.16816.F32.BF16 R112, R48.reuse, R66, R112 ;  /* 0x000000423070723c */ /* 0x040fe20000041870 */
[----:B------:R2:W-:Y:S07]  /*21900*/  MUFU.EX2 R76, R47 ;  /* 0x0000002f004c7308 */ /* 0x0005ee0000000800 */
[-C--:B-1----:R-:W-:Y:S08]  /*21910*/  HMMA.16816.F32.BF16 R36, R48, R56.reuse, R36 ;  /* 0x000000383024723c */ /* 0x082ff00000041824 */
[C---:B------:R-:W-:Y:S08]  /*21920*/  HMMA.16816.F32.BF16 R116, R52.reuse, R56, R116 ;  /* 0x000000383474723c */ /* 0x040ff00000041874 */
[-C--:B------:R-:W-:Y:S01]  /*21930*/  HMMA.16816.F32.BF16 R40, R52, R58.reuse, R40 ;  /* 0x0000003a3428723c */ /* 0x080fe20000041828 */
[----:B------:R-:W4:Y:S03]  /*21940*/  LDL.LU R54, [R1+0x24] ;  /* 0x0000240001367983 */ /* 0x000f260000300800 */
[----:B--2---:R-:W-:Y:S03]  /*21950*/  FFMA.FTZ R47, R233, c[0x0][0x2d0], -R69 ;  /* 0x0000b400e92f7a23 */ /* 0x004fe60000010845 */
[----:B------:R-:W-:Y:S01]  /*21960*/  FFMA.FTZ R53, R45, R194, R195 ;  /* 0x000000c22d357223 */ /* 0x000fe200000100c3 */
[----:B------:R1:W2:Y:S01]  /*21970*/  MUFU.EX2 R68, R47 ;  /* 0x0000002f00447308 */ /* 0x0002a20000000800 */
[----:B------:R-:W-:Y:S01]  /*21980*/  FFMA.FTZ R52, R44, R189, R188 ;  /* 0x000000bd2c347223 */ /* 0x000fe200000100bc */
[----:B------:R-:W-:Y:S04]  /*21990*/  HMMA.16816.F32.BF16 R120, R48, R58, R120 ;  /* 0x0000003a3078723c */ /* 0x000fe80000041878 */
[----:B------:R-:W-:Y:S01]  /*219a0*/  IMAD.MOV.U32 R194, RZ, RZ, R135 ;  /* 0x000000ffffc27224 */ /* 0x000fe200078e0087 */
[----:B------:R-:W-:Y:S01]  /*219b0*/  F2FP.BF16.PACK_AB R44, R85, R86 ;  /* 0x00000056552c723e */ /* 0x000fe200000010ff */
[----:B------:R-:W-:Y:S01]  /*219c0*/  FADD.FTZ R52, R143, R52 ;  /* 0x000000348f347221 */ /* 0x000fe20000010000 */
[----:B---3--:R-:W-:Y:S01]  /*219d0*/  F2FP.BF16.PACK_AB R45, R82, R84 ;  /* 0x00000054522d723e */ /* 0x008fe200000010ff */
[----:B------:R-:W-:Y:S01]  /*219e0*/  FADD.FTZ R48, R142, R2 ;  /* 0x000000028e307221 */ /* 0x000fe20000010000 */
[----:B------:R-:W-:Y:S03]  /*219f0*/  MOV R195, R134 ;  /* 0x0000008600c37202 */ /* 0x000fe60000000f00 */
[----:B------:R-:W-:Y:S01]  /*21a00*/  IMAD.MOV.U32 R189, RZ, RZ, R141 ;  /* 0x000000ffffbd7224 */ /* 0x000fe200078e008d */
[----:B------:R-:W-:Y:S01]  /*21a10*/  MOV R188, R137 ;  /* 0x0000008900bc7202 */ /* 0x000fe20000000f00 */
[----:B------:R-:W-:Y:S02]  /*21a20*/  FADD.FTZ R53, R151, R53 ;  /* 0x0000003597357221 */ /* 0x000fe40000010000 */
[----:B------:R-:W-:Y:S01]  /*21a30*/  FADD.FTZ R2, R149, R52 ;  /* 0x0000003495027221 */ /* 0x000fe20000010000 */
[----:B------:R-:W-:Y:S03]  /*21a40*/  ISETP.GT.AND P0, PT, R230, R189, PT ;  /* 0x000000bde600720c */ /* 0x000fe60003f04270 */
[----:B------:R-:W-:Y:S02]  /*21a50*/  FADD.FTZ R2, R197, R2 ;  /* 0x00000002c5027221 */ /* 0x000fe40000010000 */
[--C-:B-1----:R-:W-:Y:S01]  /*21a60*/  FFMA.FTZ R47, R235, c[0x0][0x2d0], -R69.reuse ;  /* 0x0000b400eb2f7a23 */ /* 0x102fe20000010845 */
[----:B--2---:R-:W-:Y:S01]  /*21a70*/  F2FP.BF16.PACK_AB R168, R68, R76 ;  /* 0x0000004c44a8723e */ /* 0x004fe200000010ff */
[----:B------:R-:W-:Y:S02]  /*21a80*/  FFMA.FTZ R69, R236, c[0x0][0x2d0], -R69 ;  /* 0x0000b400ec457a23 */ /* 0x000fe40000010845 */
[----:B------:R1:W-:Y:S10]  /*21a90*/  MUFU.EX2 R63, R47 ;  /* 0x0000002f003f7308 */ /* 0x0003f40000000800 */
[----:B------:R-:W2:Y:S01]  /*21aa0*/  MUFU.EX2 R69, R69 ;  /* 0x0000004500457308 */ /* 0x000ea20000000800 */
[--C-:B-1----:R-:W-:Y:S09]  /*21ab0*/  FFMA.FTZ R47, R90, c[0x0][0x2d0], -R70.reuse ;  /* 0x0000b4005a2f7a23 */ /* 0x102ff20000010846 */
[----:B------:R1:W-:Y:S01]  /*21ac0*/  MUFU.EX2 R61, R47 ;  /* 0x0000002f003d7308 */ /* 0x0003e20000000800 */
[----:B--2---:R-:W-:Y:S01]  /*21ad0*/  F2FP.BF16.PACK_AB R170, R69, R63 ;  /* 0x0000003f45aa723e */ /* 0x004fe200000010ff */
[--C-:B-1----:R-:W-:Y:S08]  /*21ae0*/  FFMA.FTZ R47, R91, c[0x0][0x2d0], -R70.reuse ;  /* 0x0000b4005b2f7a23 */ /* 0x102ff00000010846 */
[----:B------:R1:W2:Y:S02]  /*21af0*/  MUFU.EX2 R62, R47 ;  /* 0x0000002f003e7308 */ /* 0x0002a40000000800 */
[--C-:B-1----:R-:W-:Y:S01]  /*21b00*/  FFMA.FTZ R47, R94, c[0x0][0x2d0], -R70.reuse ;  /* 0x0000b4005e2f7a23 */ /* 0x102fe20000010846 */
[----:B--2---:R-:W-:Y:S01]  /*21b10*/  F2FP.BF16.PACK_AB R169, R62, R61 ;  /* 0x0000003d3ea9723e */ /* 0x004fe200000010ff */
[----:B------:R-:W-:Y:S01]  /*21b20*/  FFMA.FTZ R70, R46, c[0x0][0x2d0], -R70 ;  /* 0x0000b4002e467a23 */ /* 0x000fe20000010846 */
[----:B------:R-:W-:Y:S05]  /*21b30*/  F2FP.BF16.PACK_AB R46, R81, R83 ;  /* 0x00000053512e723e */ /* 0x000fea00000010ff */
[----:B------:R1:W-:Y:S10]  /*21b40*/  MUFU.EX2 R60, R47 ;  /* 0x0000002f003c7308 */ /* 0x0003f40000000800 */
[----:B------:R-:W2:Y:S01]  /*21b50*/  MUFU.EX2 R70, R70 ;  /* 0x0000004600467308 */ /* 0x000ea20000000800 */
[----:B-1----:R-:W-:Y:S07]  /*21b60*/  F2FP.BF16.PACK_AB R47, R77, R80 ;  /* 0x000000504d2f723e */ /* 0x002fee00000010ff */
[-C--:B------:R-:W-:Y:S01]  /*21b70*/  HMMA.16816.F32.BF16 R132, R44, R144.reuse, R4 ;  /* 0x000000902c84723c */ /* 0x080fe20000041804 */
[----:B------:R-:W1:Y:S04]  /*21b80*/  LDSM.16.MT88.4 R4, [R214+0x2900] ;  /* 0x00290000d604783b */ /* 0x000e680000004200 */
[----:B--2---:R-:W-:Y:S07]  /*21b90*/  F2FP.BF16.PACK_AB R171, R70, R60 ;  /* 0x0000003c46ab723e */ /* 0x004fee00000010ff */
[C---:B------:R-:W-:Y:S07]  /*21ba0*/  HMMA.16816.F32.BF16 R136, R168.reuse, R144, R8 ;  /* 0x00000090a888723c */ /* 0x040fee0000041808 */
[----:B------:R-:W-:Y:S01]  /*21bb0*/  FADD.FTZ R8, R150, R53 ;  /* 0x0000003596087221 */ /* 0x000fe20000010000 */
[-C--:B------:R-:W-:Y:S04]  /*21bc0*/  HMMA.16816.F32.BF16 R140, R168, R146.reuse, R12 ;  /* 0x00000092a88c723c */ /* 0x080fe8000004180c */
[----:B------:R-:W-:Y:S02]  /*21bd0*/  FADD.FTZ R9, R148, R48 ;  /* 0x0000003094097221 */ /* 0x000fe40000010000 */
[----:B------:R-:W-:Y:S02]  /*21be0*/  FADD.FTZ R8, R198, R8 ;  /* 0x00000008c6087221 */ /* 0x000fe40000010000 */
[C---:B------:R-:W-:Y:S04]  /*21bf0*/  HMMA.16816.F32.BF16 R144, R44.reuse, R146, R16 ;  /* 0x000000922c90723c */ /* 0x040fe80000041810 */
[----:B------:R-:W-:Y:S04]  /*21c00*/  FADD.FTZ R10, R154, R8 ;  /* 0x000000089a0a7221 */ /* 0x000fe80000010000 */
[-C--:B------:R-:W-:Y:S04]  /*21c10*/  HMMA.16816.F32.BF16 R148, R44, R160.reuse, R20 ;  /* 0x000000a02c94723c */ /* 0x080fe80000041814 */
[----:B----4-:R-:W-:Y:S02]  /*21c20*/  FFMA.FTZ R12, R0, R54, R79 ;  /* 0x00000036000c7223 */ /* 0x010fe4000001004f */
[----:B------:R-:W-:Y:S02]  /*21c30*/  FADD.FTZ R0, R201, R9 ;  /* 0x00000009c9007221 */ /* 0x000fe40000010000 */
[----:B------:R-:W-:Y:S04]  /*21c40*/  FADD.FTZ R12, R155, R12 ;  /* 0x0000000c9b0c7221 */ /* 0x000fe80000010000 */
        /* <DEDUP_REMOVED lines=18> */
[----:B------:R-:W2:Y:S01]  /*21d70*/  LDSM.16.MT88.4 R8, [R215+0x2900] ;  /* 0x00290000d708783b */ /* 0x000ea20000004200 */
        /* <DEDUP_REMOVED lines=45> */
[----:B------:R-:W-:Y:S01]  /*22050*/  FADD.FTZ R4, R75, R4 ;  /* 0x000000044b047221 */ /* 0x000fe20000010000 */
[----:B------:R-:W-:Y:S01]  /*22060*/  MOV R128, R125 ;  /* 0x0000007d00807202 */ /* 0x000fe20000000f00 */
        /* <DEDUP_REMOVED lines=38> */
.L_x_461:
[----:B------:R-:W3:Y:S04]  /*222d0*/  LDL.LU R0, [R1+0x14] ;  /* 0x0000140001007983 */ /* 0x000ee80000300800 */
[----:B-12---:R-:W2:Y:S04]  /*222e0*/  LDL.LU R4, [R1+0x18] ;  /* 0x0000180001047983 */ /* 0x006ea80000300800 */
[----:B------:R-:W4:Y:S04]  /*222f0*/  LDL.LU R9, [R1+0x1c] ;  /* 0x00001c0001097983 */ /* 0x000f280000300800 */
[----:B------:R-:W4:Y:S01]  /*22300*/  LDL.LU R2, [R1+0x24] ;  /* 0x0000240001027983 */ /* 0x000f220000300800 */
        /* <DEDUP_REMOVED lines=8> */
[----:B------:R-:W4:Y:S01]  /*22390*/  SHFL.BFLY PT, R8, R2, 0x2, 0x1f ;  /* 0x0c401f0002087f89 */ /* 0x000f2200000e0000 */
        /* <DEDUP_REMOVED lines=108> */
.L_x_367:
[----:B--2---:R-:W2:Y:S02]  /*22a60*/  S2R R55, SR_CTAID.Y ;  /* 0x0000000000377919 */ /* 0x004ea40000002600 */
[----:B--2---:R-:W-:Y:S01]  /*22a70*/  SHF.R.S32.HI R43, RZ, 0x1f, R55 ;  /* 0x0000001fff2b7819 */ /* 0x004fe20000011437 */
[----:B------:R-:W-:Y:S05]  /*22a80*/  @P4 BRA `(.L_x_479) ;  /* 0x0000130000004947 */ /* 0x000fea0003800000 */
[----:B------:R-:W2:Y:S01]  /*22a90*/  LDL R44, [R1+0x64] ;  /* 0x00006400012c7983 */ /* 0x000ea20000100800 */
[----:B------:R-:W-:Y:S01]  /*22aa0*/  IMAD.MOV.U32 R6, RZ, RZ, -0x10 ;  /* 0xfffffff0ff067424 */ /* 0x000fe200078e00ff */
[----:B------:R-:W-:Y:S02]  /*22ab0*/  F2FP.BF16.PACK_AB R5, R133, R132 ;  /* 0x000000848505723e */ /* 0x000fe400000010ff */
[----:B------:R-:W3:Y:S01]  /*22ac0*/  S2R R41, SR_TID.X ;  /* 0x0000000000297919 */ /* 0x000ee20000002100 */
        /* <DEDUP_REMOVED lines=12> */
[----:B---3--:R-:W-:Y:S02]  /*22b90*/  SHF.R.S32.HI R42, RZ, 0x1f, R41 ;  /* 0x0000001fff2a7819 */ /* 0x008fe40000011429 */
        /* <DEDUP_REMOVED lines=29> */
[----:B------:R-:W-:Y:S02]  /*22d70*/  R2P PR, R3, 0x6 ;  /* 0x0000000603007804 */ /* 0x000fe40000000000 */
[----:B------:R-:W-:Y:S02]  /*22d80*/  SEL R6, R6, 0x10, !P0 ;  /* 0x0000001006067807 */ /* 0x000fe40004000000 */
[C---:B------:R-:W-:Y:S02]  /*22d90*/  IADD3 R4, R2.reuse, 0x80, RZ ;  /* 0x0000008002047810 */ /* 0x040fe40007ffe0ff */
[C---:B------:R-:W-:Y:S01]  /*22da0*/  IADD3 R0, R2.reuse, 0xc0, RZ ;  /* 0x000000c002007810 */ /* 0x040fe20007ffe0ff */
[----:B------:R-:W-:Y:S01]  /*22db0*/  IMAD.IADD R3, R2, 0x1, R6 ;  /* 0x0000000102037824 */ /* 0x000fe200078e0206 */
[----:B------:R-:W-:-:S02]  /*22dc0*/  F2FP.BF16.PACK_AB R26, R26, R110 ;  /* 0x0000006e1a1a723e */ /* 0x000fc400000010ff */
[----:B------:R-:W-:Y:S02]  /*22dd0*/  F2FP.BF16.PACK_AB R18, R18, R164 ;  /* 0x000000a41212723e */ /* 0x000fe400000010ff */
[----:B------:R-:W-:Y:S02]  /*22de0*/  F2FP.BF16.PACK_AB R16, R16, R166 ;  /* 0x000000a61010723e */ /* 0x000fe400000010ff */
[----:B------:R-:W-:Y:S02]  /*22df0*/  @P2 IADD3 R0, R4, -0x40, RZ ;  /* 0xffffffc004002810 */ /* 0x000fe40007ffe0ff */
[----:B------:R-:W-:Y:S02]  /*22e00*/  F2FP.BF16.PACK_AB R12, R12, R120 ;  /* 0x000000780c0c723e */ /* 0x000fe400000010ff */
[----:B------:R-:W-:Y:S02]  /*22e10*/  F2FP.BF16.PACK_AB R11, R123, R122 ;  /* 0x0000007a7b0b723e */ /* 0x000fe400000010ff */
[----:B------:R-:W-:-:S02]  /*22e20*/  F2FP.BF16.PACK_AB R13, R13, R116 ;  /* 0x000000740d0d723e */ /* 0x000fc400000010ff */
[----:B------:R-:W-:Y:S01]  /*22e30*/  F2FP.BF16.PACK_AB R15, R15, R118 ;  /* 0x000000760f0f723e */ /* 0x000fe200000010ff */
[----:B------:R3:W-:Y:S01]  /*22e40*/  STS [R2+0x80], R5 ;  /* 0x0000800502007388 */ /* 0x0007e20000000800 */
[----:B------:R-:W-:Y:S02]  /*22e50*/  F2FP.BF16.PACK_AB R10, R169, R168 ;  /* 0x000000a8a90a723e */ /* 0x000fe400000010ff */
[----:B-1----:R-:W-:Y:S01]  /*22e60*/  F2FP.BF16.PACK_AB R9, R171, R170 ;  /* 0x000000aaab09723e */ /* 0x002fe200000010ff */
[----:B------:R-:W-:Y:S01]  /*22e70*/  STS [R2+0x480], R7 ;  /* 0x0004800702007388 */ /* 0x000fe20000000800 */
[----:B------:R-:W-:-:S03]  /*22e80*/  ISETP.NE.U32.AND P0, PT, RZ, c[0x0][0x500], PT ;  /* 0x00014000ff007a0c */ /* 0x000fc60003f05070 */
[----:B------:R1:W-:Y:S04]  /*22e90*/  STS [R3+0x80], R8 ;  /* 0x0000800803007388 */ /* 0x0003e80000000800 */
[----:B------:R-:W-:Y:S04]  /*22ea0*/  STS [R3+0x480], R30 ;  /* 0x0004801e03007388 */ /* 0x000fe80000000800 */
[----:B------:R-:W-:Y:S04]  /*22eb0*/  STS [R2+0x2080], R34 ;  /* 0x0020802202007388 */ /* 0x000fe80000000800 */
[----:B------:R4:W-:Y:S04]  /*22ec0*/  STS [R2+0x2480], R138 ;  /* 0x0024808a02007388 */ /* 0x0009e80000000800 */
[----:B------:R-:W-:Y:S01]  /*22ed0*/  STS [R3+0x2080], R33 ;  /* 0x0020802103007388 */ /* 0x000fe20000000800 */
[----:B---3--:R-:W-:-:S03]  /*22ee0*/  IMAD.MOV.U32 R5, RZ, RZ, 0x20 ;  /* 0x00000020ff057424 */ /* 0x008fc600078e00ff */
[----:B------:R3:W-:Y:S02]  /*22ef0*/  STS [R3+0x2480], R142 ;  /* 0x0024808e03007388 */ /* 0x0007e40000000800 */
[----:B-1----:R-:W-:Y:S02]  /*22f00*/  SEL R8, R5, 0xffffffe0, !P1 ;  /* 0xffffffe005087807 */ /* 0x002fe40004800000 */
[----:B------:R-:W-:Y:S02]  /*22f10*/  ISETP.NE.AND.EX P1, PT, RZ, c[0x0][0x504], PT, P0 ;  /* 0x00014100ff007a0c */ /* 0x000fe40003f25300 */
[----:B------:R-:W-:Y:S01]  /*22f20*/  ISETP.NE.U32.AND P0, PT, RZ, c[0x0][0x508], PT ;  /* 0x00014200ff007a0c */ /* 0x000fe20003f05070 */
[----:B------:R-:W-:Y:S02]  /*22f30*/  IMAD.IADD R5, R2, 0x1, R8 ;  /* 0x0000000102057824 */ /* 0x000fe400078e0208 */
[----:B------:R-:W-:Y:S01]  /*22f40*/  IMAD.IADD R4, R8, 0x1, R3 ;  /* 0x0000000108047824 */ /* 0x000fe200078e0203 */
[----:B------:R-:W-:-:S02]  /*22f50*/  ISETP.NE.AND.EX P0, PT, RZ, c[0x0][0x50c], PT, P0 ;  /* 0x00014300ff007a0c */ /* 0x000fc40003f05300 */
[----:B------:R-:W-:Y:S01]  /*22f60*/  STS [R5+0x80], R29 ;  /* 0x0000801d05007388 */ /* 0x000fe20000000800 */
[----:B----4-:R-:W-:-:S03]  /*22f70*/  IADD3 R2, R8, 0x400, R0 ;  /* 0x0000040008027810 */ /* 0x010fc60007ffe000 */
[----:B------:R-:W-:Y:S02]  /*22f80*/  STS [R5+0x480], R28 ;  /* 0x0004801c05007388 */ /* 0x000fe40000000800 */
[C---:B------:R-:W-:Y:S02]  /*22f90*/  IMAD.IADD R7, R6.reuse, 0x1, R2 ;  /* 0x0000000106077824 */ /* 0x040fe400078e0202 */
[----:B------:R-:W-:Y:S01]  /*22fa0*/  STS [R4+0x80], R14 ;  /* 0x0000800e04007388 */ /* 0x000fe20000000800 */
[----:B------:R-:W-:-:S03]  /*22fb0*/  IMAD.IADD R2, R6, 0x1, R0 ;  /* 0x0000000106027824 */ /* 0x000fc600078e0200 */
[----:B------:R-:W-:Y:S01]  /*22fc0*/  STS [R4+0x480], R25 ;  /* 0x0004801904007388 */ /* 0x000fe20000000800 */
[----:B---3--:R-:W-:-:S03]  /*22fd0*/  IMAD.IADD R3, R8, 0x1, R2 ;  /* 0x0000000108037824 */ /* 0x008fc600078e0202 */
        /* <DEDUP_REMOVED lines=36> */
.L_x_480:
        /* <DEDUP_REMOVED lines=11> */
[C---:B------:R-:W-:Y:S01]  /*232d0*/  LOP3.LUT R6, R4.reuse, 0x1ffffffe, RZ, 0xc0, !PT ;  /* 0x1ffffffe04067812 */ /* 0x040fe200078ec0ff */
[----:B------:R-:W-:Y:S01]  /*232e0*/  IMAD.SHL.U32 R4, R4, 0x20, RZ ;  /* 0x0000002004047824 */ /* 0x000fe200078e00ff */
        /* <DEDUP_REMOVED lines=19> */
[----:B------:R-:W-:Y:S02]  /*23420*/  IMAD R6, R55, c[0x0][0x494], R6 ;  /* 0x0001250037067a24 */ /* 0x000fe400078e0206 */
[----:B------:R-:W-:Y:S02]  /*23430*/  IMAD.IADD R3, R3, 0x1, R0 ;  /* 0x0000000103037824 */ /* 0x000fe400078e0200 */
[----:B------:R-:W-:Y:S02]  /*23440*/  IMAD.IADD R8, R16, 0x1, R7 ;  /* 0x0000000110087824 */ /* 0x000fe400078e0207 */
[----:B------:R-:W-:Y:S02]  /*23450*/  IMAD.IADD R9, R41, 0x1, -R9 ;  /* 0x0000000129097824 */ /* 0x000fe400078e0a09 */
[----:B------:R-:W-:Y:S02]  /*23460*/  IMAD.SHL.U32 R0, R21, 0x40, RZ ;  /* 0x0000004015007824 */ /* 0x000fe400078e00ff */
[----:B------:R-:W-:-:S02]  /*23470*/  IMAD.IADD R5, R5, 0x1, R6 ;  /* 0x0000000105057824 */ /* 0x000fc400078e0206 */
[----:B-1----:R-:W-:Y:S01]  /*23480*/  IMAD R8, R24, 0x80, R8 ;  /* 0x0000008018087824 */ /* 0x002fe200078e0208 */
[----:B------:R-:W-:Y:S01]  /*23490*/  LOP3.LUT R0, R0, 0x1c0, RZ, 0xc0, !PT ;  /* 0x000001c000007812 */ /* 0x000fe200078ec0ff */
[----:B------:R-:W-:Y:S02]  /*234a0*/  IMAD.SHL.U32 R6, R9, 0x8, RZ ;  /* 0x0000000809067824 */ /* 0x000fe400078e00ff */
[----:B------:R-:W-:-:S03]  /*234b0*/  @P2 IMAD.HI.U32 R10, R8, c[0x0][0x4ec], RZ ;  /* 0x00013b00080a2a27 */ /* 0x000fc600078e00ff */
[----:B------:R-:W-:Y:S01]  /*234c0*/  LOP3.LUT R11, R0, 0x38, R6, 0xf8, !PT ;  /* 0x00000038000b7812 */ /* 0x000fe200078ef806 */
[----:B------:R-:W-:Y:S01]  /*234d0*/  IMAD.MOV.U32 R7, RZ, RZ, R8 ;  /* 0x000000ffff077224 */ /* 0x000fe200078e0008 */
[----:B------:R-:W-:Y:S01]  /*234e0*/  SHF.R.U32.HI R0, RZ, 0x3, R0 ;  /* 0x00000003ff007819 */ /* 0x000fe20000011600 */
[----:B------:R-:W-:Y:S01]  /*234f0*/  IMAD R9, R9, 0x10, R21 ;  /* 0x0000001009097824 */ /* 0x000fe200078e0215 */
[----:B------:R-:W-:Y:S01]  /*23500*/  @P2 SHF.R.U32.HI R7, RZ, c[0x0][0x4f0], R10 ;  /* 0x00013c00ff072a19 */ /* 0x000fe2000001160a */
[----:B------:R-:W-:Y:S01]  /*23510*/  IMAD.WIDE.U32 R2, R55, c[0x0][0x3e8], R2 ;  /* 0x0000fa0037027a25 */ /* 0x000fe200078e0002 */
[----:B------:R-:W-:Y:S02]  /*23520*/  LOP3.LUT R22, R11, R0, RZ, 0x3c, !PT ;  /* 0x000000000b167212 */ /* 0x000fe400078e3cff */
[----:B------:R-:W-:Y:S01]  /*23530*/  SEL R11, R12, RZ, !P1 ;  /* 0x000000ff0c0b7207 */ /* 0x000fe20004800000 */
[----:B------:R-:W-:Y:S01]  /*23540*/  IMAD R12, R24, 0x80, R9 ;  /* 0x00000080180c7824 */ /* 0x000fe200078e0209 */
[----:B------:R-:W-:Y:S01]  /*23550*/  SEL R10, R44, RZ, !P1 ;  /* 0x000000ff2c0a7207 */ /* 0x000fe20004800000 */
[----:B------:R-:W-:Y:S01]  /*23560*/  IMAD.MOV R0, RZ, RZ, -R7 ;  /* 0x000000ffff007224 */ /* 0x000fe200078e0a07 */
[----:B------:R-:W-:Y:S01]  /*23570*/  SHF.R.S32.HI R53, RZ, 0x1f, R6 ;  /* 0x0000001fff357819 */ /* 0x000fe20000011406 */
[----:B------:R-:W-:-:S02]  /*23580*/  IMAD.IADD R3, R3, 0x1, R13 ;  /* 0x0000000103037824 */ /* 0x000fc400078e020d */
        /* <DEDUP_REMOVED lines=11> */
[C---:B------:R-:W-:Y:S01]  /*23640*/  IMAD.WIDE.U32 R2, R10.reuse, c[0x0][0x3f0], R2 ;  /* 0x0000fc000a027a25 */ /* 0x040fe200078e0002 */
        /* <DEDUP_REMOVED lines=9> */
[----:B------:R-:W-:Y:S01]  /*236e0*/  IMAD R18, R10, c[0x0][0x4e8], R12 ;  /* 0x00013a000a127a24 */ /* 0x000fe200078e020c */
[----:B------:R-:W-:Y:S01]  /*236f0*/  SHFL.IDX PT, R14, R7, 0x1, 0x1c1f ;  /* 0x003c1f00070e7f89 */ /* 0x000fe200000e0000 */
[----:B------:R-:W-:Y:S01]  /*23700*/  IMAD.IADD R3, R3, 0x1, R11 ;  /* 0x0000000103037824 */ /* 0x000fe200078e020b */
[----:B------:R-:W-:Y:S01]  /*23710*/  LEA.HI.X R4, R4, c[0x0][0x454], R9, 0x2, P1 ;  /* 0x0001150004047a11 */ /* 0x000fe200008f1409 */
[----:B------:R-:W-:Y:S01]  /*23720*/  IMAD R8, R13, c[0x0][0x3e0], RZ ;  /* 0x0000f8000d087a24 */ /* 0x000fe200078e02ff */
[----:B------:R-:W-:Y:S01]  /*23730*/  SHF.R.S32.HI R9, RZ, 0x1f, R18 ;  /* 0x0000001fff097819 */ /* 0x000fe20000011412 */
[C---:B------:R-:W-:Y:S01]  /*23740*/  IMAD.WIDE.U32 R2, R0.reuse, c[0x0][0x3e0], R2 ;  /* 0x0000f80000027a25 */ /* 0x040fe200078e0002 */
[----:B------:R-:W-:Y:S03]  /*23750*/  SHFL.IDX PT, R12, R7, 0x2, 0x1c1f ;  /* 0x005c1f00070c7f89 */ /* 0x000fe600000e0000 */
[----:B------:R-:W-:Y:S01]  /*23760*/  IMAD R8, R0, c[0x0][0x3e4], R8 ;  /* 0x0000f90000087a24 */ /* 0x000fe200078e0208 */
[----:B------:R-:W-:Y:S01]  /*23770*/  SHFL.IDX PT, R17, R4, RZ, 0x1c1f ;  /* 0x001c1fff04117589 */ /* 0x000fe200000e0000 */
[----:B------:R-:W-:-:S02]  /*23780*/  IMAD R5, R24, 0x80, R16 ;  /* 0x0000008018057824 */ /* 0x000fc400078e0210 */
[----:B-----5:R-:W-:Y:S01]  /*23790*/  IMAD R0, R15, c[0x0][0x4e8], RZ ;  /* 0x00013a000f007a24 */ /* 0x020fe200078e02ff */
[----:B------:R-:W1:Y:S01]  /*237a0*/  SHFL.IDX PT, R16, R7, RZ, 0x1c1f ;  /* 0x001c1fff07107589 */ /* 0x000e6200000e0000 */
[----:B------:R-:W-:Y:S01]  /*237b0*/  IMAD.IADD R3, R3, 0x1, R8 ;  /* 0x0000000103037824 */ /* 0x000fe200078e0208 */
[----:B------:R-:W-:Y:S01]  /*237c0*/  IADD3 R20, R5, 0x8, RZ ;  /* 0x0000000805147810 */ /* 0x000fe20007ffe0ff */
[----:B------:R-:W-:Y:S01]  /*237d0*/  IMAD R8, R9, c[0x0][0x3d8], RZ ;  /* 0x0000f60009087a24 */ /* 0x000fe200078e02ff */
[----:B------:R-:W2:Y:S01]  /*237e0*/  SHFL.IDX PT, R15, R4, 0x1, 0x1c1f ;  /* 0x003c1f00040f7f89 */ /* 0x000ea200000e0000 */
[C---:B------:R-:W-:Y:S02]  /*237f0*/  ISETP.GE.OR P4, PT, R5.reuse, R0, P0 ;  /* 0x000000000500720c */ /* 0x040fe40000786670 */
[C---:B------:R-:W-:Y:S01]  /*23800*/  IMAD R19, R18.reuse, c[0x0][0x3dc], R8 ;  /* 0x0000f70012137a24 */ /* 0x040fe200078e0208 */
[----:B------:R-:W3:Y:S01]  /*23810*/  SHFL.IDX PT, R13, R4, 0x2, 0x1c1f ;  /* 0x005c1f00040d7f89 */ /* 0x000ee200000e0000 */
[----:B------:R-:W-:Y:S01]  /*23820*/  IMAD.WIDE.U32 R8, R18, c[0x0][0x3d8], R2 ;  /* 0x0000f60012087a25 */ /* 0x000fe200078e0002 */
[----:B------:R-:W-:-:S02]  /*23830*/  IADD3 R18, R5, 0x48, RZ ;  /* 0x0000004805127810 */ /* 0x000fc40007ffe0ff */
[----:B------:R4:W-:Y:S01]  /*23840*/  SHFL.IDX PT, R10, R7, 0x3, 0x1c1f ;  /* 0x007c1f00070a7f89 */ /* 0x0009e200000e0000 */
[----:B------:R-:W-:Y:S01]  /*23850*/  ISETP.GE.OR P3, PT, R20, R0, P0 ;  /* 0x000000001400720c */ /* 0x000fe20000766670 */
[----:B------:R-:W-:Y:S02]  /*23860*/  IMAD.IADD R3, R9, 0x1, R19 ;  /* 0x0000000109037824 */ /* 0x000fe400078e0213 */
[----:B------:R3:W3:Y:S01]  /*23870*/  SHFL.IDX PT, R11, R4, 0x3, 0x1c1f ;  /* 0x007c1f00040b7f89 */ /* 0x0006e200000e0000 */
[----:B------:R-:W-:-:S05]  /*23880*/  IMAD R2, R24, 0x80, R21 ;  /* 0x0000008018027824 */ /* 0x000fca00078e0215 */
[C---:B------:R-:W-:Y:S01]  /*23890*/  IADD3 R32, R2.reuse, 0x40, RZ ;  /* 0x0000004002207810 */ /* 0x040fe20007ffe0ff */
[----:B-1----:R-:W-:Y:S01]  /*238a0*/  @!P4 ST.E [R16.64], R37 ;  /* 0x000000251000c985 */ /* 0x002fe2000c101908 */
[----:B------:R-:W-:-:S03]  /*238b0*/  IADD3 R54, R2, 0x60, RZ ;  /* 0x0000006002367810 */ /* 0x000fc60007ffe0ff */
[----:B--2---:R-:W-:Y:S01]  /*238c0*/  @!P3 ST.E [R14.64], R38 ;  /* 0x000000260e00b985 */ /* 0x004fe2000c101908 */
[----:B----4-:R-:W-:Y:S01]  /*238d0*/  IMAD.SHL.U32 R7, R23, 0x8, RZ ;  /* 0x0000000817077824 */ /* 0x010fe200078e00ff */
[----:B---3--:R-:W-:-:S04]  /*238e0*/  IADD3 R4, R5, 0x40, RZ ;  /* 0x0000004005047810 */ /* 0x008fc80007ffe0ff */
[----:B------:R-:W-:Y:S02]  /*238f0*/  LOP3.LUT R5, R22, 0x7ffffe00, R7, 0xf8, !PT ;  /* 0x7ffffe0016057812 */ /* 0x000fe400078ef807 */
[-C--:B------:R-:W-:Y:S02]  /*23900*/  ISETP.GE.OR P2, PT, R4, R0.reuse, P0 ;  /* 0x000000000400720c */ /* 0x080fe40000746670 */
[----:B------:R-:W-:Y:S01]  /*23910*/  ISETP.GE.OR P0, PT, R18, R0, P0 ;  /* 0x000000001200720c */ /* 0x000fe20000706670 */
[----:B------:R-:W-:Y:S01]  /*23920*/  IMAD.SHL.U32 R5, R5, 0x2, RZ ;  /* 0x0000000205057824 */ /* 0x000fe200078e00ff */
[----:B------:R-:W-:Y:S02]  /*23930*/  LEA R4, P1, R8, c[0x0][0x380], 0x1 ;  /* 0x0000e00008047a11 */ /* 0x000fe400078208ff */
[----:B------:R-:W-:Y:S02]  /*23940*/  IADD3 R7, R2, 0x10, RZ ;  /* 0x0000001002077810 */ /* 0x000fe40007ffe0ff */
[----:B------:R-:W-:Y:S01]  /*23950*/  LEA.HI.X R3, R8, c[0x0][0x384], R3, 0x1, P1 ;  /* 0x0000e10008037a11 */ /* 0x000fe200008f0c03 */
[----:B------:R-:W-:Y:S04]  /*23960*/  SHFL.IDX PT, R14, R4, 0x2, 0x181f ;  /* 0x00581f00040e7f89 */ /* 0x000fe800000e0000 */
[----:B------:R-:W1:Y:S04]  /*23970*/  SHFL.IDX PT, R8, R4, 0x1, 0x181f ;  /* 0x00381f0004087f89 */ /* 0x000e6800000e0000 */
[----:B------:R-:W-:Y:S04]  /*23980*/  @!P2 ST.E [R12.64], R39 ;  /* 0x000000270c00a985 */ /* 0x000fe8000c101908 */
[----:B------:R1:W-:Y:S01]  /*23990*/  @!P0 ST.E [R10.64], R40 ;  /* 0x000000280a008985 */ /* 0x0003e2000c101908 */
[----:B------:R-:W-:-:S03]  /*239a0*/  ISETP.GE.AND P0, PT, R6, c[0x0][0x3c8], PT ;  /* 0x0000f20006007a0c */ /* 0x000fc60003f06270 */
[----:B------:R-:W2:Y:S01]  /*239b0*/  SHFL.IDX PT, R12, R4, RZ, 0x181f ;  /* 0x00181fff040c7589 */ /* 0x000ea200000e0000 */
[-C--:B------:R-:W-:Y:S02]  /*239c0*/  ISETP.GE.OR P4, PT, R7, R0.reuse, P0 ;  /* 0x000000000700720c */ /* 0x080fe40000786670 */
[C---:B------:R-:W-:Y:S01]  /*239d0*/  ISETP.GE.OR P1, PT, R2.reuse, R0, P0 ;  /* 0x000000000200720c */ /* 0x040fe20000726670 */
[----:B------:R-:W3:Y:S01]  /*239e0*/  SHFL.IDX PT, R9, R3, RZ, 0x181f ;  /* 0x00181fff03097589 */ /* 0x000ee200000e0000 */
[----:B------:R-:W-:-:S03]  /*239f0*/  IADD3 R7, R2, 0x20, RZ ;  /* 0x0000002002077810 */ /* 0x000fc60007ffe0ff */
[----:B------:R-:W-:Y:S01]  /*23a00*/  LDS.128 R24, [R5+0x80] ;  /* 0x0000800005187984 */ /* 0x000fe20000000c00 */
[-C--:B------:R-:W-:Y:S02]  /*23a10*/  ISETP.GE.OR P3, PT, R7, R0.reuse, P0 ;  /* 0x000000000700720c */ /* 0x080fe40000766670 */
[----:B------:R-:W-:Y:S01]  /*23a20*/  IADD3 R7, R2, 0x30, RZ ;  /* 0x0000003002077810 */ /* 0x000fe20007ffe0ff */
[----:B------:R-:W4:Y:S03]  /*23a30*/  SHFL.IDX PT, R11, R3, 0x1, 0x181f ;  /* 0x00381f00030b7f89 */ /* 0x000f2600000e0000 */
[----:B------:R-:W-:Y:S01]  /*23a40*/  ISETP.GE.OR P2, PT, R7, R0, P0 ;  /* 0x000000000700720c */ /* 0x000fe20000746670 */
[----:B------:R-:W4:Y:S04]  /*23a50*/  SHFL.IDX PT, R44, R3, 0x2, 0x181f ;  /* 0x00581f00032c7f89 */ /* 0x000f2800000e0000 */
[----:B------:R-:W4:Y:S01]  /*23a60*/  SHFL.IDX PT, R15, R4, 0x3, 0x181f ;  /* 0x00781f00040f7f89 */ /* 0x000f2200000e0000 */
[----:B-1----:R-:W-:-:S03]  /*23a70*/  @!P4 LEA R10, P6, R6, R8, 0x1 ;  /* 0x00000008060ac211 */ /* 0x002fc600078c08ff */
[----:B------:R-:W-:Y:S01]  /*23a80*/  LDS.128 R20, [R5+0x880] ;  /* 0x0008800005147984 */ /* 0x000fe20000000c00 */
[----:B--2---:R-:W-:-:S03]  /*23a90*/  @!P1 LEA R12, P5, R6, R12, 0x1 ;  /* 0x0000000c060c9211 */ /* 0x004fc600078a08ff */
[----:B------:R-:W-:Y:S01]  /*23aa0*/  LDS.128 R16, [R5+0x1080] ;  /* 0x0010800005107984 */ /* 0x000fe20000000c00 */
[----:B---3--:R-:W-:-:S03]  /*23ab0*/  @!P1 LEA.HI.X R13, R6, R9, R53, 0x1, P5 ;  /* 0x00000009060d9211 */ /* 0x008fc600028f0c35 */
[----:B------:R-:W1:Y:S04]  /*23ac0*/  SHFL.IDX PT, R45, R3, 0x3, 0x181f ;  /* 0x00781f00032d7f89 */ /* 0x000e6800000e0000 */
[----:B------:R-:W2:Y:S01]  /*23ad0*/  LDS.128 R28, [R5+0x1880] ;  /* 0x00188000051c7984 */ /* 0x000ea20000000c00 */
[----:B------:R-:W-:Y:S02]  /*23ae0*/  P2R R7, PR, RZ, 0x40 ;  /* 0x00000040ff077803 */ /* 0x000fe40000000000 */
[----:B------:R-:W-:Y:S01]  /*23af0*/  ISETP.GE.OR P6, PT, R32, R0, P0 ;  /* 0x000000002000720c */ /* 0x000fe200007c6670 */
[----:B------:R-:W-:Y:S01]  /*23b00*/  LDS.128 R36, [R5+0x2880] ;  /* 0x0028800005247984 */ /* 0x000fe20000000c00 */
[----:B------:R-:W-:-:S03]  /*23b10*/  ISETP.NE.AND P5, PT, R7, RZ, PT ;  /* 0x000000ff0700720c */ /* 0x000fc60003fa5270 */
[----:B------:R-:W-:Y:S01]  /*23b20*/  LDS.128 R32, [R5+0x2080] ;  /* 0x0020800005207984 */ /* 0x000fe20000000c00 */
[C-C-:B----4-:R-:W-:Y:S02]  /*23b30*/  @!P4 LEA.HI.X R11, R6.reuse, R11, R53.reuse, 0x1, P5 ;  /* 0x0000000b060bc211 */ /* 0x150fe400028f0c35 */
[C---:B------:R-:W-:Y:S01]  /*23b40*/  @!P3 LEA R8, P5, R6.reuse, R14, 0x1 ;  /* 0x0000000e0608b211 */ /* 0x040fe200078a08ff */
[----:B------:R-:W-:Y:S03]  /*23b50*/  LDS.128 R40, [R5+0x3080] ;  /* 0x0030800005287984 */ /* 0x000fe60000000c00 */
[C-C-:B------:R-:W-:Y:S01]  /*23b60*/  @!P3 LEA.HI.X R9, R6.reuse, R44, R53.reuse, 0x1, P5 ;  /* 0x0000002c0609b211 */ /* 0x140fe200028f0c35 */
[----:B------:R-:W3:Y:S01]  /*23b70*/  SHFL.IDX PT, R48, R4, 0x4, 0x181f ;  /* 0x00981f0004307f89 */ /* 0x000ee200000e0000 */
[----:B------:R-:W-:Y:S02]  /*23b80*/  @!P2 LEA R14, P5, R6, R15, 0x1 ;  /* 0x0000000f060ea211 */ /* 0x000fe400078a08ff */
[----:B------:R-:W-:Y:S01]  /*23b90*/  IADD3 R44, R2, 0x50, RZ ;  /* 0x00000050022c7810 */ /* 0x000fe20007ffe0ff */
[----:B------:R-:W4:Y:S01]  /*23ba0*/  SHFL.IDX PT, R7, R4, 0x5, 0x181f ;  /* 0x00b81f0004077f89 */ /* 0x000f2200000e0000 */
[----:B-1----:R-:W-:-:S02]  /*23bb0*/  @!P2 LEA.HI.X R15, R6, R45, R53, 0x1, P5 ;  /* 0x0000002d060fa211 */ /* 0x002fc400028f0c35 */
[----:B------:R-:W-:Y:S01]  /*23bc0*/  ISETP.GE.OR P5, PT, R44, R0, P0 ;  /* 0x000000002c00720c */ /* 0x000fe200007a6670 */
[----:B------:R-:W-:Y:S01]  /*23bd0*/  SHFL.IDX PT, R49, R4, 0x6, 0x181f ;  /* 0x00d81f0004317f89 */ /* 0x000fe200000e0000 */
[----:B------:R-:W-:-:S03]  /*23be0*/  IADD3 R2, R2, 0x70, RZ ;  /* 0x0000007002027810 */ /* 0x000fc60007ffe0ff */
        /* <DEDUP_REMOVED lines=26> */
.L_x_479:
        /* <DEDUP_REMOVED lines=15> */
[----:B---3--:R-:W-:Y:S05]  /*23e80*/  @!P0 BRA `(.L_x_481) ;  /* 0x0000003000008947 */ /* 0x008fea0003800000 */
[----:B------:R2:W3:Y:S04]  /*23e90*/  LDG.E R0, [R6.64] ;  /* 0x0000000806007981 */ /* 0x0004e8000c1e1900 */
[----:B--2---:R-:W3:Y:S02]  /*23ea0*/  LDG.E R6, [R6.64+0x4] ;  /* 0x0000040806067981 */ /* 0x004ee4000c1e1900 */
[----:B---3-5:R-:W-:-:S02]  /*23eb0*/  IADD3 R19, -R0, R6, RZ ;  /* 0x0000000600137210 */ /* 0x028fc40007ffe1ff */
.L_x_481:
[----:B---3--:R-:W2:Y:S01]  /*23ec0*/  S2R R10, SR_TID.X ;  /* 0x00000000000a7919 */ /* 0x008ea20000002100 */
[----:B------:R-:W-:Y:S01]  /*23ed0*/  SHF.R.S32.HI R0, RZ, 0x1f, R8 ;  /* 0x0000001fff007819 */ /* 0x000fe20000011408 */
[----:B------:R-:W-:Y:S01]  /*23ee0*/  BSSY B0, `(.L_x_482) ;  /* 0x0000026000007945 */ /* 0x000fe20003800000 */
[----:B-1----:R-:W-:-:S02]  /*23ef0*/  SEL R9, R8, RZ, !P0 ;  /* 0x000000ff08097207 */ /* 0x002fc40004000000 */
[----:B------:R-:W-:Y:S02]  /*23f00*/  SEL R11, R0, RZ, !P0 ;  /* 0x000000ff000b7207 */ /* 0x000fe40004000000 */
[----:B--2---:R-:W-:-:S13]  /*23f10*/  ISETP.GT.AND P1, PT, R10, 0x7f, PT ;  /* 0x0000007f0a00780c */ /* 0x004fda0003f24270 */
        /* <DEDUP_REMOVED lines=34> */
.L_x_483:
[----:B------:R-:W-:Y:S05]  /*24140*/  BSYNC B0 ;  /* 0x0000000000007941 */ /* 0x000fea0003800000 */
.L_x_482:
        /* <DEDUP_REMOVED lines=103> */
.L_x_484:
        /* <DEDUP_REMOVED lines=12> */
.L_x_740:


//--------------------- .text._ZN7cutlass13device_kernelIN5flash19enable_sm80_to_sm89INS1_16FlashAttnFwdSm80INS1_25CollectiveMainloopFwdSm80ILi4ELi1ELb0EN4cute5tupleIJNS5_1CILi128EEENS7_ILi112EEENS7_ILi64EEEEEELi64ENS_10bfloat16_tEfNS_4arch4Sm80ELb1ELb0ELb0ELb0ELb0ELb0ELb1ELb0EEENS1_21CollectiveEpilogueFwdINS6_IJS8_SA_S9_EEENS6_IJNS7_ILi1EEESI_SI_EEESC_SE_Li128ELb0ELb1ELb0ELb0EEENS1_30DynamicPersistentTileSchedulerILi128ELi128ELb0ELb1ELb0EEEEEEEEEvNT_6ParamsE --------------------------
	.section	.text._ZN7cutlass13device_kernelIN5flash19enable_sm80_to_sm89INS1_16FlashAttnFwdSm80INS1_25CollectiveMainloopFwdSm80ILi4ELi1ELb0EN4cute5tupleIJNS5_1CILi128EEENS7_ILi112EEENS7_ILi64EEEEEELi64ENS_10bfloat16_tEfNS_4arch4Sm80ELb1ELb0ELb0ELb0ELb0ELb0ELb1ELb0EEENS1_21CollectiveEpilogueFwdINS6_IJS8_SA_S9_EEENS6_IJNS7_ILi1EEESI_SI_EEESC_SE_Li128ELb0ELb1ELb0ELb0EEENS1_30DynamicPersistentTileSchedulerILi128ELi128ELb0ELb1ELb0EEEEEEEEEvNT_6ParamsE,"ax",@progbits
	.sectioninfo	@"SHI_REGISTERS=255"
	.align	128
.text._ZN7cutlass13device_kernelIN5flash19enable_sm80_to_sm89INS1_16FlashAttnFwdSm80INS1_25CollectiveMainloopFwdSm80ILi4ELi1ELb0EN4cute5tupleIJNS5_1CILi128EEENS7_ILi112EEENS7_ILi64EEEEEELi64ENS_10bfloat16_tEfNS_4arch4Sm80ELb1ELb0ELb0ELb0ELb0ELb0ELb1ELb0EEENS1_21CollectiveEpilogueFwdINS6_IJS8_SA_S9_EEENS6_IJNS7_ILi1EEESI_SI_EEESC_SE_Li128ELb0ELb1ELb0ELb0EEENS1_30DynamicPersistentTileSchedulerILi128ELi128ELb0ELb1ELb0EEEEEEEEEvNT_6ParamsE:
        .type           _ZN7cutlass13device_kernelIN5flash19enable_sm80_to_sm89INS1_16FlashAttnFwdSm80INS1_25CollectiveMainloopFwdSm80ILi4ELi1ELb0EN4cute5tupleIJNS5_1CILi128EEENS7_ILi112EEENS7_ILi64EEEEEELi64ENS_10bfloat16_tEfNS_4arch4Sm80ELb1ELb0ELb0ELb0ELb0ELb0ELb1ELb0EEENS1_21CollectiveEpilogueFwdINS6_IJS8_SA_S9_EEENS6_IJNS7_ILi1EEESI_SI_EEESC_SE_Li128ELb0ELb1ELb0ELb0EEENS1_30DynamicPersistentTileSchedulerILi128ELi128ELb0ELb1ELb0EEEEEEEEEvNT_6ParamsE,@function
        .size           _ZN7cutlass13device_kernelIN5flash19enable_sm80_to_sm89INS1_16FlashAttnFwdSm80INS1_25CollectiveMainloopFwdSm80ILi4ELi1ELb0EN4cute5tupleIJNS5_1CILi128EEENS7_ILi112EEENS7_ILi64EEEEEELi64ENS_10bfloat16_tEfNS_4arch4Sm80ELb1ELb0ELb0ELb0ELb0ELb0ELb1ELb0EEENS1_21CollectiveEpilogueFwdINS6_IJS8_SA_S9_EEENS6_IJNS7_ILi1EEESI_SI_EEESC_SE_Li128ELb0ELb1ELb0ELb0EEENS1_30DynamicPersistentTileSchedulerILi128ELi128ELb0ELb1ELb0EEEEEEEEEvNT_6ParamsE,(.L_x_741 - _ZN7cutlass13device_kernelIN5flash19enable_sm80_to_sm89INS1_16FlashAttnFwdSm80INS1_25CollectiveMainloopFwdSm80ILi4ELi1ELb0EN4cute5tupleIJNS5_1CILi128EEENS7_ILi112EEENS7_ILi64EEEEEELi64ENS_10bfloat16_tEfNS_4arch4Sm80ELb1ELb0ELb0ELb0ELb0ELb0ELb1ELb0EEENS1_21CollectiveEpilogueFwdINS6_IJS8_SA_S9_EEENS6_IJNS7_ILi1EEESI_SI_EEESC_SE_Li128ELb0ELb1ELb0ELb0EEENS1_30DynamicPersistentTileSchedulerILi128ELi128ELb0ELb1ELb0EEEEEEEEEvNT_6ParamsE)
        .other          _ZN7cutlass13device_kernelIN5flash19enable_sm80_to_sm89INS1_16FlashAttnFwdSm80INS1_25CollectiveMainloopFwdSm80ILi4ELi1ELb0EN4cute5tupleIJNS5_1CILi128EEENS7_ILi112EEENS7_ILi64EEEEEELi64ENS_10bfloat16_tEfNS_4arch4Sm80ELb1ELb0ELb0ELb0ELb0ELb0ELb1ELb0EEENS1_21CollectiveEpilogueFwdINS6_IJS8_SA_S9_EEENS6_IJNS7_ILi1EEESI_SI_EEESC_SE_Li128ELb0ELb1ELb0ELb0EEENS1_30DynamicPersistentTileSchedulerILi128ELi128ELb0ELb1ELb0EEEEEEEEEvNT_6ParamsE,@"STO_CUDA_ENTRY STV_DEFAULT"
_ZN7cutlass13device_kernelIN5flash19enable_sm80_to_sm89INS1_16FlashAttnFwdSm80INS1_25CollectiveMainloopFwdSm80ILi4ELi1ELb0EN4cute5tupleIJNS5_1CILi128EEENS7_ILi112EEENS7_ILi64EEEEEELi64ENS_10bfloat16_tEfNS_4arch4Sm80ELb1ELb0ELb0ELb0ELb0ELb0ELb1ELb0EEENS1_21CollectiveEpilogueFwdINS6_IJS8_SA_S9_EEENS6_IJNS7_ILi1EEESI_SI_EEESC_SE_Li128ELb0ELb1ELb0ELb0EEENS1_30DynamicPersistentTileSchedulerILi128ELi128ELb0ELb1ELb0EEEEEEEEEvNT_6ParamsE:
[----:B------:R-:W-:-:S03]  /*0000*/  MOV R1, c[0x0][0x28] ;  /* 0x00000a0000017a02 */ /* 0x000fc60000000f00 */
[----:B------:R-:W1:Y:S01]  /*0010*/  S2R R16, SR_TID.X ;  /* 0x0000000000107919 */ /* 0x000e620000002100 */
[----:B------:R-:W-:-:S03]  /*0020*/  IADD3 R1, R1, -0xd8, RZ ;  /* 0xffffff2801017810 */ /* 0x000fc60007ffe0ff */
[----:B------:R-:W2:Y:S01]  /*0030*/  S2R R15, SR_CTAID.X ;  /* 0x00000000000f7919 */ /* 0x000ea20000002500 */
[----:B-1----:R-:W-:-:S05]  /*0040*/  SHF.R.U32.HI R2, RZ, 0x5, R16 ;  /* 0x00000005ff027819 */ /* 0x002fca0000011610 */
[----:B------:R-:W1:Y:S02]  /*0050*/  SHFL.IDX PT, R0, R2, RZ, 0x1f ;  /* 0x00001fff02007589 */ /* 0x000e6400000e0000 */
[----:B-1----:R-:W-:Y:S02]  /*0060*/  ISETP.GE.AND P0, PT, R0, 0x1, PT ;  /* 0x000000010000780c */ /* 0x002fe40003f06270 */
[----:B------:R1:W-:Y:S11]  /*0070*/  STL [R1+0x90], R0 ;  /* 0x0000900001007387 */ /* 0x0003f60000100800 */
[----:B------:R-:W-:Y:S06]  /*0080*/  @P0 BAR.ARV 0x4, 0x80 ;  /* 0x0102000000000b1d */ /* 0x000fec0000002000 */
[----:B--2---:R-:W-:-:S13]  /*0090*/  ISETP.GE.AND P0, PT, R15, c[0x0][0x538], PT ;  /* 0x00014e000f007a0c */ /* 0x004fda0003f06270 */
[----:B------:R-:W-:Y:S05]  /*00a0*/  @P0 EXIT ;  /* 0x000000000000094d */ /* 0x000fea0003800000 */
[----:B-1----:R-:W-:Y:S01]  /*00b0*/  SHF.R.S32.HI R14, RZ, 0x1f, R16 ;  /* 0x0000001fff0e7819 */ /* 0x002fe20000011410 */
[----:B------:R-:W-:Y:S01]  /*00c0*/  IMAD.MOV.U32 R232, RZ, RZ, 0x20 ;  /* 0x00000020ffe87424 */ /* 0x000fe200078e00ff */
[----:B------:R-:W-:Y:S01]  /*00d0*/  ULDC.64 UR8, c[0x0][0x118] ;  /* 0x0000460000087ab9 */ /* 0x000fe20000000a00 */
[----:B------:R-:W-:Y:S01]  /*00e0*/  IMAD.MOV.U32 R230, RZ, RZ, 0x40 ;  /* 0x00000040ffe67424 */ /* 0x000fe200078e00ff */
[CC--:B------:R-:W-:Y:S02]  /*00f0*/  LEA.HI R2, R14.reuse, R16.reuse, RZ, 0x4 ;  /* 0x000000100e027211 */ /* 0x0c0fe400078f20ff */
[CC--:B------:R-:W-:Y:S02]  /*0100*/  LEA.HI R10, R14.reuse, R16.reuse, RZ, 0x3 ;  /* 0x000000100e0a7211 */ /* 0x0c0fe400078f18ff */
[----:B------:R-:W-:Y:S02]  /*0110*/  SHF.R.S32.HI R3, RZ, 0x4, R2 ;  /* 0x00000004ff037819 */ /* 0x000fe40000011402 */
[----:B------:R-:W-:-:S02]  /*0120*/  LEA.HI R12, R14, R16, RZ, 0x2 ;  /* 0x000000100e0c7211 */ /* 0x000fc400078f10ff */
[----:B------:R-:W-:Y:S02]  /*0130*/  LEA.HI R0, R2, R3, RZ, 0x1 ;  /* 0x0000000302007211 */ /* 0x000fe400078f08ff */
[----:B------:R-:W-:Y:S02]  /*0140*/  LOP3.LUT R5, R10, 0xfffffff8, RZ, 0xc0, !PT ;  /* 0xfffffff80a057812 */ /* 0x000fe400078ec0ff */
[----:B------:R-:W-:Y:S02]  /*0150*/  LOP3.LUT R0, R0, 0xfffffffe, RZ, 0xc0, !PT ;  /* 0xfffffffe00007812 */ /* 0x000fe400078ec0ff */
[----:B------:R-:W-:Y:S01]  /*0160*/  SHF.R.S32.HI R20, RZ, 0x3, R10 ;  /* 0x00000003ff147819 */ /* 0x000fe2000001140a */
[----:B------:R-:W-:Y:S01]  /*0170*/  IMAD.IADD R8, R16, 0x1, -R5 ;  /* 0x0000000110087824 */ /* 0x000fe200078e0a05 */
[----:B------:R-:W-:Y:S01]  /*0180*/  SHF.R.S32.HI R7, RZ, 0x2, R12 ;  /* 0x00000002ff077819 */ /* 0x000fe2000001140c */
[----:B------:R-:W-:Y:S01]  /*0190*/  IMAD.IADD R13, R3, 0x1, -R0 ;  /* 0x00000001030d7824 */ /* 0x000fe200078e0a00 */
[----:B------:R-:W-:Y:S01]  /*01a0*/  LOP3.LUT R0, R2, 0xfffffff0, RZ, 0xc0, !PT ;  /* 0xfffffff002007812 */ /* 0x000fe200078ec0ff */
[----:B------:R-:W-:Y:S01]  /*01b0*/  IMAD.SHL.U32 R4, R20, 0x40, RZ ;  /* 0x0000004014047824 */ /* 0x000fe200078e00ff */
[----:B------:R-:W-:Y:S01]  /*01c0*/  SHF.R.S32.HI R3, RZ, 0x1f, R12 ;  /* 0x0000001fff037819 */ /* 0x000fe2000001140c */
[----:B------:R-:W-:-:S02]  /*01d0*/  IMAD.SHL.U32 R18, R8, 0x8, RZ ;  /* 0x0000000808127824 */ /* 0x000fc400078e00ff */
[----:B------:R-:W-:Y:S01]  /*01e0*/  IMAD.IADD R2, R16, 0x1, -R0 ;  /* 0x0000000110027824 */ /* 0x000fe200078e0a00 */
[----:B------:R-:W-:Y:S01]  /*01f0*/  LEA.HI R3, R3, R7, RZ, 0x3 ;  /* 0x0000000703037211 */ /* 0x000fe200078f18ff */
[----:B------:R-:W-:Y:S01]  /*0200*/  IMAD.SHL.U32 R9, R8, 0x40, RZ ;  /* 0x0000004008097824 */ /* 0x000fe200078e00ff */
[----:B------:R-:W-:Y:S02]  /*0210*/  LOP3.LUT R0, R4, 0x1c0, RZ, 0xc0, !PT ;  /* 0x000001c004007812 */ /* 0x000fe400078ec0ff */
[----:B------:R-:W-:Y:S02]  /*0220*/  SHF.R.S32.HI R6, RZ, 0x1f, R2 ;  /* 0x0000001fff067819 */ /* 0x000fe40000011402 */
[----:B------:R-:W-:Y:S02]  /*0230*/  LOP3.LUT R3, R3, 0xfffffff8, RZ, 0xc0, !PT ;  /* 0xfffffff803037812 */ /* 0x000fe400078ec0ff */
[----:B------:R-:W-:Y:S02]  /*0240*/  LEA.HI R11, R6, R2, RZ, 0x3 ;  /* 0x00000002060b7211 */ /* 0x000fe400078f18ff */
[----:B------:R-:W-:Y:S01]  /*0250*/  LOP3.LUT R5, R0, 0x38, R18, 0xf8, !PT ;  /* 0x0000003800057812 */ /* 0x000fe200078ef812 */
[----:B------:R-:W-:Y:S01]  /*0260*/  IMAD.IADD R7, R7, 0x1, -R3 ;  /* 0x0000000107077824 */ /* 0x000fe200078e0a03 */
[----:B------:R-:W-:-:S02]  /*0270*/  SHF.R.U32.HI R4, RZ, 0x3, R0 ;  /* 0x00000003ff047819 */ /* 0x000fc40000011600 */
[----:B------:R-:W-:Y:S02]  /*0280*/  LOP3.LUT R0, R9, 0x1c0, RZ, 0xc0, !PT ;  /* 0x000001c009007812 */ /* 0x000fe400078ec0ff */
[----:B------:R-:W-:Y:S02]  /*0290*/  LOP3.LUT R3, R11, 0xfffffff8, RZ, 0xc0, !PT ;  /* 0xfffffff80b037812 */ /* 0x000fe400078ec0ff */
[----:B------:R-:W-:Y:S02]  /*02a0*/  LEA.HI R6, R14, R16, RZ, 0x6 ;  /* 0x000000100e067211 */ /* 0x000fe400078f30ff */
[----:B------:R-:W-:Y:S01]  /*02b0*/  LOP3.LUT R5, R5, R4, RZ, 0x3c, !PT ;  /* 0x0000000405057212 */ /* 0x000fe200078e3cff */
[----:B------:R-:W-:Y:S01]  /*02c0*/  IMAD.IADD R9, R2, 0x1, -R3 ;  /* 0x0000000102097824 */ /* 0x000fe200078e0a03 */
[----:B------:R-:W-:Y:S01]  /*02d0*/  LOP3.LUT R4, R0, 0x8, R10, 0xf8, !PT ;  /* 0x0000000800047812 */ /* 0x000fe200078ef80a */
[----:B------:R-:W-:Y:S01]  /*02e0*/  IMAD.SHL.U32 R3, R6, 0x8, RZ ;  /* 0x0000000806037824 */ /* 0x000fe200078e00ff */
[----:B------:R-:W-:-:S02]  /*02f0*/  SHF.R.U32.HI R0, RZ, 0x3, R0 ;  /* 0x00000003ff007819 */ /* 0x000fc40000011600 */
[----:B------:R-:W-:Y:S02]  /*0300*/  LEA.HI R10, R14, R16, RZ, 0x5 ;  /* 0x000000100e0a7211 */ /* 0x000fe400078f28ff */
[----:B------:R-:W-:Y:S02]  /*0310*/  LOP3.LUT R2, R12, 0xfffffffc, RZ, 0xc0, !PT ;  /* 0xfffffffc0c027812 */ /* 0x000fe400078ec0ff */
[----:B------:R-:W-:Y:S02]  /*0320*/  LOP3.LUT R14, R4, R0, RZ, 0x3c, !PT ;  /* 0x00000000040e7212 */ /* 0x000fe400078e3cff */
[----:B------:R-:W-:Y:S01]  /*0330*/  LOP3.LUT R0, R10, 0xffffffe0, RZ, 0xc0, !PT ;  /* 0xffffffe00a007812 */ /* 0x000fe200078ec0ff */
[C---:B------:R-:W-:Y:S01]  /*0340*/  IMAD.IADD R6, R16.reuse, 0x1, -R2 ;  /* 0x0000000110067824 */ /* 0x040fe200078e0a02 */
[----:B------:R-:W-:Y:S02]  /*0350*/  LOP3.LUT R246, R5, 0x7ffffe00, R3, 0xf8, !PT ;  /* 0x7ffffe0005f67812 */ /* 0x000fe400078ef803 */
[----:B------:R-:W-:Y:S01]  /*0360*/  LOP3.LUT R3, R7, 0x1, RZ, 0xc0, !PT ;  /* 0x0000000107037812 */ /* 0x000fe200078ec0ff */
[----:B------:R-:W-:Y:S01]  /*0370*/  IMAD.IADD R17, R16, 0x1, -R0 ;  /* 0x0000000110117824 */ /* 0x000fe200078e0a00 */
[--C-:B------:R-:W-:Y:S01]  /*0380*/  SHF.R.S32.HI R235, RZ, 0x5, R10.reuse ;  /* 0x00000005ffeb7819 */ /* 0x100fe2000001140a */
[----:B------:R-:W-:Y:S01]  /*0390*/  IMAD.SHL.U32 R246, R246, 0x2, RZ ;  /* 0x00000002f6f67824 */ /* 0x000fe200078e00ff */
[----:B------:R-:W-:-:S02]  /*03a0*/  SHF.R.S32.HI R2, RZ, 0x1f, R10 ;  /* 0x0000001fff027819 */ /* 0x000fc4000001140a */
[----:B------:R-:W-:Y:S02]  /*03b0*/  LEA.HI R0, R6, R6, RZ, 0x1 ;  /* 0x0000000606007211 */ /* 0x000fe400078f08ff */
[----:B------:R-:W-:Y:S02]  /*03c0*/  ISETP.NE.U32.AND P0, PT, R3, 0x1, PT ;  /* 0x000000010300780c */ /* 0x000fe40003f05070 */
[----:B------:R-:W-:Y:S02]  /*03d0*/  LEA.HI R3, R2, R235, RZ, 0x2 ;  /* 0x000000eb02037211 */ /* 0x000fe400078f10ff */
[C---:B------:R-:W-:Y:S01]  /*03e0*/  LOP3.LUT R2, R0.reuse, 0x1ffffffe, RZ, 0xc0, !PT ;  /* 0x1ffffffe00027812 */ /* 0x040fe200078ec0ff */
[----:B------:R-:W-:Y:S01]  /*03f0*/  IMAD.SHL.U32 R0, R0, 0x20, RZ ;  /* 0x0000002000007824 */ /* 0x000fe200078e00ff */
[----:B------:R-:W-:Y:S02]  /*0400*/  LOP3.LUT R3, R3, 0xffffffc, RZ, 0xc0, !PT ;  /* 0x0ffffffc03037812 */ /* 0x000fe400078ec0ff */
[----:B------:R-:W-:Y:S01]  /*0410*/  SHF.R.S32.HI R10, RZ, 0x1f, R17 ;  /* 0x0000001fff0a7819 */ /* 0x000fe20000011411 */
[----:B------:R-:W-:Y:S01]  /*0420*/  IMAD.IADD R2, R6, 0x1, -R2 ;  /* 0x0000000106027824 */ /* 0x000fe200078e0a02 */
[----:B------:R-:W-:Y:S01]  /*0430*/  LOP3.LUT R0, R0, 0xffffffc0, RZ, 0xc0, !PT ;  /* 0xffffffc000007812 */ /* 0x000fe200078ec0ff */
[----:B------:R-:W-:Y:S01]  /*0440*/  IMAD.IADD R5, R235, 0x1, -R3 ;  /* 0x00000001eb057824 */ /* 0x000fe200078e0a03 */
[----:B------:R-:W-:Y:S01]  /*0450*/  LEA.HI R10, R10, R17, RZ, 0x2 ;  /* 0x000000110a0a7211 */ /* 0x000fe200078f10ff */
[----:B------:R-:W-:Y:S01]  /*0460*/  IMAD.SHL.U32 R3, R9, 0x40, RZ ;  /* 0x0000004009037824 */ /* 0x000fe200078e00ff */
[----:B------:R-:W-:Y:S01]  /*0470*/  R2P PR, R7, 0x6 ;  /* 0x0000000607007804 */ /* 0x000fe20000000000 */
[----:B------:R-:W-:Y:S01]  /*0480*/  IMAD R12, R2, 0x8, R0 ;  /* 0x00000008020c7824 */ /* 0x000fe200078e0200 */
[----:B------:R-:W-:Y:S01]  /*0490*/  SHF.R.S32.HI R4, RZ, 0x2, R10 ;  /* 0x00000002ff047819 */ /* 0x000fe2000001140a */
[----:B------:R-:W-:Y:S01]  /*04a0*/  IMAD.SHL.U32 R2, R13, 0x8, RZ ;  /* 0x000000080d027824 */ /* 0x000fe200078e00ff */
[----:B------:R-:W-:Y:S01]  /*04b0*/  LOP3.LUT R0, R3, 0x1c0, RZ, 0xc0, !PT ;  /* 0x000001c003007812 */ /* 0x000fe200078ec0ff */
[----:B------:R-:W-:Y:S01]  /*04c0*/  IMAD.SHL.U32 R3, R7, 0x40, RZ ;  /* 0x0000004007037824 */ /* 0x000fe200078e00ff */
[----:B------:R-:W-:Y:S01]  /*04d0*/  SHF.R.S32.HI R19, RZ, 0x1f, R18 ;  /* 0x0000001fff137819 */ /* 0x000fe20000011412 */
[----:B------:R-:W-:Y:S01]  /*04e0*/  IMAD R16, R5, 0x10, R4 ;  /* 0x0000001005107824 */ /* 0x000fe200078e0204 */
[----:B------:R-:W-:Y:S01]  /*04f0*/  LOP3.LUT R2, R0, 0x8, R2, 0xf8, !PT ;  /* 0x0000000800027812 */ /* 0x000fe200078ef802 */
[----:B------:R-:W-:Y:S01]  /*0500*/  IMAD.SHL.U32 R5, R11, 0x40, RZ ;  /* 0x000000400b057824 */ /* 0x000fe200078e00ff */
[----:B------:R-:W-:Y:S01]  /*0510*/  SHF.R.U32.HI R0, RZ, 0x3, R0 ;  /* 0x00000003ff007819 */ /* 0x000fe20000011600 */
[----:B------:R-:W-:Y:S01]  /*0520*/  IMAD.SHL.U32 R235, R235, 0x400, RZ ;  /* 0x00000400ebeb7824 */ /* 0x000fe200078e00ff */
[----:B------:R-:W-:Y:S01]  /*0530*/  LOP3.LUT R3, R3, 0x1c0, RZ, 0xc0, !PT ;  /* 0x000001c003037812 */ /* 0x000fe200078ec0ff */
[----:B------:R-:W-:Y:S01]  /*0540*/  STL [R1+0x94], R16 ;  /* 0x0000941001007387 */ /* 0x000fe20000100800 */
[----:B------:R-:W-:Y:S01]  /*0550*/  LOP3.LUT R229, R2, R0, RZ, 0x3c, !PT ;  /* 0x0000000002e57212 */ /* 0x000fe200078e3cff */
[--C-:B------:R-:W-:Y:S01]  /*0560*/  IMAD R4, R6, 0x2, R235.reuse ;  /* 0x0000000206047824 */ /* 0x100fe200078e02eb */
[----:B------:R-:W-:Y:S01]  /*0570*/  LOP3.LUT R2, R5, 0xfffffe00, RZ, 0xc0, !PT ;  /* 0xfffffe0005027812 */ /* 0x000fe200078ec0ff */
[----:B------:R-:W-:Y:S01]  /*0580*/  IMAD R0, R13, 0x200, R14 ;  /* 0x000002000d007824 */ /* 0x000fe200078e020e */
[----:B------:R-:W-:Y:S01]  /*0590*/  LEA.HI R3, R3, R3, RZ, 0x1d ;  /* 0x0000000303037211 */ /* 0x000fe200078fe8ff */
[----:B------:R-:W-:Y:S01]  /*05a0*/  IMAD.MOV.U32 R5, RZ, RZ, -0x10 ;  /* 0xfffffff0ff057424 */ /* 0x000fe200078e00ff */
[CC--:B------:R-:W-:Y:S01]  /*05b0*/  IADD3 R235, R229.reuse, R2.reuse, R235 ;  /* 0x00000002e5eb7210 */ /* 0x0c0fe20007ffe0eb */
[----:B------:R-:W-:Y:S01]  /*05c0*/  STL [R1+0x60], R15 ;  /* 0x0000600f01007387 */ /* 0x000fe20000100800 */
[----:B------:R-:W-:Y:S01]  /*05d0*/  LOP3.LUT R229, R229, R2, RZ, 0xfc, !PT ;  /* 0x00000002e5e57212 */ /* 0x000fe200078efcff */
[----:B------:R-:W-:Y:S01]  /*05e0*/  IMAD.IADD R4, R4, 0x1, R3 ;  /* 0x0000000104047824 */ /* 0x000fe200078e0203 */
[----:B------:R-:W-:Y:S01]  /*05f0*/  LOP3.LUT R2, R10, 0x7ffffffc, RZ, 0xc0, !PT ;  /* 0x7ffffffc0a027812 */ /* 0x000fe200078ec0ff */
[----:B------:R-:W-:Y:S01]  /*0600*/  IMAD R3, R8, 0x10, R20 ;  /* 0x0000001008037824 */ /* 0x000fe200078e0214 */
[----:B------:R-:W-:Y:S01]  /*0610*/  LEA R228, R0, 0x3900, 0x1 ;  /* 0x0000390000e47811 */ /* 0x000fe200078e08ff */
[----:B------:R-:W-:Y:S01]  /*0620*/  IMAD.IADD R6, R16, 0x1, R12 ;  /* 0x0000000110067824 */ /* 0x000fe200078e020c */
[----:B------:R-:W-:Y:S01]  /*0630*/  LEA R4, R4, 0x80, 0x1 ;  /* 0x0000008004047811 */ /* 0x000fe200078e08ff */
[----:B------:R-:W-:Y:S01]  /*0640*/  IMAD.IADD R2, R17, 0x1, -R2 ;  /* 0x0000000111027824 */ /* 0x000fe200078e0a02 */
[----:B------:R1:W-:Y:S01]  /*0650*/  STL [R1+0x84], R3 ;  /* 0x0000840301007387 */ /* 0x0003e20000100800 */
[----:B------:R-:W-:-:S02]  /*0660*/  SEL R0, R5, 0x10, !P0 ;  /* 0x0000001005007807 */ /* 0x000fc40004000000 */
[----:B------:R-:W-:Y:S01]  /*0670*/  IMAD.SHL.U32 R2, R2, 0x2, RZ ;  /* 0x0000000202027824 */ /* 0x000fe200078e00ff */
[----:B------:R-:W-:Y:S01]  /*0680*/  STL.64 [R1+0x28], R18 ;  /* 0x0000281201007387 */ /* 0x000fe20000100a00 */
[----:B------:R-:W-:Y:S01]  /*0690*/  LOP3.LUT P4, RZ, R8, 0x2, RZ, 0xc0, !PT ;  /* 0x0000000208ff7812 */ /* 0x000fe2000788c0ff */
[----:B------:R-:W-:Y:S01]  /*06a0*/  IMAD.IADD R7, R4, 0x1, R0 ;  /* 0x0000000104077824 */ /* 0x000fe200078e0200 */
[----:B------:R-:W-:Y:S01]  /*06b0*/  LOP3.LUT P3, RZ, R8, 0x4, RZ, 0xc0, !PT ;  /* 0x0000000408ff7812 */ /* 0x000fe2000786c0ff */
[----:B------:R2:W-:Y:S01]  /*06c0*/  STL [R1+0x80], R6 ;  /* 0x0000800601007387 */ /* 0x0005e20000100800 */
[C---:B------:R-:W-:Y:S02]  /*06d0*/  LOP3.LUT P5, RZ, R9.reuse, 0x4, RZ, 0xc0, !PT ;  /* 0x0000000409ff7812 */ /* 0x040fe400078ac0ff */
[----:B------:R-:W-:Y:S01]  /*06e0*/  SEL R231, R230, 0xffffffc0, !P3 ;  /* 0xffffffc0e6e77807 */ /* 0x000fe20005800000 */
[----:B------:R3:W-:Y:S01]  /*06f0*/  STL [R1+0x58], R2 ;  /* 0x0000580201007387 */ /* 0x0007e20000100800 */
[----:B------:R-:W-:-:S02]  /*0700*/  LOP3.LUT P6, RZ, R9, 0x2, RZ, 0xc0, !PT ;  /* 0x0000000209ff7812 */ /* 0x000fc400078cc0ff */
[----:B------:R-:W-:Y:S01]  /*0710*/  SEL R230, R230, 0xffffffc0, !P5 ;  /* 0xffffffc0e6e67807 */ /* 0x000fe20006800000 */
[----:B------:R4:W-:Y:S01]  /*0720*/  STL [R1+0x64], R4 ;  /* 0x0000640401007387 */ /* 0x0009e20000100800 */
[----:B------:R-:W-:Y:S01]  /*0730*/  LEA R235, R235, 0x7100, 0x1 ;  /* 0x00007100ebeb7811 */ /* 0x000fe200078e08ff */
[C---:B------:R-:W-:Y:S01]  /*0740*/  IMAD.IADD R234, R228.reuse, 0x1, R231 ;  /* 0x00000001e4ea7824 */ /* 0x040fe200078e02e7 */
[----:B------:R-:W-:Y:S02]  /*0750*/  LEA R229, R229, 0x100, 0x1 ;  /* 0x00000100e5e57811 */ /* 0x000fe400078e08ff */
[C---:B------:R-:W-:Y:S01]  /*0760*/  IADD3 R239, R228.reuse, 0x20, RZ ;  /* 0x00000020e4ef7810 */ /* 0x040fe20007ffe0ff */
[----:B------:R-:W-:Y:S01]  /*0770*/  IMAD.IADD R236, R235, 0x1, R230 ;  /* 0x00000001ebec7824 */ /* 0x000fe200078e02e6 */
[----:B------:R-:W-:Y:S01]  /*0780*/  @P4 IADD3 R239, R228, -0x20, RZ ;  /* 0xffffffe0e4ef4810 */ /* 0x000fe20007ffe0ff */
[----:B------:R-:W-:Y:S01]  /*0790*/  IMAD.IADD R230, R230, 0x1, R229 ;  /* 0x00000001e6e67824 */ /* 0x000fe200078e02e5 */
[----:B-1----:R-:W-:-:S02]  /*07a0*/  SEL R3, R232, 0xffffffe0, !P1 ;  /* 0xffffffe0e8037807 */ /* 0x002fc40004800000 */
[----:B------:R-:W-:Y:S01]  /*07b0*/  SEL R232, R232, 0xffffffe0, !P6 ;  /* 0xffffffe0e8e87807 */ /* 0x000fe20007000000 */
[----:B------:R-:W-:Y:S01]  /*07c0*/  IMAD.IADD R231, R231, 0x1, R239 ;  /* 0x00000001e7e77824 */ /* 0x000fe200078e02ef */
[C---:B------:R-:W-:Y:S02]  /*07d0*/  IADD3 R245, R239.reuse, 0x800, RZ ;  /* 0x00000800eff57810 */ /* 0x040fe40007ffe0ff */
[----:B------:R-:W-:Y:S01]  /*07e0*/  IADD3 R244, R239, 0x1000, RZ ;  /* 0x00001000eff47810 */ /* 0x000fe20007ffe0ff */
[----:B------:R-:W-:Y:S01]  /*07f0*/  IMAD.IADD R238, R235, 0x1, R232 ;  /* 0x00000001ebee7824 */ /* 0x000fe200078e02e8 */
[----:B--2---:R-:W-:Y:S01]  /*0800*/  IADD3 R6, R4, 0x40, RZ ;  /* 0x0000004004067810 */ /* 0x004fe20007ffe0ff */
[----:B------:R-:W-:Y:S01]  /*0810*/  IMAD.IADD R233, R232, 0x1, R229 ;  /* 0x00000001e8e97824 */ /* 0x000fe200078e02e5 */
[----:B------:R-:W-:Y:S01]  /*0820*/  @P2 IADD3 R6, R4, -0x40, RZ ;  /* 0xffffffc004062810 */ /* 0x000fe20007ffe0ff */
[----:B------:R-:W-:Y:S01]  /*0830*/  IMAD.IADD R237, R232, 0x1, R236 ;  /* 0x00000001e8ed7824 */ /* 0x000fe200078e02ec */
[C---:B------:R-:W-:Y:S01]  /*0840*/  IADD3 R243, R239.reuse, 0x1800, RZ ;  /* 0x00001800eff37810 */ /* 0x040fe20007ffe0ff */
[----:B---3--:R-:W-:Y:S01]  /*0850*/  IMAD.IADD R2, R4, 0x1, R3 ;  /* 0x0000000104027824 */ /* 0x008fe200078e0203 */
[C---:B------:R-:W-:Y:S01]  /*0860*/  IADD3 R242, R239.reuse, 0x2000, RZ ;  /* 0x00002000eff27810 */ /* 0x040fe20007ffe0ff */
[----:B------:R-:W-:Y:S01]  /*0870*/  IMAD.IADD R232, R232, 0x1, R230 ;  /* 0x00000001e8e87824 */ /* 0x000fe200078e02e6 */
[----:B------:R-:W-:Y:S01]  /*0880*/  IADD3 R241, R239, 0x2800, RZ ;  /* 0x00002800eff17810 */ /* 0x000fe20007ffe0ff */
[----:B----4-:R-:W-:Y:S01]  /*0890*/  IMAD.IADD R4, R3, 0x1, R6 ;  /* 0x0000000103047824 */ /* 0x010fe200078e0206 */
[----:B------:R1:W-:Y:S01]  /*08a0*/  STL [R1+0x7c], R2 ;  /* 0x00007c0201007387 */ /* 0x0003e20000100800 */
[----:B------:R-:W-:-:S03]  /*08b0*/  IADD3 R240, R239, 0x3000, RZ ;  /* 0x00003000eff07810 */ /* 0x000fc60007ffe0ff */
[----:B------:R-:W-:Y:S01]  /*08c0*/  STL [R1+0x74], R7 ;  /* 0x0000740701007387 */ /* 0x000fe20000100800 */
[----:B-1----:R-:W-:-:S05]  /*08d0*/  IMAD.IADD R2, R7, 0x1, R3 ;  /* 0x0000000107027824 */ /* 0x002fca00078e0203 */
[----:B------:R1:W-:Y:S04]  /*08e0*/  STL [R1+0x78], R2 ;  /* 0x0000780201007387 */ /* 0x0003e80000100800 */
[----:B------:R-:W-:Y:S04]  /*08f0*/  STL [R1+0x68], R6 ;  /* 0x0000680601007387 */ /* 0x000fe80000100800 */
[----:B------:R2:W-:Y:S01]  /*0900*/  STL [R1+0x6c], R4 ;  /* 0x00006c0401007387 */ /* 0x0005e20000100800 */
[----:B-1----:R-:W-:-:S05]  /*0910*/  IMAD.IADD R2, R0, 0x1, R6 ;  /* 0x0000000100027824 */ /* 0x002fca00078e0206 */
[----:B------:R1:W-:Y:S01]  /*0920*/  STL [R1+0x70], R2 ;  /* 0x0000700201007387 */ /* 0x0003e20000100800 */
[----:B--2---:R-:W-:Y:S02]  /*0930*/  IMAD.IADD R4, R0, 0x1, R4 ;  /* 0x0000000100047824 */ /* 0x004fe400078e0204 */
[----:B------:R-:W-:-:S03]  /*0940*/  IMAD.IADD R0, R3, 0x1, R2 ;  /* 0x0000000103007824 */ /* 0x000fc600078e0202 */
[----:B------:R1:W-:Y:S04]  /*0950*/  STL [R1+0x8c], R4 ;  /* 0x00008c0401007387 */ /* 0x0003e80000100800 */
[----:B------:R1:W-:Y:S02]  /*0960*/  STL [R1+0x88], R0 ;  /* 0x0000880001007387 */ /* 0x0003e40000100800 */
.L_x_546:
[----:B-1----:R-:W2:Y:S01]  /*0970*/  LDL R4, [R1+0x60] ;  /* 0x0000600001047983 */ /* 0x002ea20000100800 */
[----:B------:R-:W-:Y:S01]  /*0980*/  IMAD.MOV.U32 R0, RZ, RZ, c[0x0][0x560] ;  /* 0x00015800ff007624 */ /* 0x000fe200078e00ff */
[----:B------:R-:W-:Y:S01]  /*0990*/  YIELD ;  /* 0x0000000000007946 */ /* 0x000fe20003800000 */
[----:B------:R-:W-:Y:S03]  /*09a0*/  BSSY B0, `(.L_x_485) ;  /* 0x0000016000007945 */ /* 0x000fe60003800000 */
[----:B------:R-:W-:-:S13]  /*09b0*/  ISETP.NE.AND P0, PT, R0, 0x1, PT ;  /* 0x000000010000780c */ /* 0x000fda0003f05270 */
[----:B--2---:R-:W-:Y:S01]  /*09c0*/  @P0 IMAD.HI.U32 R0, R4, c[0x0][0x564], RZ ;  /* 0x0001590004000a27 */ /* 0x004fe200078e00ff */
[----:B------:R-:W-:-:S04]  /*09d0*/  MOV R3, R4 ;  /* 0x0000000400037202 */ /* 0x000fc80000000f00 */
[----:B------:R-:W-:-:S04]  /*09e0*/  @P0 SHF.R.U32.HI R3, RZ, c[0x0][0x568], R0 ;  /* 0x00015a00ff030a19 */ /* 0x000fc80000011600 */
[----:B------:R-:W-:Y:S01]  /*09f0*/  ISETP.GE.AND P0, PT, R3, c[0x0][0x578], PT ;  /* 0x00015e0003007a0c */ /* 0x000fe20003f06270 */
[----:B------:R-:W-:-:S04]  /*0a00*/  IMAD.MOV R2, RZ, RZ, -R3 ;  /* 0x000000ffff027224 */ /* 0x000fc800078e0a03 */
[----:B------:R-:W-:-:S08]  /*0a10*/  IMAD R2, R2, c[0x0][0x560], R4 ;  /* 0x0001580002027a24 */ /* 0x000fd000078e0204 */
[----:B------:R-:W-:Y:S05]  /*0a20*/  @!P0 BRA `(.L_x_486) ;  /* 0x0000007000008947 */ /* 0x000fea0003800000 */
[----:B------:R-:W-:-:S04]  /*0a30*/  MOV R0, c[0x0][0x56c] ;  /* 0x00015b0000007a02 */ /* 0x000fc80000000f00 */
[----:B------:R-:W-:Y:S02]  /*0a40*/  ISETP.NE.AND P0, PT, R0, 0x1, PT ;  /* 0x000000010000780c */ /* 0x000fe40003f05270 */
[----:B------:R-:W-:-:S11]  /*0a50*/  MOV R0, R2 ;  /* 0x0000000200007202 */ /* 0x000fd60000000f00 */
[----:B------:R-:W-:-:S05]  /*0a60*/  @P0 IMAD.HI.U32 R4, R2, c[0x0][0x570], RZ ;  /* 0x00015c0002040a27 */ /* 0x000fca00078e00ff */
[----:B------:R-:W-:-:S05]  /*0a70*/  @P0 SHF.R.U32.HI R0, RZ, c[0x0][0x574], R4 ;  /* 0x00015d00ff000a19 */ /* 0x000fca0000011604 */
[----:B------:R-:W-:Y:S01]  /*0a80*/  IMAD R4, R0, c[0x0][0x56c], RZ ;  /* 0x00015b0000047a24 */ /* 0x000fe200078e02ff */
[----:B------:R-:W-:Y:S05]  /*0a90*/  BRA `(.L_x_487) ;  /* 0x0000006000007947 */ /* 0x000fea0003800000 */
.L_x_486:
[----:B------:R-:W-:-:S04]  /*0aa0*/  MOV R0, c[0x0][0x554] ;  /* 0x0001550000007a02 */ /* 0x000fc80000000f00 */
[----:B------:R-:W-:Y:S02]  /*0ab0*/  ISETP.NE.AND P0, PT, R0, 0x1, PT ;  /* 0x000000010000780c */ /* 0x000fe40003f05270 */
[----:B------:R-:W-:-:S11]  /*0ac0*/  MOV R0, R2 ;  /* 0x0000000200007202 */ /* 0x000fd60000000f00 */
[----:B------:R-:W-:-:S05]  /*0ad0*/  @P0 IMAD.HI.U32 R4, R2, c[0x0][0x558], RZ ;  /* 0x0001560002040a27 */ /* 0x000fca00078e00ff */
[----:B------:R-:W-:-:S05]  /*0ae0*/  @P0 SHF.R.U32.HI R0, RZ, c[0x0][0x55c], R4 ;  /* 0x00015700ff000a19 */ /* 0x000fca0000011604 */
[----:B------:R-:W-:Y:S02]  /*0af0*/  IMAD R4, R0, c[0x0][0x554], RZ ;  /* 0x0001550000047a24 */ /* 0x000fe400078e02ff */
.L_x_487:
[----:B------:R-:W-:Y:S05]  /*0b00*/  BSYNC B0 ;  /* 0x0000000000007941 */ /* 0x000fea0003800000 */
.L_x_485:
[----:B------:R-:W-:Y:S01]  /*0b10*/  LOP3.LUT R0, RZ, R0, RZ, 0x33, !PT ;  /* 0x00000000ff007212 */ /* 0x000fe200078e33ff */
[----:B------:R-:W-:Y:S01]  /*0b20*/  IMAD.MOV.U32 R5, RZ, RZ, c[0x0][0x2c4] ;  /* 0x0000b100ff057624 */ /* 0x000fe200078e00ff */
[----:B------:R-:W-:Y:S01]  /*0b30*/  MOV R6, c[0x0][0x168] ;  /* 0x00005a0000067a02 */ /* 0x000fe20000000f00 */
[----:B------:R-:W-:Y:S01]  /*0b40*/  IMAD.IADD R4, R2, 0x1, -R4 ;  /* 0x0000000102047824 */ /* 0x000fe200078e0a04 */
[----:B------:R-:W-:Y:S01]  /*0b50*/  IADD3 R0, R0, c[0x0][0x53c], RZ ;  /* 0x00014f0000007a10 */ /* 0x000fe20007ffe0ff */
[----:B------:R-:W-:Y:S01]  /*0b60*/  ULDC UR4, c[0x0][0x1d0] ;  /* 0x0000740000047ab9 */ /* 0x000fe20000000800 */
[----:B------:R-:W-:Y:S01]  /*0b70*/  ISETP.NE.AND P4, PT, R5, 0x1, PT ;  /* 0x000000010500780c */ /* 0x000fe20003f85270 */
[----:B------:R-:W-:Y:S01]  /*0b80*/  UIADD3 UR5, UR4, 0x6f, URZ ;  /* 0x0000006f04057890 */ /* 0x000fe2000fffe03f */
[----:B------:R-:W-:Y:S01]  /*0b90*/  MOV R5, c[0x0][0x548] ;  /* 0x0001520000057a02 */ /* 0x000fe20000000f00 */
[----:B------:R-:W-:Y:S01]  /*0ba0*/  IMAD.SHL.U32 R36, R0, 0x80, RZ ;  /* 0x0000008000247824 */ /* 0x000fe200078e00ff */
[----:B------:R-:W-:Y:S01]  /*0bb0*/  UMOV UR4, URZ ;  /* 0x0000003f00047c82 */ /* 0x000fe20008000000 */
[----:B------:R-:W-:Y:S01]  /*0bc0*/  CS2R R126, SRZ ;  /* 0x00000000007e7805 */ /* 0x000fe2000001ff00 */
[----:B------:R-:W-:Y:S01]  /*0bd0*/  ISETP.NE.AND P0, PT, R5, 0x1, PT ;  /* 0x000000010500780c */ /* 0x000fe20003f05270 */
[----:B------:R-:W-:Y:S01]  /*0be0*/  UIMAD.WIDE UR4, UR5, -0x6db6db6d, UR4 ;  /* 0x92492493050478a5 */ /* 0x000fe2000f8e0204 */
[----:B------:R-:W-:Y:S01]  /*0bf0*/  IADD3 R0, R36, 0x7f, RZ ;  /* 0x0000007f24007810 */ /* 0x000fe20007ffe0ff */
[----:B------:R-:W-:Y:S01]  /*0c00*/  STL [R1+0x5c], R36 ;  /* 0x00005c2401007387 */ /* 0x000fe20000100800 */
[----:B------:R-:W-:Y:S01]  /*0c10*/  CS2R R124, SRZ ;  /* 0x00000000007c7805 */ /* 0x000fe2000001ff00 */
[----:B------:R-:W-:Y:S01]  /*0c20*/  USHF.R.U32.HI UR4, URZ, 0x1f, UR5 ;  /* 0x0000001f3f047899 */ /* 0x000fe20008011605 */
[----:B------:R-:W-:Y:S01]  /*0c30*/  CS2R R130, SRZ ;  /* 0x0000000000827805 */ /* 0x000fe2000001ff00 */
[----:B------:R-:W-:Y:S01]  /*0c40*/  @P4 IMAD.HI.U32 R5, R0, c[0x0][0x2c8], RZ ;  /* 0x0000b20000054a27 */ /* 0x000fe200078e00ff */
[----:B------:R-:W-:Y:S01]  /*0c50*/  CS2R R128, SRZ ;  /* 0x0000000000807805 */ /* 0x000fe2000001ff00 */
[----:B------:R-:W-:Y:S01]  /*0c60*/  ULEA.HI.SX32 UR4, UR5, UR4, 0x1a ;  /* 0x0000000405047291 */ /* 0x000fe2000f8fd23f */
[----:B------:R-:W-:Y:S01]  /*0c70*/  CS2R R120, SRZ ;  /* 0x0000000000787805 */ /* 0x000fe2000001ff00 */
[----:B------:R-:W-:Y:S01]  /*0c80*/  IMAD.MOV.U32 R2, RZ, RZ, R0 ;  /* 0x000000ffff027224 */ /* 0x000fe200078e0000 */
[----:B------:R-:W-:Y:S01]  /*0c90*/  @P4 SHF.R.U32.HI R2, RZ, c[0x0][0x2cc], R5 ;  /* 0x0000b300ff024a19 */ /* 0x000fe20000011605 */
[----:B------:R-:W-:Y:S01]  /*0ca0*/  IMAD R0, R3, c[0x0][0x554], R4 ;  /* 0x0001550003007a24 */ /* 0x000fe200078e0204 */
[----:B------:R-:W-:Y:S01]  /*0cb0*/  IADD3 R3, -R6, 0x70, RZ ;  /* 0x0000007006037810 */ /* 0x000fe20007ffe1ff */
[----:B------:R-:W-:Y:S01]  /*0cc0*/  IMAD.MOV.U32 R5, RZ, RZ, RZ ;  /* 0x000000ffff057224 */ /* 0x000fe200078e00ff */
[----:B------:R-:W-:Y:S01]  /*0cd0*/  MOV R7, RZ ;  /* 0x000000ff00077202 */ /* 0x000fe20000000f00 */
[----:B------:R-:W-:Y:S01]  /*0ce0*/  @P0 IMAD.HI.U32 R4, R0, c[0x0][0x54c], RZ ;  /* 0x0001530000040a27 */ /* 0x000fe200078e00ff */
[----:B------:R-:W-:Y:S01]  /*0cf0*/  IADD3 R3, R2, c[0x0][0x1d0], R3 ;  /* 0x0000740002037a10 */ /* 0x000fe20007ffe003 */
[----:B------:R-:W-:Y:S01]  /*0d00*/  CS2R R8, SRZ ;  /* 0x0000000000087805 */ /* 0x000fe2000001ff00 */
[----:B------:R-:W-:Y:S01]  /*0d10*/  MOV R182, RZ ;  /* 0x000000ff00b67202 */ /* 0x000fe20000000f00 */
[----:B------:R-:W-:Y:S01]  /*0d20*/  IMAD.MOV.U32 R2, RZ, RZ, RZ ;  /* 0x000000ffff027224 */ /* 0x000fe200078e00ff */
[----:B------:R-:W-:Y:S01]  /*0d30*/  CS2R R10, SRZ ;  /* 0x00000000000a7805 */ /* 0x000fe2000001ff00 */
[----:B------:R-:W-:Y:S01]  /*0d40*/  IMAD.MOV.U32 R37, RZ, RZ, R0 ;  /* 0x000000ffff257224 */ /* 0x000fe200078e0000 */
[----:B------:R-:W-:Y:S01]  /*0d50*/  @P0 SHF.R.U32.HI R37, RZ, c[0x0][0x550], R4 ;  /* 0x00015400ff250a19 */ /* 0x000fe20000011604 */
[----:B------:R-:W-:Y:S01]  /*0d60*/  IMAD.HI R2, R3, -0x6db6db6d, R2 ;  /* 0x9249249303027827 */ /* 0x000fe200078e0202 */
[----:B------:R-:W-:Y:S01]  /*0d70*/  CS2R R12, SRZ ;  /* 0x00000000000c7805 */ /* 0x000fe2000001ff00 */
[----:B------:R-:W-:Y:S01]  /*0d80*/  MOV R184, RZ ;  /* 0x000000ff00b87202 */ /* 0x000fe20000000f00 */
[----:B------:R-:W-:Y:S01]  /*0d90*/  CS2R R14, SRZ ;  /* 0x00000000000e7805 */ /* 0x000fe2000001ff00 */
[----:B------:R-:W-:Y:S01]  /*0da0*/  IADD3 R3, -R37, RZ, RZ ;  /* 0x000000ff25037210 */ /* 0x000fe20007ffe1ff */
[----:B------:R-:W-:Y:S01]  /*0db0*/  STL [R1+0x54], R37 ;  /* 0x0000542501007387 */ /* 0x000fe20000100800 */
[----:B------:R-:W-:Y:S01]  /*0dc0*/  SHF.R.U32.HI R4, RZ, 0x1f, R2 ;  /* 0x0000001fff047819 */ /* 0x000fe20000011602 */
[----:B------:R-:W-:Y:S01]  /*0dd0*/  IMAD.MOV.U32 R122, RZ, RZ, RZ ;  /* 0x000000ffff7a7224 */ /* 0x000fe200078e00ff */
[----:B------:R-:W-:Y:S01]  /*0de0*/  MOV R174, RZ ;  /* 0x000000ff00ae7202 */ /* 0x000fe20000000f00 */
[--C-:B------:R-:W-:Y:S01]  /*0df0*/  IMAD R40, R3, c[0x0][0x548], R0.reuse ;  /* 0x0001520003287a24 */ /* 0x100fe200078e0200 */
[----:B------:R-:W-:Y:S01]  /*0e00*/  LEA.HI.SX32 R2, R2, R4, 0x1a ;  /* 0x0000000402027211 */ /* 0x000fe200078fd2ff */
[----:B------:R-:W-:Y:S01]  /*0e10*/  IMAD.MOV.U32 R118, RZ, RZ, RZ ;  /* 0x000000ffff767224 */ /* 0x000fe200078e00ff */
[----:B------:R-:W-:Y:S01]  /*0e20*/  PRMT R0, RZ, 0x7610, R0 ;  /* 0x00007610ff007816 */ /* 0x000fe20000000000 */
[----:B------:R-:W-:Y:S01]  /*0e30*/  IMAD.MOV.U32 R116, RZ, RZ, RZ ;  /* 0x000000ffff747224 */ /* 0x000fe200078e00ff */
[----:B------:R-:W-:Y:S01]  /*0e40*/  IMNMX R31, R2, UR4, PT ;  /* 0x00000004021f7c17 */ /* 0x000fe2000b800200 */
[----:B------:R-:W-:Y:S01]  /*0e50*/  STL [R1+0x50], R40 ;  /* 0x0000502801007387 */ /* 0x000fe20000100800 */
[----:B------:R-:W-:Y:S01]  /*0e60*/  IMAD.MOV.U32 R180, RZ, RZ, RZ ;  /* 0x000000ffffb47224 */ /* 0x000fe200078e00ff */
[----:B------:R-:W-:Y:S01]  /*0e70*/  CS2R R16, SRZ ;  /* 0x0000000000107805 */ /* 0x000fe2000001ff00 */
[----:B------:R-:W-:Y:S01]  /*0e80*/  ISETP.GE.AND P0, PT, R31, 0x1, PT ;  /* 0x000000011f00780c */ /* 0x000fe20003f06270 */
[----:B------:R1:W-:Y:S01]  /*0e90*/  STL [R1+0x4], R31 ;  /* 0x0000041f01007387 */ /* 0x0003e20000100800 */
[----:B------:R-:W-:Y:S01]  /*0ea0*/  IMAD.MOV.U32 R186, RZ, RZ, RZ ;  /* 0x000000ffffba7224 */ /* 0x000fe200078e00ff */
[----:B------:R-:W-:Y:S01]  /*0eb0*/  MOV R166, RZ ;  /* 0x000000ff00a67202 */ /* 0x000fe20000000f00 */
[----:B------:R-:W-:Y:S01]  /*0ec0*/  IMAD.MOV.U32 R178, RZ, RZ, RZ ;  /* 0x000000ffffb27224 */ /* 0x000fe200078e00ff */
[----:B------:R-:W-:Y:S01]  /*0ed0*/  CS2R R18, SRZ ;  /* 0x0000000000127805 */ /* 0x000fe2000001ff00 */
        /* <DEDUP_REMOVED lines=10> */
[----:B------:R-:W-:Y:S01]  /*0f80*/  CS2R R24, SRZ ;  /* 0x0000000000187805 */ /* 0x000fe2000001ff00 */
[----:B------:R-:W-:Y:S01]  /*0f90*/  IMAD.MOV.U32 R156, RZ, RZ, RZ ;  /* 0x000000ffff9c7224 */ /* 0x000fe200078e00ff */
[----:B------:R-:W-:Y:S01]  /*0fa0*/  CS2R R150, SRZ ;  /* 0x0000000000967805 */ /* 0x000fe2000001ff00 */
        /* <DEDUP_REMOVED lines=9> */
[----:B-1----:R-:W-:Y:S01]  /*1040*/  CS2R R30, SRZ ;  /* 0x00000000001e7805 */ /* 0x002fe2000001ff00 */
[----:B------:R-:W-:Y:S01]  /*1050*/  MOV R34, RZ ;  /* 0x000000ff00227202 */ /* 0x000fe20000000f00 */
[----:B------:R-:W-:Y:S01]  /*1060*/  CS2R R32, SRZ ;  /* 0x0000000000207805 */ /* 0x000fe2000001ff00 */
[----:B------:R-:W-:Y:S05]  /*1070*/  @!P0 BRA `(.L_x_488) ;  /* 0x00010ac000008947 */ /* 0x000fea0003800000 */
[----:B------:R-:W2:Y:S01]  /*1080*/  LDL R35, [R1+0x84] ;  /* 0x0000840001237983 */ /* 0x000ea20000100800 */
[----:B------:R-:W-:-:S03]  /*1090*/  ISETP.NE.U32.AND P0, PT, RZ, c[0x0][0x340], PT ;  /* 0x0000d000ff007a0c */ /* 0x000fc60003f05070 */
[----:B------:R-:W3:Y:S01]  /*10a0*/  LDL.64 R38, [R1+0x28] ;  /* 0x0000280001267983 */ /* 0x000ee20000100a00 */
[----:B------:R-:W-:-:S13]  /*10b0*/  ISETP.NE.AND.EX P0, PT, RZ, c[0x0][0x344], PT, P0 ;  /* 0x0000d100ff007a0c */ /* 0x000fda0003f05300 */
[----:B------:R-:W-:-:S05]  /*10c0*/  @P0 MOV R2, 0x4 ;  /* 0x0000000400020802 */ /* 0x000fca0000000f00 */
[----:B------:R-:W-:-:S05]  /*10d0*/  @P0 IMAD.WIDE R2, R37, R2, c[0x0][0x340] ;  /* 0x0000d00025020625 */ /* 0x000fca00078e0202 */
[----:B------:R1:W4:Y:S01]  /*10e0*/  @P0 LDG.E R14, [R2.64] ;  /* 0x00000008020e0981 */ /* 0x000322000c1e1900 */
[----:B------:R-:W-:Y:S02]  /*10f0*/  SHF.R.S32.HI R12, RZ, 0x1f, R40 ;  /* 0x0000001fff0c7819 */ /* 0x000fe40000011428 */
[----:B------:R-:W-:Y:S01]  /*1100*/  SHF.R.S32.HI R13, RZ, 0x1f, R37 ;  /* 0x0000001fff0d7819 */ /* 0x000fe20000011425 */
[----:B------:R-:W5:Y:S02]  /*1110*/  S2R R41, SR_TID.X ;  /* 0x0000000000297919 */ /* 0x000f640000002100 */
[----:B------:R-:W-:Y:S02]  /*1120*/  IMAD R4, R12, c[0x0][0x1b8], RZ ;  /* 0x00006e000c047a24 */ /* 0x000fe400078e02ff */
[----:B------:R-:W-:Y:S02]  /*1130*/  IMAD R10, R13, c[0x0][0x1c0], RZ ;  /* 0x000070000d0a7a24 */ /* 0x000fe400078e02ff */
[----:B------:R-:W-:Y:S01]  /*1140*/  IMAD R4, R40, c[0x0][0x1bc], R4 ;  /* 0x00006f0028047a24 */ /* 0x000fe200078e0204 */
[----:B--2---:R-:W-:-:S02]  /*1150*/  IADD3 R8, R35, R36, RZ ;  /* 0x0000002423087210 */ /* 0x004fc40007ffe0ff */
[----:B-----5:R-:W-:Y:S02]  /*1160*/  SHF.R.S32.HI R35, RZ, 0x1f, R41 ;  /* 0x0000001fff237819 */ /* 0x020fe40000011429 */
[----:B------:R-:W-:Y:S01]  /*1170*/  MOV R0, R8 ;  /* 0x0000000800007202 */ /* 0x000fe20000000f00 */
[----:B-1----:R-:W-:Y:S01]  /*1180*/  @P4 IMAD.HI.U32 R2, R8, c[0x0][0x2c8], RZ ;  /* 0x0000b20008024a27 */ /* 0x002fe200078e00ff */
[----:B------:R-:W-:Y:S02]  /*1190*/  LEA.HI R35, R35, R41, RZ, 0x3 ;  /* 0x0000002923237211 */ /* 0x000fe400078f18ff */
[----:B---3--:R-:W-:Y:S02]  /*11a0*/  ISETP.GE.AND P2, PT, R38, c[0x0][0x198], PT ;  /* 0x0000660026007a0c */ /* 0x008fe40003f46270 */
[----:B------:R-:W-:Y:S02]  /*11b0*/  SHF.R.S32.HI R35, RZ, 0x3, R35 ;  /* 0x00000003ff237819 */ /* 0x000fe40000011423 */
[----:B------:R-:W-:Y:S01]  /*11c0*/  @P4 SHF.R.U32.HI R0, RZ, c[0x0][0x2cc], R2 ;  /* 0x0000b300ff004a19 */ /* 0x000fe20000011602 */
[----:B------:R-:W-:Y:S01]  /*11d0*/  IMAD.WIDE.U32 R2, R40, c[0x0][0x1b8], RZ ;  /* 0x00006e0028027a25 */ /* 0x000fe200078e00ff */
[----:B------:R-:W-:-:S03]  /*11e0*/  SHF.R.S32.HI R11, RZ, 0x1f, R35 ;  /* 0x0000001fff0b7819 */ /* 0x000fc60000011423 */
[----:B------:R-:W-:Y:S01]  /*11f0*/  IMAD.WIDE.U32 R6, R35, c[0x0][0x1e0], R38 ;  /* 0x0000780023067a25 */ /* 0x000fe200078e0026 */
[----:B------:R-:W-:-:S03]  /*1200*/  IADD3 R3, R3, R4, RZ ;  /* 0x0000000403037210 */ /* 0x000fc60007ffe0ff */
[C---:B------:R-:W-:Y:S02]  /*1210*/  IMAD R5, R11.reuse, c[0x0][0x1e0], RZ ;  /* 0x000078000b057a24 */ /* 0x040fe400078e02ff */
[----:B------:R-:W-:Y:S02]  /*1220*/  IMAD R11, R11, c[0x0][0x208], RZ ;  /* 0x000082000b0b7a24 */ /* 0x000fe400078e02ff */
[----:B------:R-:W-:Y:S02]  /*1230*/  IMAD R9, R35, c[0x0][0x1e4], R5 ;  /* 0x0000790023097a24 */ /* 0x000fe400078e0205 */
[----:B------:R-:W-:-:S03]  /*1240*/  IMAD.WIDE.U32 R2, R37, c[0x0][0x1c0], R2 ;  /* 0x0000700025027a25 */ /* 0x000fc600078e0002 */
[----:B------:R-:W-:Y:S01]  /*1250*/  IADD3 R7, R7, R9, RZ ;  /* 0x0000000907077210 */ /* 0x000fe20007ffe0ff */
[----:B------:R-:W-:Y:S01]  /*1260*/  IMAD R9, R37, c[0x0][0x1c4], R10 ;  /* 0x0000710025097a24 */ /* 0x000fe200078e020a */
[----:B------:R-:W-:Y:S01]  /*1270*/  IADD3 R10, -R0, RZ, RZ ;  /* 0x000000ff000a7210 */ /* 0x000fe20007ffe1ff */
[----:B------:R-:W-:-:S03]  /*1280*/  IMAD.WIDE.U32 R4, R35, c[0x0][0x208], R38 ;  /* 0x0000820023047a25 */ /* 0x000fc600078e0026 */
[----:B------:R-:W-:Y:S01]  /*1290*/  IADD3 R3, R3, R9, RZ ;  /* 0x0000000903037210 */ /* 0x000fe20007ffe0ff */
[----:B------:R-:W-:Y:S01]  /*12a0*/  IMAD R11, R35, c[0x0][0x20c], R11 ;  /* 0x00008300230b7a24 */ /* 0x000fe200078e020b */
[----:B------:R-:W-:Y:S01]  /*12b0*/  SHF.R.S32.HI R9, RZ, 0x1f, R0 ;  /* 0x0000001fff097819 */ /* 0x000fe20000011400 */
[----:B------:R-:W-:-:S03]  /*12c0*/  IMAD.WIDE.U32 R6, R40, c[0x0][0x1e8], R6 ;  /* 0x00007a0028067a25 */ /* 0x000fc600078e0006 */
[----:B------:R-:W-:Y:S01]  /*12d0*/  IADD3 R5, R5, R11, RZ ;  /* 0x0000000b05057210 */ /* 0x000fe20007ffe0ff */
[C---:B------:R-:W-:Y:S02]  /*12e0*/  IMAD R11, R12.reuse, c[0x0][0x1e8], RZ ;  /* 0x00007a000c0b7a24 */ /* 0x040fe400078e02ff */
[----:B------:R-:W-:Y:S02]  /*12f0*/  IMAD R12, R12, c[0x0][0x210], RZ ;  /* 0x000084000c0c7a24 */ /* 0x000fe400078e02ff */
[----:B------:R-:W-:Y:S02]  /*1300*/  IMAD R9, R9, c[0x0][0x1b0], RZ ;  /* 0x00006c0009097a24 */ /* 0x000fe400078e02ff */
[----:B------:R-:W-:Y:S02]  /*1310*/  IMAD R11, R40, c[0x0][0x1ec], R11 ;  /* 0x00007b00280b7a24 */ /* 0x000fe400078e020b */
[----:B------:R-:W-:Y:S02]  /*1320*/  IMAD R10, R10, c[0x0][0x2c4], R8 ;  /* 0x0000b1000a0a7a24 */ /* 0x000fe400078e0208 */
[----:B------:R-:W-:-:S02]  /*1330*/  IMAD R12, R40, c[0x0][0x214], R12 ;  /* 0x00008500280c7a24 */ /* 0x000fc400078e020c */
[----:B------:R-:W-:-:S04]  /*1340*/  IMAD.WIDE.U32 R4, R40, c[0x0][0x210], R4 ;  /* 0x0000840028047a25 */ /* 0x000fc800078e0004 */
[C---:B------:R-:W-:Y:S01]  /*1350*/  IMAD R8, R0.reuse, c[0x0][0x1b4], R9 ;  /* 0x00006d0000087a24 */ /* 0x040fe200078e0209 */
[----:B------:R-:W-:Y:S01]  /*1360*/  IADD3 R9, R7, R11, RZ ;  /* 0x0000000b07097210 */ /* 0x000fe20007ffe0ff */
[----:B------:R-:W-:Y:S01]  /*1370*/  IMAD.WIDE.U32 R2, R0, c[0x0][0x1b0], R2 ;  /* 0x00006c0000027a25 */ /* 0x000fe200078e0002 */
[----:B------:R-:W-:Y:S02]  /*1380*/  SHF.R.S32.HI R11, RZ, 0x1f, R10 ;  /* 0x0000001fff0b7819 */ /* 0x000fe4000001140a */
[----:B------:R-:W-:Y:S02]  /*1390*/  IADD3 R7, R5, R12, RZ ;  /* 0x0000000c05077210 */ /* 0x000fe40007ffe0ff */
[----:B------:R-:W-:Y:S01]  /*13a0*/  IADD3 R5, R3, R8, RZ ;  /* 0x0000000803057210 */ /* 0x000fe20007ffe0ff */
[----:B------:R-:W-:Y:S01]  /*13b0*/  IMAD R11, R11, c[0x0][0x1a8], RZ ;  /* 0x00006a000b0b7a24 */ /* 0x000fe200078e02ff */
[----:B------:R-:W-:Y:S02]  /*13c0*/  MOV R8, R6 ;  /* 0x0000000600087202 */ /* 0x000fe40000000f00 */
[----:B------:R-:W-:Y:S01]  /*13d0*/  MOV R6, R4 ;  /* 0x0000000400067202 */ /* 0x000fe20000000f00 */
[----:B------:R-:W-:Y:S01]  /*13e0*/  IMAD R11, R10, c[0x0][0x1ac], R11 ;  /* 0x00006b000a0b7a24 */ /* 0x000fe200078e020b */
[----:B------:R-:W-:-:S02]  /*13f0*/  MOV R4, R2 ;  /* 0x0000000200047202 */ /* 0x000fc40000000f00 */
[----:B----4-:R-:W-:Y:S02]  /*1400*/  @P0 SHF.R.S32.HI R3, RZ, 0x1f, R14 ;  /* 0x0000001fff030819 */ /* 0x010fe4000001140e */
[----:B------:R-:W-:Y:S01]  /*1410*/  @P0 MOV R2, R14 ;  /* 0x0000000e00020202 */ /* 0x000fe20000000f00 */
[----:B------:R-:W-:Y:S01]  /*1420*/  IMAD.WIDE.U32 R4, R10, c[0x0][0x1a8], R4 ;  /* 0x00006a000a047a25 */ /* 0x000fe200078e0004 */
[----:B------:R-:W-:Y:S02]  /*1430*/  @!P0 MOV R2, R37 ;  /* 0x0000002500028202 */ /* 0x000fe40000000f00 */
[----:B------:R-:W-:-:S03]  /*1440*/  @!P0 MOV R3, R13 ;  /* 0x0000000d00038202 */ /* 0x000fc60000000f00 */
[----:B------:R-:W-:Y:S01]  /*1450*/  IMAD.WIDE.U32 R12, R2, c[0x0][0x218], R6 ;  /* 0x00008600020c7a25 */ /* 0x000fe200078e0006 */
[----:B------:R-:W-:-:S03]  /*1460*/  IADD3 R7, R5, R11, RZ ;  /* 0x0000000b05077210 */ /* 0x000fc60007ffe0ff */
[C---:B------:R-:W-:Y:S02]  /*1470*/  IMAD R0, R3.reuse, c[0x0][0x218], RZ ;  /* 0x0000860003007a24 */ /* 0x040fe400078e02ff */
[----:B------:R-:W-:Y:S01]  /*1480*/  IMAD R6, R3, c[0x0][0x1f0], RZ ;  /* 0x00007c0003067a24 */ /* 0x000fe200078e02ff */
[----:B------:R-:W-:Y:S01]  /*1490*/  LEA R3, P0, R4, c[0x0][0x160], 0x1 ;  /* 0x0000580004037a11 */ /* 0x000fe200078008ff */
[C---:B------:R-:W-:Y:S01]  /*14a0*/  IMAD R5, R2.reuse, c[0x0][0x21c], R0 ;  /* 0x0000870002057a24 */ /* 0x040fe200078e0200 */
[----:B------:R-:W-:Y:S01]  /*14b0*/  IADD3 R0, R35, R36, RZ ;  /* 0x0000002423007210 */ /* 0x000fe20007ffe0ff */
[----:B------:R-:W-:-:S04]  /*14c0*/  IMAD.WIDE.U32 R8, R2, c[0x0][0x1f0], R8 ;  /* 0x00007c0002087a25 */ /* 0x000fc800078e0008 */
[----:B------:R-:W-:Y:S01]  /*14d0*/  IMAD R6, R2, c[0x0][0x1f4], R6 ;  /* 0x00007d0002067a24 */ /* 0x000fe200078e0206 */
[----:B------:R-:W-:Y:S01]  /*14e0*/  LEA.HI.X R2, R4, c[0x0][0x164], R7, 0x1, P0 ;  /* 0x0000590004027a11 */ /* 0x000fe200000f0c07 */
[----:B------:R1:W-:Y:S01]  /*14f0*/  STL.64 [R1+0x38], R8 ;  /* 0x0000380801007387 */ /* 0x0003e20000100a00 */
[----:B------:R-:W-:Y:S02]  /*1500*/  IADD3 R4, R13, R5, RZ ;  /* 0x000000050d047210 */ /* 0x000fe40007ffe0ff */
[----:B------:R-:W-:Y:S01]  /*1510*/  IADD3 R6, R9, R6, RZ ;  /* 0x0000000609067210 */ /* 0x000fe20007ffe0ff */
[----:B------:R1:W-:Y:S04]  /*1520*/  STL.64 [R1+0x40], R12 ;  /* 0x0000400c01007387 */ /* 0x0003e80000100a00 */
[----:B------:R1:W-:Y:S04]  /*1530*/  STL [R1+0x4c], R4 ;  /* 0x00004c0401007387 */ /* 0x0003e80000100800 */
[----:B------:R1:W-:Y:S01]  /*1540*/  STL [R1+0x48], R6 ;  /* 0x0000480601007387 */ /* 0x0003e20000100800 */
[----:B------:R-:W-:Y:S05]  /*1550*/  BRA.DIV ~URZ, `(.L_x_489) ;  /* 0x000121b27f007947 */ /* 0x000fea000b800000 */
[----:B------:R2:W3:Y:S02]  /*1560*/  SHFL.IDX PT, R5, R2, RZ, 0x181f ;  /* 0x00181fff02057589 */ /* 0x0004e400000e0000 */
.L_x_547:
[----:B------:R-:W-:Y:S05]  /*1570*/  BRA.DIV ~URZ, `(.L_x_490) ;  /* 0x000122027f007947 */ /* 0x000fea000b800000 */
[----:B-1----:R1:W4:Y:S02]  /*1580*/  SHFL.IDX PT, R4, R3, RZ, 0x181f ;  /* 0x00181fff03047589 */ /* 0x00232400000e0000 */
.L_x_548:
[----:B------:R-:W-:Y:S01]  /*1590*/  MOV R11, c[0x0][0x168] ;  /* 0x00005a00000b7a02 */ /* 0x000fe20000000f00 */
[----:B------:R-:W-:Y:S04]  /*15a0*/  BSSY B0, `(.L_x_491) ;  /* 0x000000b000007945 */ /* 0x000fe80003800000 */
[----:B------:R-:W-:-:S05]  /*15b0*/  IMAD R11, R11, c[0x0][0x2c4], RZ ;  /* 0x0000b1000b0b7a24 */ /* 0x000fca00078e02ff */
[----:B------:R-:W-:-:S13]  /*15c0*/  ISETP.GE.AND P0, PT, R0, R11, PT ;  /* 0x0000000b0000720c */ /* 0x000fda0003f06270 */
[----:B------:R-:W-:Y:S05]  /*15d0*/  @P0 BRA `(.L_x_492) ;  /* 0x0000007000000947 */ /* 0x000fea0003800000 */
[----:B------:R-:W5:Y:S02]  /*15e0*/  LDL.64 R6, [R1+0x28] ;  /* 0x0000280001067983 */ /* 0x000f640000100a00 */
[----:B----45:R-:W-:-:S04]  /*15f0*/  LEA R4, P0, R6, R4, 0x1 ;  /* 0x0000000406047211 */ /* 0x030fc800078008ff */
[----:B---3--:R-:W-:-:S05]  /*1600*/  LEA.HI.X R5, R6, R5, R7, 0x1, P0 ;  /* 0x0000000506057211 */ /* 0x008fca00000f0c07 */
[----:B------:R-:W-:Y:S01]  /*1610*/  @!PT LDS RZ, [RZ] ;  /* 0x00000000fffff984 */ /* 0x000fe20000000800 */
[----:B------:R-:W-:Y:S01]  /*1620*/  @!PT LDS RZ, [RZ] ;  /* 0x00000000fffff984 */ /* 0x000fe20000000800 */
[----:B------:R-:W-:Y:S01]  /*1630*/  @!PT LDS RZ, [RZ] ;  /* 0x00000000fffff984 */ /* 0x000fe20000000800 */
[----:B------:R3:W-:Y:S04]  /*1640*/  LDGSTS.E.BYPASS.LTC128B.128 [R246+0x7100], [R4.64], !P2 ;  /* 0x0710000004f67fae */ /* 0x0007e8000d101d48 */
.L_x_492:
[----:B------:R-:W-:Y:S05]  /*1650*/  BSYNC B0 ;  /* 0x0000000000007941 */ /* 0x000fea0003800000 */
.L_x_491:
[----:B------:R-:W-:Y:S05]  /*1660*/  BRA.DIV ~URZ, `(.L_x_493) ;  /* 0x000121827f007947 */ /* 0x000fea000b800000 */
[----:B------:R1:W2:Y:S04]  /*1670*/  SHFL.IDX PT, R6, R2, 0x1, 0x181f ;  /* 0x00381f0002067f89 */ /* 0x0002a800000e0000 */
[----:B---34-:R1:W3:Y:S02]  /*1680*/  SHFL.IDX PT, R4, R3, 0x1, 0x181f ;  /* 0x00381f0003047f89 */ /* 0x0182e400000e0000 */
.L_x_549:
[----:B------:R-:W-:Y:S01]  /*1690*/  IADD3 R5, R0, 0x10, RZ ;  /* 0x0000001000057810 */ /* 0x000fe20007ffe0ff */
[----:B------:R-:W-:Y:S03]  /*16a0*/  BSSY B0, `(.L_x_494) ;  /* 0x000000a000007945 */ /* 0x000fe60003800000 */
[----:B------:R-:W-:-:S13]  /*16b0*/  ISETP.GE.AND P0, PT, R5, R11, PT ;  /* 0x0000000b0500720c */ /* 0x000fda0003f06270 */
[----:B------:R-:W-:Y:S05]  /*16c0*/  @P0 BRA `(.L_x_495) ;  /* 0x0000007000000947 */ /* 0x000fea0003800000 */
[----:B------:R-:W4:Y:S02]  /*16d0*/  LDL.64 R8, [R1+0x28] ;  /* 0x0000280001087983 */ /* 0x000f240000100a00 */
[----:B---34-:R-:W-:-:S04]  /*16e0*/  LEA R4, P0, R8, R4, 0x1 ;  /* 0x0000000408047211 */ /* 0x018fc800078008ff */
[----:B--2---:R-:W-:-:S05]  /*16f0*/  LEA.HI.X R5, R8, R6, R9, 0x1, P0 ;  /* 0x0000000608057211 */ /* 0x004fca00000f0c09 */
[----:B------:R-:W-:Y:S01]  /*1700*/  @!PT LDS RZ, [RZ] ;  /* 0x00000000fffff984 */ /* 0x000fe20000000800 */
[----:B------:R-:W-:Y:S01]  /*1710*/  @!PT LDS RZ, [RZ] ;  /* 0x00000000fffff984 */ /* 0x000fe20000000800 */
[----:B------:R-:W-:Y:S01]  /*1720*/  @!PT LDS RZ, [RZ] ;  /* 0x00000000fffff984 */ /* 0x000fe20000000800 */
[----:B------:R2:W-:Y:S04]  /*1730*/  LDGSTS.E.BYPASS.LTC128B.128 [R246+0x7900], [R4.64], !P2 ;  /* 0x0790000004f67fae */ /* 0x0005e8000d101d48 */
.L_x_495:
[----:B------:R-:W-:Y:S05]  /*1740*/  BSYNC B0 ;  /* 0x0000000000007941 */ /* 0x000fea0003800000 */
.L_x_494:
[----:B------:R-:W-:Y:S05]  /*1750*/  BRA.DIV ~URZ, `(.L_x_496) ;  /* 0x000121627f007947 */ /* 0x000fea000b800000 */
[----:B--2---:R2:W4:Y:S02]  /*1760*/  SHFL.IDX PT, R6, R2, 0x2, 0x181f ;  /* 0x00581f0002067f89 */ /* 0x00452400000e0000 */
.L_x_550:
[----:B------:R-:W-:Y:S05]  /*1770*/  BRA.DIV ~URZ, `(.L_x_497) ;  /* 0x000121b27f007947 */ /* 0x000fea000b800000 */
[----:B---3--:R3:W1:Y:S02]  /*1780*/  SHFL.IDX PT, R4, R3, 0x2, 0x181f ;  /* 0x00581f0003047f89 */ /* 0x00866400000e0000 */
.L_x_551:
[----:B------:R-:W-:Y:S01]  /*1790*/  IADD3 R5, R0, 0x20, RZ ;  /* 0x0000002000057810 */ /* 0x000fe20007ffe0ff */
[----:B------:R-:W-:Y:S03]  /*17a0*/  BSSY B0, `(.L_x_498) ;  /* 0x000000a000007945 */ /* 0x000fe60003800000 */
[----:B------:R-:W-:-:S13]  /*17b0*/  ISETP.GE.AND P0, PT, R5, R11, PT ;  /* 0x0000000b0500720c */ /* 0x000fda0003f06270 */
[----:B------:R-:W-:Y:S05]  /*17c0*/  @P0 BRA `(.L_x_499) ;  /* 0x0000007000000947 */ /* 0x000fea0003800000 */
[----:B------:R-:W5:Y:S02]  /*17d0*/  LDL.64 R8, [R1+0x28] ;  /* 0x0000280001087983 */ /* 0x000f640000100a00 */
[----:B-1---5:R-:W-:-:S04]  /*17e0*/  LEA R4, P0, R8, R4, 0x1 ;  /* 0x0000000408047211 */ /* 0x022fc800078008ff */
[----:B----4-:R-:W-:-:S05]  /*17f0*/  LEA.HI.X R5, R8, R6, R9, 0x1, P0 ;  /* 0x0000000608057211 */ /* 0x010fca00000f0c09 */
[----:B------:R-:W-:Y:S01]  /*1800*/  @!PT LDS RZ, [RZ] ;  /* 0x00000000fffff984 */ /* 0x000fe20000000800 */
[----:B------:R-:W-:Y:S01]  /*1810*/  @!PT LDS RZ, [RZ] ;  /* 0x00000000fffff984 */ /* 0x000fe20000000800 */
[----:B------:R-:W-:Y:S01]  /*1820*/  @!PT LDS RZ, [RZ] ;  /* 0x00000000fffff984 */ /* 0x000fe20000000800 */
[----:B------:R1:W-:Y:S04]  /*1830*/  LDGSTS.E.BYPASS.LTC128B.128 [R246+0x8100], [R4.64], !P2 ;  /* 0x0810000004f67fae */ /* 0x0003e8000d101d48 */
.L_x_499:
[----:B------:R-:W-:Y:S05]  /*1840*/  BSYNC B0 ;  /* 0x0000000000007941 */ /* 0x000fea0003800000 */
.L_x_498:
[----:B------:R-:W-:Y:S05]  /*1850*/  BRA.DIV ~URZ, `(.L_x_500) ;  /* 0x000121427f007947 */ /* 0x000fea000b800000 */
[----:B----4-:R4:W2:Y:S04]  /*1860*/  SHFL.IDX PT, R6, R2, 0x3, 0x181f ;  /* 0x00781f0002067f89 */ /* 0x0108a800000e0000 */
[----:B-1----:R4:W1:Y:S02]  /*1870*/  SHFL.IDX PT, R4, R3, 0x3, 0x181f ;  /* 0x00781f0003047f89 */ /* 0x00286400000e0000 */
.L_x_552:
[----:B------:R-:W-:Y:S01]  /*1880*/  IADD3 R5, R0, 0x30, RZ ;  /* 0x0000003000057810 */ /* 0x000fe20007ffe0ff */
[----:B------:R-:W-:Y:S03]  /*1890*/  BSSY B0, `(.L_x_501) ;  /* 0x000000a000007945 */ /* 0x000fe60003800000 */
[----:B------:R-:W-:-:S13]  /*18a0*/  ISETP.GE.AND P0, PT, R5, R11, PT ;  /* 0x0000000b0500720c */ /* 0x000fda0003f06270 */
[----:B------:R-:W-:Y:S05]  /*18b0*/  @P0 BRA `(.L_x_502) ;  /* 0x0000007000000947 */ /* 0x000fea0003800000 */
[----:B------:R-:W5:Y:S02]  /*18c0*/  LDL.64 R8, [R1+0x28] ;  /* 0x0000280001087983 */ /* 0x000f640000100a00 */
[----:B-1---5:R-:W-:-:S04]  /*18d0*/  LEA R4, P0, R8, R4, 0x1 ;  /* 0x0000000408047211 */ /* 0x022fc800078008ff */
[----:B--2---:R-:W-:-:S05]  /*18e0*/  LEA.HI.X R5, R8, R6, R9, 0x1, P0 ;  /* 0x0000000608057211 */ /* 0x004fca00000f0c09 */
[----:B------:R-:W-:Y:S01]  /*18f0*/  @!PT LDS RZ, [RZ] ;  /* 0x00000000fffff984 */ /* 0x000fe20000000800 */
[----:B------:R-:W-:Y:S01]  /*1900*/  @!PT LDS RZ, [RZ] ;  /* 0x00000000fffff984 */ /* 0x000fe20000000800 */
[----:B------:R-:W-:Y:S01]  /*1910*/  @!PT LDS RZ, [RZ] ;  /* 0x00000000fffff984 */ /* 0x000fe20000000800 */
[----:B------:R1:W-:Y:S04]  /*1920*/  LDGSTS.E.BYPASS.LTC128B.128 [R246+0x8900], [R4.64], !P2 ;  /* 0x0890000004f67fae */ /* 0x0003e8000d101d48 */
.L_x_502:
[----:B------:R-:W-:Y:S05]  /*1930*/  BSYNC B0 ;  /* 0x0000000000007941 */ /* 0x000fea0003800000 */
.L_x_501:
[----:B------:R-:W-:Y:S05]  /*1940*/  BRA.DIV ~URZ, `(.L_x_503) ;  /* 0x000121227f007947 */ /* 0x000fea000b800000 */
[----:B--2---:R2:W3:Y:S02]  /*1950*/  SHFL.IDX PT, R6, R2, 0x4, 0x181f ;  /* 0x00981f0002067f89 */ /* 0x0044e400000e0000 */
.L_x_553:
[----:B------:R-:W-:Y:S05]  /*1960*/  BRA.DIV ~URZ, `(.L_x_504) ;  /* 0x000121727f007947 */ /* 0x000fea000b800000 */
[----:B-1----:R1:W2:Y:S02]  /*1970*/  SHFL.IDX PT, R4, R3, 0x4, 0x181f ;  /* 0x00981f0003047f89 */ /* 0x0022a400000e0000 */
.L_x_554:
[----:B------:R-:W-:Y:S01]  /*1980*/  IADD3 R5, R0, 0x40, RZ ;  /* 0x0000004000057810 */ /* 0x000fe20007ffe0ff */
[----:B------:R-:W-:Y:S03]  /*1990*/  BSSY B0, `(.L_x_505) ;  /* 0x000000a000007945 */ /* 0x000fe60003800000 */
[----:B------:R-:W-:-:S13]  /*19a0*/  ISETP.GE.AND P0, PT, R5, R11, PT ;  /* 0x0000000b0500720c */ /* 0x000fda0003f06270 */
[----:B------:R-:W-:Y:S05]  /*19b0*/  @P0 BRA `(.L_x_506) ;  /* 0x0000007000000947 */ /* 0x000fea0003800000 */
[----:B------:R-:W5:Y:S02]  /*19c0*/  LDL.64 R8, [R1+0x28] ;  /* 0x0000280001087983 */ /* 0x000f640000100a00 */
[----:B--2--5:R-:W-:-:S04]  /*19d0*/  LEA R4, P0, R8, R4, 0x1 ;  /* 0x0000000408047211 */ /* 0x024fc800078008ff */
[----:B---3--:R-:W-:-:S05]  /*19e0*/  LEA.HI.X R5, R8, R6, R9, 0x1, P0 ;  /* 0x0000000608057211 */ /* 0x008fca00000f0c09 */
[----:B------:R-:W-:Y:S01]  /*19f0*/  @!PT LDS RZ, [RZ] ;  /* 0x00000000fffff984 */ /* 0x000fe20000000800 */
[----:B------:R-:W-:Y:S01]  /*1a00*/  @!PT LDS RZ, [RZ] ;  /* 0x00000000fffff984 */ /* 0x000fe20000000800 */
[----:B------:R-:W-:Y:S01]  /*1a10*/  @!PT LDS RZ, [RZ] ;  /* 0x00000000fffff984 */ /* 0x000fe20000000800 */
[----:B------:R2:W-:Y:S04]  /*1a20*/  LDGSTS.E.BYPASS.LTC128B.128 [R246+0x9100], [R4.64], !P2 ;  /* 0x0910000004f67fae */ /* 0x0005e8000d101d48 */
.L_x_506:
[----:B------:R-:W-:Y:S05]  /*1a30*/  BSYNC B0 ;  /* 0x0000000000007941 */ /* 0x000fea0003800000 */
.L_x_505:
[----:B------:R-:W-:Y:S05]  /*1a40*/  BRA.DIV ~URZ, `(.L_x_507) ;  /* 0x000121027f007947 */ /* 0x000fea000b800000 */
[----:B---3--:R3:W1:Y:S04]  /*1a50*/  SHFL.IDX PT, R6, R2, 0x5, 0x181f ;  /* 0x00b81f0002067f89 */ /* 0x00866800000e0000 */
[----:B--2---:R3:W2:Y:S02]  /*1a60*/  SHFL.IDX PT, R4, R3, 0x5, 0x181f ;  /* 0x00b81f0003047f89 */ /* 0x0046a400000e0000 */
.L_x_555:
[----:B------:R-:W-:Y:S01]  /*1a70*/  IADD3 R5, R0, 0x50, RZ ;  /* 0x0000005000057810 */ /* 0x000fe20007ffe0ff */
[----:B------:R-:W-:Y:S03]  /*1a80*/  BSSY B0, `(.L_x_508) ;  /* 0x000000a000007945 */ /* 0x000fe60003800000 */
[----:B------:R-:W-:-:S13]  /*1a90*/  ISETP.GE.AND P0, PT, R5, R11, PT ;  /* 0x0000000b0500720c */ /* 0x000fda0003f06270 */
[----:B------:R-:W-:Y:S05]  /*1aa0*/  @P0 BRA `(.L_x_509) ;  /* 0x0000007000000947 */ /* 0x000fea0003800000 */
[----:B------:R-:W5:Y:S02]  /*1ab0*/  LDL.64 R8, [R1+0x28] ;  /* 0x0000280001087983 */ /* 0x000f640000100a00 */
[----:B--2--5:R-:W-:-:S04]  /*1ac0*/  LEA R4, P0, R8, R4, 0x1 ;  /* 0x0000000408047211 */ /* 0x024fc800078008ff */
[----:B-1----:R-:W-:-:S05]  /*1ad0*/  LEA.HI.X R5, R8, R6, R9, 0x1, P0 ;  /* 0x0000000608057211 */ /* 0x002fca00000f0c09 */
[----:B------:R-:W-:Y:S01]  /*1ae0*/  @!PT LDS RZ, [RZ] ;  /* 0x00000000fffff984 */ /* 0x000fe20000000800 */
[----:B------:R-:W-:Y:S01]  /*1af0*/  @!PT LDS RZ, [RZ] ;  /* 0x00000000fffff984 */ /* 0x000fe20000000800 */
[----:B------:R-:W-:Y:S01]  /*1b00*/  @!PT LDS RZ, [RZ] ;  /* 0x00000000fffff984 */ /* 0x000fe20000000800 */
[----:B------:R1:W-:Y:S04]  /*1b10*/  LDGSTS.E.BYPASS.LTC128B.128 [R246+0x9900], [R4.64], !P2 ;  /* 0x0990000004f67fae */ /* 0x0003e8000d101d48 */
.L_x_509:
[----:B------:R-:W-:Y:S05]  /*1b20*/  BSYNC B0 ;  /* 0x0000000000007941 */ /* 0x000fea0003800000 */
.L_x_508:
[----:B------:R-:W-:Y:S05]  /*1b30*/  BRA.DIV ~URZ, `(.L_x_510) ;  /* 0x000120e27f007947 */ /* 0x000fea000b800000 */
[----:B-1----:R1:W3:Y:S02]  /*1b40*/  SHFL.IDX PT, R6, R2, 0x6, 0x181f ;  /* 0x00d81f0002067f89 */ /* 0x0022e400000e0000 */
.L_x_556:
[----:B------:R-:W-:Y:S05]  /*1b50*/  BRA.DIV ~URZ, `(.L_x_511) ;  /* 0x000121327f007947 */ /* 0x000fea000b800000 */
[----:B--2---:R2:W1:Y:S02]  /*1b60*/  SHFL.IDX PT, R4, R3, 0x6, 0x181f ;  /* 0x00d81f0003047f89 */ /* 0x00446400000e0000 */
.L_x_557:
[----:B------:R-:W-:Y:S01]  /*1b70*/  IADD3 R5, R0, 0x60, RZ ;  /* 0x0000006000057810 */ /* 0x000fe20007ffe0ff */
[----:B------:R-:W-:Y:S03]  /*1b80*/  BSSY B0, `(.L_x_512) ;  /* 0x000000a000007945 */ /* 0x000fe60003800000 */
[----:B------:R-:W-:-:S13]  /*1b90*/  ISETP.GE.AND P0, PT, R5, R11, PT ;  /* 0x0000000b0500720c */ /* 0x000fda0003f06270 */
[----:B------:R-:W-:Y:S05]  /*1ba0*/  @P0 BRA `(.L_x_513) ;  /* 0x0000007000000947 */ /* 0x000fea0003800000 */
[----:B------:R-:W5:Y:S02]  /*1bb0*/  LDL.64 R8, [R1+0x28] ;  /* 0x0000280001087983 */ /* 0x000f640000100a00 */
[----:B-1---5:R-:W-:-:S04]  /*1bc0*/  LEA R4, P0, R8, R4, 0x1 ;  /* 0x0000000408047211 */ /* 0x022fc800078008ff */
[----:B---3--:R-:W-:-:S05]  /*1bd0*/  LEA.HI.X R5, R8, R6, R9, 0x1, P0 ;  /* 0x0000000608057211 */ /* 0x008fca00000f0c09 */
[----:B------:R-:W-:Y:S01]  /*1be0*/  @!PT LDS RZ, [RZ] ;  /* 0x00000000fffff984 */ /* 0x000fe20000000800 */
[----:B------:R-:W-:Y:S01]  /*1bf0*/  @!PT LDS RZ, [RZ] ;  /* 0x00000000fffff984 */ /* 0x000fe20000000800 */
[----:B------:R-:W-:Y:S01]  /*1c00*/  @!PT LDS RZ, [RZ] ;  /* 0x00000000fffff984 */ /* 0x000fe20000000800 */
[----:B------:R1:W-:Y:S04]  /*1c10*/  LDGSTS.E.BYPASS.LTC128B.128 [R246+0xa100], [R4.64], !P2 ;  /* 0x0a10000004f67fae */ /* 0x0003e8000d101d48 */
.L_x_513:
[----:B------:R-:W-:Y:S05]  /*1c20*/  BSYNC B0 ;  /* 0x0000000000007941 */ /* 0x000fea0003800000 */
.L_x_512:
[----:B------:R-:W-:Y:S05]  /*1c30*/  BRA.DIV ~URZ, `(.L_x_514) ;  /* 0x000120c27f007947 */ /* 0x000fea000b800000 */
[----:B-1----:R1:W2:Y:S04]  /*1c40*/  SHFL.IDX PT, R4, R2, 0x7, 0x181f ;  /* 0x00f81f0002047f89 */ /* 0x0022a800000e0000 */
[----:B--234-:R-:W2:Y:S02]  /*1c50*/  SHFL.IDX PT, R3, R3, 0x7, 0x181f ;  /* 0x00f81f0003037f89 */ /* 0x01cea400000e0000 */
.L_x_558:
[----:B------:R-:W3:Y:S04]  /*1c60*/  LDL.64 R136, [R1+0x28] ;  /* 0x0000280001887983 */ /* 0x000ee80000100a00 */
[----:B------:R-:W4:Y:S01]  /*1c70*/  LDL R225, [R1+0x4] ;  /* 0x0000040001e17983 */ /* 0x000f220000100800 */
[----:B------:R-:W-:-:S04]  /*1c80*/  IADD3 R0, R0, 0x70, RZ ;  /* 0x0000007000007810 */ /* 0x000fc80007ffe0ff */
[----:B------:R-:W-:-:S13]  /*1c90*/  ISETP.GE.AND P1, PT, R0, R11, PT ;  /* 0x0000000b0000720c */ /* 0x000fda0003f26270 */
[C---:B-123--:R-:W-:Y:S02]  /*1ca0*/  @!P1 LEA R2, P0, R136.reuse, R3, 0x1 ;  /* 0x0000000388029211 */ /* 0x04efe400078008ff */
[C---:B------:R-:W-:Y:S02]  /*1cb0*/  ISETP.GE.AND P6, PT, R136.reuse, c[0x0][0x1d4], PT ;  /* 0x0000750088007a0c */ /* 0x040fe40003fc6270 */
[----:B------:R-:W-:Y:S02]  /*1cc0*/  @!P1 LEA.HI.X R3, R136, R4, R137, 0x1, P0 ;  /* 0x0000000488039211 */ /* 0x000fe400000f0c89 */
[----:B----4-:R-:W-:-:S03]  /*1cd0*/  IADD3 R20, R225, -0x1, RZ ;  /* 0xffffffffe1147810 */ /* 0x010fc60007ffe0ff */
[----:B------:R-:W-:Y:S01]  /*1ce0*/  @!PT LDS RZ, [RZ] ;  /* 0x00000000fffff984 */ /* 0x000fe20000000800 */
[----:B------:R-:W-:Y:S01]  /*1cf0*/  @!PT LDS RZ, [RZ] ;  /* 0x00000000fffff984 */ /* 0x000fe20000000800 */
[----:B------:R-:W-:Y:S01]  /*1d00*/  @!PT LDS RZ, [RZ] ;  /* 0x00000000fffff984 */ /* 0x000fe20000000800 */
[----:B------:R1:W-:Y:S04]  /*1d10*/  @!P1 LDGSTS.E.BYPASS.LTC128B.128 [R246+0xa900], [R2.64], !P2 ;  /* 0x0a90000002f69fae */ /* 0x0003e8000d101d48 */
[----:B------:R-:W0:Y:S01]  /*1d20*/  LDGDEPBAR ;  /* 0x00000000000079af */ /* 0x000e220000000000 */
[----:B------:R-:W-:Y:S02]  /*1d30*/  WARPSYNC 0xffffffff ;  /* 0xffffffff00007948 */ /* 0x000fe40003800000 */
[----:B------:R-:W2:Y:S04]  /*1d40*/  LDL R5, [R1+0x48] ;  /* 0x0000480001057983 */ /* 0x000ea80000100800 */
[----:B------:R-:W3:Y:S04]  /*1d50*/  LDL.64 R6, [R1+0x38] ;  /* 0x0000380001067983 */ /* 0x000ee80000100a00 */
[----:B------:R-:W4:Y:S04]  /*1d60*/  LDL R23, [R1+0x4c] ;  /* 0x00004c0001177983 */ /* 0x000f280000100800 */
[----:B------:R-:W5:Y:S04]  /*1d70*/  LDL.64 R138, [R1+0x40] ;  /* 0x00004000018a7983 */ /* 0x000f680000100a00 */
[----:B------:R-:W1:Y:S01]  /*1d80*/  S2R R9, SR_TID.X ;  /* 0x0000000000097919 */ /* 0x000e620000002100 */
[----:B------:R-:W-:Y:S01]  /*1d90*/  IMAD.MOV.U32 R204, RZ, RZ, -0x70 ;  /* 0xffffff90ffcc7424 */ /* 0x000fe200078e00ff */
[----:B------:R-:W-:Y:S01]  /*1da0*/  SHF.R.S32.HI R21, RZ, 0x1f, R20 ;  /* 0x0000001fff157819 */ /* 0x000fe20000011414 */
[----:B-1----:R-:W-:Y:S01]  /*1db0*/  IMAD.WIDE.U32 R2, R20, c[0x0][0x1e0], RZ ;  /* 0x0000780014027a25 */ /* 0x002fe200078e00ff */
[----:B------:R-:W-:-:S03]  /*1dc0*/  ULDC.64 UR4, c[0x0][0x208] ;  /* 0x0000820000047ab9 */ /* 0x000fc60000000a00 */
[----:B------:R-:W-:Y:S02]  /*1dd0*/  IMAD R204, R225, R204, 0x70 ;  /* 0x00000070e1cc7424 */ /* 0x000fe400078e02cc */
[----:B------:R-:W-:Y:S01]  /*1de0*/  IMAD R0, R21, c[0x0][0x1e0], RZ ;  /* 0x0000780015007a24 */ /* 0x000fe200078e02ff */
[----:B------:R-:W-:-:S04]  /*1df0*/  SHF.R.S32.HI R8, RZ, 0x1f, R9 ;  /* 0x0000001fff087819 */ /* 0x000fc80000011409 */
[----:B------:R-:W-:-:S04]  /*1e00*/  LEA.HI R8, R8, R9, RZ, 0x3 ;  /* 0x0000000908087211 */ /* 0x000fc800078f18ff */
[----:B------:R-:W-:-:S04]  /*1e10*/  SHF.R.S32.HI R8, RZ, 0x3, R8 ;  /* 0x00000003ff087819 */ /* 0x000fc80000011408 */
[----:B------:R-:W-:Y:S01]  /*1e20*/  IADD3 R22, R204, c[0x0][0x1d0], -R8 ;  /* 0x00007400cc167a10 */ /* 0x000fe20007ffe808 */
[----:B------:R-:W-:-:S03]  /*1e30*/  IMAD R0, R20, c[0x0][0x1e4], R0 ;  /* 0x0000790014007a24 */ /* 0x000fc600078e0200 */
[C---:B------:R-:W-:Y:S02]  /*1e40*/  ISETP.GE.AND P3, PT, R22.reuse, 0x1, PT ;  /* 0x000000011600780c */ /* 0x040fe40003f66270 */
[----:B------:R-:W-:Y:S01]  /*1e50*/  ISETP.GE.AND P2, PT, R22, 0x11, PT ;  /* 0x000000111600780c */ /* 0x000fe20003f46270 */
[----:B------:R-:W-:Y:S02]  /*1e60*/  IMAD.IADD R0, R3, 0x1, R0 ;  /* 0x0000000103007824 */ /* 0x000fe400078e0200 */
[----:B------:R-:W-:Y:S02]  /*1e70*/  IMAD.MOV.U32 R205, RZ, RZ, c[0x0][0x1e0] ;  /* 0x00007800ffcd7624 */ /* 0x000fe400078e00ff */
[----:B------:R-:W-:Y:S01]  /*1e80*/  IMAD R0, R0, 0x70, RZ ;  /* 0x0000007000007824 */ /* 0x000fe200078e02ff */
[----:B------:R-:W-:Y:S01]  /*1e90*/  ISETP.GE.AND P0, PT, R22, 0x21, PT ;  /* 0x000000211600780c */ /* 0x000fe20003f06270 */
[----:B------:R-:W-:Y:S02]  /*1ea0*/  IMAD.MOV.U32 R224, RZ, RZ, c[0x0][0x1e4] ;  /* 0x00007900ffe07624 */ /* 0x000fe400078e00ff */
[----:B------:R-:W-:-:S04]  /*1eb0*/  IMAD.WIDE.U32 R10, R205, 0x20, RZ ;  /* 0x00000020cd0a7825 */ /* 0x000fc800078e00ff */
[----:B------:R-:W-:Y:S01]  /*1ec0*/  IMAD.SHL.U32 R8, R224, 0x20, RZ ;  /* 0x00000020e0087824 */ /* 0x000fe200078e00ff */
[----:B------:R-:W-:Y:S02]  /*1ed0*/  USHF.L.U32 UR7, UR4, 0x5, URZ ;  /* 0x0000000504077899 */ /* 0x000fe4000800063f */
[----:B------:R-:W-:Y:S02]  /*1ee0*/  UMOV UR6, 0x5 ;  /* 0x0000000500067882 */ /* 0x000fe40000000000 */
[----:B------:R-:W-:Y:S01]  /*1ef0*/  USHF.L.U64.HI UR5, UR4, UR6, UR5 ;  /* 0x0000000604057299 */ /* 0x000fe20008010205 */
[----:B------:R-:W-:Y:S01]  /*1f00*/  BAR.SYNC.DEFER_BLOCKING 0x0 ;  /* 0x0000000000007b1d */ /* 0x000fe20000010000 */
[----:B--2---:R-:W-:Y:S02]  /*1f10*/  IMAD.MOV.U32 R207, RZ, RZ, R5 ;  /* 0x000000ffffcf7224 */ /* 0x004fe400078e0005 */
[----:B---3--:R-:W-:-:S04]  /*1f20*/  IMAD.MOV.U32 R206, RZ, RZ, R6 ;  /* 0x000000ffffce7224 */ /* 0x008fc800078e0006 */
[----:B------:R-:W-:-:S04]  /*1f30*/  IMAD.WIDE.U32 R2, R2, 0x70, R206 ;  /* 0x0000007002027825 */ /* 0x000fc800078e00ce */
[----:B------:R-:W-:Y:S01]  /*1f40*/  IMAD.IADD R3, R3, 0x1, R0 ;  /* 0x0000000103037824 */ /* 0x000fe200078e0200 */
[C---:B------:R-:W-:Y:S02]  /*1f50*/  @P3 LEA R6, P5, R2.reuse, c[0x0][0x1c8], 0x1 ;  /* 0x0000720002063a11 */ /* 0x040fe400078a08ff */
[C---:B------:R-:W-:Y:S02]  /*1f60*/  @P2 LEA R0, P1, R205.reuse, R2, 0x4 ;  /* 0x00000002cd002211 */ /* 0x040fe400078220ff */
[----:B------:R-:W-:Y:S02]  /*1f70*/  @P3 LEA.HI.X R7, R2, c[0x0][0x1cc], R3, 0x1, P5 ;  /* 0x0000730002073a11 */ /* 0x000fe400028f0c03 */
[C---:B------:R-:W-:Y:S02]  /*1f80*/  @P2 LEA R4, P5, R0.reuse, c[0x0][0x1c8], 0x1 ;  /* 0x0000720000042a11 */ /* 0x040fe400078a08ff */
[----:B------:R-:W-:Y:S01]  /*1f90*/  @P2 LEA.HI.X R5, R205, R3, R224, 0x4, P1 ;  /* 0x00000003cd052211 */ /* 0x000fe200008f24e0 */
[----:B------:R-:W-:Y:S01]  /*1fa0*/  @!PT LDS RZ, [RZ] ;  /* 0x00000000fffff984 */ /* 0x000fe20000000800 */
[----:B------:R-:W-:Y:S01]  /*1fb0*/  @!PT LDS RZ, [RZ] ;  /* 0x00000000fffff984 */ /* 0x000fe20000000800 */
[----:B------:R-:W-:Y:S01]  /*1fc0*/  @!PT LDS RZ, [RZ] ;  /* 0x00000000fffff984 */ /* 0x000fe20000000800 */
[----:B------:R1:W-:Y:S03]  /*1fd0*/  @P3 LDGSTS.E.BYPASS.LTC128B.128 [R246+0x3900], [R6.64], !P6 ;  /* 0x0390000006f63fae */ /* 0x0003e6000f101d48 */
[----:B------:R-:W-:-:S02]  /*1fe0*/  @P2 LEA.HI.X R5, R0, c[0x0][0x1cc], R5, 0x1, P5 ;  /* 0x0000730000052a11 */ /* 0x000fc400028f0c05 */
[----:B------:R-:W-:Y:S02]  /*1ff0*/  ISETP.GE.AND P5, PT, R22, 0x31, PT ;  /* 0x000000311600780c */ /* 0x000fe40003fa6270 */
[----:B------:R-:W-:Y:S01]  /*2000*/  @P0 IADD3 R9, P1, R2, R10, RZ ;  /* 0x0000000a02090210 */ /* 0x000fe20007f3e0ff */
[----:B------:R2:W-:Y:S03]  /*2010*/  @P2 LDGSTS.E.BYPASS.LTC128B.128 [R246+0x4100], [R4.64], !P6 ;  /* 0x0410000004f62fae */ /* 0x0005e6000f101d48 */
[----:B------:R-:W-:Y:S02]  /*2020*/  @P0 IADD3.X R0, R3, R11, R8, P1, !PT ;  /* 0x0000000b03000210 */ /* 0x000fe40000ffe408 */
[----:B------:R-:W-:Y:S02]  /*2030*/  @P0 LEA R8, P1, R9, c[0x0][0x1c8], 0x1 ;  /* 0x0000720009080a11 */ /* 0x000fe400078208ff */
[----:B------:R-:W-:-:S02]  /*2040*/  ISETP.GE.AND P3, PT, R22, 0x41, PT ;  /* 0x000000411600780c */ /* 0x000fc40003f66270 */
[----:B------:R-:W-:Y:S01]  /*2050*/  @P0 LEA.HI.X R9, R9, c[0x0][0x1cc], R0, 0x1, P1 ;  /* 0x0000730009090a11 */ /* 0x000fe200008f0c00 */
[----:B------:R-:W-:Y:S01]  /*2060*/  @P5 IMAD R0, R224, 0x30, RZ ;  /* 0x00000030e0005824 */ /* 0x000fe200078e02ff */
[----:B------:R-:W-:-:S03]  /*2070*/  ISETP.GE.AND P2, PT, R22, 0x51, PT ;  /* 0x000000511600780c */ /* 0x000fc60003f46270 */
[----:B------:R3:W-:Y:S01]  /*2080*/  @P0 LDGSTS.E.BYPASS.LTC128B.128 [R246+0x4900], [R8.64], !P6 ;  /* 0x0490000008f60fae */ /* 0x0007e2000f101d48 */
[----:B------:R-:W-:Y:S01]  /*2090*/  ISETP.GE.AND P1, PT, R22, 0x61, PT ;  /* 0x000000611600780c */ /* 0x000fe20003f26270 */
[----:B--2---:R-:W-:-:S04]  /*20a0*/  @P5 IMAD.WIDE.U32 R4, R205, 0x30, R2 ;  /* 0x00000030cd045825 */ /* 0x004fc800078e0002 */
[----:B------:R-:W-:Y:S01]  /*20b0*/  @P5 IMAD.IADD R0, R5, 0x1, R0 ;  /* 0x0000000105005824 */ /* 0x000fe200078e0200 */
[----:B------:R-:W-:-:S03]  /*20c0*/  @P5 LEA R10, P0, R4, c[0x0][0x1c8], 0x1 ;  /* 0x00007200040a5a11 */ /* 0x000fc600078008ff */
[----:B------:R-:W-:Y:S01]  /*20d0*/  @P2 IMAD.MOV.U32 R5, RZ, RZ, R3 ;  /* 0x000000ffff052224 */ /* 0x000fe200078e0003 */
[----:B------:R-:W-:Y:S02]  /*20e0*/  @P5 LEA.HI.X R11, R4, c[0x0][0x1cc], R0, 0x1, P0 ;  /* 0x00007300040b5a11 */ /* 0x000fe400000f0c00 */
[C---:B------:R-:W-:Y:S01]  /*20f0*/  @P3 LEA R0, P0, R205.reuse, R2, 0x6 ;  /* 0x00000002cd003211 */ /* 0x040fe200078030ff */
[----:B------:R-:W-:Y:S02]  /*2100*/  @P2 IMAD.MOV.U32 R4, RZ, RZ, R2 ;  /* 0x000000ffff042224 */ /* 0x000fe400078e0002 */
[----:B-1----:R-:W-:Y:S01]  /*2110*/  @P2 IMAD R7, R224, 0x50, RZ ;  /* 0x00000050e0072824 */ /* 0x002fe200078e02ff */
[C---:B------:R-:W-:Y:S01]  /*2120*/  @P3 LEA.HI.X R6, R205.reuse, R3, R224, 0x6, P0 ;  /* 0x00000003cd063211 */ /* 0x040fe200000f34e0 */
[----:B------:R-:W-:Y:S01]  /*2130*/  @P2 IMAD.WIDE.U32 R4, R205, 0x50, R4 ;  /* 0x00000050cd042825 */ /* 0x000fe200078e0004 */
[C---:B---3--:R-:W-:Y:S01]  /*2140*/  @P3 LEA R8, P0, R0.reuse, c[0x0][0x1c8], 0x1 ;  /* 0x0000720000083a11 */ /* 0x048fe200078008ff */
[----:B------:R1:W-:Y:S03]  /*2150*/  @P5 LDGSTS.E.BYPASS.LTC128B.128 [R246+0x5100], [R10.64], !P6 ;  /* 0x051000000af65fae */ /* 0x0003e6000f101d48 */
[----:B------:R-:W-:Y:S01]  /*2160*/  @P3 LEA.HI.X R9, R0, c[0x0][0x1cc], R6, 0x1, P0 ;  /* 0x0000730000093a11 */ /* 0x000fe200000f0c06 */
[----:B------:R-:W-:Y:S01]  /*2170*/  @P2 IMAD.IADD R0, R5, 0x1, R7 ;  /* 0x0000000105002824 */ /* 0x000fe200078e0207 */
[----:B------:R-:W-:Y:S01]  /*2180*/  @P2 LEA R6, P0, R4, c[0x0][0x1c8], 0x1 ;  /* 0x0000720004062a11 */ /* 0x000fe200078008ff */
[----:B------:R-:W-:-:S02]  /*2190*/  @P1 IMAD R12, R224, 0x60, RZ ;  /* 0x00000060e00c1824 */ /* 0x000fc400078e02ff */
[----:B------:R-:W-:Y:S01]  /*21a0*/  @P1 IMAD.WIDE.U32 R2, R205, 0x60, R2 ;  /* 0x00000060cd021825 */ /* 0x000fe200078e0002 */
[----:B------:R-:W-:Y:S01]  /*21b0*/  @P2 LEA.HI.X R7, R4, c[0x0][0x1cc], R0, 0x1, P0 ;  /* 0x0000730004072a11 */ /* 0x000fe200000f0c00 */
[----:B------:R1:W-:Y:S02]  /*21c0*/  @P3 LDGSTS.E.BYPASS.LTC128B.128 [R246+0x5900], [R8.64], !P6 ;  /* 0x0590000008f63fae */ /* 0x0003e4000f101d48 */
[----:B------:R-:W-:Y:S01]  /*21d0*/  @P1 IMAD.IADD R0, R3, 0x1, R12 ;  /* 0x0000000103001824 */ /* 0x000fe200078e020c */
[C---:B------:R-:W-:Y:S01]  /*21e0*/  @P1 LEA R4, P0, R2.reuse, c[0x0][0x1c8], 0x1 ;  /* 0x0000720002041a11 */ /* 0x040fe200078008ff */
[----:B------:R2:W-:Y:S03]  /*21f0*/  @P2 LDGSTS.E.BYPASS.LTC128B.128 [R246+0x6100], [R6.64], !P6 ;  /* 0x0610000006f62fae */ /* 0x0005e6000f101d48 */
[----:B------:R-:W-:-:S05]  /*2200*/  @P1 LEA.HI.X R5, R2, c[0x0][0x1cc], R0, 0x1, P0 ;  /* 0x0000730002051a11 */ /* 0x000fca00000f0c00 */
[----:B------:R2:W-:Y:S04]  /*2210*/  @P1 LDGSTS.E.BYPASS.LTC128B.128 [R246+0x6900], [R4.64], !P6 ;  /* 0x0690000004f61fae */ /* 0x0005e8000f101d48 */
[----:B------:R-:W0:Y:S01]  /*2220*/  LDGDEPBAR ;  /* 0x00000000000079af */ /* 0x000e220000000000 */
[----:B------:R-:W-:-:S04]  /*2230*/  DEPBAR.LE SB0, 0x1 ;  /* 0x000080400000791a */ /* 0x000fc80000000000 */
[----:B------:R-:W-:-:S04]  /*2240*/  DEPBAR.LE SB0, 0x0 ;  /* 0x000080000000791a */ /* 0x000fc80000000000 */
[----:B------:R-:W-:Y:S06]  /*2250*/  BAR.SYNC.DEFER_BLOCKING 0x0 ;  /* 0x0000000000007b1d */ /* 0x000fec0000010000 */
[----:B-1----:R-:W-:Y:S04]  /*2260*/  LDSM.16.M88.4 R8, [R235+0x2000] ;  /* 0x00200000eb08783b */ /* 0x002fe80000000200 */
[----:B------:R-:W1:Y:S04]  /*2270*/  LDSM.16.M88.4 R24, [R228] ;  /* 0x00000000e418783b */ /* 0x000e680000000200 */
[----:B------:R-:W3:Y:S04]  /*2280*/  LDSM.16.M88.4 R16, [R228+0x800] ;  /* 0x00080000e410783b */ /* 0x000ee80000000200 */
[----:B------:R-:W1:Y:S04]  /*2290*/  LDSM.16.M88.4 R28, [R228+0x1000] ;  /* 0x00100000e41c783b */ /* 0x000e680000000200 */
[----:B------:R-:W1:Y:S04]  /*22a0*/  LDSM.16.M88.4 R32, [R228+0x1800] ;  /* 0x00180000e420783b */ /* 0x000e680000000200 */
[----:B------:R-:W1:Y:S04]  /*22b0*/  LDSM.16.M88.4 R36, [R228+0x2000] ;  /* 0x00200000e424783b */ /* 0x000e680000000200 */
[----:B------:R-:W3:Y:S04]  /*22c0*/  LDSM.16.M88.4 R40, [R228+0x2800] ;  /* 0x00280000e428783b */ /* 0x000ee80000000200 */
[----:B------:R-:W3:Y:S04]  /*22d0*/  LDSM.16.M88.4 R96, [R228+0x3000] ;  /* 0x00300000e460783b */ /* 0x000ee80000000200 */
[----:B--2---:R-:W-:Y:S04]  /*22e0*/  LDSM.16.M88.4 R4, [R238+0x2000] ;  /* 0x00200000ee04783b */ /* 0x004fe80000000200 */
[----:B------:R-:W2:Y:S04]  /*22f0*/  LDSM.16.M88.4 R100, [R239] ;  /* 0x00000000ef64783b */ /* 0x000ea80000000200 */
[----:B------:R-:W2:Y:S04]  /*2300*/  LDSM.16.M88.4 R104, [R245] ;  /* 0x00000000f568783b */ /* 0x000ea80000000200 */
[----:B------:R-:W2:Y:S04]  /*2310*/  LDSM.16.M88.4 R108, [R244] ;  /* 0x00000000f46c783b */ /* 0x000ea80000000200 */
[----:B------:R-:W2:Y:S04]  /*2320*/  LDSM.16.M88.4 R112, [R243] ;  /* 0x00000000f370783b */ /* 0x000ea80000000200 */
[----:B------:R-:W2:Y:S04]  /*2330*/  LDSM.16.M88.4 R116, [R242] ;  /* 0x00000000f274783b */ /* 0x000ea80000000200 */
[----:B------:R-:W2:Y:S04]  /*2340*/  LDSM.16.M88.4 R120, [R241] ;  /* 0x00000000f178783b */ /* 0x000ea80000000200 */
[----:B------:R-:W2:Y:S01]  /*2350*/  LDSM.16.M88.4 R124, [R240] ;  /* 0x00000000f07c783b */ /* 0x000ea20000000200 */
[C---:B-1----:R-:W-:Y:S03]  /*2360*/  HMMA.16816.F32.BF16 R92, R8.reuse, R24, RZ ;  /* 0x00000018085c723c */ /* 0x042fe600000418ff */
[----:B------:R-:W1:Y:S05]  /*2370*/  LDSM.16.M88.4 R12, [R235] ;  /* 0x00000000eb0c783b */ /* 0x000e6a0000000200 */
[C---:B---3--:R-:W-:Y:S08]  /*2380*/  HMMA.16816.F32.BF16 R84, R8.reuse, R16, RZ ;  /* 0x000000100854723c */ /* 0x048ff000000418ff */
        /* <DEDUP_REMOVED lines=11> */
[----:B------:R-:W-:Y:S01]  /*2440*/  HMMA.16816.F32.BF16 R8, R8, R98, RZ ;  /* 0x000000620808723c */ /* 0x000fe200000418ff */
[----:B------:R-:W-:-:S04]  /*2450*/  IMAD R0, R21, c[0x0][0x208], RZ ;  /* 0x0000820015007a24 */ /* 0x000fc800078e02ff */
[----:B------:R-:W-:-:S03]  /*2460*/  IMAD R0, R20, c[0x0][0x20c], R0 ;  /* 0x0000830014007a24 */ /* 0x000fc600078e0200 */
[----:B--2---:R-:W-:Y:S01]  /*2470*/  HMMA.16816.F32.BF16 R176, R4, R100, R92 ;  /* 0x0000006404b0723c */ /* 0x004fe2000004185c */
[----:B-----5:R-:W-:Y:S02]  /*2480*/  IMAD.MOV.U32 R2, RZ, RZ, R138 ;  /* 0x000000ffff027224 */ /* 0x020fe400078e008a */
[----:B----4-:R-:W-:-:S05]  /*2490*/  IMAD.MOV.U32 R3, RZ, RZ, R23 ;  /* 0x000000ffff037224 */ /* 0x010fca00078e0017 */
        /* <DEDUP_REMOVED lines=12> */
[----:B------:R-:W-:Y:S07]  /*2560*/  HMMA.16816.F32.BF16 R212, R4, R126, R8 ;  /* 0x0000007e04d4723c */ /* 0x000fee0000041808 */
[----:B------:R-:W-:-:S04]  /*2570*/  IMAD.WIDE.U32 R4, R20, c[0x0][0x208], RZ ;  /* 0x0000820014047a25 */ /* 0x000fc800078e00ff */
[----:B------:R-:W-:Y:S02]  /*2580*/  IMAD.IADD R0, R5, 0x1, R0 ;  /* 0x0000000105007824 */ /* 0x000fe400078e0200 */
[----:B------:R-:W-:Y:S01]  /*2590*/  IMAD.WIDE.U32 R2, R4, 0x70, R2 ;  /* 0x0000007004027825 */ /* 0x000fe200078e0002 */
[----:B-1----:R-:W-:Y:S01]  /*25a0*/  HMMA.16816.F32.BF16 R80, R12, R18, RZ ;  /* 0x000000120c50723c */ /* 0x002fe200000418ff */
[----:B------:R-:W1:Y:S02]  /*25b0*/  LDSM.16.M88.4 R4, [R238] ;  /* 0x00000000ee04783b */ /* 0x000e640000000200 */
[----:B------:R-:W-:Y:S01]  /*25c0*/  IMAD R0, R0, 0x70, RZ ;  /* 0x0000007000007824 */ /* 0x000fe200078e02ff */
[----:B------:R-:W-:-:S03]  /*25d0*/  LEA R20, P0, R2, c[0x0][0x1f8], 0x1 ;  /* 0x00007e0002147a11 */ /* 0x000fc600078008ff */
[----:B------:R-:W-:Y:S01]  /*25e0*/  IMAD.IADD R0, R3, 0x1, R0 ;  /* 0x0000000103007824 */ /* 0x000fe200078e0200 */
[----:B------:R-:W-:Y:S01]  /*25f0*/  IADD3 R18, P1, R20, UR7, RZ ;  /* 0x0000000714127c10 */ /* 0x000fe2000ff3e0ff */
[----:B------:R-:W-:Y:S03]  /*2600*/  HMMA.16816.F32.BF16 R84, R12, R16, RZ ;  /* 0x000000100c54723c */ /* 0x000fe600000418ff */
[----:B------:R-:W-:-:S04]  /*2610*/  LEA.HI.X R21, R2, c[0x0][0x1fc], R0, 0x1, P0 ;  /* 0x00007f0002157a11 */ /* 0x000fc800000f0c00 */
[----:B------:R-:W-:Y:S02]  /*2620*/  IADD3 R16, P0, R18, UR7, RZ ;  /* 0x0000000712107c10 */ /* 0x000fe4000ff1e0ff */
[----:B------:R-:W-:Y:S02]  /*2630*/  IADD3.X R19, R21, UR5, RZ, P1, !PT ;  /* 0x0000000515137c10 */ /* 0x000fe40008ffe4ff */
[----:B------:R-:W-:Y:S02]  /*2640*/  ISETP.GE.AND P1, PT, R136, c[0x0][0x1d4], PT ;  /* 0x0000750088007a0c */ /* 0x000fe40003f26270 */
[----:B------:R-:W-:Y:S02]  /*2650*/  IADD3 R10, P2, R16, UR7, RZ ;  /* 0x00000007100a7c10 */ /* 0x000fe4000ff5e0ff */
[----:B------:R-:W-:Y:S02]  /*2660*/  IADD3.X R17, R19, UR5, RZ, P0, !PT ;  /* 0x0000000513117c10 */ /* 0x000fe400087fe4ff */
[----:B------:R-:W-:-:S02]  /*2670*/  ISETP.LT.OR P3, PT, R22, 0x1, P1 ;  /* 0x000000011600780c */ /* 0x000fc40000f61670 */
[----:B------:R-:W-:Y:S02]  /*2680*/  IADD3.X R11, R17, UR5, RZ, P2, !PT ;  /* 0x00000005110b7c10 */ /* 0x000fe400097fe4ff */
[----:B------:R-:W-:Y:S02]  /*2690*/  IADD3 R8, P0, R10, UR7, RZ ;  /* 0x000000070a087c10 */ /* 0x000fe4000ff1e0ff */
[C---:B------:R-:W-:Y:S02]  /*26a0*/  ISETP.LT.OR P2, PT, R22.reuse, 0x11, P1 ;  /* 0x000000111600780c */ /* 0x040fe40000f41670 */
[----:B------:R-:W-:Y:S02]  /*26b0*/  IADD3.X R9, R11, UR5, RZ, P0, !PT ;  /* 0x000000050b097c10 */ /* 0x000fe400087fe4ff */
[----:B------:R-:W-:Y:S02]  /*26c0*/  ISETP.LT.OR P0, PT, R22, 0x21, P1 ;  /* 0x000000211600780c */ /* 0x000fe40000f01670 */
[----:B------:R-:W-:Y:S01]  /*26d0*/  IADD3 R2, P5, R8, UR7, RZ ;  /* 0x0000000708027c10 */ /* 0x000fe2000ffbe0ff */
[----:B------:R-:W-:Y:S01]  /*26e0*/  @!PT LDS RZ, [RZ] ;  /* 0x00000000fffff984 */ /* 0x000fe20000000800 */
[----:B------:R-:W-:Y:S01]  /*26f0*/  @!PT LDS RZ, [RZ] ;  /* 0x00000000fffff984 */ /* 0x000fe20000000800 */
[----:B------:R-:W-:Y:S01]  /*2700*/  @!PT LDS RZ, [RZ] ;  /* 0x00000000fffff984 */ /* 0x000fe20000000800 */
[----:B------:R2:W-:Y:S01]  /*2710*/  LDGSTS.E.BYPASS.LTC128B.128 [R246+0x100], [R20.64], !P3 ;  /* 0x0010000014f67fae */ /* 0x0005e2000d901d48 */
[----:B------:R-:W-:-:S02]  /*2720*/  ISETP.LT.OR P3, PT, R22, 0x41, P1 ;  /* 0x000000411600780c */ /* 0x000fc40000f61670 */
[----:B------:R-:W-:Y:S02]  /*2730*/  IADD3.X R3, R9, UR5, RZ, P5, !PT ;  /* 0x0000000509037c10 */ /* 0x000fe4000affe4ff */
[C---:B------:R-:W-:Y:S01]  /*2740*/  ISETP.LT.OR P5, PT, R22.reuse, 0x31, P1 ;  /* 0x000000311600780c */ /* 0x040fe20000fa1670 */
[----:B------:R3:W-:Y:S01]  /*2750*/  LDGSTS.E.BYPASS.LTC128B.128 [R246+0x900], [R18.64], !P2 ;  /* 0x0090000012f67fae */ /* 0x0007e2000d101d48 */
[C---:B------:R-:W-:Y:S02]  /*2760*/  ISETP.LT.OR P2, PT, R22.reuse, 0x51, P1 ;  /* 0x000000511600780c */ /* 0x040fe40000f41670 */
[----:B------:R-:W-:Y:S01]  /*2770*/  ISETP.LT.OR P1, PT, R22, 0x61, P1 ;  /* 0x000000611600780c */ /* 0x000fe20000f21670 */
[----:B------:R4:W-:Y:S01]  /*2780*/  LDGSTS.E.BYPASS.LTC128B.128 [R246+0x1100], [R16.64], !P0 ;  /* 0x0110000010f67fae */ /* 0x0009e2000c101d48 */
[C---:B------:R-:W-:Y:S07]  /*2790*/  HMMA.16816.F32.BF16 R76, R12.reuse, R28, RZ ;  /* 0x0000001c0c4c723c */ /* 0x040fee00000418ff */
[----:B------:R5:W-:Y:S01]  /*27a0*/  LDGSTS.E.BYPASS.LTC128B.128 [R246+0x1900], [R10.64], !P5 ;  /* 0x019000000af67fae */ /* 0x000be2000e901d48 */
[C---:B------:R-:W-:Y:S03]  /*27b0*/  HMMA.16816.F32.BF16 R88, R12.reuse, R30, RZ ;  /* 0x0000001e0c58723c */ /* 0x040fe600000418ff */
[----:B------:R5:W-:Y:S04]  /*27c0*/  LDGSTS.E.BYPASS.LTC128B.128 [R246+0x2100], [R8.64], !P3 ;  /* 0x0210000008f67fae */ /* 0x000be8000d901d48 */
[----:B------:R1:W-:Y:S01]  /*27d0*/  LDGSTS.E.BYPASS.LTC128B.128 [R246+0x2900], [R2.64], !P2 ;  /* 0x0290000002f67fae */ /* 0x0003e2000d101d48 */
[----:B------:R-:W-:Y:S01]  /*27e0*/  HMMA.16816.F32.BF16 R128, R12, R24, RZ ;  /* 0x000000180c80723c */ /* 0x000fe200000418ff */
[----:B----4-:R-:W-:-:S04]  /*27f0*/  IADD3 R16, P0, R2, UR7, RZ ;  /* 0x0000000702107c10 */ /* 0x010fc8000ff1e0ff */
[----:B------:R-:W-:-:S03]  /*2800*/  IADD3.X R17, R3, UR5, RZ, P0, !PT ;  /* 0x0000000503117c10 */ /* 0x000fc600087fe4ff */
[C---:B------:R-:W-:Y:S02]  /*2810*/  HMMA.16816.F32.BF16 R92, R12.reuse, R26, RZ ;  /* 0x0000001a0c5c723c */ /* 0x040fe400000418ff */
[----:B------:R3:W-:Y:S06]  /*2820*/  LDGSTS.E.BYPASS.LTC128B.128 [R246+0x3100], [R16.64], !P1 ;  /* 0x0310000010f67fae */ /* 0x0007ec000c901d48 */
[C---:B------:R-:W-:Y:S01]  /*2830*/  HMMA.16816.F32.BF16 R72, R12.reuse, R32, RZ ;  /* 0x000000200c48723c */ /* 0x040fe200000418ff */
[----:B-----5:R-:W-:Y:S04]  /*2840*/  LDSM.16.M88.4 R8, [R236+0x2000] ;  /* 0x00200000ec08783b */ /* 0x020fe80000000200 */
[----:B------:R-:W4:Y:S03]  /*2850*/  LDSM.16.M88.4 R60, [R234+0x800] ;  /* 0x00080000ea3c783b */ /* 0x000f260000000200 */
[C---:B------:R-:W-:Y:S01]  /*2860*/  HMMA.16816.F32.BF16 R28, R12.reuse, R36, RZ ;  /* 0x000000240c1c723c */ /* 0x040fe200000418ff */
[----:B------:R-:W5:Y:S04]  /*2870*/  LDSM.16.M88.4 R56, [R234+0x1000] ;  /* 0x00100000ea38783b */ /* 0x000f680000000200 */
[----:B------:R-:W1:Y:S03]  /*2880*/  LDSM.16.M88.4 R48, [R234+0x2000] ;  /* 0x00200000ea30783b */ /* 0x000e660000000200 */
[C---:B------:R-:W-:Y:S01]  /*2890*/  HMMA.16816.F32.BF16 R32, R12.reuse, R34, RZ ;  /* 0x000000220c20723c */ /* 0x040fe200000418ff */
[----:B------:R-:W1:Y:S04]  /*28a0*/  LDSM.16.M88.4 R64, [R234] ;  /* 0x00000000ea40783b */ /* 0x000e680000000200 */
[----:B------:R-:W1:Y:S03]  /*28b0*/  LDSM.16.M88.4 R52, [R234+0x1800] ;  /* 0x00180000ea34783b */ /* 0x000e660000000200 */
[C---:B------:R-:W-:Y:S01]  /*28c0*/  HMMA.16816.F32.BF16 R36, R12.reuse, R38, RZ ;  /* 0x000000260c24723c */ /* 0x040fe200000418ff */
[----:B------:R-:W4:Y:S04]  /*28d0*/  LDSM.16.M88.4 R44, [R234+0x2800] ;  /* 0x00280000ea2c783b */ /* 0x000f280000000200 */
[----:B------:R-:W4:Y:S03]  /*28e0*/  LDSM.16.M88.4 R68, [R234+0x3000] ;  /* 0x00300000ea44783b */ /* 0x000f260000000200 */
[C---:B------:R-:W-:Y:S01]  /*28f0*/  HMMA.16816.F32.BF16 R24, R12.reuse, R40, RZ ;  /* 0x000000280c18723c */ /* 0x040fe200000418ff */
[----:B------:R-:W0:Y:S07]  /*2900*/  LDGDEPBAR ;  /* 0x00000000000079af */ /* 0x000e2e0000000000 */
[C---:B--2---:R-:W-:Y:S01]  /*2910*/  HMMA.16816.F32.BF16 R20, R12.reuse, R42, RZ ;  /* 0x0000002a0c14723c */ /* 0x044fe200000418ff */
[----:B------:R-:W-:Y:S07]  /*2920*/  LDSM.16.M88.4 R40, [R231] ;  /* 0x00000000e728783b */ /* 0x000fee0000000200 */
[C---:B---3--:R-:W-:Y:S08]  /*2930*/  HMMA.16816.F32.BF16 R16, R12.reuse, R96, RZ ;  /* 0x000000600c10723c */ /* 0x048ff000000418ff */
[----:B------:R-:W-:Y:S08]  /*2940*/  HMMA.16816.F32.BF16 R12, R12, R98, RZ ;  /* 0x000000620c0c723c */ /* 0x000ff000000418ff */
[C---:B-1----:R-:W-:Y:S08]  /*2950*/  HMMA.16816.F32.BF16 R144, R4.reuse, R108, R76 ;  /* 0x0000006c0490723c */ /* 0x042ff0000004184c */
[C---:B------:R-:W-:Y:S08]  /*2960*/  HMMA.16816.F32.BF16 R136, R4.reuse, R100, R128 ;  /* 0x000000640488723c */ /* 0x040ff00000041880 */
[C---:B------:R-:W-:Y:S08]  /*2970*/  HMMA.16816.F32.BF16 R76, R4.reuse, R102, R92 ;  /* 0x00000066044c723c */ /* 0x040ff0000004185c */
[C---:B------:R-:W-:Y:S01]  /*2980*/  HMMA.16816.F32.BF16 R100, R4.reuse, R126, R12 ;  /* 0x0000007e0464723c */ /* 0x040fe2000004180c */
[----:B------:R-:W1:Y:S07]  /*2990*/  LDSM.16.M88.4 R12, [R236] ;  /* 0x00000000ec0c783b */ /* 0x000e6e0000000200 */
[C---:B------:R-:W-:Y:S08]  /*29a0*/  HMMA.16816.F32.BF16 R84, R4.reuse, R104, R84 ;  /* 0x000000680454723c */ /* 0x040ff00000041854 */
[C---:B------:R-:W-:Y:S08]  /*29b0*/  HMMA.16816.F32.BF16 R152, R4.reuse, R112, R72 ;  /* 0x000000700498723c */ /* 0x040ff00000041848 */
        /* <DEDUP_REMOVED lines=12> */
[----:B------:R-:W-:Y:S01]  /*2a80*/  HMMA.16816.F32.BF16 R168, R4, R124, R16 ;  /* 0x0000007c04a8723c */ /* 0x000fe20000041810 */
[----:B------:R-:W2:Y:S04]  /*2a90*/  LDSM.16.M88.4 R4, [R237+0x2000] ;  /* 0x00200000ed04783b */ /* 0x000ea80000000200 */
[----:B------:R-:W3:Y:S03]  /*2aa0*/  LDSM.16.M88.4 R16, [R231+0x3000] ;  /* 0x00300000e710783b */ /* 0x000ee60000000200 */
[C---:B----4-:R-:W-:Y:S08]  /*2ab0*/  HMMA.16816.F32.BF16 R116, R8.reuse, R60, R160 ;  /* 0x0000003c0874723c */ /* 0x050ff000000418a0 */
[C---:B-----5:R-:W-:Y:S08]  /*2ac0*/  HMMA.16816.F32.BF16 R124, R8.reuse, R56, R140 ;  /* 0x00000038087c723c */ /* 0x060ff0000004188c */
        /* <DEDUP_REMOVED lines=12> */
[----:B------:R-:W4:Y:S01]  /*2b90*/  LDSM.16.M88.4 R8, [R237] ;  /* 0x00000000ed08783b */ /* 0x000f220000000200 */
[----:B------:R-:W-:Y:S01]  /*2ba0*/  ISETP.GE.AND P0, PT, R225, 0x2, PT ;  /* 0x00000002e100780c */ /* 0x000fe20003f06270 */
[----:B------:R-:W-:-:S05]  /*2bb0*/  DEPBAR.LE SB0, 0x0 ;  /* 0x000080000000791a */ /* 0x000fca0000000000 */
[C---:B-1----:R-:W-:Y:S08]  /*2bc0*/  HMMA.16816.F32.BF16 R184, R12.reuse, R64, R136 ;  /* 0x000000400cb8723c */ /* 0x042ff00000041888 */
        /* <DEDUP_REMOVED lines=13> */
[----:B------:R-:W-:Y:S07]  /*2ca0*/  BSSY B0, `(.L_x_515) ;  /* 0x0000043000007945 */ /* 0x000fee0003800000 */
[C---:B--2---:R-:W-:Y:S08]  /*2cb0*/  HMMA.16816.F32.BF16 R68, R4.reuse, R40, R108 ;  /* 0x000000280444723c */ /* 0x044ff0000004186c */
[C---:B------:R-:W-:Y:S08]  /*2cc0*/  HMMA.16816.F32.BF16 R88, R4.reuse, R42, R112 ;  /* 0x0000002a0458723c */ /* 0x040ff00000041870 */
[C---:B------:R-:W-:Y:S08]  /*2cd0*/  HMMA.16816.F32.BF16 R108, R4.reuse, R28, R132 ;  /* 0x0000001c046c723c */ /* 0x040ff00000041884 */
[C---:B------:R-:W-:Y:S08]  /*2ce0*/  HMMA.16816.F32.BF16 R92, R4.reuse, R36, R116 ;  /* 0x00000024045c723c */ /* 0x040ff00000041874 */
[C---:B------:R-:W-:Y:S08]  /*2cf0*/  HMMA.16816.F32.BF16 R112, R4.reuse, R30, R140 ;  /* 0x0000001e0470723c */ /* 0x040ff0000004188c */
[C---:B---3--:R-:W-:Y:S08]  /*2d00*/  HMMA.16816.F32.BF16 R132, R4.reuse, R18, R188 ;  /* 0x000000120484723c */ /* 0x048ff000000418bc */
[C---:B------:R-:W-:Y:S08]  /*2d10*/  HMMA.16816.F32.BF16 R96, R4.reuse, R38, R120 ;  /* 0x000000260460723c */ /* 0x040ff00000041878 */
[C---:B------:R-:W-:Y:S08]  /*2d20*/  HMMA.16816.F32.BF16 R104, R4.reuse, R32, R124 ;  /* 0x000000200468723c */ /* 0x040ff0000004187c */
[C---:B------:R-:W-:Y:S08]  /*2d30*/  HMMA.16816.F32.BF16 R100, R4.reuse, R34, R128 ;  /* 0x000000220464723c */ /* 0x040ff00000041880 */
[C---:B------:R-:W-:Y:S08]  /*2d40*/  HMMA.16816.F32.BF16 R116, R4.reuse, R24, R148 ;  /* 0x000000180474723c */ /* 0x040ff00000041894 */
[----:B------:R-:W-:Y:S08]  /*2d50*/  HMMA.16816.F32.BF16 R140, R4, R16, R192 ;  /* 0x00000010048c723c */ /* 0x000ff000000418c0 */
[C---:B----4-:R-:W-:Y:S08]  /*2d60*/  HMMA.16816.F32.BF16 R144, R8.reuse, R36, R136 ;  /* 0x000000240890723c */ /* 0x050ff00000041888 */
        /* <DEDUP_REMOVED lines=17> */
[----:B------:R-:W-:Y:S01]  /*2e80*/  @!UPT UIADD3 URZ, URZ, URZ, URZ ;  /* 0x0000003f3f3ff290 */ /* 0x000fe2000fffe03f */
[----:B------:R-:W-:Y:S11]  /*2e90*/  @!P0 BRA `(.L_x_516) ;  /* 0x0000023000008947 */ /* 0x000ff60003800000 */
[----:B------:R-:W-:Y:S01]  /*2ea0*/  IADD3 R0, R225, -0x2, RZ ;  /* 0xfffffffee1007810 */ /* 0x000fe20007ffe0ff */
[C---:B------:R-:W-:Y:S01]  /*2eb0*/  IMAD.SHL.U32 R15, R205.reuse, 0x20, RZ ;  /* 0x00000020cd0f7824 */ /* 0x040fe200078e00ff */
[----:B------:R-:W-:-:S02]  /*2ec0*/  SHF.L.U64.HI R14, R205, 0x5, R224 ;  /* 0x00000005cd0e7819 */ /* 0x000fc400000102e0 */
[----:B------:R-:W-:-:S05]  /*2ed0*/  SHF.R.S32.HI R2, RZ, 0x1f, R0 ;  /* 0x0000001fff027819 */ /* 0x000fca0000011400 */
[----:B------:R-:W-:Y:S02]  /*2ee0*/  IMAD R4, R2, c[0x0][0x1e0], RZ ;  /* 0x0000780002047a24 */ /* 0x000fe400078e02ff */
[----:B------:R-:W-:-:S04]  /*2ef0*/  IMAD.WIDE.U32 R2, R0, c[0x0][0x1e0], RZ ;  /* 0x0000780000027a25 */ /* 0x000fc800078e00ff */
[----:B------:R-:W-:-:S04]  /*2f00*/  IMAD R0, R0, c[0x0][0x1e4], R4 ;  /* 0x0000790000007a24 */ /* 0x000fc800078e0204 */
[----:B------:R-:W-:Y:S02]  /*2f10*/  IMAD.IADD R0, R3, 0x1, R0 ;  /* 0x0000000103007824 */ /* 0x000fe400078e0200 */
[----:B------:R-:W-:-:S04]  /*2f20*/  IMAD.WIDE.U32 R2, R2, 0x70, R206 ;  /* 0x0000007002027825 */ /* 0x000fc800078e00ce */
[----:B------:R-:W-:Y:S01]  /*2f30*/  IMAD R0, R0, 0x70, RZ ;  /* 0x0000007000007824 */ /* 0x000fe200078e02ff */
[----:B------:R-:W-:-:S03]  /*2f40*/  LEA R12, P0, R2, c[0x0][0x1c8], 0x1 ;  /* 0x00007200020c7a11 */ /* 0x000fc600078008ff */
[----:B------:R-:W-:Y:S01]  /*2f50*/  IMAD.IADD R0, R3, 0x1, R0 ;  /* 0x0000000103007824 */ /* 0x000fe200078e0200 */
[----:B------:R-:W-:-:S04]  /*2f60*/  IADD3 R10, P1, R15, R12, RZ ;  /* 0x0000000c0f0a7210 */ /* 0x000fc80007f3e0ff */
[----:B------:R-:W-:Y:S02]  /*2f70*/  LEA.HI.X R13, R2, c[0x0][0x1cc], R0, 0x1, P0 ;  /* 0x00007300020d7a11 */ /* 0x000fe400000f0c00 */
[----:B------:R-:W-:Y:S02]  /*2f80*/  IADD3 R8, P0, R10, R15, RZ ;  /* 0x0000000f0a087210 */ /* 0x000fe40007f1e0ff */
[----:B------:R-:W-:Y:S01]  /*2f90*/  IADD3.X R11, R14, R13, RZ, P1, !PT ;  /* 0x0000000d0e0b7210 */ /* 0x000fe20000ffe4ff */
[----:B------:R-:W-:Y:S01]  /*2fa0*/  @!PT LDS RZ, [RZ] ;  /* 0x00000000fffff984 */ /* 0x000fe20000000800 */
[----:B------:R-:W-:Y:S01]  /*2fb0*/  @!PT LDS RZ, [RZ] ;  /* 0x00000000fffff984 */ /* 0x000fe20000000800 */
[----:B------:R-:W-:Y:S01]  /*2fc0*/  @!PT LDS RZ, [RZ] ;  /* 0x00000000fffff984 */ /* 0x000fe20000000800 */
[----:B------:R1:W-:Y:S01]  /*2fd0*/  LDGSTS.E.BYPASS.LTC128B.128 [R246+0x3900], [R12.64], !P6 ;  /* 0x039000000cf67fae */ /* 0x0003e2000f101d48 */
[----:B------:R-:W-:-:S03]  /*2fe0*/  IADD3 R6, P1, R8, R15, RZ ;  /* 0x0000000f08067210 */ /* 0x000fc60007f3e0ff */
[--C-:B------:R-:W-:Y:S01]  /*2ff0*/  IMAD.X R9, R11, 0x1, R14.reuse, P0 ;  /* 0x000000010b097824 */ /* 0x100fe200000e060e */
[-C--:B------:R-:W-:Y:S01]  /*3000*/  IADD3 R4, P0, R6, R15.reuse, RZ ;  /* 0x0000000f06047210 */ /* 0x080fe20007f1e0ff */
[----:B------:R2:W-:Y:S02]  /*3010*/  LDGSTS.E.BYPASS.LTC128B.128 [R246+0x4100], [R10.64], !P6 ;  /* 0x041000000af67fae */ /* 0x0005e4000f101d48 */
[--C-:B------:R-:W-:Y:S01]  /*3020*/  IMAD.X R7, R9, 0x1, R14.reuse, P1 ;  /* 0x0000000109077824 */ /* 0x100fe200008e060e */
[-C--:B------:R-:W-:Y:S01]  /*3030*/  IADD3 R2, P1, R4, R15.reuse, RZ ;  /* 0x0000000f04027210 */ /* 0x080fe20007f3e0ff */
[----:B------:R2:W-:Y:S03]  /*3040*/  LDGSTS.E.BYPASS.LTC128B.128 [R246+0x4900], [R8.64], !P6 ;  /* 0x0490000008f67fae */ /* 0x0005e6000f101d48 */
[----:B------:R-:W-:Y:S01]  /*3050*/  IADD3.X R5, R7, R14, RZ, P0, !PT ;  /* 0x0000000e07057210 */ /* 0x000fe200007fe4ff */
[----:B------:R2:W-:Y:S04]  /*3060*/  LDGSTS.E.BYPASS.LTC128B.128 [R246+0x5100], [R6.64], !P6 ;  /* 0x0510000006f67fae */ /* 0x0005e8000f101d48 */
[----:B------:R-:W-:Y:S01]  /*3070*/  IMAD.X R3, R5, 0x1, R14, P1 ;  /* 0x0000000105037824 */ /* 0x000fe200008e060e */
[----:B------:R2:W-:Y:S04]  /*3080*/  LDGSTS.E.BYPASS.LTC128B.128 [R246+0x5900], [R4.64], !P6 ;  /* 0x0590000004f67fae */ /* 0x0005e8000f101d48 */
[----:B------:R2:W-:Y:S01]  /*3090*/  LDGSTS.E.BYPASS.LTC128B.128 [R246+0x6100], [R2.64], !P6 ;  /* 0x0610000002f67fae */ /* 0x0005e2000f101d48 */
[----:B-1----:R-:W-:-:S04]  /*30a0*/  IADD3 R12, P0, R2, R15, RZ ;  /* 0x0000000f020c7210 */ /* 0x002fc80007f1e0ff */
[----:B------:R-:W-:-:S05]  /*30b0*/  IADD3.X R13, R3, R14, RZ, P0, !PT ;  /* 0x0000000e030d7210 */ /* 0x000fca00007fe4ff */
[----:B------:R2:W-:Y:S04]  /*30c0*/  LDGSTS.E.BYPASS.LTC128B.128 [R246+0x6900], [R12.64], !P6 ;  /* 0x069000000cf67fae */ /* 0x0005e8000f101d48 */
.L_x_516:
[----:B------:R-:W-:Y:S05]  /*30d0*/  BSYNC B0 ;  /* 0x0000000000007941 */ /* 0x000fea0003800000 */
.L_x_515:
[----:B--2---:R-:W2:Y:S04]  /*30e0*/  LDL R2, [R1+0x5c] ;  /* 0x00005c0001027983 */ /* 0x004ea80000100800 */
[----:B------:R-:W2:Y:S04]  /*30f0*/  LDL R0, [R1+0x80] ;  /* 0x0000800001007983 */ /* 0x000ea80000100800 */
[----:B------:R-:W3:Y:S04]  /*3100*/  LDL R5, [R1+0x58] ;  /* 0x0000580001057983 */ /* 0x000ee80000100800 */
        /* <DEDUP_REMOVED lines=14> */
[----:B------:R-:W-:Y:S04]  /*31f0*/  LDSM.16.MT88.4 R48, [R229] ;  /* 0x00000000e530783b */ /* 0x000fe80000004200 */
[----:B------:R-:W-:Y:S04]  /*3200*/  LDSM.16.MT88.4 R52, [R233] ;  /* 0x00000000e934783b */ /* 0x000fe80000004200 */
[----:B------:R-:W-:Y:S04]  /*3210*/  LDSM.16.MT88.4 R60, [R230] ;  /* 0x00000000e63c783b */ /* 0x000fe80000004200 */
[----:B------:R-:W-:Y:S04]  /*3220*/  LDSM.16.MT88.4 R80, [R232] ;  /* 0x00000000e850783b */ /* 0x000fe80000004200 */
[----:B------:R-:W-:Y:S04]  /*3230*/  LDSM.16.MT88.4 R56, [R229+0x800] ;  /* 0x00080000e538783b */ /* 0x000fe80000004200 */
[----:B------:R-:W-:Y:S04]  /*3240*/  LDSM.16.MT88.4 R72, [R233+0x800] ;  /* 0x00080000e948783b */ /* 0x000fe80000004200 */
[----:B------:R-:W-:Y:S04]  /*3250*/  LDSM.16.MT88.4 R76, [R230+0x800] ;  /* 0x00080000e64c783b */ /* 0x000fe80000004200 */
[----:B------:R-:W-:Y:S04]  /*3260*/  LDSM.16.MT88.4 R84, [R232+0x800] ;  /* 0x00080000e854783b */ /* 0x000fe80000004200 */
[----:B------:R-:W0:Y:S01]  /*3270*/  LDGDEPBAR ;  /* 0x00000000000079af */ /* 0x000e220000000000 */
[----:B--2---:R-:W-:-:S04]  /*3280*/  IMAD.IADD R0, R0, 0x1, R2 ;  /* 0x0000000100007824 */ /* 0x004fc800078e0202 */
[----:B------:R-:W-:-:S04]  /*3290*/  @P4 IMAD.HI.U32 R2, R0, c[0x0][0x2c8], RZ ;  /* 0x0000b20000024a27 */ /* 0x000fc800078e00ff */
[----:B------:R-:W-:Y:S01]  /*32a0*/  IMAD.MOV.U32 R6, RZ, RZ, R0 ;  /* 0x000000ffff067224 */ /* 0x000fe200078e0000 */
[----:B------:R-:W-:Y:S02]  /*32b0*/  @P4 SHF.R.U32.HI R6, RZ, c[0x0][0x2cc], R2 ;  /* 0x0000b300ff064a19 */ /* 0x000fe40000011602 */
[----:B------:R-:W-:-:S03]  /*32c0*/  IADD3 R0, R204, c[0x0][0x1d0], RZ ;  /* 0x00007400cc007a10 */ /* 0x000fc60007ffe0ff */
[----:B------:R-:W1:Y:S01]  /*32d0*/  SHFL.IDX PT, R2, R6, 0x2, 0x1c1f ;  /* 0x005c1f0006027f89 */ /* 0x000e6200000e0000 */
[----:B---3--:R-:W-:Y:S01]  /*32e0*/  IADD3 R3, -R5, 0x1, R0 ;  /* 0x0000000105037810 */ /* 0x008fe20007ffe100 */
[----:B------:R-:W-:Y:S02]  /*32f0*/  IMAD.IADD R28, R0, 0x1, -R5 ;  /* 0x00000001001c7824 */ /* 0x000fe400078e0a05 */
[----:B------:R-:W2:Y:S01]  /*3300*/  SHFL.IDX PT, R4, R6, 0x3, 0x1c1f ;  /* 0x007c1f0006047f89 */ /* 0x000ea200000e0000 */
[----:B------:R-:W-:-:S05]  /*3310*/  IADD3 R7, R3, -c[0x0][0x168], RZ ;  /* 0x80005a0003077a10 */ /* 0x000fca0007ffe0ff */
[C---:B-1----:R-:W-:Y:S02]  /*3320*/  IMAD.IADD R2, R7.reuse, 0x1, R2 ;  /* 0x0000000107027824 */ /* 0x042fe400078e0202 */
[----:B--2---:R-:W-:-:S03]  /*3330*/  IMAD.IADD R0, R7, 0x1, R4 ;  /* 0x0000000107007824 */ /* 0x004fc600078e0204 */
[----:B------:R-:W-:-:S04]  /*3340*/  IMNMX R2, R28, R2, PT ;  /* 0x000000021c027217 */ /* 0x000fc80003800200 */
[C---:B------:R-:W-:Y:S02]  /*3350*/  ISETP.GT.AND P3, PT, R2.reuse, RZ, PT ;  /* 0x000000ff0200720c */ /* 0x040fe40003f64270 */
[----:B------:R-:W-:Y:S02]  /*3360*/  ISETP.GT.AND P2, PT, R2, 0x1, PT ;  /* 0x000000010200780c */ /* 0x000fe40003f44270 */
[----:B------:R-:W-:Y:S01]  /*3370*/  FSEL R8, R68, -INF , P3 ;  /* 0xff80000044087808 */ /* 0x000fe20001800000 */
[----:B------:R-:W-:Y:S01]  /*3380*/  IMAD.MOV.U32 R68, RZ, RZ, R225 ;  /* 0x000000ffff447224 */ /* 0x000fe200078e00e1 */
[----:B------:R-:W-:Y:S02]  /*3390*/  FSEL R9, R69, -INF , P2 ;  /* 0xff80000045097808 */ /* 0x000fe40001000000 */
[----:B------:R-:W-:Y:S02]  /*33a0*/  ISETP.GT.AND P3, PT, R2, 0x8, PT ;  /* 0x000000080200780c */ /* 0x000fe40003f64270 */
[----:B------:R-:W-:-:S02]  /*33b0*/  IMNMX R0, R28, R0, PT ;  /* 0x000000001c007217 */ /* 0x000fc40003800200 */
[----:B------:R-:W-:Y:S02]  /*33c0*/  ISETP.GT.AND P2, PT, R2, 0x9, PT ;  /* 0x000000090200780c */ /* 0x000fe40003f44270 */
[----:B------:R-:W-:Y:S02]  /*33d0*/  FSEL R10, R88, -INF , P3 ;  /* 0xff800000580a7808 */ /* 0x000fe40001800000 */
[----:B------:R-:W-:Y:S02]  /*33e0*/  FMNMX.FTZ R3, R8, R9, !PT ;  /* 0x0000000908037209 */ /* 0x000fe40007810000 */
[----:B------:R-:W-:Y:S02]  /*33f0*/  ISETP.GT.AND P0, PT, R0, 0x1, PT ;  /* 0x000000010000780c */ /* 0x000fe40003f04270 */
[----:B------:R-:W-:Y:S02]  /*3400*/  FSEL R11, R89, -INF , P2 ;  /* 0xff800000590b7808 */ /* 0x000fe40001000000 */
[----:B------:R-:W-:-:S02]  /*3410*/  ISETP.GT.AND P3, PT, R2, 0x10, PT ;  /* 0x000000100200780c */ /* 0x000fc40003f64270 */
[----:B------:R-:W-:Y:S02]  /*3420*/  FMNMX.FTZ R3, R10, R3, !PT ;  /* 0x000000030a037209 */ /* 0x000fe40007810000 */
[----:B------:R-:W-:Y:S02]  /*3430*/  ISETP.GT.AND P1, PT, R0, RZ, PT ;  /* 0x000000ff0000720c */ /* 0x000fe40003f24270 */
[----:B------:R-:W-:Y:S02]  /*3440*/  FSEL R13, R71, -INF , P0 ;  /* 0xff800000470d7808 */ /* 0x000fe40000000000 */
[----:B------:R-:W-:Y:S02]  /*3450*/  ISETP.GT.AND P2, PT, R2, 0x11, PT ;  /* 0x000000110200780c */ /* 0x000fe40003f44270 */
[----:B------:R-:W-:Y:S02]  /*3460*/  FSEL R16, R92, -INF , P3 ;  /* 0xff8000005c107808 */ /* 0x000fe40001800000 */
[----:B------:R-:W-:-:S02]  /*3470*/  FMNMX.FTZ R3, R11, R3, !PT ;  /* 0x000000030b037209 */ /* 0x000fc40007810000 */
[----:B------:R-:W-:Y:S02]  /*3480*/  ISETP.GT.AND P0, PT, R0, 0x9, PT ;  /* 0x000000090000780c */ /* 0x000fe40003f04270 */
[----:B------:R-:W-:Y:S02]  /*3490*/  FSEL R12, R70, -INF , P1 ;  /* 0xff800000460c7808 */ /* 0x000fe40000800000 */
[----:B------:R-:W-:Y:S02]  /*34a0*/  FSEL R17, R93, -INF , P2 ;  /* 0xff8000005d117808 */ /* 0x000fe40001000000 */
[----:B------:R-:W-:Y:S02]  /*34b0*/  ISETP.GT.AND P3, PT, R2, 0x18, PT ;  /* 0x000000180200780c */ /* 0x000fe40003f64270 */
[----:B------:R-:W-:Y:S02]  /*34c0*/  FMNMX.FTZ R3, R16, R3, !PT ;  /* 0x0000000310037209 */ /* 0x000fe40007810000 */
[----:B------:R-:W-:-:S02]  /*34d0*/  ISETP.GT.AND P1, PT, R0, 0x8, PT ;  /* 0x000000080000780c */ /* 0x000fc40003f24270 */
[----:B------:R-:W-:Y:S02]  /*34e0*/  FSEL R15, R91, -INF , P0 ;  /* 0xff8000005b0f7808 */ /* 0x000fe40000000000 */
[----:B------:R-:W-:Y:S02]  /*34f0*/  ISETP.GT.AND P0, PT, R0, 0x11, PT ;  /* 0x000000110000780c */ /* 0x000fe40003f04270 */
[----:B------:R-:W-:Y:S02]  /*3500*/  ISETP.GT.AND P2, PT, R2, 0x19, PT ;  /* 0x000000190200780c */ /* 0x000fe40003f44270 */
[----:B------:R-:W-:Y:S02]  /*3510*/  FSEL R18, R96, -INF , P3 ;  /* 0xff80000060127808 */ /* 0x000fe40001800000 */
[----:B------:R-:W-:Y:S02]  /*3520*/  FMNMX.FTZ R3, R17, R3, !PT ;  /* 0x0000000311037209 */ /* 0x000fe40007810000 */
[----:B------:R-:W-:-:S02]  /*3530*/  FSEL R14, R90, -INF , P1 ;  /* 0xff8000005a0e7808 */ /* 0x000fc40000800000 */
[C---:B------:R-:W-:Y:S02]  /*3540*/  ISETP.GT.AND P1, PT, R0.reuse, 0x10, PT ;  /* 0x000000100000780c */ /* 0x040fe40003f24270 */
[----:B------:R-:W-:Y:S02]  /*3550*/  FSEL R21, R95, -INF , P0 ;  /* 0xff8000005f157808 */ /* 0x000fe40000000000 */
[----:B------:R-:W-:Y:S02]  /*3560*/  ISETP.GT.AND P0, PT, R0, 0x19, PT ;  /* 0x000000190000780c */ /* 0x000fe40003f04270 */
[----:B------:R-:W-:Y:S02]  /*3570*/  FSEL R19, R97, -INF , P2 ;  /* 0xff80000061137808 */ /* 0x000fe40001000000 */
[----:B------:R-:W-:Y:S02]  /*3580*/  ISETP.GT.AND P3, PT, R2, 0x20, PT ;  /* 0x000000200200780c */ /* 0x000fe40003f64270 */
[----:B------:R-:W-:-:S02]  /*3590*/  FMNMX.FTZ R4, R12, R13, !PT ;  /* 0x0000000d0c047209 */ /* 0x000fc40007810000 */
[----:B------:R-:W-:Y:S02]  /*35a0*/  FMNMX.FTZ R3, R18, R3, !PT ;  /* 0x0000000312037209 */ /* 0x000fe40007810000 */
[----:B------:R-:W-:Y:S02]  /*35b0*/  FSEL R20, R94, -INF , P1 ;  /* 0xff8000005e147808 */ /* 0x000fe40000800000 */
[----:B------:R-:W-:Y:S02]  /*35c0*/  ISETP.GT.AND P1, PT, R0, 0x18, PT ;  /* 0x000000180000780c */ /* 0x000fe40003f24270 */
[----:B------:R-:W-:Y:S02]  /*35d0*/  FSEL R29, R99, -INF , P0 ;  /* 0xff800000631d7808 */ /* 0x000fe40000000000 */
[----:B------:R-:W-:Y:S02]  /*35e0*/  ISETP.GT.AND P2, PT, R2, 0x21, PT ;  /* 0x000000210200780c */ /* 0x000fe40003f44270 */
[----:B------:R-:W-:-:S02]  /*35f0*/  FSEL R99, R104, -INF , P3 ;  /* 0xff80000068637808 */ /* 0x000fc40001800000 */
[----:B------:R-:W-:Y:S02]  /*3600*/  FMNMX.FTZ R4, R14, R4, !PT ;  /* 0x000000040e047209 */ /* 0x000fe40007810000 */
[----:B------:R-:W-:Y:S02]  /*3610*/  FMNMX.FTZ R3, R19, R3, !PT ;  /* 0x0000000313037209 */ /* 0x000fe40007810000 */
[----:B------:R-:W-:Y:S02]  /*3620*/  FSEL R22, R98, -INF , P1 ;  /* 0xff80000062167808 */ /* 0x000fe40000800000 */
[----:B------:R-:W-:Y:S02]  /*3630*/  FSEL R98, R105, -INF , P2 ;  /* 0xff80000069627808 */ /* 0x000fe40001000000 */
[----:B------:R-:W-:Y:S02]  /*3640*/  ISETP.GT.AND P3, PT, R2, 0x28, PT ;  /* 0x000000280200780c */ /* 0x000fe40003f64270 */
[----:B------:R-:W-:-:S02]  /*3650*/  FMNMX.FTZ R4, R15, R4, !PT ;  /* 0x000000040f047209 */ /* 0x000fc40007810000 */
[----:B------:R-:W-:Y:S02]  /*3660*/  FMNMX.FTZ R3, R99, R3, !PT ;  /* 0x0000000363037209 */ /* 0x000fe40007810000 */
[----:B------:R-:W-:Y:S02]  /*3670*/  ISETP.GT.AND P2, PT, R2, 0x29, PT ;  /* 0x000000290200780c */ /* 0x000fe40003f44270 */
[----:B------:R-:W-:Y:S02]  /*3680*/  FSEL R97, R100, -INF , P3 ;  /* 0xff80000064617808 */ /* 0x000fe40001800000 */
[----:B------:R-:W-:Y:S02]  /*3690*/  FMNMX.FTZ R4, R20, R4, !PT ;  /* 0x0000000414047209 */ /* 0x000fe40007810000 */
[----:B------:R-:W-:Y:S02]  /*36a0*/  FMNMX.FTZ R3, R98, R3, !PT ;  /* 0x0000000362037209 */ /* 0x000fe40007810000 */
[----:B------:R-:W-:-:S02]  /*36b0*/  FSEL R96, R101, -INF , P2 ;  /* 0xff80000065607808 */ /* 0x000fc40001000000 */
[----:B------:R-:W-:Y:S02]  /*36c0*/  ISETP.GT.AND P3, PT, R2, 0x30, PT ;  /* 0x000000300200780c */ /* 0x000fe40003f64270 */
[----:B------:R-:W-:Y:S02]  /*36d0*/  FMNMX.FTZ R4, R21, R4, !PT ;  /* 0x0000000415047209 */ /* 0x000fe40007810000 */
[----:B------:R-:W-:Y:S02]  /*36e0*/  FMNMX.FTZ R3, R97, R3, !PT ;  /* 0x0000000361037209 */ /* 0x000fe40007810000 */
[----:B------:R-:W-:Y:S02]  /*36f0*/  ISETP.GT.AND P1, PT, R0, 0x20, PT ;  /* 0x000000200000780c */ /* 0x000fe40003f24270 */
[----:B------:R-:W-:Y:S02]  /*3700*/  ISETP.GT.AND P2, PT, R2, 0x31, PT ;  /* 0x000000310200780c */ /* 0x000fe40003f44270 */
[----:B------:R-:W-:-:S02]  /*3710*/  FSEL R164, R108, -INF , P3 ;  /* 0xff8000006ca47808 */ /* 0x000fc40001800000 */
[----:B------:R-:W-:Y:S02]  /*3720*/  FMNMX.FTZ R4, R22, R4, !PT ;  /* 0x0000000416047209 */ /* 0x000fe40007810000 */
[----:B------:R-:W-:Y:S02]  /*3730*/  FMNMX.FTZ R3, R96, R3, !PT ;  /* 0x0000000360037209 */ /* 0x000fe40007810000 */
[----:B------:R-:W-:Y:S02]  /*3740*/  ISETP.GT.AND P0, PT, R0, 0x21, PT ;  /* 0x000000210000780c */ /* 0x000fe40003f04270 */
[----:B------:R-:W-:Y:S02]  /*3750*/  FSEL R106, R106, -INF , P1 ;  /* 0xff8000006a6a7808 */ /* 0x000fe40000800000 */
[----:B------:R-:W-:Y:S02]  /*3760*/  FSEL R163, R109, -INF , P2 ;  /* 0xff8000006da37808 */ /* 0x000fe40001000000 */
[----:B------:R-:W-:-:S02]  /*3770*/  ISETP.GT.AND P3, PT, R2, 0x38, PT ;  /* 0x000000380200780c */ /* 0x000fc40003f64270 */
[----:B------:R-:W-:Y:S02]  /*3780*/  FMNMX.FTZ R4, R29, R4, !PT ;  /* 0x000000041d047209 */ /* 0x000fe40007810000 */
[----:B------:R-:W-:Y:S02]  /*3790*/  FMNMX.FTZ R3, R164, R3, !PT ;  /* 0x00000003a4037209 */ /* 0x000fe40007810000 */
[----:B------:R-:W-:Y:S02]  /*37a0*/  FSEL R107, R107, -INF , P0 ;  /* 0xff8000006b6b7808 */ /* 0x000fe40000000000 */
        /* <DEDUP_REMOVED lines=11> */
[----:B------:R-:W-:Y:S02]  /*3860*/  ISETP.GT.AND P1, PT, R0, 0x30, PT ;  /* 0x000000300000780c */ /* 0x000fe40003f24270 */
[----:B------:R-:W-:Y:S02]  /*3870*/  FSEL R103, R103, -INF , P0 ;  /* 0xff80000067677808 */ /* 0x000fe40000000000 */
[----:B------:R-:W-:Y:S02]  /*3880*/  ISETP.GT.AND P2, PT, R2, 0x41, PT ;  /* 0x000000410200780c */ /* 0x000fe40003f44270 */
[----:B------:R-:W-:-:S02]  /*3890*/  FSEL R204, R116, -INF , P3 ;  /* 0xff80000074cc7808 */ /* 0x000fc40001800000 */
[----:B------:R-:W-:Y:S02]  /*38a0*/  FMNMX.FTZ R4, R102, R4, !PT ;  /* 0x0000000466047209 */ /* 0x000fe40007810000 */
[----:B------:R-:W-:Y:S02]  /*38b0*/  FMNMX.FTZ R3, R160, R3, !PT ;  /* 0x00000003a0037209 */ /* 0x000fe40007810000 */
[----:B------:R-:W-:Y:S02]  /*38c0*/  FSEL R168, R110, -INF , P1 ;  /* 0xff8000006ea87808 */ /* 0x000fe40000800000 */
[C---:B------:R-:W-:Y:S02]  /*38d0*/  ISETP.GT.AND P1, PT, R0.reuse, 0x38, PT ;  /* 0x000000380000780c */ /* 0x040fe40003f24270 */
[----:B------:R-:W-:Y:S02]  /*38e0*/  ISETP.GT.AND P0, PT, R0, 0x31, PT ;  /* 0x000000310000780c */ /* 0x000fe40003f04270 */
[----:B------:R-:W-:-:S02]  /*38f0*/  FSEL R252, R117, -INF , P2 ;  /* 0xff80000075fc7808 */ /* 0x000fc40001000000 */
[----:B------:R-:W-:Y:S02]  /*3900*/  ISETP.GT.AND P3, PT, R2, 0x48, PT ;  /* 0x000000480200780c */ /* 0x000fe40003f64270 */
[----:B------:R-:W-:Y:S02]  /*3910*/  FMNMX.FTZ R4, R103, R4, !PT ;  /* 0x0000000467047209 */ /* 0x000fe40007810000 */
[----:B------:R-:W-:Y:S02]  /*3920*/  FMNMX.FTZ R3, R204, R3, !PT ;  /* 0x00000003cc037209 */ /* 0x000fe40007810000 */
[----:B------:R-:W-:Y:S02]  /*3930*/  FSEL R165, R114, -INF , P1 ;  /* 0xff80000072a57808 */ /* 0x000fe40000800000 */
[----:B------:R-:W-:Y:S02]  /*3940*/  ISETP.GT.AND P1, PT, R0, 0x40, PT ;  /* 0x000000400000780c */ /* 0x000fe40003f24270 */
[----:B------:R-:W-:-:S02]  /*3950*/  FSEL R167, R111, -INF , P0 ;  /* 0xff8000006fa77808 */ /* 0x000fc40000000000 */
[----:B------:R-:W-:Y:S02]  /*3960*/  ISETP.GT.AND P2, PT, R2, 0x49, PT ;  /* 0x000000490200780c */ /* 0x000fe40003f44270 */
[----:B------:R-:W-:Y:S02]  /*3970*/  FSEL R247, R120, -INF , P3 ;  /* 0xff80000078f77808 */ /* 0x000fe40001800000 */
[----:B------:R-:W-:Y:S02]  /*3980*/  FMNMX.FTZ R4, R168, R4, !PT ;  /* 0x00000004a8047209 */ /* 0x000fe40007810000 */
[----:B------:R-:W-:Y:S02]  /*3990*/  FMNMX.FTZ R3, R252, R3, !PT ;  /* 0x00000003fc037209 */ /* 0x000fe40007810000 */
[----:B------:R-:W-:Y:S02]  /*39a0*/  ISETP.GT.AND P0, PT, R0, 0x39, PT ;  /* 0x000000390000780c */ /* 0x000fe40003f04270 */
[----:B------:R-:W-:-:S02]  /*39b0*/  FSEL R69, R118, -INF , P1 ;  /* 0xff80000076457808 */ /* 0x000fc40000800000 */
[----:B------:R-:W-:Y:S02]  /*39c0*/  ISETP.GT.AND P1, PT, R0, 0x48, PT ;  /* 0x000000480000780c */ /* 0x000fe40003f24270 */
[----:B------:R-:W-:Y:S02]  /*39d0*/  FSEL R227, R121, -INF , P2 ;  /* 0xff80000079e37808 */ /* 0x000fe40001000000 */
[----:B------:R-:W-:Y:S02]  /*39e0*/  ISETP.GT.AND P3, PT, R2, 0x50, PT ;  /* 0x000000500200780c */ /* 0x000fe40003f64270 */
[----:B------:R-:W-:Y:S02]  /*39f0*/  FMNMX.FTZ R4, R167, R4, !PT ;  /* 0x00000004a7047209 */ /* 0x000fe40007810000 */
[----:B------:R-:W-:Y:S02]  /*3a00*/  FMNMX.FTZ R3, R247, R3, !PT ;  /* 0x00000003f7037209 */ /* 0x000fe40007810000 */
[----:B------:R-:W-:-:S02]  /*3a10*/  FSEL R162, R115, -INF , P0 ;  /* 0xff80000073a27808 */ /* 0x000fc40000000000 */
[----:B------:R-:W-:Y:S02]  /*3a20*/  ISETP.GT.AND P0, PT, R0, 0x41, PT ;  /* 0x000000410000780c */ /* 0x000fe40003f04270 */
[----:B------:R-:W-:Y:S02]  /*3a30*/  FSEL R250, R122, -INF , P1 ;  /* 0xff8000007afa7808 */ /* 0x000fe40000800000 */
[----:B------:R-:W-:Y:S02]  /*3a40*/  ISETP.GT.AND P2, PT, R2, 0x51, PT ;  /* 0x000000510200780c */ /* 0x000fe40003f44270 */
[----:B------:R-:W-:Y:S02]  /*3a50*/  FSEL R71, R124, -INF , P3 ;  /* 0xff8000007c477808 */ /* 0x000fe40001800000 */
[----:B------:R-:W-:Y:S02]  /*3a60*/  FMNMX.FTZ R4, R165, R4, !PT ;  /* 0x00000004a5047209 */ /* 0x000fe40007810000 */
[----:B------:R-:W-:-:S02]  /*3a70*/  FMNMX.FTZ R3, R227, R3, !PT ;  /* 0x00000003e3037209 */ /* 0x000fc40007810000 */
[----:B------:R-:W-:Y:S02]  /*3a80*/  ISETP.GT.AND P1, PT, R2, 0x58, PT ;  /* 0x000000580200780c */ /* 0x000fe40003f24270 */
[----:B------:R-:W-:Y:S02]  /*3a90*/  FSEL R251, R119, -INF , P0 ;  /* 0xff80000077fb7808 */ /* 0x000fe40000000000 */
[----:B------:R-:W-:Y:S02]  /*3aa0*/  ISETP.GT.AND P0, PT, R0, 0x49, PT ;  /* 0x000000490000780c */ /* 0x000fe40003f04270 */
[----:B------:R-:W-:Y:S02]  /*3ab0*/  FSEL R244, R125, -INF , P2 ;  /* 0xff8000007df47808 */ /* 0x000fe40001000000 */
[----:B------:R-:W-:Y:S02]  /*3ac0*/  FMNMX.FTZ R4, R162, R4, !PT ;  /* 0x00000004a2047209 */ /* 0x000fe40007810000 */
[----:B------:R-:W-:-:S02]  /*3ad0*/  FMNMX.FTZ R3, R71, R3, !PT ;  /* 0x0000000347037209 */ /* 0x000fc40007810000 */
[----:B------:R-:W-:Y:S02]  /*3ae0*/  FSEL R243, R128, -INF , P1 ;  /* 0xff80000080f37808 */ /* 0x000fe40000800000 */
[----:B------:R-:W-:Y:S02]  /*3af0*/  ISETP.GT.AND P1, PT, R0, 0x50, PT ;  /* 0x000000500000780c */ /* 0x000fe40003f24270 */
[----:B------:R-:W-:Y:S02]  /*3b00*/  FSEL R225, R123, -INF , P0 ;  /* 0xff8000007be17808 */ /* 0x000fe40000000000 */
[----:B------:R-:W-:Y:S02]  /*3b10*/  ISETP.GT.AND P0, PT, R2, 0x59, PT ;  /* 0x000000590200780c */ /* 0x000fe40003f04270 */
[----:B------:R-:W-:Y:S02]  /*3b20*/  FMNMX.FTZ R4, R69, R4, !PT ;  /* 0x0000000445047209 */ /* 0x000fe40007810000 */
[----:B------:R-:W-:-:S02]  /*3b30*/  FMNMX.FTZ R3, R244, R3, !PT ;  /* 0x00000003f4037209 */ /* 0x000fc40007810000 */
[----:B------:R-:W-:Y:S02]  /*3b40*/  FSEL R237, R126, -INF , P1 ;  /* 0xff8000007eed7808 */ /* 0x000fe40000800000 */
[C---:B------:R-:W-:Y:S02]  /*3b50*/  ISETP.GT.AND P5, PT, R2.reuse, 0x60, PT ;  /* 0x000000600200780c */ /* 0x040fe40003fa4270 */
[C---:B------:R-:W-:Y:S02]  /*3b60*/  ISETP.GT.AND P3, PT, R2.reuse, 0x61, PT ;  /* 0x000000610200780c */ /* 0x040fe40003f64270 */
[C---:B------:R-:W-:Y:S02]  /*3b70*/  ISETP.GT.AND P2, PT, R2.reuse, 0x68, PT ;  /* 0x000000680200780c */ /* 0x040fe40003f44270 */
[----:B------:R-:W-:Y:S02]  /*3b80*/  ISETP.GT.AND P1, PT, R2, 0x69, PT ;  /* 0x000000690200780c */ /* 0x000fe40003f24270 */
[----:B------:R-:W-:-:S02]  /*3b90*/  FSEL R242, R129, -INF , P0 ;  /* 0xff80000081f27808 */ /* 0x000fc40000000000 */
[----:B------:R-:W-:Y:S02]  /*3ba0*/  FMNMX.FTZ R2, R251, R4, !PT ;  /* 0x00000004fb027209 */ /* 0x000fe40007810000 */
[----:B------:R-:W-:Y:S02]  /*3bb0*/  FMNMX.FTZ R3, R243, R3, !PT ;  /* 0x00000003f3037209 */ /* 0x000fe40007810000 */
[----:B------:R-:W-:Y:S02]  /*3bc0*/  FSEL R241, R140, -INF , P5 ;  /* 0xff8000008cf17808 */ /* 0x000fe40002800000 */
[----:B------:R-:W-:Y:S02]  /*3bd0*/  FMNMX.FTZ R2, R250, R2, !PT ;  /* 0x00000002fa027209 */ /* 0x000fe40007810000 */
[----:B------:R-:W-:Y:S02]  /*3be0*/  FMNMX.FTZ R3, R242, R3, !PT ;  /* 0x00000003f2037209 */ /* 0x000fe40007810000 */
[----:B------:R-:W-:-:S02]  /*3bf0*/  ISETP.GT.AND P0, PT, R0, 0x51, PT ;  /* 0x000000510000780c */ /* 0x000fc40003f04270 */
[----:B------:R-:W-:Y:S02]  /*3c00*/  FSEL R224, R141, -INF , P3 ;  /* 0xff8000008de07808 */ /* 0x000fe40001800000 */
[----:B------:R-:W-:Y:S02]  /*3c10*/  FMNMX.FTZ R2, R225, R2, !PT ;  /* 0x00000002e1027209 */ /* 0x000fe40007810000 */
[----:B------:R-:W-:Y:S02]  /*3c20*/  FMNMX.FTZ R3, R241, R3, !PT ;  /* 0x00000003f1037209 */ /* 0x000fe40007810000 */
[----:B------:R-:W-:Y:S02]  /*3c30*/  FSEL R236, R127, -INF , P0 ;  /* 0xff8000007fec7808 */ /* 0x000fe40000000000 */
[----:B------:R-:W-:Y:S02]  /*3c40*/  ISETP.GT.AND P0, PT, R0, 0x58, PT ;  /* 0x000000580000780c */ /* 0x000fe40003f04270 */
[----:B------:R-:W-:-:S02]  /*3c50*/  FSEL R239, R132, -INF , P2 ;  /* 0xff80000084ef7808 */ /* 0x000fc40001000000 */
[----:B------:R-:W-:Y:S02]  /*3c60*/  FMNMX.FTZ R2, R237, R2, !PT ;  /* 0x00000002ed027209 */ /* 0x000fe40007810000 */
[----:B------:R-:W-:Y:S02]  /*3c70*/  FMNMX.FTZ R3, R224, R3, !PT ;  /* 0x00000003e0037209 */ /* 0x000fe40007810000 */
[----:B------:R-:W-:Y:S02]  /*3c80*/  ISETP.GT.AND P3, PT, R0, 0x59, PT ;  /* 0x000000590000780c */ /* 0x000fe40003f64270 */
[----:B------:R-:W-:Y:S02]  /*3c90*/  FSEL R238, R133, -INF , P1 ;  /* 0xff80000085ee7808 */ /* 0x000fe40000800000 */
[----:B------:R-:W-:Y:S02]  /*3ca0*/  FSEL R235, R130, -INF , P0 ;  /* 0xff80000082eb7808 */ /* 0x000fe40000000000 */
[----:B------:R-:W-:-:S02]  /*3cb0*/  FMNMX.FTZ R2, R236, R2, !PT ;  /* 0x00000002ec027209 */ /* 0x000fc40007810000 */
[----:B------:R-:W-:Y:S02]  /*3cc0*/  FMNMX.FTZ R3, R239, R3, !PT ;  /* 0x00000003ef037209 */ /* 0x000fe40007810000 */
[----:B------:R-:W-:Y:S02]  /*3cd0*/  FSEL R234, R131, -INF , P3 ;  /* 0xff80000083ea7808 */ /* 0x000fe40001800000 */
[----:B------:R-:W-:Y:S02]  /*3ce0*/  ISETP.GT.AND P1, PT, R0, 0x60, PT ;  /* 0x000000600000780c */ /* 0x000fe40003f24270 */
[----:B------:R-:W-:Y:S02]  /*3cf0*/  FMNMX.FTZ R2, R235, R2, !PT ;  /* 0x00000002eb027209 */ /* 0x000fe40007810000 */
[----:B------:R-:W-:Y:S02]  /*3d00*/  FMNMX.FTZ R3, R238, R3, !PT ;  /* 0x00000003ee037209 */ /* 0x000fe40007810000 */
[----:B------:R-:W-:-:S02]  /*3d10*/  ISETP.GT.AND P0, PT, R0, 0x61, PT ;  /* 0x000000610000780c */ /* 0x000fc40003f04270 */
[----:B------:R-:W-:Y:S01]  /*3d20*/  FSEL R231, R142, -INF , P1 ;  /* 0xff8000008ee77808 */ /* 0x000fe20000800000 */
[----:B------:R-:W1:Y:S01]  /*3d30*/  SHFL.BFLY PT, R5, R3, 0x2, 0x1f ;  /* 0x0c401f0003057f89 */ /* 0x000e6200000e0000 */
[----:B------:R-:W-:Y:S02]  /*3d40*/  FMNMX.FTZ R2, R234, R2, !PT ;  /* 0x00000002ea027209 */ /* 0x000fe40007810000 */
[----:B------:R-:W-:Y:S02]  /*3d50*/  FSEL R228, R143, -INF , P0 ;  /* 0xff8000008fe47808 */ /* 0x000fe40000000000 */
[C---:B------:R-:W-:Y:S02]  /*3d60*/  ISETP.GT.AND P1, PT, R0.reuse, 0x68, PT ;  /* 0x000000680000780c */ /* 0x040fe40003f24270 */
[----:B------:R-:W-:Y:S02]  /*3d70*/  FMNMX.FTZ R2, R231, R2, !PT ;  /* 0x00000002e7027209 */ /* 0x000fe40007810000 */
[----:B------:R-:W-:-:S02]  /*3d80*/  ISETP.GT.AND P0, PT, R0, 0x69, PT ;  /* 0x000000690000780c */ /* 0x000fc40003f04270 */
[----:B------:R-:W-:Y:S02]  /*3d90*/  FSEL R245, R134, -INF , P1 ;  /* 0xff80000086f57808 */ /* 0x000fe40000800000 */
[----:B------:R-:W-:Y:S02]  /*3da0*/  FMNMX.FTZ R2, R228, R2, !PT ;  /* 0x00000002e4027209 */ /* 0x000fe40007810000 */
[----:B------:R-:W-:Y:S02]  /*3db0*/  FSEL R249, R135, -INF , P0 ;  /* 0xff80000087f97808 */ /* 0x000fe40000000000 */
[----:B------:R-:W-:-:S04]  /*3dc0*/  FMNMX.FTZ R2, R245, R2, !PT ;  /* 0x00000002f5027209 */ /* 0x000fc80007810000 */
[----:B------:R-:W-:Y:S02]  /*3dd0*/  FMNMX.FTZ R2, R249, R2, !PT ;  /* 0x00000002f9027209 */ /* 0x000fe40007810000 */
[----:B-1----:R-:W-:-:S03]  /*3de0*/  FMNMX.FTZ R0, R3, R5, !PT ;  /* 0x0000000503007209 */ /* 0x002fc60007810000 */
[----:B------:R-:W1:Y:S04]  /*3df0*/  SHFL.BFLY PT, R4, R2, 0x2, 0x1f ;  /* 0x0c401f0002047f89 */ /* 0x000e6800000e0000 */
[----:B------:R-:W2:Y:S01]  /*3e00*/  SHFL.BFLY PT, R3, R0, 0x1, 0x1f ;  /* 0x0c201f0000037f89 */ /* 0x000ea200000e0000 */
[----:B-1----:R-:W-:Y:S02]  /*3e10*/  FMNMX.FTZ R2, R2, R4, !PT ;  /* 0x0000000402027209 */ /* 0x002fe40007810000 */
[----:B--2---:R-:W-:-:S03]  /*3e20*/  FMNMX.FTZ R135, R0, R3, !PT ;  /* 0x0000000300877209 */ /* 0x004fc60007810000 */
[----:B------:R-:W1:Y:S01]  /*3e30*/  SHFL.BFLY PT, R5, R2, 0x1, 0x1f ;  /* 0x0c201f0002057f89 */ /* 0x000e6200000e0000 */
[C---:B------:R-:W-:Y:S01]  /*3e40*/  FSETP.NEU.FTZ.AND P0, PT, R135.reuse, -INF , PT ;  /* 0xff8000008700780b */ /* 0x040fe20003f1d000 */
[----:B------:R-:W-:-:S05]  /*3e50*/  FMUL.FTZ R0, R135, c[0x0][0x2d0] ;  /* 0x0000b40087007a20 */ /* 0x000fca0000410000 */
[----:B------:R-:W-:-:S05]  /*3e60*/  FSEL R4, R0, RZ, P0 ;  /* 0x000000ff00047208 */ /* 0x000fca0000000000 */
[----:B------:R-:W-:-:S04]  /*3e70*/  FFMA.FTZ R0, R8, c[0x0][0x2d0], -R4 ;  /* 0x0000b40008007a23 */ /* 0x000fc80000010804 */
[----:B------:R2:W-:Y:S01]  /*3e80*/  MUFU.EX2 R31, R0 ;  /* 0x00000000001f7308 */ /* 0x0005e20000000800 */
[----:B-1----:R-:W-:Y:S02]  /*3e90*/  FMNMX.FTZ R70, R2, R5, !PT ;  /* 0x0000000502467209 */ /* 0x002fe40007810000 */
[----:B------:R-:W1:Y:S02]  /*3ea0*/  SHFL.IDX PT, R2, R6, RZ, 0x1c1f ;  /* 0x001c1fff06027589 */ /* 0x000e6400000e0000 */
[C---:B------:R-:W-:Y:S01]  /*3eb0*/  FSETP.NEU.FTZ.AND P0, PT, R70.reuse, -INF , PT ;  /* 0xff8000004600780b */ /* 0x040fe20003f1d000 */
[----:B------:R-:W-:Y:S02]  /*3ec0*/  FMUL.FTZ R3, R70, c[0x0][0x2d0] ;  /* 0x0000b40046037a20 */ /* 0x000fe40000410000 */
[----:B--2---:R-:W-:-:S03]  /*3ed0*/  FFMA.FTZ R0, R9, c[0x0][0x2d0], -R4 ;  /* 0x0000b40009007a23 */ /* 0x004fc60000010804 */
[----:B------:R-:W-:Y:S01]  /*3ee0*/  FSEL R3, R3, RZ, P0 ;  /* 0x000000ff03037208 */ /* 0x000fe20000000000 */
[----:B------:R2:W3:Y:S01]  /*3ef0*/  MUFU.EX2 R166, R0 ;  /* 0x0000000000a67308 */ /* 0x0004e20000000800 */
[----:B-1----:R-:W-:Y:S02]  /*3f00*/  IMAD.IADD R2, R7, 0x1, R2 ;  /* 0x0000000107027824 */ /* 0x002fe400078e0202 */
[----:B--2---:R-:W-:Y:S01]  /*3f10*/  FFMA.FTZ R0, R10, c[0x0][0x2d0], -R4 ;  /* 0x0000b4000a007a23 */ /* 0x004fe20000010804 */
[----:B---3--:R-:W-:Y:S02]  /*3f20*/  F2FP.BF16.PACK_AB R8, R166, R31 ;  /* 0x0000001fa608723e */ /* 0x008fe400000010ff */
[----:B------:R-:W-:Y:S02]  /*3f30*/  IMNMX R2, R28, R2, PT ;  /* 0x000000021c027217 */ /* 0x000fe40003800200 */
[----:B------:R1:W-:Y:S02]  /*3f40*/  MUFU.EX2 R240, R0 ;  /* 0x0000000000f07308 */ /* 0x0003e40000000800 */
[----:B------:R-:W-:-:S02]  /*3f50*/  ISETP.GT.AND P3, PT, R2, RZ, PT ;  /* 0x000000ff0200720c */ /* 0x000fc40003f64270 */
[C---:B------:R-:W-:Y:S02]  /*3f60*/  ISETP.GT.AND P2, PT, R2.reuse, 0x1, PT ;  /* 0x000000010200780c */ /* 0x040fe40003f44270 */
[----:B------:R-:W-:-:S04]  /*3f70*/  ISETP.GT.AND P5, PT, R2, 0x60, PT ;  /* 0x000000600200780c */ /* 0x000fc80003fa4270 */
[----:B------:R-:W-:Y:S01]  /*3f80*/  FSEL R132, R220, -INF , P5 ;  /* 0xff800000dc847808 */ /* 0x000fe20002800000 */
        /* <DEDUP_REMOVED lines=20> */
[----:B------:R-:W-:Y:S01]  /*40d0*/  HMMA.16816.F32.BF16 R32, R8, R80, RZ ;  /* 0x000000500820723c */ /* 0x000fe200000418ff */
[----:B-1----:R-:W-:-:S07]  /*40e0*/  FFMA.FTZ R0, R18, c[0x0][0x2d0], -R4 ;  /* 0x0000b40012007a23 */ /* 0x002fce0000010804 */
[C---:B------:R-:W-:Y:S01]  /*40f0*/  HMMA.16816.F32.BF16 R24, R8.reuse, R50, RZ ;  /* 0x000000320818723c */ /* 0x040fe200000418ff */
[----:B------:R1:W-:Y:S07]  /*4100*/  MUFU.EX2 R100, R0 ;  /* 0x0000000000647308 */ /* 0x0003ee0000000800 */
[----:B------:R-:W-:Y:S01]  /*4110*/  HMMA.16816.F32.BF16 R12, R8, R82, RZ ;  /* 0x00000052080c723c */ /* 0x000fe200000418ff */
[----:B-1----:R-:W-:-:S07]  /*4120*/  FFMA.FTZ R0, R19, c[0x0][0x2d0], -R4 ;  /* 0x0000b40013007a23 */ /* 0x002fce0000010804 */
[----:B------:R-:W-:Y:S01]  /*4130*/  HMMA.16816.F32.BF16 R16, R8, R62, RZ ;  /* 0x0000003e0810723c */ /* 0x000fe200000418ff */
[----:B------:R1:W-:Y:S02]  /*4140*/  MUFU.EX2 R88, R0 ;  /* 0x0000000000587308 */ /* 0x0003e40000000800 */
[----:B-1----:R-:W-:-:S06]  /*4150*/  FFMA.FTZ R0, R20, c[0x0][0x2d0], -R3 ;  /* 0x0000b40014007a23 */ /* 0x002fcc0000010803 */
[----:B------:R1:W-:Y:S02]  /*4160*/  MUFU.EX2 R248, R0 ;  /* 0x0000000000f87308 */ /* 0x0003e40000000800 */
[----:B-1----:R-:W-:-:S06]  /*4170*/  FFMA.FTZ R0, R21, c[0x0][0x2d0], -R3 ;  /* 0x0000b40015007a23 */ /* 0x002fcc0000010803 */
[----:B------:R1:W3:Y:S02]  /*4180*/  MUFU.EX2 R171, R0 ;  /* 0x0000000000ab7308 */ /* 0x0002e40000000800 */
[----:B-1----:R-:W-:Y:S02]  /*4190*/  FFMA.FTZ R0, R22, c[0x0][0x2d0], -R3 ;  /* 0x0000b40016007a23 */ /* 0x002fe40000010803 */
[----:B------:R-:W-:Y:S04]  /*41a0*/  HMMA.16816.F32.BF16 R20, R8, R54, RZ ;  /* 0x000000360814723c */ /* 0x000fe800000418ff */
[----:B------:R1:W-:Y:S03]  /*41b0*/  MUFU.EX2 R101, R0 ;  /* 0x0000000000657308 */ /* 0x0003e60000000800 */
[----:B--2---:R-:W-:-:S02]  /*41c0*/  F2FP.BF16.PACK_AB R8, R170, R226 ;  /* 0x000000e2aa08723e */ /* 0x004fc400000010ff */
[----:B---3--:R-:W-:Y:S02]  /*41d0*/  F2FP.BF16.PACK_AB R9, R171, R248 ;  /* 0x000000f8ab09723e */ /* 0x008fe400000010ff */
[----:B------:R-:W-:Y:S01]  /*41e0*/  F2FP.BF16.PACK_AB R10, R88, R100 ;  /* 0x00000064580a723e */ /* 0x000fe200000010ff */
[----:B-1----:R-:W-:-:S04]  /*41f0*/  FFMA.FTZ R0, R29, c[0x0][0x2d0], -R3 ;  /* 0x0000b4001d007a23 */ /* 0x002fc80000010803 */
[----:B------:R1:W2:Y:S02]  /*4200*/  MUFU.EX2 R89, R0 ;  /* 0x0000000000597308 */ /* 0x0002a40000000800 */
[----:B-1----:R-:W1:Y:S01]  /*4210*/  SHFL.IDX PT, R0, R6, 0x1, 0x1c1f ;  /* 0x003c1f0006007f89 */ /* 0x002e6200000e0000 */
[----:B--2---:R-:W-:-:S07]  /*4220*/  F2FP.BF16.PACK_AB R11, R89, R101 ;  /* 0x00000065590b723e */ /* 0x004fce00000010ff */
[C---:B------:R-:W-:Y:S08]  /*4230*/  HMMA.16816.F32.BF16 R120, R8.reuse, R56, R44 ;  /* 0x000000380878723c */ /* 0x040ff0000004182c */
[----:B------:R-:W-:Y:S01]  /*4240*/  HMMA.16816.F32.BF16 R128, R8, R72, R40 ;  /* 0x000000480880723c */ /* 0x000fe20000041828 */
[----:B-1----:R-:W-:-:S07]  /*4250*/  IMAD.IADD R0, R7, 0x1, R0 ;  /* 0x0000000107007824 */ /* 0x002fce00078e0200 */
[----:B------:R-:W-:Y:S01]  /*4260*/  HMMA.16816.F32.BF16 R184, R8, R76, R36 ;  /* 0x0000004c08b8723c */ /* 0x000fe20000041824 */
[----:B------:R-:W-:Y:S02]  /*4270*/  FSEL R7, R152, -INF , P3 ;  /* 0xff80000098077808 */ /* 0x000fe40001800000 */
[----:B------:R-:W-:Y:S02]  /*4280*/  ISETP.GT.AND P3, PT, R2, 0x8, PT ;  /* 0x000000080200780c */ /* 0x000fe40003f64270 */
[----:B------:R-:W-:-:S03]  /*4290*/  IMNMX R0, R28, R0, PT ;  /* 0x000000001c007217 */ /* 0x000fc60003800200 */
[----:B------:R-:W-:Y:S01]  /*42a0*/  HMMA.16816.F32.BF16 R180, R8, R84, R32 ;  /* 0x0000005408b4723c */ /* 0x000fe20000041820 */
[C---:B------:R-:W-:Y:S02]  /*42b0*/  ISETP.GT.AND P1, PT, R0.reuse, RZ, PT ;  /* 0x000000ff0000720c */ /* 0x040fe40003f24270 */
[----:B------:R-:W-:-:S05]  /*42c0*/  ISETP.GT.AND P0, PT, R0, 0x1, PT ;  /* 0x000000010000780c */ /* 0x000fca0003f04270 */
[C---:B------:R-:W-:Y:S08]  /*42d0*/  HMMA.16816.F32.BF16 R116, R8.reuse, R58, R24 ;  /* 0x0000003a0874723c */ /* 0x040ff00000041818 */
[C---:B------:R-:W-:Y:S08]  /*42e0*/  HMMA.16816.F32.BF16 R176, R8.reuse, R74, R20 ;  /* 0x0000004a08b0723c */ /* 0x040ff00000041814 */
[C---:B------:R-:W-:Y:S07]  /*42f0*/  HMMA.16816.F32.BF16 R172, R8.reuse, R78, R16 ;  /* 0x0000004e08ac723c */ /* 0x040fee0000041810 */
[----:B------:R-:W-:Y:S01]  /*4300*/  FSEL R16, R155, -INF , P0 ;  /* 0xff8000009b107808 */ /* 0x000fe20000000000 */
[----:B------:R-:W-:Y:S01]  /*4310*/  HMMA.16816.F32.BF16 R124, R8, R86, R12 ;  /* 0x00000056087c723c */ /* 0x000fe2000004180c */
[----:B------:R-:W-:-:S04]  /*4320*/  ISETP.GT.AND P0, PT, R0, 0x9, PT ;  /* 0x000000090000780c */ /* 0x000fc80003f04270 */
[----:B------:R-:W-:Y:S02]  /*4330*/  FSEL R18, R151, -INF , P0 ;  /* 0xff80000097127808 */ /* 0x000fe40000000000 */
[----:B------:R-:W-:Y:S02]  /*4340*/  FSEL R8, R153, -INF , P2 ;  /* 0xff80000099087808 */ /* 0x000fe40001000000 */
[----:B------:R-:W-:Y:S02]  /*4350*/  ISETP.GT.AND P2, PT, R2, 0x9, PT ;  /* 0x000000090200780c */ /* 0x000fe40003f44270 */
[----:B------:R-:W-:Y:S02]  /*4360*/  FSEL R9, R148, -INF , P3 ;  /* 0xff80000094097808 */ /* 0x000fe40001800000 */
[----:B------:R-:W-:Y:S02]  /*4370*/  FMNMX.FTZ R5, R7, R8, !PT ;  /* 0x0000000807057209 */ /* 0x000fe40007810000 */
[----:B------:R-:W-:-:S02]  /*4380*/  FSEL R10, R149, -INF , P2 ;  /* 0xff800000950a7808 */ /* 0x000fc40001000000 */
[----:B------:R-:W-:Y:S02]  /*4390*/  ISETP.GT.AND P3, PT, R2, 0x10, PT ;  /* 0x000000100200780c */ /* 0x000fe40003f64270 */
[----:B------:R-:W-:Y:S02]  /*43a0*/  FMNMX.FTZ R5, R9, R5, !PT ;  /* 0x0000000509057209 */ /* 0x000fe40007810000 */
[----:B------:R-:W-:Y:S02]  /*43b0*/  FSEL R15, R154, -INF , P1 ;  /* 0xff8000009a0f7808 */ /* 0x000fe40000800000 */
[----:B------:R-:W-:Y:S02]  /*43c0*/  ISETP.GT.AND P1, PT, R0, 0x8, PT ;  /* 0x000000080000780c */ /* 0x000fe40003f24270 */
[----:B------:R-:W-:Y:S02]  /*43d0*/  ISETP.GT.AND P2, PT, R2, 0x11, PT ;  /* 0x000000110200780c */ /* 0x000fe40003f44270 */
[----:B------:R-:W-:-:S02]  /*43e0*/  FSEL R11, R144, -INF , P3 ;  /* 0xff800000900b7808 */ /* 0x000fc40001800000 */
[----:B------:R-:W-:Y:S02]  /*43f0*/  FMNMX.FTZ R5, R10, R5, !PT ;  /* 0x000000050a057209 */ /* 0x000fe40007810000 */
[----:B------:R-:W-:Y:S02]  /*4400*/  FSEL R17, R150, -INF , P1 ;  /* 0xff80000096117808 */ /* 0x000fe40000800000 */
[----:B------:R-:W-:Y:S02]  /*4410*/  FSEL R12, R145, -INF , P2 ;  /* 0xff800000910c7808 */ /* 0x000fe40001000000 */
[----:B------:R-:W-:Y:S02]  /*4420*/  ISETP.GT.AND P3, PT, R2, 0x18, PT ;  /* 0x000000180200780c */ /* 0x000fe40003f64270 */
[----:B------:R-:W-:Y:S02]  /*4430*/  FMNMX.FTZ R5, R11, R5, !PT ;  /* 0x000000050b057209 */ /* 0x000fe40007810000 */
[----:B------:R-:W-:-:S02]  /*4440*/  ISETP.GT.AND P1, PT, R0, 0x10, PT ;  /* 0x000000100000780c */ /* 0x000fc40003f24270 */
[----:B------:R-:W-:Y:S02]  /*4450*/  ISETP.GT.AND P2, PT, R2, 0x19, PT ;  /* 0x000000190200780c */ /* 0x000fe40003f44270 */
[----:B------:R-:W-:Y:S02]  /*4460*/  FSEL R13, R136, -INF , P3 ;  /* 0xff800000880d7808 */ /* 0x000fe40001800000 */
[----:B------:R-:W-:Y:S02]  /*4470*/  FMNMX.FTZ R5, R12, R5, !PT ;  /* 0x000000050c057209 */ /* 0x000fe40007810000 */
[----:B------:R-:W-:Y:S02]  /*4480*/  FSEL R19, R146, -INF , P1 ;  /* 0xff80000092137808 */ /* 0x000fe40000800000 */
[C---:B------:R-:W-:Y:S02]  /*4490*/  ISETP.GT.AND P0, PT, R0.reuse, 0x11, PT ;  /* 0x000000110000780c */ /* 0x040fe40003f04270 */
[----:B------:R-:W-:-:S02]  /*44a0*/  ISETP.GT.AND P1, PT, R0, 0x18, PT ;  /* 0x000000180000780c */ /* 0x000fc40003f24270 */
[----:B------:R-:W-:Y:S02]  /*44b0*/  FSEL R14, R137, -INF , P2 ;  /* 0xff800000890e7808 */ /* 0x000fe40001000000 */
[----:B------:R-:W-:Y:S02]  /*44c0*/  ISETP.GT.AND P3, PT, R2, 0x20, PT ;  /* 0x000000200200780c */ /* 0x000fe40003f64270 */
[----:B------:R-:W-:Y:S02]  /*44d0*/  FMNMX.FTZ R5, R13, R5, !PT ;  /* 0x000000050d057209 */ /* 0x000fe40007810000 */
[----:B------:R-:W-:Y:S02]  /*44e0*/  FSEL R20, R147, -INF , P0 ;  /* 0xff80000093147808 */ /* 0x000fe40000000000 */
[----:B------:R-:W-:Y:S02]  /*44f0*/  FSEL R21, R138, -INF , P1 ;  /* 0xff8000008a157808 */ /* 0x000fe40000800000 */
[----:B------:R-:W-:-:S02]  /*4500*/  ISETP.GT.AND P0, PT, R0, 0x19, PT ;  /* 0x000000190000780c */ /* 0x000fc40003f04270 */
[C---:B------:R-:W-:Y:S02]  /*4510*/  ISETP.GT.AND P2, PT, R2.reuse, 0x21, PT ;  /* 0x000000210200780c */ /* 0x040fe40003f44270 */
[----:B------:R-:W-:Y:S02]  /*4520*/  ISETP.GT.AND P1, PT, R2, 0x29, PT ;  /* 0x000000290200780c */ /* 0x000fe40003f24270 */
[----:B------:R-:W-:Y:S01]  /*4530*/  FSEL R40, R200, -INF , P3 ;  /* 0xff800000c8287808 */ /* 0x000fe20001800000 */
[----:B------:R-:W-:Y:S01]  /*4540*/  IMAD.MOV.U32 R200, RZ, RZ, R89 ;  /* 0x000000ffffc87224 */ /* 0x000fe200078e0059 */
[----:B------:R-:W-:Y:S02]  /*4550*/  FMNMX.FTZ R5, R14, R5, !PT ;  /* 0x000000050e057209 */ /* 0x000fe40007810000 */
[----:B------:R-:W-:Y:S02]  /*4560*/  FSEL R22, R139, -INF , P0 ;  /* 0xff8000008b167808 */ /* 0x000fe40000000000 */
[----:B------:R-:W-:-:S02]  /*4570*/  FSEL R41, R201, -INF , P2 ;  /* 0xff800000c9297808 */ /* 0x000fc40001000000 */
[----:B------:R-:W-:Y:S01]  /*4580*/  FSEL R42, R197, -INF , P1 ;  /* 0xff800000c52a7808 */ /* 0x000fe20000800000 */
[----:B------:R-:W-:Y:S01]  /*4590*/  IMAD.MOV.U32 R197, RZ, RZ, R88 ;  /* 0x000000ffffc57224 */ /* 0x000fe200078e0058 */
[C---:B------:R-:W-:Y:S02]  /*45a0*/  ISETP.GT.AND P0, PT, R2.reuse, 0x28, PT ;  /* 0x000000280200780c */ /* 0x040fe40003f04270 */
[C---:B------:R-:W-:Y:S02]  /*45b0*/  ISETP.GT.AND P3, PT, R2.reuse, 0x30, PT ;  /* 0x000000300200780c */ /* 0x040fe40003f64270 */
[C---:B------:R-:W-:Y:S02]  /*45c0*/  ISETP.GT.AND P2, PT, R2.reuse, 0x31, PT ;  /* 0x000000310200780c */ /* 0x040fe40003f44270 */
[----:B------:R-:W-:Y:S02]  /*45d0*/  ISETP.GT.AND P1, PT, R2, 0x39, PT ;  /* 0x000000390200780c */ /* 0x000fe40003f24270 */
[----:B------:R-:W-:-:S02]  /*45e0*/  FMNMX.FTZ R5, R40, R5, !PT ;  /* 0x0000000528057209 */ /* 0x000fc40007810000 */
[----:B------:R-:W-:Y:S02]  /*45f0*/  FSEL R43, R196, -INF , P0 ;  /* 0xff800000c42b7808 */ /* 0x000fe40000000000 */
[----:B------:R-:W-:Y:S01]  /*4600*/  FSEL R109, R192, -INF , P3 ;  /* 0xff800000c06d7808 */ /* 0x000fe20001800000 */
[----:B------:R-:W-:Y:S01]  /*4610*/  IMAD.MOV.U32 R192, RZ, RZ, R71 ;  /* 0x000000ffffc07224 */ /* 0x000fe200078e0047 */
[----:B------:R-:W-:Y:S01]  /*4620*/  FSEL R112, R193, -INF , P2 ;  /* 0xff800000c1707808 */ /* 0x000fe20001000000 */
[----:B------:R-:W-:Y:S01]  /*4630*/  IMAD.MOV.U32 R193, RZ, RZ, R69 ;  /* 0x000000ffffc17224 */ /* 0x000fe200078e0045 */
[----:B------:R-:W-:Y:S01]  /*4640*/  FSEL R110, R189, -INF , P1 ;  /* 0xff800000bd6e7808 */ /* 0x000fe20000800000 */
[----:B------:R-:W-:Y:S01]  /*4650*/  IMAD.MOV.U32 R189, RZ, RZ, R224 ;  /* 0x000000ffffbd7224 */ /* 0x000fe200078e00e0 */
[----:B------:R-:W-:Y:S02]  /*4660*/  FMNMX.FTZ R5, R41, R5, !PT ;  /* 0x0000000529057209 */ /* 0x000fe40007810000 */
[----:B------:R-:W-:-:S02]  /*4670*/  ISETP.GT.AND P0, PT, R2, 0x38, PT ;  /* 0x000000380200780c */ /* 0x000fc40003f04270 */
[C---:B------:R-:W-:Y:S02]  /*4680*/  ISETP.GT.AND P3, PT, R2.reuse, 0x40, PT ;  /* 0x000000400200780c */ /* 0x040fe40003f64270 */
[C---:B------:R-:W-:Y:S02]  /*4690*/  ISETP.GT.AND P2, PT, R2.reuse, 0x41, PT ;  /* 0x000000410200780c */ /* 0x040fe40003f44270 */
[----:B------:R-:W-:Y:S02]  /*46a0*/  ISETP.GT.AND P1, PT, R2, 0x49, PT ;  /* 0x000000490200780c */ /* 0x000fe40003f24270 */
[----:B------:R-:W-:Y:S02]  /*46b0*/  FMNMX.FTZ R5, R43, R5, !PT ;  /* 0x000000052b057209 */ /* 0x000fe40007810000 */
[----:B------:R-:W-:Y:S01]  /*46c0*/  FSEL R111, R188, -INF , P0 ;  /* 0xff800000bc6f7808 */ /* 0x000fe20000000000 */
[----:B------:R-:W-:Y:S01]  /*46d0*/  IMAD.MOV.U32 R188, RZ, RZ, R207 ;  /* 0x000000ffffbc7224 */ /* 0x000fe200078e00cf */
[----:B------:R-:W-:Y:S01]  /*46e0*/  FSEL R138, R212, -INF , P3 ;  /* 0xff800000d48a7808 */ /* 0x000fe20001800000 */
[----:B------:R-:W-:Y:S01]  /*46f0*/  IMAD.MOV.U32 R212, RZ, RZ, R68 ;  /* 0x000000ffffd47224 */ /* 0x000fe200078e0044 */
[----:B------:R-:W-:Y:S01]  /*4700*/  FSEL R134, R213, -INF , P2 ;  /* 0xff800000d5867808 */ /* 0x000fe20001000000 */
[----:B------:R-:W-:Y:S01]  /*4710*/  IMAD.MOV.U32 R213, RZ, RZ, R251 ;  /* 0x000000ffffd57224 */ /* 0x000fe200078e00fb */
[----:B------:R-:W-:Y:S01]  /*4720*/  FSEL R141, R209, -INF , P1 ;  /* 0xff800000d18d7808 */ /* 0x000fe20000800000 */
[----:B------:R-:W-:Y:S01]  /*4730*/  IMAD.MOV.U32 R209, RZ, RZ, R248 ;  /* 0x000000ffffd17224 */ /* 0x000fe200078e00f8 */
[----:B------:R-:W-:-:S02]  /*4740*/  ISETP.GT.AND P0, PT, R2, 0x48, PT ;  /* 0x000000480200780c */ /* 0x000fc40003f04270 */
[C---:B------:R-:W-:Y:S02]  /*4750*/  ISETP.GT.AND P3, PT, R2.reuse, 0x50, PT ;  /* 0x000000500200780c */ /* 0x040fe40003f64270 */
[C---:B------:R-:W-:Y:S02]  /*4760*/  ISETP.GT.AND P2, PT, R2.reuse, 0x51, PT ;  /* 0x000000510200780c */ /* 0x040fe40003f44270 */
[----:B------:R-:W-:Y:S02]  /*4770*/  ISETP.GT.AND P1, PT, R2, 0x59, PT ;  /* 0x000000590200780c */ /* 0x000fe40003f24270 */
[----:B------:R-:W-:Y:S02]  /*4780*/  FMNMX.FTZ R5, R42, R5, !PT ;  /* 0x000000052a057209 */ /* 0x000fe40007810000 */
[----:B------:R-:W-:Y:S02]  /*4790*/  FMNMX.FTZ R6, R15, R16, !PT ;  /* 0x000000100f067209 */ /* 0x000fe40007810000 */
[----:B------:R-:W-:Y:S01]  /*47a0*/  FSEL R133, R208, -INF , P0 ;  /* 0xff800000d0857808 */ /* 0x000fe20000000000 */
[----:B------:R-:W-:Y:S01]  /*47b0*/  IMAD.MOV.U32 R208, RZ, RZ, R249 ;  /* 0x000000ffffd07224 */ /* 0x000fe200078e00f9 */
[----:B------:R-:W-:-:S02]  /*47c0*/  FSEL R140, R156, -INF , P3 ;  /* 0xff8000009c8c7808 */ /* 0x000fc40001800000 */
[----:B------:R-:W-:Y:S02]  /*47d0*/  FSEL R139, R157, -INF , P2 ;  /* 0xff8000009d8b7808 */ /* 0x000fe40001000000 */
[----:B------:R-:W-:Y:S02]  /*47e0*/  FSEL R142, R65, -INF , P1 ;  /* 0xff800000418e7808 */ /* 0x000fe40000800000 */
[C---:B------:R-:W-:Y:S02]  /*47f0*/  ISETP.GT.AND P0, PT, R2.reuse, 0x58, PT ;  /* 0x000000580200780c */ /* 0x040fe40003f04270 */
[C---:B------:R-:W-:Y:S02]  /*4800*/  ISETP.GT.AND P3, PT, R2.reuse, 0x61, PT ;  /* 0x000000610200780c */ /* 0x040fe40003f64270 */
[C---:B------:R-:W-:Y:S02]  /*4810*/  ISETP.GT.AND P2, PT, R2.reuse, 0x68, PT ;  /* 0x000000680200780c */ /* 0x040fe40003f44270 */
[----:B------:R-:W-:-:S02]  /*4820*/  ISETP.GT.AND P1, PT, R2, 0x69, PT ;  /* 0x000000690200780c */ /* 0x000fc40003f24270 */
[----:B------:R-:W-:Y:S02]  /*4830*/  FMNMX.FTZ R2, R109, R5, !PT ;  /* 0x000000056d027209 */ /* 0x000fe40007810000 */
[----:B------:R-:W-:Y:S02]  /*4840*/  FMNMX.FTZ R5, R17, R6, !PT ;  /* 0x0000000611057209 */ /* 0x000fe40007810000 */
[----:B------:R-:W-:Y:S02]  /*4850*/  FMNMX.FTZ R2, R112, R2, !PT ;  /* 0x0000000270027209 */ /* 0x000fe40007810000 */
[----:B------:R-:W-:Y:S02]  /*4860*/  FMNMX.FTZ R5, R18, R5, !PT ;  /* 0x0000000512057209 */ /* 0x000fe40007810000 */
[----:B------:R-:W-:Y:S02]  /*4870*/  FSEL R143, R64, -INF , P0 ;  /* 0xff800000408f7808 */ /* 0x000fe40000000000 */
[----:B------:R-:W-:-:S02]  /*4880*/  ISETP.GT.AND P0, PT, R0, 0x20, PT ;  /* 0x000000200000780c */ /* 0x000fc40003f04270 */
[----:B------:R-:W-:Y:S02]  /*4890*/  FMNMX.FTZ R2, R111, R2, !PT ;  /* 0x000000026f027209 */ /* 0x000fe40007810000 */
[----:B------:R-:W-:Y:S02]  /*48a0*/  FMNMX.FTZ R5, R19, R5, !PT ;  /* 0x0000000513057209 */ /* 0x000fe40007810000 */
[----:B------:R-:W-:Y:S01]  /*48b0*/  FSEL R39, R202, -INF , P0 ;  /* 0xff800000ca277808 */ /* 0x000fe20000000000 */
[----:B------:R-:W-:Y:S01]  /*48c0*/  IMAD.MOV.U32 R202, RZ, RZ, R226 ;  /* 0x000000ffffca7224 */ /* 0x000fe200078e00e2 */
[----:B------:R-:W-:Y:S02]  /*48d0*/  FMNMX.FTZ R2, R110, R2, !PT ;  /* 0x000000026e027209 */ /* 0x000fe40007810000 */
[----:B------:R-:W-:Y:S02]  /*48e0*/  FMNMX.FTZ R5, R20, R5, !PT ;  /* 0x0000000514057209 */ /* 0x000fe40007810000 */
[----:B------:R-:W-:-:S02]  /*48f0*/  ISETP.GT.AND P0, PT, R0, 0x21, PT ;  /* 0x000000210000780c */ /* 0x000fc40003f04270 */
[----:B------:R-:W-:Y:S02]  /*4900*/  FMNMX.FTZ R2, R138, R2, !PT ;  /* 0x000000028a027209 */ /* 0x000fe40007810000 */
[----:B------:R-:W-:Y:S02]  /*4910*/  FMNMX.FTZ R5, R21, R5, !PT ;  /* 0x0000000515057209 */ /* 0x000fe40007810000 */
[----:B------:R-:W-:Y:S01]  /*4920*/  FSEL R38, R203, -INF , P0 ;  /* 0xff800000cb267808 */ /* 0x000fe20000000000 */
[----:B------:R-:W-:Y:S01]  /*4930*/  IMAD.MOV.U32 R203, RZ, RZ, R225 ;  /* 0x000000ffffcb7224 */ /* 0x000fe200078e00e1 */
[----:B------:R-:W-:Y:S02]  /*4940*/  ISETP.GT.AND P0, PT, R0, 0x28, PT ;  /* 0x000000280000780c */ /* 0x000fe40003f04270 */
[----:B------:R-:W-:Y:S02]  /*4950*/  FMNMX.FTZ R2, R134, R2, !PT ;  /* 0x0000000286027209 */ /* 0x000fe40007810000 */
[----:B------:R-:W-:-:S02]  /*4960*/  FMNMX.FTZ R5, R22, R5, !PT ;  /* 0x0000000516057209 */ /* 0x000fc40007810000 */
[----:B------:R-:W-:Y:S02]  /*4970*/  FSEL R37, R198, -INF , P0 ;  /* 0xff800000c6257808 */ /* 0x000fe40000000000 */
[C---:B------:R-:W-:Y:S02]  /*4980*/  ISETP.GT.AND P0, PT, R0.reuse, 0x29, PT ;  /* 0x000000290000780c */ /* 0x040fe40003f04270 */
[----:B------:R-:W-:Y:S02]  /*4990*/  FMNMX.FTZ R2, R133, R2, !PT ;  /* 0x0000000285027209 */ /* 0x000fe40007810000 */
[----:B------:R-:W-:Y:S02]  /*49a0*/  FMNMX.FTZ R5, R39, R5, !PT ;  /* 0x0000000527057209 */ /* 0x000fe40007810000 */
[----:B------:R-:W-:Y:S02]  /*49b0*/  FSEL R36, R199, -INF , P0 ;  /* 0xff800000c7247808 */ /* 0x000fe40000000000 */
[----:B------:R-:W-:-:S02]  /*49c0*/  ISETP.GT.AND P0, PT, R0, 0x30, PT ;  /* 0x000000300000780c */ /* 0x000fc40003f04270 */
[----:B------:R-:W-:Y:S02]  /*49d0*/  FMNMX.FTZ R2, R141, R2, !PT ;  /* 0x000000028d027209 */ /* 0x000fe40007810000 */
[----:B------:R-:W-:Y:S02]  /*49e0*/  FMNMX.FTZ R5, R38, R5, !PT ;  /* 0x0000000526057209 */ /* 0x000fe40007810000 */
[----:B------:R-:W-:Y:S02]  /*49f0*/  FSEL R108, R194, -INF , P0 ;  /* 0xff800000c26c7808 */ /* 0x000fe40000000000 */
[----:B------:R-:W-:Y:S02]  /*4a00*/  FMNMX.FTZ R2, R140, R2, !PT ;  /* 0x000000028c027209 */ /* 0x000fe40007810000 */
[----:B------:R-:W-:Y:S02]  /*4a10*/  FMNMX.FTZ R5, R37, R5, !PT ;  /* 0x0000000525057209 */ /* 0x000fe40007810000 */
[----:B------:R-:W-:-:S02]  /*4a20*/  ISETP.GT.AND P0, PT, R0, 0x31, PT ;  /* 0x000000310000780c */ /* 0x000fc40003f04270 */
[----:B------:R-:W-:Y:S02]  /*4a30*/  FMNMX.FTZ R2, R139, R2, !PT ;  /* 0x000000028b027209 */ /* 0x000fe40007810000 */
[----:B------:R-:W-:Y:S02]  /*4a40*/  FMNMX.FTZ R5, R36, R5, !PT ;  /* 0x0000000524057209 */ /* 0x000fe40007810000 */
[----:B------:R-:W-:Y:S02]  /*4a50*/  FSEL R71, R195, -INF , P0 ;  /* 0xff800000c3477808 */ /* 0x000fe40000000000 */
[----:B------:R-:W-:Y:S02]  /*4a60*/  ISETP.GT.AND P0, PT, R0, 0x38, PT ;  /* 0x000000380000780c */ /* 0x000fe40003f04270 */
[----:B------:R-:W-:Y:S02]  /*4a70*/  FMNMX.FTZ R2, R143, R2, !PT ;  /* 0x000000028f027209 */ /* 0x000fe40007810000 */
[----:B------:R-:W-:-:S02]  /*4a80*/  FMNMX.FTZ R5, R108, R5, !PT ;  /* 0x000000056c057209 */ /* 0x000fc40007810000 */
[----:B------:R-:W-:Y:S01]  /*4a90*/  FSEL R69, R190, -INF , P0 ;  /* 0xff800000be457808 */ /* 0x000fe20000000000 */
[----:B------:R-:W-:Y:S01]  /*4aa0*/  IMAD.MOV.U32 R190, RZ, RZ, R171 ;  /* 0x000000ffffbe7224 */ /* 0x000fe200078e00ab */
[----:B------:R-:W-:Y:S02]  /*4ab0*/  ISETP.GT.AND P0, PT, R0, 0x39, PT ;  /* 0x000000390000780c */ /* 0x000fe40003f04270 */
[----:B------:R-:W-:Y:S02]  /*4ac0*/  FMNMX.FTZ R2, R142, R2, !PT ;  /* 0x000000028e027209 */ /* 0x000fe40007810000 */
[----:B------:R-:W-:Y:S02]  /*4ad0*/  FMNMX.FTZ R5, R71, R5, !PT ;  /* 0x0000000547057209 */ /* 0x000fe40007810000 */
[----:B------:R-:W-:Y:S02]  /*4ae0*/  FSEL R68, R191, -INF , P0 ;  /* 0xff800000bf447808 */ /* 0x000fe40000000000 */
[----:B------:R-:W-:-:S02]  /*4af0*/  ISETP.GT.AND P0, PT, R0, 0x40, PT ;  /* 0x000000400000780c */ /* 0x000fc40003f04270 */
[----:B------:R-:W-:Y:S02]  /*4b00*/  FSEL R115, R221, -INF , P3 ;  /* 0xff800000dd737808 */ /* 0x000fe40001800000 */
[----:B------:R-:W-:Y:S02]  /*4b10*/  FMNMX.FTZ R2, R132, R2, !PT ;  /* 0x0000000284027209 */ /* 0x000fe40007810000 */
[----:B------:R-:W-:Y:S02]  /*4b20*/  FMNMX.FTZ R5, R69, R5, !PT ;  /* 0x0000000545057209 */ /* 0x000fe40007810000 */
[----:B------:R-:W-:Y:S02]  /*4b30*/  ISETP.GT.AND P3, PT, R0, 0x41, PT ;  /* 0x000000410000780c */ /* 0x000fe40003f64270 */
[----:B------:R-:W-:Y:S01]  /*4b40*/  FSEL R114, R216, -INF , P2 ;  /* 0xff800000d8727808 */ /* 0x000fe20001000000 */
[----:B------:R-:W-:Y:S01]  /*4b50*/  IMAD.MOV.U32 R216, RZ, RZ, R170 ;  /* 0x000000ffffd87224 */ /* 0x000fe200078e00aa */
[----:B------:R-:W-:-:S02]  /*4b60*/  FMNMX.FTZ R2, R115, R2, !PT ;  /* 0x0000000273027209 */ /* 0x000fc40007810000 */
[----:B------:R-:W-:Y:S01]  /*4b70*/  FSEL R155, R214, -INF , P0 ;  /* 0xff800000d69b7808 */ /* 0x000fe20000000000 */
[----:B------:R-:W-:Y:S01]  /*4b80*/  IMAD.MOV.U32 R214, RZ, RZ, R169 ;  /* 0x000000ffffd67224 */ /* 0x000fe200078e00a9 */
[----:B------:R-:W-:Y:S02]  /*4b90*/  FMNMX.FTZ R5, R68, R5, !PT ;  /* 0x0000000544057209 */ /* 0x000fe40007810000 */
[----:B------:R-:W-:Y:S02]  /*4ba0*/  FSEL R113, R217, -INF , P1 ;  /* 0xff800000d9717808 */ /* 0x000fe40000800000 */
[----:B------:R-:W-:Y:S02]  /*4bb0*/  FMNMX.FTZ R2, R114, R2, !PT ;  /* 0x0000000272027209 */ /* 0x000fe40007810000 */
[----:B------:R-:W-:Y:S01]  /*4bc0*/  FSEL R154, R215, -INF , P3 ;  /* 0xff800000d79a7808 */ /* 0x000fe20001800000 */
[----:B------:R-:W-:Y:S01]  /*4bd0*/  IMAD.MOV.U32 R215, RZ, RZ, R166 ;  /* 0x000000ffffd77224 */ /* 0x000fe200078e00a6 */
[----:B------:R-:W-:-:S02]  /*4be0*/  ISETP.GT.AND P1, PT, R0, 0x48, PT ;  /* 0x000000480000780c */ /* 0x000fc40003f24270 */
[----:B------:R-:W-:Y:S02]  /*4bf0*/  FMNMX.FTZ R5, R155, R5, !PT ;  /* 0x000000059b057209 */ /* 0x000fe40007810000 */
[----:B------:R-:W-:Y:S02]  /*4c00*/  FMNMX.FTZ R2, R113, R2, !PT ;  /* 0x0000000271027209 */ /* 0x000fe40007810000 */
[----:B------:R-:W-:Y:S02]  /*4c10*/  ISETP.GT.AND P0, PT, R0, 0x49, PT ;  /* 0x000000490000780c */ /* 0x000fe40003f04270 */
[----:B------:R-:W-:Y:S01]  /*4c20*/  FSEL R149, R210, -INF , P1 ;  /* 0xff800000d2957808 */ /* 0x000fe20000800000 */
[----:B------:R-:W1:Y:S01]  /*4c30*/  SHFL.BFLY PT, R6, R2, 0x2, 0x1f ;  /* 0x0c401f0002067f89 */ /* 0x000e6200000e0000 */
[----:B------:R-:W-:Y:S01]  /*4c40*/  FMNMX.FTZ R5, R154, R5, !PT ;  /* 0x000000059a057209 */ /* 0x000fe20007810000 */
[----:B------:R-:W-:Y:S01]  /*4c50*/  IMAD.MOV.U32 R210, RZ, RZ, R31 ;  /* 0x000000ffffd27224 */ /* 0x000fe200078e001f */
[----:B------:R-:W-:Y:S01]  /*4c60*/  FSEL R148, R211, -INF , P0 ;  /* 0xff800000d3947808 */ /* 0x000fe20000000000 */
[----:B------:R-:W-:Y:S01]  /*4c70*/  IMAD.MOV.U32 R211, RZ, RZ, R30 ;  /* 0x000000ffffd37224 */ /* 0x000fe200078e001e */
[----:B------:R-:W-:-:S02]  /*4c80*/  ISETP.GT.AND P1, PT, R0, 0x50, PT ;  /* 0x000000500000780c */ /* 0x000fc40003f24270 */
[----:B------:R-:W-:Y:S02]  /*4c90*/  FMNMX.FTZ R5, R149, R5, !PT ;  /* 0x0000000595057209 */ /* 0x000fe40007810000 */
[----:B------:R-:W-:Y:S02]  /*4ca0*/  ISETP.GT.AND P0, PT, R0, 0x51, PT ;  /* 0x000000510000780c */ /* 0x000fe40003f04270 */
[----:B------:R-:W-:Y:S02]  /*4cb0*/  FSEL R147, R158, -INF , P1 ;  /* 0xff8000009e937808 */ /* 0x000fe40000800000 */
[----:B------:R-:W-:Y:S02]  /*4cc0*/  FMNMX.FTZ R5, R148, R5, !PT ;  /* 0x0000000594057209 */ /* 0x000fe40007810000 */
[----:B------:R-:W-:Y:S02]  /*4cd0*/  FSEL R153, R159, -INF , P0 ;  /* 0xff8000009f997808 */ /* 0x000fe40000000000 */
        /* <DEDUP_REMOVED lines=11> */
[----:B------:R-:W-:Y:S02]  /*4d90*/  ISETP.GT.AND P1, PT, R0, 0x68, PT ;  /* 0x000000680000780c */ /* 0x000fe40003f24270 */
[----:B------:R-:W-:-:S02]  /*4da0*/  FSEL R146, R223, -INF , P0 ;  /* 0xff800000df927808 */ /* 0x000fc40000000000 */
[----:B------:R-:W-:Y:S02]  /*4db0*/  FMNMX.FTZ R5, R150, R5, !PT ;  /* 0x0000000596057209 */ /* 0x000fe40007810000 */
[----:B-1----:R-:W-:Y:S02]  /*4dc0*/  FMNMX.FTZ R2, R2, R6, !PT ;  /* 0x0000000602027209 */ /* 0x002fe40007810000 */
[----:B------:R-:W-:Y:S02]  /*4dd0*/  ISETP.GT.AND P0, PT, R0, 0x69, PT ;  /* 0x000000690000780c */ /* 0x000fe40003f04270 */
[----:B------:R-:W-:Y:S01]  /*4de0*/  FSEL R145, R218, -INF , P1 ;  /* 0xff800000da917808 */ /* 0x000fe20000800000 */
[----:B------:R-:W1:Y:S01]  /*4df0*/  SHFL.BFLY PT, R6, R2, 0x1, 0x1f ;  /* 0x0c201f0002067f89 */ /* 0x000e6200000e0000 */
[----:B------:R-:W-:Y:S02]  /*4e00*/  FMNMX.FTZ R0, R146, R5, !PT ;  /* 0x0000000592007209 */ /* 0x000fe40007810000 */
[----:B------:R-:W-:-:S02]  /*4e10*/  FSEL R144, R219, -INF , P0 ;  /* 0xff800000db907808 */ /* 0x000fc40000000000 */
[----:B------:R-:W-:-:S04]  /*4e20*/  FMNMX.FTZ R0, R145, R0, !PT ;  /* 0x0000000091007209 */ /* 0x000fc80007810000 */
[----:B------:R-:W-:-:S05]  /*4e30*/  FMNMX.FTZ R0, R144, R0, !PT ;  /* 0x0000000090007209 */ /* 0x000fca0007810000 */
[----:B------:R-:W2:Y:S01]  /*4e40*/  SHFL.BFLY PT, R5, R0, 0x2, 0x1f ;  /* 0x0c401f0000057f89 */ /* 0x000ea200000e0000 */
[----:B-1----:R-:W-:-:S04]  /*4e50*/  FMNMX.FTZ R137, R2, R6, !PT ;  /* 0x0000000602897209 */ /* 0x002fc80007810000 */
[C---:B------:R-:W-:Y:S01]  /*4e60*/  FSETP.NEU.FTZ.AND P0, PT, R137.reuse, -INF , PT ;  /* 0xff8000008900780b */ /* 0x040fe20003f1d000 */
[----:B------:R-:W-:-:S05]  /*4e70*/  FMUL.FTZ R2, R137, c[0x0][0x2d0] ;  /* 0x0000b40089027a20 */ /* 0x000fca0000410000 */
[----:B------:R-:W-:Y:S02]  /*4e80*/  FSEL R2, R2, RZ, P0 ;  /* 0x000000ff02027208 */ /* 0x000fe40000000000 */
[----:B--2---:R-:W-:-:S03]  /*4e90*/  FMNMX.FTZ R0, R0, R5, !PT ;  /* 0x0000000500007209 */ /* 0x004fc60007810000 */
[--C-:B------:R-:W-:Y:S02]  /*4ea0*/  FFMA.FTZ R5, R7, c[0x0][0x2d0], -R2.reuse ;  /* 0x0000b40007057a23 */ /* 0x100fe40000010802 */
[----:B------:R-:W1:Y:S02]  /*4eb0*/  SHFL.BFLY PT, R6, R0, 0x1, 0x1f ;  /* 0x0c201f0000067f89 */ /* 0x000e6400000e0000 */
[----:B------:R2:W-:Y:S02]  /*4ec0*/  MUFU.EX2 R157, R5 ;  /* 0x00000005009d7308 */ /* 0x0005e40000000800 */
[----:B--2---:R-:W-:-:S06]  /*4ed0*/  FFMA.FTZ R5, R8, c[0x0][0x2d0], -R2 ;  /* 0x0000b40008057a23 */ /* 0x004fcc0000010802 */
[----:B------:R2:W3:Y:S01]  /*4ee0*/  MUFU.EX2 R156, R5 ;  /* 0x00000005009c7308 */ /* 0x0004e20000000800 */
[----:B-1----:R-:W-:-:S04]  /*4ef0*/  FMNMX.FTZ R136, R0, R6, !PT ;  /* 0x0000000600887209 */ /* 0x002fc80007810000 */
[C---:B------:R-:W-:Y:S01]  /*4f00*/  FSETP.NEU.FTZ.AND P0, PT, R136.reuse, -INF , PT ;  /* 0xff8000008800780b */ /* 0x040fe20003f1d000 */
[----:B------:R-:W-:-:S05]  /*4f10*/  FMUL.FTZ R0, R136, c[0x0][0x2d0] ;  /* 0x0000b40088007a20 */ /* 0x000fca0000410000 */
[----:B------:R-:W-:Y:S01]  /*4f20*/  FSEL R0, R0, RZ, P0 ;  /* 0x000000ff00007208 */ /* 0x000fe20000000000 */
[----:B--2---:R-:W-:-:S04]  /*4f30*/  FFMA.FTZ R5, R9, c[0x0][0x2d0], -R2 ;  /* 0x0000b40009057a23 */ /* 0x004fc80000010802 */
[----:B------:R1:W-:Y:S02]  /*4f40*/  MUFU.EX2 R169, R5 ;  /* 0x0000000500a97308 */ /* 0x0003e40000000800 */
[----:B-1----:R-:W-:-:S06]  /*4f50*/  FFMA.FTZ R5, R10, c[0x0][0x2d0], -R2 ;  /* 0x0000b4000a057a23 */ /* 0x002fcc0000010802 */
[----:B------:R1:W-:Y:S02]  /*4f60*/  MUFU.EX2 R170, R5 ;  /* 0x0000000500aa7308 */ /* 0x0003e40000000800 */
[----:B-1----:R-:W-:-:S06]  /*4f70*/  FFMA.FTZ R5, R11, c[0x0][0x2d0], -R2 ;  /* 0x0000b4000b057a23 */ /* 0x002fcc0000010802 */
[----:B------:R1:W-:Y:S02]  /*4f80*/  MUFU.EX2 R219, R5 ;  /* 0x0000000500db7308 */ /* 0x0003e40000000800 */
[----:B-1----:R-:W-:Y:S01]  /*4f90*/  FFMA.FTZ R5, R12, c[0x0][0x2d0], -R2 ;  /* 0x0000b4000c057a23 */ /* 0x002fe20000010802 */
[----:B---3--:R-:W-:-:S05]  /*4fa0*/  F2FP.BF16.PACK_AB R12, R156, R157 ;  /* 0x0000009d9c0c723e */ /* 0x008fca00000010ff */
[----:B------:R1:W2:Y:S02]  /*4fb0*/  MUFU.EX2 R218, R5 ;  /* 0x0000000500da7308 */ /* 0x0002a40000000800 */
[----:B-1----:R-:W-:Y:S01]  /*4fc0*/  FFMA.FTZ R5, R13, c[0x0][0x2d0], -R2 ;  /* 0x0000b4000d057a23 */ /* 0x002fe20000010802 */
[----:B--2---:R-:W-:-:S05]  /*4fd0*/  F2FP.BF16.PACK_AB R8, R218, R219 ;  /* 0x000000dbda08723e */ /* 0x004fca00000010ff */
[----:B------:R1:W-:Y:S02]  /*4fe0*/  MUFU.EX2 R198, R5 ;  /* 0x0000000500c67308 */ /* 0x0003e40000000800 */
[----:B-1----:R-:W-:Y:S01]  /*4ff0*/  FFMA.FTZ R5, R14, c[0x0][0x2d0], -R2 ;  /* 0x0000b4000e057a23 */ /* 0x002fe20000010802 */
[----:B------:R-:W-:-:S05]  /*5000*/  F2FP.BF16.PACK_AB R14, R170, R169 ;  /* 0x000000a9aa0e723e */ /* 0x000fca00000010ff */
        /* <DEDUP_REMOVED lines=17> */
[----:B------:R1:W2:Y:S02]  /*5120*/  MUFU.EX2 R225, R5 ;  /* 0x0000000500e17308 */ /* 0x0002a40000000800 */
[----:B-1----:R-:W-:Y:S01]  /*5130*/  FFMA.FTZ R5, R21, c[0x0][0x2d0], -R0 ;  /* 0x0000b40015057a23 */ /* 0x002fe20000010800 */
[----:B--2---:R-:W-:-:S05]  /*5140*/  F2FP.BF16.PACK_AB R9, R225, R217 ;  /* 0x000000d9e109723e */ /* 0x004fca00000010ff */
[----:B------:R1:W-:Y:S02]  /*5150*/  MUFU.EX2 R226, R5 ;  /* 0x0000000500e27308 */ /* 0x0003e40000000800 */
[----:B-1----:R-:W-:Y:S02]  /*5160*/  FFMA.FTZ R5, R22, c[0x0][0x2d0], -R0 ;  /* 0x0000b40016057a23 */ /* 0x002fe40000010800 */
[----:B------:R-:W-:Y:S04]  /*5170*/  HMMA.16816.F32.BF16 R20, R12, R52, RZ ;  /* 0x000000340c14723c */ /* 0x000fe800000418ff */
[----:B------:R1:W2:Y:S02]  /*5180*/  MUFU.EX2 R199, R5 ;  /* 0x0000000500c77308 */ /* 0x0002a40000000800 */
[----:B-1----:R-:W-:Y:S01]  /*5190*/  FFMA.FTZ R5, R40, c[0x0][0x2d0], -R2 ;  /* 0x0000b40028057a23 */ /* 0x002fe20000010802 */
[----:B--2---:R-:W-:-:S05]  /*51a0*/  F2FP.BF16.PACK_AB R11, R199, R226 ;  /* 0x000000e2c70b723e */ /* 0x004fca00000010ff */
[----:B------:R1:W-:Y:S02]  /*51b0*/  MUFU.EX2 R223, R5 ;  /* 0x0000000500df7308 */ /* 0x0003e40000000800 */
[----:B------:R-:W-:Y:S07]  /*51c0*/  HMMA.16816.F32.BF16 R88, R8, R76, R16 ;  /* 0x0000004c0858723c */ /* 0x000fee0000041810 */
[----:B------:R-:W-:Y:S01]  /*51d0*/  IMAD.MOV.U32 R77, RZ, RZ, R28 ;  /* 0x000000ffff4d7224 */ /* 0x000fe200078e001c */
[----:B------:R-:W-:Y:S01]  /*51e0*/  HMMA.16816.F32.BF16 R16, R12, R80, RZ ;  /* 0x000000500c10723c */ /* 0x000fe200000418ff */
[----:B-1----:R-:W-:-:S04]  /*51f0*/  FFMA.FTZ R5, R41, c[0x0][0x2d0], -R2 ;  /* 0x0000b40029057a23 */ /* 0x002fc80000010802 */
[----:B------:R1:W2:Y:S03]  /*5200*/  MUFU.EX2 R224, R5 ;  /* 0x0000000500e07308 */ /* 0x0002a60000000800 */
[----:B------:R-:W-:Y:S08]  /*5210*/  HMMA.16816.F32.BF16 R28, R12, R50, RZ ;  /* 0x000000320c1c723c */ /* 0x000ff000000418ff */
[----:B------:R-:W-:Y:S01]  /*5220*/  HMMA.16816.F32.BF16 R44, R8, R56, R24 ;  /* 0x00000038082c723c */ /* 0x000fe20000041818 */
[----:B-1----:R-:W-:-:S07]  /*5230*/  FFMA.FTZ R5, R43, c[0x0][0x2d0], -R2 ;  /* 0x0000b4002b057a23 */ /* 0x002fce0000010802 */
[C---:B------:R-:W-:Y:S01]  /*5240*/  HMMA.16816.F32.BF16 R92, R8.reuse, R84, R16 ;  /* 0x00000054085c723c */ /* 0x040fe20000041810 */
[----:B------:R-:W1:Y:S01]  /*5250*/  LDSM.16.MT88.4 R16, [R229+0x1000] ;  /* 0x00100000e510783b */ /* 0x000e620000004200 */
[----:B------:R3:W-:Y:S06]  /*5260*/  MUFU.EX2 R195, R5 ;  /* 0x0000000500c37308 */ /* 0x0007ec0000000800 */
[----:B------:R-:W-:Y:S08]  /*5270*/  HMMA.16816.F32.BF16 R64, R8, R72, R20 ;  /* 0x000000480840723c */ /* 0x000ff00000041814 */
[----:B------:R-:W-:Y:S01]  /*5280*/  HMMA.16816.F32.BF16 R24, R12, R54, RZ ;  /* 0x000000360c18723c */ /* 0x000fe200000418ff */
[----:B---3--:R-:W-:-:S04]  /*5290*/  FFMA.FTZ R5, R42, c[0x0][0x2d0], -R2 ;  /* 0x0000b4002a057a23 */ /* 0x008fc80000010802 */
[----:B------:R3:W4:Y:S03]  /*52a0*/  MUFU.EX2 R194, R5 ;  /* 0x0000000500c27308 */ /* 0x0007260000000800 */
[C---:B------:R-:W-:Y:S08]  /*52b0*/  HMMA.16816.F32.BF16 R20, R12.reuse, R62, RZ ;  /* 0x0000003e0c14723c */ /* 0x040ff000000418ff */
[----:B------:R-:W-:Y:S01]  /*52c0*/  HMMA.16816.F32.BF16 R12, R12, R82, RZ ;  /* 0x000000520c0c723c */ /* 0x000fe200000418ff */
[----:B---3--:R-:W-:-:S07]  /*52d0*/  FFMA.FTZ R5, R39, c[0x0][0x2d0], -R0 ;  /* 0x0000b40027057a23 */ /* 0x008fce0000010800 */
[C---:B------:R-:W-:Y:S01]  /*52e0*/  HMMA.16816.F32.BF16 R32, R8.reuse, R58, R28 ;  /* 0x0000003a0820723c */ /* 0x040fe2000004181c */
[----:B------:R3:W-:Y:S07]  /*52f0*/  MUFU.EX2 R222, R5 ;  /* 0x0000000500de7308 */ /* 0x0007ee0000000800 */
[C---:B------:R-:W-:Y:S01]  /*5300*/  HMMA.16816.F32.BF16 R60, R8.reuse, R74, R24 ;  /* 0x0000004a083c723c */ /* 0x040fe20000041818 */
[----:B------:R-:W1:Y:S07]  /*5310*/  LDSM.16.MT88.4 R24, [R233+0x1000] ;  /* 0x00100000e918783b */ /* 0x000e6e0000004200 */
[----:B------:R-:W-:Y:S01]  /*5320*/  HMMA.16816.F32.BF16 R56, R8, R78, R20 ;  /* 0x0000004e0838723c */ /* 0x000fe20000041814 */
[----:B------:R-:W1:Y:S01]  /*5330*/  LDSM.16.MT88.4 R20, [R230+0x1000] ;  /* 0x00100000e614783b */ /* 0x000e620000004200 */
[----:B---3--:R-:W-:-:S04]  /*5340*/  FFMA.FTZ R5, R38, c[0x0][0x2d0], -R0 ;  /* 0x0000b40026057a23 */ /* 0x008fc80000010800 */
[----:B------:R3:W3:Y:S02]  /*5350*/  MUFU.EX2 R191, R5 ;  /* 0x0000000500bf7308 */ /* 0x0006e40000000800 */
[----:B------:R-:W-:Y:S07]  /*5360*/  HMMA.16816.F32.BF16 R28, R8, R86, R12 ;  /* 0x00000056081c723c */ /* 0x000fee000004180c */
[----:B--2---:R-:W-:Y:S02]  /*5370*/  F2FP.BF16.PACK_AB R12, R224, R223 ;  /* 0x000000dfe00c723e */ /* 0x004fe400000010ff */
[----:B----4-:R-:W-:Y:S01]  /*5380*/  F2FP.BF16.PACK_AB R14, R194, R195 ;  /* 0x000000c3c20e723e */ /* 0x010fe200000010ff */
[----:B---3--:R-:W-:Y:S01]  /*5390*/  FFMA.FTZ R5, R37, c[0x0][0x2d0], -R0 ;  /* 0x0000b40025057a23 */ /* 0x008fe20000010800 */
[----:B------:R-:W-:-:S03]  /*53a0*/  F2FP.BF16.PACK_AB R13, R191, R222 ;  /* 0x000000debf0d723e */ /* 0x000fc600000010ff */
[----:B------:R2:W-:Y:S02]  /*53b0*/  MUFU.EX2 R6, R5 ;  /* 0x0000000500067308 */ /* 0x0005e40000000800 */
[----:B--2---:R-:W-:-:S06]  /*53c0*/  FFMA.FTZ R5, R36, c[0x0][0x2d0], -R0 ;  /* 0x0000b40024057a23 */ /* 0x004fcc0000010800 */
[----:B------:R2:W3:Y:S02]  /*53d0*/  MUFU.EX2 R201, R5 ;  /* 0x0000000500c97308 */ /* 0x0004e40000000800 */
[----:B--2---:R-:W-:Y:S01]  /*53e0*/  FFMA.FTZ R5, R99, c[0x0][0x2d0], -R4 ;  /* 0x0000b40063057a23 */ /* 0x004fe20000010804 */
[----:B---3--:R-:W-:-:S05]  /*53f0*/  F2FP.BF16.PACK_AB R15, R201, R6 ;  /* 0x00000006c90f723e */ /* 0x008fca00000010ff */
[----:B------:R2:W-:Y:S02]  /*5400*/  MUFU.EX2 R221, R5 ;  /* 0x0000000500dd7308 */ /* 0x0005e40000000800 */
[C---:B-1----:R-:W-:Y:S08]  /*5410*/  HMMA.16816.F32.BF16 R44, R12.reuse, R16, R44 ;  /* 0x000000100c2c723c */ /* 0x042ff0000004182c */
[----:B------:R-:W-:Y:S01]  /*5420*/  HMMA.16816.F32.BF16 R40, R12, R18, R32 ;  /* 0x000000120c28723c */ /* 0x000fe20000041820 */
[----:B--2---:R-:W-:-:S04]  /*5430*/  FFMA.FTZ R5, R98, c[0x0][0x2d0], -R4 ;  /* 0x0000b40062057a23 */ /* 0x004fc80000010804 */
[----:B------:R1:W2:Y:S03]  /*5440*/  MUFU.EX2 R7, R5 ;  /* 0x0000000500077308 */ /* 0x0002a60000000800 */
[C---:B------:R-:W-:Y:S08]  /*5450*/  HMMA.16816.F32.BF16 R36, R12.reuse, R24, R64 ;  /* 0x000000180c24723c */ /* 0x040ff00000041840 */
[----:B------:R-:W-:Y:S01]  /*5460*/  HMMA.16816.F32.BF16 R88, R12, R20, R88 ;  /* 0x000000140c58723c */ /* 0x000fe20000041858 */
[----:B-1----:R-:W-:Y:S01]  /*5470*/  FFMA.FTZ R5, R97, c[0x0][0x2d0], -R4 ;  /* 0x0000b40061057a23 */ /* 0x002fe20000010804 */
[----:B--2---:R-:W-:-:S03]  /*5480*/  F2FP.BF16.PACK_AB R8, R7, R221 ;  /* 0x000000dd0708723e */ /* 0x004fc600000010ff */
[----:B------:R1:W-:Y:S02]  /*5490*/  MUFU.EX2 R196, R5 ;  /* 0x0000000500c47308 */ /* 0x0003e40000000800 */
[----:B-1----:R-:W-:Y:S02]  /*54a0*/  FFMA.FTZ R5, R96, c[0x0][0x2d0], -R4 ;  /* 0x0000b40060057a23 */ /* 0x002fe40000010804 */
[----:B------:R-:W-:Y:S04]  /*54b0*/  HMMA.16816.F32.BF16 R96, R12, R26, R60 ;  /* 0x0000001a0c60723c */ /* 0x000fe8000004183c */
        /* <DEDUP_REMOVED lines=10> */
[----:B------:R-:W1:Y:S02]  /*5560*/  MUFU.EX2 R251, R5 ;  /* 0x0000000500fb7308 */ /* 0x000e640000000800 */
[----:B-1----:R-:W-:Y:S01]  /*5570*/  F2FP.BF16.PACK_AB R11, R251, R249 ;  /* 0x000000f9fb0b723e */ /* 0x002fe200000010ff */
[----:B------:R-:W-:-:S06]  /*5580*/  FFMA.FTZ R5, R109, c[0x0][0x2d0], -R2 ;  /* 0x0000b4006d057a23 */ /* 0x000fcc0000010802 */
[C---:B------:R-:W-:Y:S08]  /*5590*/  HMMA.16816.F32.BF16 R48, R8.reuse, R16, R120 ;  /* 0x000000100830723c */ /* 0x040ff00000041878 */
[C---:B------:R-:W-:Y:S01]  /*55a0*/  HMMA.16816.F32.BF16 R52, R8.reuse, R18, R116 ;  /* 0x000000120834723c */ /* 0x040fe20000041874 */
[----:B------:R-:W1:Y:S07]  /*55b0*/  LDSM.16.MT88.4 R16, [R232+0x1000] ;  /* 0x00100000e810783b */ /* 0x000e6e0000004200 */
[C---:B------:R-:W-:Y:S07]  /*55c0*/  HMMA.16816.F32.BF16 R84, R8.reuse, R22, R172 ;  /* 0x000000160854723c */ /* 0x040fee00000418ac */
[----:B------:R-:W-:Y:S01]  /*55d0*/  IMAD.MOV.U32 R172, RZ, RZ, R214 ;  /* 0x000000ffffac7224 */ /* 0x000fe200078e00d6 */
[----:B------:R-:W-:Y:S01]  /*55e0*/  HMMA.16816.F32.BF16 R80, R8, R20, R184 ;  /* 0x000000140850723c */ /* 0x000fe200000418b8 */
[----:B------:R-:W-:-:S02]  /*55f0*/  IMAD.MOV.U32 R173, RZ, RZ, R215 ;  /* 0x000000ffffad7224 */ /* 0x000fc400078e00d7 */
[----:B------:R-:W-:Y:S02]  /*5600*/  IMAD.MOV.U32 R174, RZ, RZ, R210 ;  /* 0x000000ffffae7224 */ /* 0x000fe400078e00d2 */
[----:B------:R-:W-:Y:S02]  /*5610*/  IMAD.MOV.U32 R175, RZ, RZ, R211 ;  /* 0x000000ffffaf7224 */ /* 0x000fe400078e00d3 */
[----:B------:R-:W-:Y:S01]  /*5620*/  IMAD.MOV.U32 R184, RZ, RZ, R216 ;  /* 0x000000ffffb87224 */ /* 0x000fe200078e00d8 */
[----:B------:R-:W-:Y:S01]  /*5630*/  HMMA.16816.F32.BF16 R72, R8, R26, R176 ;  /* 0x0000001a0848723c */ /* 0x000fe200000418b0 */
[----:B------:R-:W-:Y:S02]  /*5640*/  IMAD.MOV.U32 R186, RZ, RZ, R198 ;  /* 0x000000ffffba7224 */ /* 0x000fe400078e00c6 */
[----:B------:R-:W-:Y:S02]  /*5650*/  IMAD.MOV.U32 R198, RZ, RZ, R208 ;  /* 0x000000ffffc67224 */ /* 0x000fe400078e00d0 */
[----:B------:R-:W-:-:S02]  /*5660*/  IMAD.MOV.U32 R185, RZ, RZ, R190 ;  /* 0x000000ffffb97224 */ /* 0x000fc400078e00be */
[----:B------:R-:W-:Y:S01]  /*5670*/  IMAD.MOV.U32 R177, RZ, RZ, R212 ;  /* 0x000000ffffb17224 */ /* 0x000fe200078e00d4 */
[----:B------:R-:W-:Y:S01]  /*5680*/  HMMA.16816.F32.BF16 R32, R8, R24, R128 ;  /* 0x000000180820723c */ /* 0x000fe20000041880 */
[----:B------:R-:W-:Y:S01]  /*5690*/  IMAD.MOV.U32 R179, RZ, RZ, R206 ;  /* 0x000000ffffb37224 */ /* 0x000fe200078e00ce */
[----:B------:R-:W-:Y:S01]  /*56a0*/  LDSM.16.MT88.4 R24, [R233+0x1800] ;  /* 0x00180000e918783b */ /* 0x000fe20000004200 */
[----:B------:R-:W-:Y:S02]  /*56b0*/  IMAD.MOV.U32 R178, RZ, RZ, R207 ;  /* 0x000000ffffb27224 */ /* 0x000fe400078e00cf */
[----:B------:R-:W-:Y:S02]  /*56c0*/  IMAD.MOV.U32 R187, RZ, RZ, R101 ;  /* 0x000000ffffbb7224 */ /* 0x000fe400078e0065 */
[----:B------:R-:W-:Y:S01]  /*56d0*/  IMAD.MOV.U32 R190, RZ, RZ, R100 ;  /* 0x000000ffffbe7224 */ /* 0x000fe200078e0064 */
[----:B-1----:R-:W-:Y:S01]  /*56e0*/  HMMA.16816.F32.BF16 R64, R12, R16, R92 ;  /* 0x000000100c40723c */ /* 0x002fe2000004185c */
[----:B------:R-:W-:-:S06]  /*56f0*/  IMAD.MOV.U32 R176, RZ, RZ, R77 ;  /* 0x000000ffffb07224 */ /* 0x000fcc00078e004d */
[----:B------:R-:W-:Y:S01]  /*5700*/  IMAD.MOV.U32 R94, RZ, RZ, R213 ;  /* 0x000000ffff5e7224 */ /* 0x000fe200078e00d5 */
[C---:B------:R-:W-:Y:S01]  /*5710*/  HMMA.16816.F32.BF16 R104, R8.reuse, R16, R180 ;  /* 0x000000100868723c */ /* 0x040fe200000418b4 */
[----:B------:R1:W-:Y:S01]  /*5720*/  MUFU.EX2 R213, R5 ;  /* 0x0000000500d57308 */ /* 0x0003e20000000800 */
[----:B------:R-:W-:Y:S02]  /*5730*/  IMAD.MOV.U32 R95, RZ, RZ, R203 ;  /* 0x000000ffff5f7224 */ /* 0x000fe400078e00cb */
[----:B------:R-:W-:Y:S02]  /*5740*/  IMAD.MOV.U32 R93, RZ, RZ, R204 ;  /* 0x000000ffff5d7224 */ /* 0x000fe400078e00cc */
[----:B------:R-:W-:Y:S02]  /*5750*/  IMAD.MOV.U32 R92, RZ, RZ, R172 ;  /* 0x000000ffff5c7224 */ /* 0x000fe400078e00ac */
[----:B------:R-:W-:Y:S01]  /*5760*/  IMAD.MOV.U32 R183, RZ, RZ, R209 ;  /* 0x000000ffffb77224 */ /* 0x000fe200078e00d1 */
[----:B------:R-:W-:Y:S01]  /*5770*/  HMMA.16816.F32.BF16 R100, R8, R18, R124 ;  /* 0x000000120864723c */ /* 0x000fe2000004187c */
[----:B------:R-:W-:-:S02]  /*5780*/  IMAD.MOV.U32 R180, RZ, RZ, R205 ;  /* 0x000000ffffb47224 */ /* 0x000fc400078e00cd */
[----:B------:R-:W-:Y:S02]  /*5790*/  IMAD.MOV.U32 R181, RZ, RZ, R201 ;  /* 0x000000ffffb57224 */ /* 0x000fe400078e00c9 */
[----:B------:R-:W-:Y:S02]  /*57a0*/  IMAD.MOV.U32 R182, RZ, RZ, R202 ;  /* 0x000000ffffb67224 */ /* 0x000fe400078e00ca */
[----:B------:R-:W-:Y:S01]  /*57b0*/  IMAD.MOV.U32 R172, RZ, RZ, R176 ;  /* 0x000000ffffac7224 */ /* 0x000fe200078e00b0 */
[----:B------:R-:W-:Y:S01]  /*57c0*/  HMMA.16816.F32.BF16 R28, R12, R18, R28 ;  /* 0x000000120c1c723c */ /* 0x000fe2000004181c */
[----:B-1----:R-:W-:Y:S01]  /*57d0*/  FFMA.FTZ R5, R112, c[0x0][0x2d0], -R2 ;  /* 0x0000b40070057a23 */ /* 0x002fe20000010802 */
[----:B------:R-:W1:Y:S01]  /*57e0*/  LDSM.16.MT88.4 R16, [R229+0x1800] ;  /* 0x00180000e510783b */ /* 0x000e620000004200 */
[----:B------:R-:W-:Y:S02]  /*57f0*/  IMAD.MOV.U32 R112, RZ, RZ, R95 ;  /* 0x000000ffff707224 */ /* 0x000fe400078e005f */
[----:B------:R2:W3:Y:S01]  /*5800*/  MUFU.EX2 R214, R5 ;  /* 0x0000000500d67308 */ /* 0x0004e20000000800 */
[----:B------:R-:W-:-:S02]  /*5810*/  IMAD.MOV.U32 R95, RZ, RZ, R175 ;  /* 0x000000ffff5f7224 */ /* 0x000fc400078e00af */
[----:B------:R-:W-:Y:S01]  /*5820*/  HMMA.16816.F32.BF16 R76, R12, R22, R56 ;  /* 0x000000160c4c723c */ /* 0x000fe20000041838 */
[----:B------:R-:W4:Y:S01]  /*5830*/  LDSM.16.MT88.4 R20, [R230+0x1800] ;  /* 0x00180000e614783b */ /* 0x000f220000004200 */
[----:B------:R-:W-:Y:S02]  /*5840*/  IMAD.MOV.U32 R175, RZ, RZ, R195 ;  /* 0x000000ffffaf7224 */ /* 0x000fe400078e00c3 */
[----:B------:R-:W-:Y:S02]  /*5850*/  IMAD.MOV.U32 R176, RZ, RZ, R200 ;  /* 0x000000ffffb07224 */ /* 0x000fe400078e00c8 */
[----:B--2---:R-:W-:Y:S01]  /*5860*/  FFMA.FTZ R5, R111, c[0x0][0x2d0], -R2 ;  /* 0x0000b4006f057a23 */ /* 0x004fe20000010802 */
[----:B---3--:R-:W-:-:S03]  /*5870*/  F2FP.BF16.PACK_AB R12, R214, R213 ;  /* 0x000000d5d60c723e */ /* 0x008fc600000010ff */
[----:B------:R2:W-:Y:S02]  /*5880*/  MUFU.EX2 R215, R5 ;  /* 0x0000000500d77308 */ /* 0x0005e40000000800 */
[----:B--2---:R-:W-:-:S06]  /*5890*/  FFMA.FTZ R5, R110, c[0x0][0x2d0], -R2 ;  /* 0x0000b4006e057a23 */ /* 0x004fcc0000010802 */
[----:B------:R2:W3:Y:S02]  /*58a0*/  MUFU.EX2 R216, R5 ;  /* 0x0000000500d87308 */ /* 0x0004e40000000800 */
[----:B--2---:R-:W-:Y:S01]  /*58b0*/  FFMA.FTZ R5, R108, c[0x0][0x2d0], -R0 ;  /* 0x0000b4006c057a23 */ /* 0x004fe20000010800 */
[----:B---3--:R-:W-:-:S05]  /*58c0*/  F2FP.BF16.PACK_AB R14, R216, R215 ;  /* 0x000000d7d80e723e */ /* 0x008fca00000010ff */
[----:B------:R2:W-:Y:S02]  /*58d0*/  MUFU.EX2 R209, R5 ;  /* 0x0000000500d17308 */ /* 0x0005e40000000800 */
[----:B--2---:R-:W-:Y:S02]  /*58e0*/  FFMA.FTZ R5, R71, c[0x0][0x2d0], -R0 ;  /* 0x0000b40047057a23 */ /* 0x004fe40000010800 */
[----:B------:R-:W-:-:S04]  /*58f0*/  IMAD.MOV.U32 R71, RZ, RZ, R94 ;  /* 0x000000ffff477224 */ /* 0x000fc800078e005e */
[----:B------:R2:W3:Y:S01]  /*5900*/  MUFU.EX2 R210, R5 ;  /* 0x0000000500d27308 */ /* 0x0004e20000000800 */
[----:B------:R-:W-:Y:S02]  /*5910*/  IMAD.MOV.U32 R94, RZ, RZ, R174 ;  /* 0x000000ffff5e7224 */ /* 0x000fe400078e00ae */
[----:B------:R-:W-:Y:S02]  /*5920*/  IMAD.MOV.U32 R174, RZ, RZ, R197 ;  /* 0x000000ffffae7224 */ /* 0x000fe400078e00c5 */
[----:B--2---:R-:W-:Y:S01]  /*5930*/  FFMA.FTZ R5, R69, c[0x0][0x2d0], -R0 ;  /* 0x0000b40045057a23 */ /* 0x004fe20000010800 */
[----:B---3--:R-:W-:Y:S01]  /*5940*/  F2FP.BF16.PACK_AB R13, R210, R209 ;  /* 0x000000d1d20d723e */ /* 0x008fe200000010ff */
[----:B------:R-:W-:Y:S02]  /*5950*/  IMAD.MOV.U32 R69, RZ, RZ, R112 ;  /* 0x000000ffff457224 */ /* 0x000fe400078e0070 */
        /* <DEDUP_REMOVED lines=13> */
[----:B--2---:R-:W-:-:S06]  /*5a30*/  F2FP.BF16.PACK_AB R8, R206, R205 ;  /* 0x000000cdce08723e */ /* 0x004fcc00000010ff */
[----:B----4-:R-:W-:Y:S01]  /*5a40*/  HMMA.16816.F32.BF16 R108, R12, R20, R88 ;  /* 0x000000140c6c723c */ /* 0x010fe20000041858 */
        /* <DEDUP_REMOVED lines=10> */
[----:B------:R-:W-:-:S04]  /*5af0*/  IMAD.MOV.U32 R165, RZ, RZ, R182 ;  /* 0x000000ffffa57224 */ /* 0x000fc800078e00b6 */
[----:B------:R1:W-:Y:S01]  /*5b00*/  MUFU.EX2 R203, R5 ;  /* 0x0000000500cb7308 */ /* 0x0003e20000000800 */
[----:B------:R-:W-:Y:S02]  /*5b10*/  IMAD.MOV.U32 R182, RZ, RZ, R7 ;  /* 0x000000ffffb67224 */ /* 0x000fe400078e0007 */
[----:B-1----:R-:W-:-:S05]  /*5b20*/  FFMA.FTZ R5, R162, c[0x0][0x2d0], -R3 ;  /* 0x0000b400a2057a23 */ /* 0x002fca0000010803 */
[----:B------:R-:W1:Y:S02]  /*5b30*/  MUFU.EX2 R204, R5 ;  /* 0x0000000500cc7308 */ /* 0x000e640000000800 */
[----:B-1----:R-:W-:Y:S01]  /*5b40*/  F2FP.BF16.PACK_AB R11, R204, R203 ;  /* 0x000000cbcc0b723e */ /* 0x002fe200000010ff */
[----:B------:R-:W-:Y:S02]  /*5b50*/  FFMA.FTZ R5, R93, c[0x0][0x2d0], -R4 ;  /* 0x0000b4005d057a23 */ /* 0x000fe40000010804 */
[----:B------:R-:W-:-:S03]  /*5b60*/  IMAD.MOV.U32 R93, RZ, RZ, R173 ;  /* 0x000000ffff5d7224 */ /* 0x000fc600078e00ad */
[----:B------:R1:W-:Y:S01]  /*5b70*/  MUFU.EX2 R195, R5 ;  /* 0x0000000500c37308 */ /* 0x0003e20000000800 */
[----:B------:R-:W-:Y:S01]  /*5b80*/  IMAD.MOV.U32 R173, RZ, RZ, R199 ;  /* 0x000000ffffad7224 */ /* 0x000fe200078e00c7 */
[C---:B------:R-:W-:Y:S01]  /*5b90*/  HMMA.16816.F32.BF16 R60, R8.reuse, R16, R48 ;  /* 0x00000010083c723c */ /* 0x040fe20000041830 */
[----:B------:R-:W-:Y:S02]  /*5ba0*/  IMAD.MOV.U32 R112, RZ, RZ, R93 ;  /* 0x000000ffff707224 */ /* 0x000fe400078e005d */
[----:B------:R-:W-:Y:S02]  /*5bb0*/  IMAD.MOV.U32 R93, RZ, RZ, R95 ;  /* 0x000000ffff5d7224 */ /* 0x000fe400078e005f */
[----:B------:R-:W-:Y:S02]  /*5bc0*/  IMAD.MOV.U32 R95, RZ, RZ, R173 ;  /* 0x000000ffff5f7224 */ /* 0x000fe400078e00ad */
[----:B------:R-:W-:Y:S01]  /*5bd0*/  IMAD.MOV.U32 R173, RZ, RZ, R174 ;  /* 0x000000ffffad7224 */ /* 0x000fe200078e00ae */
[----:B------:R-:W-:Y:S01]  /*5be0*/  HMMA.16816.F32.BF16 R56, R8, R18, R52 ;  /* 0x000000120838723c */ /* 0x000fe20000041834 */
[----:B------:R-:W2:Y:S01]  /*5bf0*/  LDSM.16.MT88.4 R16, [R232+0x1800] ;  /* 0x00180000e810783b */ /* 0x000ea20000004200 */
[----:B------:R-:W-:-:S02]  /*5c00*/  IMAD.MOV.U32 R174, RZ, RZ, R176 ;  /* 0x000000ffffae7224 */ /* 0x000fc400078e00b0 */
[----:B------:R-:W-:Y:S02]  /*5c10*/  IMAD.MOV.U32 R176, RZ, RZ, R177 ;  /* 0x000000ffffb07224 */ /* 0x000fe400078e00b1 */
[----:B-1----:R-:W-:Y:S02]  /*5c20*/  FFMA.FTZ R5, R252, c[0x0][0x2d0], -R4 ;  /* 0x0000b400fc057a23 */ /* 0x002fe40000010804 */
[C---:B------:R-:W-:Y:S01]  /*5c30*/  HMMA.16816.F32.BF16 R48, R8.reuse, R24, R32 ;  /* 0x000000180830723c */ /* 0x040fe20000041820 */
[----:B------:R-:W-:Y:S01]  /*5c40*/  IMAD.MOV.U32 R177, RZ, RZ, R178 ;  /* 0x000000ffffb17224 */ /* 0x000fe200078e00b2 */
[----:B------:R1:W3:Y:S01]  /*5c50*/  MUFU.EX2 R197, R5 ;  /* 0x0000000500c57308 */ /* 0x0002e20000000800 */
[----:B------:R-:W-:Y:S02]  /*5c60*/  IMAD.MOV.U32 R178, RZ, RZ, R180 ;  /* 0x000000ffffb27224 */ /* 0x000fe400078e00b4 */
[----:B------:R-:W-:Y:S02]  /*5c70*/  IMAD.MOV.U32 R180, RZ, RZ, R194 ;  /* 0x000000ffffb47224 */ /* 0x000fe400078e00c2 */
[--C-:B------:R-:W-:Y:S01]  /*5c80*/  FFMA.FTZ R7, R134, c[0x0][0x2d0], -R2.reuse ;  /* 0x0000b40086077a23 */ /* 0x100fe20000010802 */
[----:B------:R-:W-:Y:S01]  /*5c90*/  HMMA.16816.F32.BF16 R44, R8, R26, R72 ;  /* 0x0000001a082c723c */ /* 0x000fe20000041848 */
[----:B------:R-:W4:Y:S01]  /*5ca0*/  LDSM.16.MT88.4 R24, [R229+0x2000] ;  /* 0x00200000e518783b */ /* 0x000f220000004200 */
[----:B------:R-:W-:-:S02]  /*5cb0*/  FFMA.FTZ R160, R132, c[0x0][0x2d0], -R2 ;  /* 0x0000b40084a07a23 */ /* 0x000fc40000010802 */
[--C-:B------:R-:W-:Y:S02]  /*5cc0*/  FFMA.FTZ R161, R115, c[0x0][0x2d0], -R2.reuse ;  /* 0x0000b40073a17a23 */ /* 0x100fe40000010802 */
[----:B------:R-:W-:Y:S02]  /*5cd0*/  FFMA.FTZ R162, R114, c[0x0][0x2d0], -R2 ;  /* 0x0000b40072a27a23 */ /* 0x000fe40000010802 */
[C---:B------:R-:W-:Y:S01]  /*5ce0*/  HMMA.16816.F32.BF16 R36, R8.reuse, R22, R84 ;  /* 0x000000160824723c */ /* 0x040fe20000041854 */
[----:B------:R-:W-:Y:S02]  /*5cf0*/  IMAD.MOV.U32 R252, RZ, RZ, R178 ;  /* 0x000000fffffc7224 */ /* 0x000fe400078e00b2 */
[----:B-1----:R-:W-:Y:S02]  /*5d00*/  FFMA.FTZ R5, R247, c[0x0][0x2d0], -R4 ;  /* 0x0000b400f7057a23 */ /* 0x002fe40000010804 */
[----:B------:R-:W-:Y:S02]  /*5d10*/  FFMA.FTZ R164, R113, c[0x0][0x2d0], -R2 ;  /* 0x0000b40071a47a23 */ /* 0x000fe40000010802 */
[----:B------:R1:W-:Y:S01]  /*5d20*/  MUFU.EX2 R199, R5 ;  /* 0x0000000500c77308 */ /* 0x0003e20000000800 */
[----:B------:R-:W-:Y:S01]  /*5d30*/  HMMA.16816.F32.BF16 R40, R8, R20, R80 ;  /* 0x000000140828723c */ /* 0x000fe20000041850 */
[----:B------:R-:W-:-:S02]  /*5d40*/  IMAD.MOV.U32 R68, RZ, RZ, R188 ;  /* 0x000000ffff447224 */ /* 0x000fc400078e00bc */
[----:B------:R-:W-:-:S05]  /*5d50*/  IMAD.MOV.U32 R163, RZ, RZ, R95 ;  /* 0x000000ffffa37224 */ /* 0x000fca00078e005f */
[----:B--2---:R-:W-:Y:S01]  /*5d60*/  HMMA.16816.F32.BF16 R52, R8, R16, R104 ;  /* 0x000000100834723c */ /* 0x004fe20000041868 */
[----:B-1----:R-:W-:-:S07]  /*5d70*/  FFMA.FTZ R5, R227, c[0x0][0x2d0], -R4 ;  /* 0x0000b400e3057a23 */ /* 0x002fce0000010804 */
[----:B------:R-:W-:Y:S01]  /*5d80*/  HMMA.16816.F32.BF16 R32, R8, R18, R100 ;  /* 0x000000120820723c */ /* 0x000fe20000041864 */
[----:B------:R-:W-:Y:S01]  /*5d90*/  IMAD.MOV.U32 R227, RZ, RZ, R198 ;  /* 0x000000ffffe37224 */ /* 0x000fe200078e00c6 */
[----:B------:R1:W2:Y:S06]  /*5da0*/  MUFU.EX2 R200, R5 ;  /* 0x0000000500c87308 */ /* 0x0002ac0000000800 */
[C---:B------:R-:W-:Y:S01]  /*5db0*/  HMMA.16816.F32.BF16 R104, R12.reuse, R22, R76 ;  /* 0x000000160c68723c */ /* 0x040fe2000004184c */
[----:B------:R-:W2:Y:S07]  /*5dc0*/  LDSM.16.MT88.4 R20, [R233+0x2000] ;  /* 0x00200000e914783b */ /* 0x000eae0000004200 */
[----:B------:R-:W-:Y:S01]  /*5dd0*/  HMMA.16816.F32.BF16 R96, R12, R16, R64 ;  /* 0x000000100c60723c */ /* 0x000fe20000041840 */
[----:B-1----:R-:W-:-:S04]  /*5de0*/  FFMA.FTZ R5, R193, c[0x0][0x2d0], -R3 ;  /* 0x0000b400c1057a23 */ /* 0x002fc80000010803 */
[----:B------:R1:W-:Y:S03]  /*5df0*/  MUFU.EX2 R193, R5 ;  /* 0x0000000500c17308 */ /* 0x0003e60000000800 */
[----:B------:R-:W-:Y:S01]  /*5e00*/  HMMA.16816.F32.BF16 R84, R12, R18, R28 ;  /* 0x000000120c54723c */ /* 0x000fe2000004181c */
[----:B------:R-:W4:Y:S04]  /*5e10*/  LDSM.16.MT88.4 R16, [R230+0x2000] ;  /* 0x00200000e610783b */ /* 0x000f280000004200 */
[----:B------:R-:W4:Y:S01]  /*5e20*/  LDSM.16.MT88.4 R12, [R232+0x2000] ;  /* 0x00200000e80c783b */ /* 0x000f220000004200 */
[----:B-1----:R-:W-:Y:S02]  /*5e30*/  FFMA.FTZ R5, R71, c[0x0][0x2d0], -R3 ;  /* 0x0000b40047057a23 */ /* 0x002fe40000010803 */
[----:B------:R-:W-:-:S02]  /*5e40*/  IMAD.MOV.U32 R71, RZ, RZ, R92 ;  /* 0x000000ffff477224 */ /* 0x000fc400078e005c */
[----:B------:R-:W-:Y:S01]  /*5e50*/  IMAD.MOV.U32 R92, RZ, RZ, R94 ;  /* 0x000000ffff5c7224 */ /* 0x000fe200078e005e */
[----:B------:R1:W1:Y:S01]  /*5e60*/  MUFU.EX2 R194, R5 ;  /* 0x0000000500c27308 */ /* 0x0002620000000800 */
[----:B------:R-:W-:Y:S02]  /*5e70*/  IMAD.MOV.U32 R94, RZ, RZ, R172 ;  /* 0x000000ffff5e7224 */ /* 0x000fe400078e00ac */
[----:B------:R-:W-:Y:S02]  /*5e80*/  IMAD.MOV.U32 R172, RZ, RZ, R179 ;  /* 0x000000ffffac7224 */ /* 0x000fe400078e00b3 */
[----:B------:R-:W-:Y:S02]  /*5e90*/  IMAD.MOV.U32 R179, RZ, RZ, R181 ;  /* 0x000000ffffb37224 */ /* 0x000fe400078e00b5 */
[----:B------:R-:W-:Y:S01]  /*5ea0*/  IMAD.MOV.U32 R181, RZ, RZ, R196 ;  /* 0x000000ffffb57224 */ /* 0x000fe200078e00c4 */
[----:B---3--:R-:W-:Y:S01]  /*5eb0*/  F2FP.BF16.PACK_AB R8, R197, R195 ;  /* 0x000000c3c508723e */ /* 0x008fe200000010ff */
[----:B------:R-:W-:Y:S01]  /*5ec0*/  IMAD.MOV.U32 R168, RZ, RZ, R71 ;  /* 0x000000ffffa87224 */ /* 0x000fe200078e0047 */
[----:B--2---:R-:W-:Y:S01]  /*5ed0*/  F2FP.BF16.PACK_AB R10, R200, R199 ;  /* 0x000000c7c80a723e */ /* 0x004fe200000010ff */
[----:B------:R-:W-:-:S02]  /*5ee0*/  IMAD.MOV.U32 R134, RZ, RZ, R189 ;  /* 0x000000ffff867224 */ /* 0x000fc400078e00bd */
[----:B------:R-:W-:Y:S02]  /*5ef0*/  IMAD.MOV.U32 R71, RZ, RZ, R183 ;  /* 0x000000ffff477224 */ /* 0x000fe400078e00b7 */
[----:B------:R-:W-:Y:S02]  /*5f00*/  IMAD.MOV.U32 R29, RZ, RZ, R92 ;  /* 0x000000ffff1d7224 */ /* 0x000fe400078e005c */
[----:B-1----:R-:W-:Y:S01]  /*5f10*/  FFMA.FTZ R5, R250, c[0x0][0x2d0], -R3 ;  /* 0x0000b400fa057a23 */ /* 0x002fe20000010803 */
[----:B------:R-:W-:Y:S01]  /*5f20*/  F2FP.BF16.PACK_AB R9, R194, R193 ;  /* 0x000000c1c209723e */ /* 0x000fe200000010ff */
[----:B------:R-:W-:Y:S02]  /*5f30*/  IMAD.MOV.U32 R250, RZ, RZ, R245 ;  /* 0x000000fffffa7224 */ /* 0x000fe400078e00f5 */
[----:B------:R1:W-:Y:S01]  /*5f40*/  MUFU.EX2 R196, R5 ;  /* 0x0000000500c47308 */ /* 0x0003e20000000800 */
[----:B------:R-:W-:Y:S01]  /*5f50*/  IMAD.MOV.U32 R183, RZ, RZ, R6 ;  /* 0x000000ffffb77224 */ /* 0x000fe200078e0006 */
[----:B------:R2:W5:Y:S01]  /*5f60*/  LDL.LU R245, [R1+0xcc] ;  /* 0x0000cc0001f57983 */ /* 0x0005620000300800 */
[----:B------:R-:W-:-:S02]  /*5f70*/  FFMA.FTZ R64, R140, c[0x0][0x2d0], -R2 ;  /* 0x0000b4008c407a23 */ /* 0x000fc40000010802 */
[--C-:B------:R-:W-:Y:S02]  /*5f80*/  FFMA.FTZ R66, R143, c[0x0][0x2d0], -R2.reuse ;  /* 0x0000b4008f427a23 */ /* 0x100fe40000010802 */
[--C-:B------:R-:W-:Y:S02]  /*5f90*/  FFMA.FTZ R67, R142, c[0x0][0x2d0], -R2.reuse ;  /* 0x0000b4008e437a23 */ /* 0x100fe40000010802 */
[--C-:B------:R-:W-:Y:S02]  /*5fa0*/  FFMA.FTZ R28, R138, c[0x0][0x2d0], -R2.reuse ;  /* 0x0000b4008a1c7a23 */ /* 0x100fe40000010802 */
[----:B------:R-:W-:Y:S02]  /*5fb0*/  FFMA.FTZ R65, R139, c[0x0][0x2d0], -R2 ;  /* 0x0000b4008b417a23 */ /* 0x000fe40000010802 */
[----:B------:R-:W-:Y:S02]  /*5fc0*/  IMAD.MOV.U32 R178, RZ, RZ, R179 ;  /* 0x000000ffffb27224 */ /* 0x000fe400078e00b3 */
[----:B------:R-:W-:-:S02]  /*5fd0*/  IMAD.MOV.U32 R132, RZ, RZ, R192 ;  /* 0x000000ffff847224 */ /* 0x000fc400078e00c0 */
[----:B-1----:R-:W-:Y:S02]  /*5fe0*/  FFMA.FTZ R5, R69, c[0x0][0x2d0], -R3 ;  /* 0x0000b40045057a23 */ /* 0x002fe40000010803 */
[----:B------:R-:W-:Y:S02]  /*5ff0*/  FFMA.FTZ R6, R133, c[0x0][0x2d0], -R2 ;  /* 0x0000b40085067a23 */ /* 0x000fe40000010802 */
[----:B------:R-:W1:Y:S01]  /*6000*/  MUFU.EX2 R198, R5 ;  /* 0x0000000500c67308 */ /* 0x000e620000000800 */
[----:B------:R-:W-:Y:S02]  /*6010*/  IMAD.MOV.U32 R179, RZ, RZ, R180 ;  /* 0x000000ffffb37224 */ /* 0x000fe400078e00b4 */
[----:B------:R-:W-:Y:S02]  /*6020*/  IMAD.MOV.U32 R180, RZ, RZ, R181 ;  /* 0x000000ffffb47224 */ /* 0x000fe400078e00b5 */
[----:B------:R-:W-:Y:S02]  /*6030*/  IMAD.MOV.U32 R181, RZ, RZ, R191 ;  /* 0x000000ffffb57224 */ /* 0x000fe400078e00bf */
[----:B------:R-:W-:Y:S01]  /*6040*/  IMAD.MOV.U32 R30, RZ, RZ, R112 ;  /* 0x000000ffff1e7224 */ /* 0x000fe200078e0070 */
[----:B------:R-:W-:Y:S01]  /*6050*/  MUFU.EX2 R139, R28 ;  /* 0x0000001c008b7308 */ /* 0x000fe20000000800 */
[----:B------:R-:W-:-:S02]  /*6060*/  IMAD.MOV.U32 R69, RZ, RZ, R93 ;  /* 0x000000ffff457224 */ /* 0x000fc400078e005d */
[----:B------:R-:W-:Y:S02]  /*6070*/  IMAD.MOV.U32 R167, RZ, RZ, R94 ;  /* 0x000000ffffa77224 */ /* 0x000fe400078e005e */
[----:B------:R-:W-:Y:S01]  /*6080*/  IMAD.MOV.U32 R247, RZ, RZ, R172 ;  /* 0x000000fffff77224 */ /* 0x000fe200078e00ac */
[----:B-1----:R-:W-:Y:S01]  /*6090*/  F2FP.BF16.PACK_AB R11, R198, R196 ;  /* 0x000000c4c60b723e */ /* 0x002fe200000010ff */
[----:B------:R-:W-:Y:S02]  /*60a0*/  FFMA.FTZ R5, R141, c[0x0][0x2d0], -R2 ;  /* 0x0000b4008d057a23 */ /* 0x000fe40000010802 */
[----:B------:R-:W-:-:S04]  /*60b0*/  FFMA.FTZ R2, R155, c[0x0][0x2d0], -R0 ;  /* 0x0000b4009b027a23 */ /* 0x000fc80000010800 */
[----:B----4-:R-:W-:Y:S01]  /*60c0*/  HMMA.16816.F32.BF16 R140, R8, R24, R60 ;  /* 0x00000018088c723c */ /* 0x010fe2000004183c */
[----:B------:R1:W-:Y:S06]  /*60d0*/  MUFU.EX2 R191, R6 ;  /* 0x0000000600bf7308 */ /* 0x0003ec0000000800 */
[----:B------:R-:W-:Y:S02]  /*60e0*/  IMAD.MOV.U32 R63, RZ, RZ, R134 ;  /* 0x000000ffff3f7224 */ /* 0x000fe400078e0086 */
[----:B------:R-:W-:Y:S02]  /*60f0*/  IMAD.MOV.U32 R134, RZ, RZ, R250 ;  /* 0x000000ffff867224 */ /* 0x000fe400078e00fa */
[----:B------:R-:W-:Y:S01]  /*6100*/  IMAD.MOV.U32 R250, RZ, RZ, R29 ;  /* 0x000000fffffa7224 */ /* 0x000fe200078e001d */
[----:B------:R3:W-:Y:S01]  /*6110*/  MUFU.EX2 R192, R5 ;  /* 0x0000000500c07308 */ /* 0x0007e20000000800 */
[----:B------:R-:W-:-:S02]  /*6120*/  IMAD.MOV.U32 R29, RZ, RZ, R168 ;  /* 0x000000ffff1d7224 */ /* 0x000fc400078e00a8 */
[----:B------:R-:W-:Y:S02]  /*6130*/  IMAD.MOV.U32 R168, RZ, RZ, R184 ;  /* 0x000000ffffa87224 */ /* 0x000fe400078e00b8 */
[----:B-1----:R-:W-:Y:S02]  /*6140*/  FFMA.FTZ R6, R154, c[0x0][0x2d0], -R0 ;  /* 0x0000b4009a067a23 */ /* 0x002fe40000010800 */
[----:B------:R-:W-:Y:S01]  /*6150*/  IMAD.MOV.U32 R184, RZ, RZ, R185 ;  /* 0x000000ffffb87224 */ /* 0x000fe200078e00b9 */
[----:B------:R1:W-:Y:S01]  /*6160*/  MUFU.EX2 R133, R2 ;  /* 0x0000000200857308 */ /* 0x0003e20000000800 */
[----:B------:R-:W-:Y:S02]  /*6170*/  IMAD.MOV.U32 R185, RZ, RZ, R186 ;  /* 0x000000ffffb97224 */ /* 0x000fe400078e00ba */
[----:B------:R-:W-:Y:S02]  /*6180*/  IMAD.MOV.U32 R186, RZ, RZ, R187 ;  /* 0x000000ffffba7224 */ /* 0x000fe400078e00bb */
[----:B------:R-:W-:-:S02]  /*6190*/  IMAD.MOV.U32 R187, RZ, RZ, R190 ;  /* 0x000000ffffbb7224 */ /* 0x000fc400078e00be */
[--C-:B---3--:R-:W-:Y:S01]  /*61a0*/  FFMA.FTZ R5, R149, c[0x0][0x2d0], -R0.reuse ;  /* 0x0000b40095057a23 */ /* 0x108fe20000010800 */
[----:B------:R-:W-:Y:S01]  /*61b0*/  MUFU.EX2 R189, R7 ;  /* 0x0000000700bd7308 */ /* 0x000fe20000000800 */
[----:B------:R-:W-:Y:S01]  /*61c0*/  HMMA.16816.F32.BF16 R112, R8, R26, R56 ;  /* 0x0000001a0870723c */ /* 0x000fe20000041838 */
[----:B-1----:R-:W-:-:S06]  /*61d0*/  FFMA.FTZ R2, R148, c[0x0][0x2d0], -R0 ;  /* 0x0000b40094027a23 */ /* 0x002fcc0000010800 */
[----:B------:R-:W1:Y:S01]  /*61e0*/  MUFU.EX2 R138, R6 ;  /* 0x00000006008a7308 */ /* 0x000e620000000800 */
[C---:B------:R-:W-:Y:S07]  /*61f0*/  HMMA.16816.F32.BF16 R100, R8.reuse, R20, R48 ;  /* 0x000000140864723c */ /* 0x040fee0000041830 */
[----:B------:R1:W-:Y:S01]  /*6200*/  MUFU.EX2 R188, R5 ;  /* 0x0000000500bc7308 */ /* 0x0003e20000000800 */
[C---:B------:R-:W-:Y:S07]  /*6210*/  HMMA.16816.F32.BF16 R92, R8.reuse, R22, R44 ;  /* 0x00000016085c723c */ /* 0x040fee000004182c */
[----:B------:R-:W3:Y:S01]  /*6220*/  MUFU.EX2 R190, R2 ;  /* 0x0000000200be7308 */ /* 0x000ee20000000800 */
[C---:B------:R-:W-:Y:S08]  /*6230*/  HMMA.16816.F32.BF16 R88, R8.reuse, R16, R40 ;  /* 0x000000100858723c */ /* 0x040ff00000041828 */
[C---:B------:R-:W-:Y:S08]  /*6240*/  HMMA.16816.F32.BF16 R80, R8.reuse, R18, R36 ;  /* 0x000000120850723c */ /* 0x040ff00000041824 */
[C---:B------:R-:W-:Y:S08]  /*6250*/  HMMA.16816.F32.BF16 R76, R8.reuse, R12, R52 ;  /* 0x0000000c084c723c */ /* 0x040ff00000041834 */
[----:B------:R-:W-:Y:S07]  /*6260*/  HMMA.16816.F32.BF16 R72, R8, R14, R32 ;  /* 0x0000000e0848723c */ /* 0x000fee0000041820 */
[----:B------:R-:W-:-:S02]  /*6270*/  FFMA.FTZ R11, R132, c[0x0][0x2d0], -R4 ;  /* 0x0000b400840b7a23 */ /* 0x000fc40000010804 */
[----:B------:R-:W-:Y:S02]  /*6280*/  IMAD.MOV.U32 R132, RZ, RZ, R227 ;  /* 0x000000ffff847224 */ /* 0x000fe400078e00e3 */
[----:B------:R-:W-:Y:S02]  /*6290*/  IMAD.MOV.U32 R227, RZ, RZ, R30 ;  /* 0x000000ffffe37224 */ /* 0x000fe400078e001e */
[----:B------:R-:W-:Y:S02]  /*62a0*/  IMAD.MOV.U32 R62, RZ, RZ, R132 ;  /* 0x000000ffff3e7224 */ /* 0x000fe400078e0084 */
[----:B------:R-:W-:Y:S02]  /*62b0*/  IMAD.MOV.U32 R132, RZ, RZ, R250 ;  /* 0x000000ffff847224 */ /* 0x000fe400078e00fa */
[----:B------:R-:W-:Y:S02]  /*62c0*/  IMAD.MOV.U32 R250, RZ, RZ, R227 ;  /* 0x000000fffffa7224 */ /* 0x000fe400078e00e3 */
[----:B------:R-:W-:-:S02]  /*62d0*/  IMAD.MOV.U32 R227, RZ, RZ, R29 ;  /* 0x000000ffffe37224 */ /* 0x000fc400078e001d */
[----:B------:R-:W-:Y:S02]  /*62e0*/  IMAD.MOV.U32 R59, RZ, RZ, R62 ;  /* 0x000000ffff3b7224 */ /* 0x000fe400078e003e */
[----:B------:R-:W-:Y:S02]  /*62f0*/  IMAD.MOV.U32 R62, RZ, RZ, R132 ;  /* 0x000000ffff3e7224 */ /* 0x000fe400078e0084 */
[----:B------:R-:W-:Y:S02]  /*6300*/  IMAD.MOV.U32 R132, RZ, RZ, R250 ;  /* 0x000000ffff847224 */ /* 0x000fe400078e00fa */
[--C-:B------:R-:W-:Y:S02]  /*6310*/  FFMA.FTZ R60, R63, c[0x0][0x2d0], -R4.reuse ;  /* 0x0000b4003f3c7a23 */ /* 0x100fe40000010804 */
[----:B------:R-:W-:Y:S01]  /*6320*/  IMAD.MOV.U32 R250, RZ, RZ, R227 ;  /* 0x000000fffffa7224 */ /* 0x000fe200078e00e3 */
[----:B-1----:R-:W-:Y:S01]  /*6330*/  F2FP.BF16.PACK_AB R5, R138, R133 ;  /* 0x000000858a05723e */ /* 0x002fe200000010ff */
[--C-:B------:R-:W-:Y:S01]  /*6340*/  FFMA.FTZ R10, R244, c[0x0][0x2d0], -R4.reuse ;  /* 0x0000b400f40a7a23 */ /* 0x100fe20000010804 */
[----:B------:R-:W-:Y:S01]  /*6350*/  F2FP.BF16.PACK_AB R6, R192, R191 ;  /* 0x000000bfc006723e */ /* 0x000fe200000010ff */
[--C-:B------:R-:W-:Y:S01]  /*6360*/  FFMA.FTZ R9, R243, c[0x0][0x2d0], -R4.reuse ;  /* 0x0000b400f3097a23 */ /* 0x100fe20000010804 */
[----:B---3--:R-:W-:Y:S01]  /*6370*/  F2FP.BF16.PACK_AB R7, R190, R188 ;  /* 0x000000bcbe07723e */ /* 0x008fe200000010ff */
[--C-:B------:R-:W-:Y:S01]  /*6380*/  FFMA.FTZ R8, R242, c[0x0][0x2d0], -R4.reuse ;  /* 0x0000b400f2087a23 */ /* 0x100fe20000010804 */
[----:B------:R2:W5:Y:S01]  /*6390*/  LDL.LU R244, [R1+0xc8] ;  /* 0x0000c80001f47983 */ /* 0x0005620000300800 */
[----:B------:R-:W-:-:S02]  /*63a0*/  FFMA.FTZ R47, R241, c[0x0][0x2d0], -R4 ;  /* 0x0000b400f12f7a23 */ /* 0x000fc40000010804 */
[--C-:B------:R-:W-:Y:S01]  /*63b0*/  FFMA.FTZ R61, R239, c[0x0][0x2d0], -R4.reuse ;  /* 0x0000b400ef3d7a23 */ /* 0x100fe20000010804 */
[----:B------:R2:W5:Y:S01]  /*63c0*/  LDL.LU R243, [R1+0xc4] ;  /* 0x0000c40001f37983 */ /* 0x0005620000300800 */
[----:B------:R-:W-:Y:S01]  /*63d0*/  FFMA.FTZ R63, R238, c[0x0][0x2d0], -R4 ;  /* 0x0000b400ee3f7a23 */ /* 0x000fe20000010804 */
[----:B------:R-:W-:Y:S01]  /*63e0*/  F2FP.BF16.PACK_AB R4, R189, R139 ;  /* 0x0000008bbd04723e */ /* 0x000fe200000010ff */
[----:B------:R-:W-:Y:S01]  /*63f0*/  IMAD.MOV.U32 R58, RZ, RZ, R59 ;  /* 0x000000ffff3a7224 */ /* 0x000fe200078e003b */
[----:B------:R2:W5:Y:S01]  /*6400*/  LDL.LU R242, [R1+0xc0] ;  /* 0x0000c00001f27983 */ /* 0x0005620000300800 */
[----:B------:R-:W-:Y:S02]  /*6410*/  IMAD.MOV.U32 R59, RZ, RZ, R62 ;  /* 0x000000ffff3b7224 */ /* 0x000fe400078e003e */
[----:B------:R-:W-:Y:S01]  /*6420*/  IMAD.MOV.U32 R30, RZ, RZ, R240 ;  /* 0x000000ffff1e7224 */ /* 0x000fe200078e00f0 */
[----:B------:R2:W5:Y:S01]  /*6430*/  LDL.LU R241, [R1+0xbc] ;  /* 0x0000bc0001f17983 */ /* 0x0005620000300800 */
[----:B------:R-:W-:-:S02]  /*6440*/  IMAD.MOV.U32 R62, RZ, RZ, R132 ;  /* 0x000000ffff3e7224 */ /* 0x000fc400078e0084 */
[----:B------:R-:W-:Y:S02]  /*6450*/  IMAD.MOV.U32 R132, RZ, RZ, R250 ;  /* 0x000000ffff847224 */ /* 0x000fe400078e00fa */
[----:B------:R-:W-:Y:S01]  /*6460*/  FFMA.FTZ R2, R236, c[0x0][0x2d0], -R3 ;  /* 0x0000b400ec027a23 */ /* 0x000fe20000010803 */
[----:B------:R-:W-:Y:S01]  /*6470*/  HMMA.16816.F32.BF16 R36, R4, R18, R104 ;  /* 0x000000120424723c */ /* 0x000fe20000041868 */
[----:B------:R-:W-:Y:S01]  /*6480*/  IMAD.MOV.U32 R57, RZ, RZ, R58 ;  /* 0x000000ffff397224 */ /* 0x000fe200078e003a */
[----:B------:R2:W5:Y:S01]  /*6490*/  LDL.LU R240, [R1+0xb8] ;  /* 0x0000b80001f07983 */ /* 0x0005620000300800 */
[----:B------:R-:W-:Y:S02]  /*64a0*/  IMAD.MOV.U32 R58, RZ, RZ, R59 ;  /* 0x000000ffff3a7224 */ /* 0x000fe400078e003b */
[----:B------:R-:W-:Y:S01]  /*64b0*/  IMAD.MOV.U32 R227, RZ, RZ, R30 ;  /* 0x000000ffffe37224 */ /* 0x000fe200078e001e */
[----:B------:R-:W-:Y:S01]  /*64c0*/  MUFU.EX2 R107, R64 ;  /* 0x00000040006b7308 */ /* 0x000fe20000000800 */
[----:B------:R-:W-:Y:S01]  /*64d0*/  IMAD.MOV.U32 R59, RZ, RZ, R62 ;  /* 0x000000ffff3b7224 */ /* 0x000fe200078e003e */
[----:B------:R2:W5:Y:S01]  /*64e0*/  LDL.LU R239, [R1+0xb4] ;  /* 0x0000b40001ef7983 */ /* 0x0005620000300800 */
[----:B------:R-:W-:-:S02]  /*64f0*/  IMAD.MOV.U32 R62, RZ, RZ, R132 ;  /* 0x000000ffff3e7224 */ /* 0x000fc400078e0084 */
[----:B------:R-:W-:Y:S01]  /*6500*/  IMAD.MOV.U32 R250, RZ, RZ, R227 ;  /* 0x000000fffffa7224 */ /* 0x000fe200078e00e3 */
[----:B------:R2:W5:Y:S01]  /*6510*/  LDL.LU R238, [R1+0xb0] ;  /* 0x0000b00001ee7983 */ /* 0x0005620000300800 */
[----:B------:R-:W-:Y:S01]  /*6520*/  IMAD.MOV.U32 R227, RZ, RZ, R68 ;  /* 0x000000ffffe37224 */ /* 0x000fe200078e0044 */
[----:B------:R1:W-:Y:S01]  /*6530*/  MUFU.EX2 R64, R2 ;  /* 0x0000000200407308 */ /* 0x0003e20000000800 */
[----:B------:R-:W-:Y:S02]  /*6540*/  IMAD.MOV.U32 R155, RZ, RZ, R58 ;  /* 0x000000ffff9b7224 */ /* 0x000fe400078e003a */
[----:B------:R-:W-:Y:S02]  /*6550*/  IMAD.MOV.U32 R154, RZ, RZ, R59 ;  /* 0x000000ffff9a7224 */ /* 0x000fe400078e003b */
[--C-:B------:R-:W-:Y:S02]  /*6560*/  FFMA.FTZ R46, R147, c[0x0][0x2d0], -R0.reuse ;  /* 0x0000b400932e7a23 */ /* 0x100fe40000010800 */
[----:B------:R-:W-:-:S02]  /*6570*/  FFMA.FTZ R44, R153, c[0x0][0x2d0], -R0 ;  /* 0x0000b400992c7a23 */ /* 0x000fc40000010800 */
[--C-:B------:R-:W-:Y:S02]  /*6580*/  FFMA.FTZ R31, R152, c[0x0][0x2d0], -R0.reuse ;  /* 0x0000b400981f7a23 */ /* 0x100fe40000010800 */
[--C-:B------:R-:W-:Y:S02]  /*6590*/  FFMA.FTZ R45, R151, c[0x0][0x2d0], -R0.reuse ;  /* 0x0000b400972d7a23 */ /* 0x100fe40000010800 */
[----:B------:R-:W-:Y:S02]  /*65a0*/  FFMA.FTZ R147, R150, c[0x0][0x2d0], -R0 ;  /* 0x0000b40096937a23 */ /* 0x000fe40000010800 */
[----:B-1----:R-:W-:Y:S02]  /*65b0*/  FADD.FTZ R2, R69, R62 ;  /* 0x0000003e45027221 */ /* 0x002fe40000010000 */
[--C-:B------:R-:W-:Y:S02]  /*65c0*/  FFMA.FTZ R146, R146, c[0x0][0x2d0], -R0.reuse ;  /* 0x0000b40092927a23 */ /* 0x100fe40000010800 */
[----:B------:R-:W-:-:S02]  /*65d0*/  FFMA.FTZ R145, R145, c[0x0][0x2d0], -R0 ;  /* 0x0000b40091917a23 */ /* 0x000fc40000010800 */
[----:B------:R-:W-:Y:S02]  /*65e0*/  FFMA.FTZ R172, R144, c[0x0][0x2d0], -R0 ;  /* 0x0000b40090ac7a23 */ /* 0x000fe40000010800 */
[--C-:B------:R-:W-:Y:S02]  /*65f0*/  FFMA.FTZ R0, R237, c[0x0][0x2d0], -R3.reuse ;  /* 0x0000b400ed007a23 */ /* 0x100fe40000010803 */
[--C-:B------:R-:W-:Y:S01]  /*6600*/  FFMA.FTZ R29, R235, c[0x0][0x2d0], -R3.reuse ;  /* 0x0000b400eb1d7a23 */ /* 0x100fe20000010803 */
[----:B------:R2:W5:Y:S01]  /*6610*/  LDL.LU R237, [R1+0xac] ;  /* 0x0000ac0001ed7983 */ /* 0x0005620000300800 */
[--C-:B------:R-:W-:Y:S02]  /*6620*/  FFMA.FTZ R30, R234, c[0x0][0x2d0], -R3.reuse ;  /* 0x0000b400ea1e7a23 */ /* 0x100fe40000010803 */
[--C-:B------:R-:W-:Y:S01]  /*6630*/  FFMA.FTZ R68, R231, c[0x0][0x2d0], -R3.reuse ;  /* 0x0000b400e7447a23 */ /* 0x100fe20000010803 */
[----:B------:R2:W5:Y:S01]  /*6640*/  LDL.LU R236, [R1+0xa8] ;  /* 0x0000a80001ec7983 */ /* 0x0005620000300800 */
[----:B------:R-:W-:-:S02]  /*6650*/  FFMA.FTZ R132, R228, c[0x0][0x2d0], -R3 ;  /* 0x0000b400e4847a23 */ /* 0x000fc40000010803 */
[--C-:B------:R-:W-:Y:S01]  /*6660*/  FFMA.FTZ R134, R134, c[0x0][0x2d0], -R3.reuse ;  /* 0x0000b40086867a23 */ /* 0x100fe20000010803 */
[----:B------:R2:W5:Y:S01]  /*6670*/  LDL.LU R235, [R1+0xa4] ;  /* 0x0000a40001eb7983 */ /* 0x0005620000300800 */
[----:B------:R-:W-:Y:S02]  /*6680*/  FFMA.FTZ R144, R57, c[0x0][0x2d0], -R3 ;  /* 0x0000b40039907a23 */ /* 0x000fe40000010803 */
[----:B------:R-:W-:Y:S01]  /*6690*/  FADD.FTZ R3, R155, R154 ;  /* 0x0000009a9b037221 */ /* 0x000fe20000010000 */
[----:B------:R2:W5:Y:S01]  /*66a0*/  LDL.LU R234, [R1+0xa0] ;  /* 0x0000a00001ea7983 */ /* 0x0005620000300800 */
[----:B------:R-:W-:Y:S02]  /*66b0*/  FADD.FTZ R2, R227, R2 ;  /* 0x00000002e3027221 */ /* 0x000fe40000010000 */
[----:B------:R-:W-:Y:S01]  /*66c0*/  IMAD.MOV.U32 R227, RZ, RZ, R247 ;  /* 0x000000ffffe37224 */ /* 0x000fe200078e00f7 */
[----:B------:R2:W5:Y:S01]  /*66d0*/  LDL.LU R231, [R1+0x9c] ;  /* 0x00009c0001e77983 */ /* 0x0005620000300800 */
[----:B------:R-:W-:-:S02]  /*66e0*/  IMAD.MOV.U32 R247, RZ, RZ, R252 ;  /* 0x000000fffff77224 */ /* 0x000fc400078e00fc */
[----:B------:R-:W-:Y:S01]  /*66f0*/  FADD.FTZ R3, R250, R3 ;  /* 0x00000003fa037221 */ /* 0x000fe20000010000 */
[----:B------:R2:W5:Y:S01]  /*6700*/  LDL.LU R228, [R1+0x98] ;  /* 0x0000980001e47983 */ /* 0x0005620000300800 */
[----:B------:R-:W-:Y:S02]  /*6710*/  IMAD.MOV.U32 R252, RZ, RZ, R165 ;  /* 0x000000fffffc7224 */ /* 0x000fe400078e00a5 */
[----:B------:R-:W-:Y:S01]  /*6720*/  IMAD.MOV.U32 R165, RZ, RZ, R71 ;  /* 0x000000ffffa57224 */ /* 0x000fe200078e0047 */
[----:B------:R-:W-:Y:S01]  /*6730*/  HMMA.16816.F32.BF16 R32, R4, R16, R108 ;  /* 0x000000100420723c */ /* 0x000fe2000004186c */
[----:B------:R-:W-:Y:S01]  /*6740*/  FADD.FTZ R2, R247, R2 ;  /* 0x00000002f7027221 */ /* 0x000fe20000010000 */
[----:B------:R-:W-:Y:S01]  /*6750*/  MUFU.EX2 R105, R11 ;  /* 0x0000000b00697308 */ /* 0x000fe20000000800 */
[----:B------:R-:W-:Y:S01]  /*6760*/  FADD.FTZ R3, R227, R3 ;  /* 0x00000003e3037221 */ /* 0x000fe20000010000 */
[----:B------:R-:W1:Y:S01]  /*6770*/  LDSM.16.MT88.4 R16, [R229+0x2800] ;  /* 0x00280000e510783b */ /* 0x000e620000004200 */
[----:B------:R-:W-:-:S02]  /*6780*/  IMAD.MOV.U32 R227, RZ, RZ, R184 ;  /* 0x000000ffffe37224 */ /* 0x000fc400078e00b8 */
[----:B------:R-:W-:Y:S01]  /*6790*/  FADD.FTZ R2, R165, R2 ;  /* 0x00000002a5027221 */ /* 0x000fe20000010000 */
[C---:B------:R-:W-:Y:S01]  /*67a0*/  HMMA.16816.F32.BF16 R48, R4.reuse, R20, R120 ;  /* 0x000000140430723c */ /* 0x040fe20000041878 */
[----:B------:R-:W-:Y:S01]  /*67b0*/  FADD.FTZ R28, R157, R156 ;  /* 0x0000009c9d1c7221 */ /* 0x000fe20000010000 */
[----:B------:R-:W3:Y:S01]  /*67c0*/  MUFU.EX2 R106, R10 ;  /* 0x0000000a006a7308 */ /* 0x000ee20000000800 */
[----:B------:R-:W-:Y:S01]  /*67d0*/  FADD.FTZ R2, R227, R2 ;  /* 0x00000002e3027221 */ /* 0x000fe20000010000 */
[----:B------:R-:W-:Y:S04]  /*67e0*/  LDSM.16.MT88.4 R152, [R229+0x3000] ;  /* 0x00300000e598783b */ /* 0x000fe80000004200 */
[----:B------:R-:W4:Y:S01]  /*67f0*/  LDL R227, [R1+0x5c] ;  /* 0x00005c0001e37983 */ /* 0x000f220000100800 */
[C---:B------:R-:W-:Y:S01]  /*6800*/  HMMA.16816.F32.BF16 R40, R4.reuse, R22, R116 ;  /* 0x000000160428723c */ /* 0x040fe20000041874 */
[----:B------:R-:W-:Y:S02]  /*6810*/  MUFU.EX2 R108, R9 ;  /* 0x00000009006c7308 */ /* 0x000fe40000000800 */
[----:B------:R-:W-:Y:S05]  /*6820*/  LDSM.16.MT88.4 R20, [R232+0x2800] ;  /* 0x00280000e814783b */ /* 0x000fea0000004200 */
[C---:B------:R-:W-:Y:S01]  /*6830*/  HMMA.16816.F32.BF16 R96, R4.reuse, R12, R96 ;  /* 0x0000000c0460723c */ /* 0x040fe20000041860 */
[----:B------:R2:W-:Y:S07]  /*6840*/  MUFU.EX2 R109, R8 ;  /* 0x00000008006d7308 */ /* 0x0005ee0000000800 */
[C---:B------:R-:W-:Y:S01]  /*6850*/  HMMA.16816.F32.BF16 R84, R4.reuse, R14, R84 ;  /* 0x0000000e0454723c */ /* 0x040fe20000041854 */
[----:B------:R-:W1:Y:S04]  /*6860*/  LDSM.16.MT88.4 R12, [R233+0x2800] ;  /* 0x00280000e90c783b */ /* 0x000e680000004200 */
[----:B--2---:R-:W2:Y:S01]  /*6870*/  LDSM.16.MT88.4 R8, [R230+0x2800] ;  /* 0x00280000e608783b */ /* 0x004ea20000004200 */
[----:B------:R3:W1:Y:S08]  /*6880*/  MUFU.EX2 R104, R0 ;  /* 0x0000000000687308 */ /* 0x0006700000000800 */
[----:B------:R-:W-:Y:S08]  /*6890*/  MUFU.EX2 R69, R29 ;  /* 0x0000001d00457308 */ /* 0x000ff00000000800 */
[----:B------:R-:W1:Y:S01]  /*68a0*/  MUFU.EX2 R71, R30 ;  /* 0x0000001e00477308 */ /* 0x000e620000000800 */
[----:B------:R-:W-:Y:S01]  /*68b0*/  HMMA.16816.F32.BF16 R56, R4, R24, R128 ;  /* 0x000000180438723c */ /* 0x000fe20000041880 */
[----:B---3--:R-:W-:-:S06]  /*68c0*/  FADD.FTZ R0, R159, R158 ;  /* 0x0000009e9f007221 */ /* 0x008fcc0000010000 */
[----:B------:R-:W-:Y:S01]  /*68d0*/  MUFU.EX2 R62, R46 ;  /* 0x0000002e003e7308 */ /* 0x000fe20000000800 */
[----:B------:R-:W-:Y:S07]  /*68e0*/  HMMA.16816.F32.BF16 R52, R4, R26, R124 ;  /* 0x0000001a0434723c */ /* 0x000fee000004187c */
[----:B------:R-:W-:Y:S01]  /*68f0*/  MUFU.EX2 R46, R44 ;  /* 0x0000002c002e7308 */ /* 0x000fe20000000800 */
[----:B------:R-:W-:-:S07]  /*6900*/  FADD.FTZ R4, R169, R28 ;  /* 0x0000001ca9047221 */ /* 0x000fce0000010000 */
[----:B------:R-:W3:Y:S01]  /*6910*/  MUFU.EX2 R65, R65 ;  /* 0x0000004100417308 */ /* 0x000ee20000000800 */
[----:B------:R-:W-:-:S07]  /*6920*/  FADD.FTZ R24, R166, R0 ;  /* 0x00000000a6187221 */ /* 0x000fce0000010000 */
[----:B------:R-:W-:Y:S01]  /*6930*/  MUFU.EX2 R66, R66 ;  /* 0x0000004200427308 */ /* 0x000fe20000000800 */
[----:B------:R-:W-:-:S07]  /*6940*/  FADD.FTZ R0, R170, R4 ;  /* 0x00000004aa007221 */ /* 0x000fce0000010000 */
[----:B------:R-:W1:Y:S08]  /*6950*/  MUFU.EX2 R67, R67 ;  /* 0x0000004300437308 */ /* 0x000e700000000800 */
[----:B------:R-:W-:Y:S08]  /*6960*/  MUFU.EX2 R44, R31 ;  /* 0x0000001f002c7308 */ /* 0x000ff00000000800 */
[----:B------:R-:W2:Y:S01]  /*6970*/  MUFU.EX2 R45, R45 ;  /* 0x0000002d002d7308 */ /* 0x000ea20000000800 */
[----:B------:R-:W-:-:S02]  /*6980*/  F2FP.BF16.PACK_AB R4, R106, R105 ;  /* 0x000000696a04723e */ /* 0x000fc400000010ff */
[----:B-1----:R-:W-:Y:S02]  /*6990*/  F2FP.BF16.PACK_AB R5, R64, R104 ;  /* 0x000000684005723e */ /* 0x002fe400000010ff */
[----:B------:R-:W-:Y:S02]  /*69a0*/  F2FP.BF16.PACK_AB R6, R109, R108 ;  /* 0x0000006c6d06723e */ /* 0x000fe400000010ff */
[----:B------:R-:W-:Y:S01]  /*69b0*/  F2FP.BF16.PACK_AB R7, R71, R69 ;  /* 0x000000454707723e */ /* 0x000fe200000010ff */
[----:B------:R-:W-:-:S06]  /*69c0*/  FADD.FTZ R24, R171, R24 ;  /* 0x00000018ab187221 */ /* 0x000fcc0000010000 */
[----:B------:R-:W-:Y:S01]  /*69d0*/  HMMA.16816.F32.BF16 R140, R4, R16, R140 ;  /* 0x00000010048c723c */ /* 0x000fe2000004188c */
[----:B------:R-:W-:-:S07]  /*69e0*/  FADD.FTZ R24, R217, R24 ;  /* 0x00000018d9187221 */ /* 0x000fce0000010000 */
[----:B------:R-:W-:Y:S01]  /*69f0*/  HMMA.16816.F32.BF16 R112, R4, R18, R112 ;  /* 0x000000120470723c */ /* 0x000fe20000041870 */
[----:B------:R-:W-:-:S07]  /*6a00*/  FADD.FTZ R0, R219, R0 ;  /* 0x00000000db007221 */ /* 0x000fce0000010000 */
[C---:B------:R-:W-:Y:S08]  /*6a10*/  HMMA.16816.F32.BF16 R100, R4.reuse, R12, R100 ;  /* 0x0000000c0464723c */ /* 0x040ff00000041864 */
[C---:B------:R-:W-:Y:S08]  /*6a20*/  HMMA.16816.F32.BF16 R92, R4.reuse, R14, R92 ;  /* 0x0000000e045c723c */ /* 0x040ff0000004185c */
[C---:B--2---:R-:W-:Y:S08]  /*6a30*/  HMMA.16816.F32.BF16 R88, R4.reuse, R8, R88 ;  /* 0x000000080458723c */ /* 0x044ff00000041858 */
[C---:B------:R-:W-:Y:S08]  /*6a40*/  HMMA.16816.F32.BF16 R80, R4.reuse, R10, R80 ;  /* 0x0000000a0450723c */ /* 0x040ff00000041850 */
[C---:B------:R-:W-:Y:S08]  /*6a50*/  HMMA.16816.F32.BF16 R76, R4.reuse, R20, R76 ;  /* 0x00000014044c723c */ /* 0x040ff0000004184c */
[----:B------:R-:W-:Y:S07]  /*6a60*/  HMMA.16816.F32.BF16 R72, R4, R22, R72 ;  /* 0x000000160448723c */ /* 0x000fee0000041848 */
[----:B---3--:R-:W-:-:S02]  /*6a70*/  F2FP.BF16.PACK_AB R4, R65, R107 ;  /* 0x0000006b4104723e */ /* 0x008fc400000010ff */
[----:B------:R-:W-:Y:S02]  /*6a80*/  F2FP.BF16.PACK_AB R5, R46, R62 ;  /* 0x0000003e2e05723e */ /* 0x000fe400000010ff */
[----:B------:R-:W-:Y:S02]  /*6a90*/  F2FP.BF16.PACK_AB R6, R67, R66 ;  /* 0x000000424306723e */ /* 0x000fe400000010ff */
[----:B------:R-:W-:Y:S01]  /*6aa0*/  F2FP.BF16.PACK_AB R7, R45, R44 ;  /* 0x0000002c2d07723e */ /* 0x000fe200000010ff */
[----:B------:R-:W-:Y:S02]  /*6ab0*/  IMAD.MOV.U32 R247, RZ, RZ, R185 ;  /* 0x000000fffff77224 */ /* 0x000fe400078e00b9 */
[----:B------:R-:W-:Y:S02]  /*6ac0*/  IMAD.MOV.U32 R165, RZ, RZ, R186 ;  /* 0x000000ffffa57224 */ /* 0x000fe400078e00ba */
[----:B------:R-:W-:Y:S02]  /*6ad0*/  FADD.FTZ R0, R218, R0 ;  /* 0x00000000da007221 */ /* 0x000fe40000010000 */
[----:B------:R-:W-:Y:S01]  /*6ae0*/  HMMA.16816.F32.BF16 R32, R4, R8, R32 ;  /* 0x000000080420723c */ /* 0x000fe20000041820 */
[----:B------:R-:W-:-:S06]  /*6af0*/  IMAD.MOV.U32 R128, RZ, RZ, R163 ;  /* 0x000000ffff807224 */ /* 0x000fcc00078e00a3 */
[----:B------:R-:W-:Y:S01]  /*6b00*/  FADD.FTZ R8, R225, R24 ;  /* 0x00000018e1087221 */ /* 0x000fe20000010000 */
[C---:B------:R-:W-:Y:S01]  /*6b10*/  HMMA.16816.F32.BF16 R116, R4.reuse, R20, R96 ;  /* 0x000000140474723c */ /* 0x040fe20000041860 */
[----:B------:R-:W-:Y:S02]  /*6b20*/  FADD.FTZ R0, R247, R0 ;  /* 0x00000000f7007221 */ /* 0x000fe40000010000 */
[----:B------:R-:W-:Y:S02]  /*6b30*/  FADD.FTZ R8, R226, R8 ;  /* 0x00000008e2087221 */ /* 0x000fe40000010000 */
[----:B------:R-:W-:Y:S02]  /*6b40*/  FADD.FTZ R2, R165, R2 ;  /* 0x00000002a5027221 */ /* 0x000fe40000010000 */
[----:B------:R-:W-:Y:S01]  /*6b50*/  IMAD.MOV.U32 R130, RZ, RZ, R174 ;  /* 0x000000ffff827224 */ /* 0x000fe200078e00ae */
[----:B------:R-:W-:Y:S01]  /*6b60*/  HMMA.16816.F32.BF16 R56, R4, R16, R56 ;  /* 0x000000100438723c */ /* 0x000fe20000041838 */
[----:B------:R-:W-:-:S02]  /*6b70*/  FADD.FTZ R3, R252, R3 ;  /* 0x00000003fc037221 */ /* 0x000fc40000010000 */
[----:B------:R-:W-:Y:S02]  /*6b80*/  IMAD.MOV.U32 R250, RZ, RZ, R168 ;  /* 0x000000fffffa7224 */ /* 0x000fe400078e00a8 */
[----:B------:R-:W-:-:S03]  /*6b90*/  FADD.FTZ R0, R167, R0 ;  /* 0x00000000a7007221 */ /* 0x000fc60000010000 */
[----:B------:R-:W-:Y:S01]  /*6ba0*/  HMMA.16816.F32.BF16 R52, R4, R18, R52 ;  /* 0x000000120434723c */ /* 0x000fe20000041834 */
[----:B------:R-:W-:-:S07]  /*6bb0*/  FADD.FTZ R2, R130, R2 ;  /* 0x0000000282027221 */ /* 0x000fce0000010000 */
[----:B------:R-:W-:Y:S01]  /*6bc0*/  HMMA.16816.F32.BF16 R48, R4, R12, R48 ;  /* 0x0000000c0430723c */ /* 0x000fe20000041830 */
[----:B------:R-:W-:-:S07]  /*6bd0*/  IMAD.MOV.U32 R252, RZ, RZ, R187 ;  /* 0x000000fffffc7224 */ /* 0x000fce00078e00bb */
[----:B------:R-:W-:Y:S01]  /*6be0*/  HMMA.16816.F32.BF16 R40, R4, R14, R40 ;  /* 0x0000000e0428723c */ /* 0x000fe20000041828 */
[----:B------:R-:W-:-:S07]  /*6bf0*/  FADD.FTZ R3, R250, R3 ;  /* 0x00000003fa037221 */ /* 0x000fce0000010000 */
[----:B------:R-:W-:Y:S01]  /*6c00*/  HMMA.16816.F32.BF16 R36, R4, R10, R36 ;  /* 0x0000000a0424723c */ /* 0x000fe20000041824 */
[----:B------:R-:W-:-:S07]  /*6c10*/  FADD.FTZ R0, R223, R0 ;  /* 0x00000000df007221 */ /* 0x000fce0000010000 */
[----:B------:R-:W-:Y:S01]  /*6c20*/  HMMA.16816.F32.BF16 R20, R4, R22, R84 ;  /* 0x000000160414723c */ /* 0x000fe20000041854 */
[----:B------:R-:W-:Y:S02]  /*6c30*/  IMAD.MOV.U32 R129, RZ, RZ, R173 ;  /* 0x000000ffff817224 */ /* 0x000fe400078e00ad */
[----:B------:R-:W-:Y:S01]  /*6c40*/  IMAD.MOV.U32 R156, RZ, RZ, R181 ;  /* 0x000000ffff9c7224 */ /* 0x000fe200078e00b5 */
[----:B------:R1:W-:Y:S01]  /*6c50*/  MUFU.EX2 R31, R60 ;  /* 0x0000003c001f7308 */ /* 0x0003e20000000800 */
[----:B------:R-:W-:Y:S01]  /*6c60*/  IMAD.MOV.U32 R174, RZ, RZ, R183 ;  /* 0x000000ffffae7224 */ /* 0x000fe200078e00b7 */
[----:B------:R-:W2:Y:S01]  /*6c70*/  LDSM.16.MT88.4 R168, [R233+0x3000] ;  /* 0x00300000e9a8783b */ /* 0x000ea20000004200 */
[----:B------:R-:W-:Y:S02]  /*6c80*/  FADD.FTZ R4, R128, R8 ;  /* 0x0000000880047221 */ /* 0x000fe40000010000 */
[----:B------:R-:W-:Y:S01]  /*6c90*/  IMAD.MOV.U32 R157, RZ, RZ, R180 ;  /* 0x000000ffff9d7224 */ /* 0x000fe200078e00b4 */
[----:B------:R-:W3:Y:S01]  /*6ca0*/  LDSM.16.MT88.4 R184, [R230+0x3000] ;  /* 0x00300000e6b8783b */ /* 0x000ee20000004200 */
[----:B------:R-:W-:-:S02]  /*6cb0*/  FADD.FTZ R7, R222, R4 ;  /* 0x00000004de077221 */ /* 0x000fc40000010000 */
[----:B------:R-:W-:Y:S02]  /*6cc0*/  FADD.FTZ R4, R220, R2 ;  /* 0x00000002dc047221 */ /* 0x000fe40000010000 */
[----:B------:R-:W-:Y:S02]  /*6cd0*/  IMAD.MOV.U32 R131, RZ, RZ, R179 ;  /* 0x000000ffff837224 */ /* 0x000fe400078e00b3 */
[----:B------:R-:W-:Y:S02]  /*6ce0*/  IMAD.MOV.U32 R217, RZ, RZ, R175 ;  /* 0x000000ffffd97224 */ /* 0x000fe400078e00af */
[----:B------:R-:W-:Y:S01]  /*6cf0*/  IMAD.MOV.U32 R247, RZ, RZ, R177 ;  /* 0x000000fffff77224 */ /* 0x000fe200078e00b1 */
[----:B------:R-:W-:Y:S01]  /*6d00*/  MUFU.EX2 R9, R147 ;  /* 0x0000009300097308 */ /* 0x000fe20000000800 */
[----:B------:R-:W-:Y:S01]  /*6d10*/  FADD.FTZ R3, R252, R3 ;  /* 0x00000003fc037221 */ /* 0x000fe20000010000 */
[----:B------:R-:W2:Y:S01]  /*6d20*/  LDSM.16.MT88.4 R12, [R232+0x3000] ;  /* 0x00300000e80c783b */ /* 0x000ea20000004200 */
[----:B------:R-:W-:-:S02]  /*6d30*/  FADD.FTZ R5, R224, R0 ;  /* 0x00000000e0057221 */ /* 0x000fc40000010000 */
[----:B------:R-:W-:-:S04]  /*6d40*/  FADD.FTZ R3, R129, R3 ;  /* 0x0000000381037221 */ /* 0x000fc80000010000 */
[----:B------:R-:W-:Y:S02]  /*6d50*/  FADD.FTZ R6, R221, R3 ;  /* 0x00000003dd067221 */ /* 0x000fe40000010000 */
[----:B------:R-:W-:Y:S02]  /*6d60*/  IMAD.MOV.U32 R173, RZ, RZ, R182 ;  /* 0x000000ffffad7224 */ /* 0x000fe400078e00b6 */
[----:B-1----:R-:W-:Y:S02]  /*6d70*/  IMAD.MOV.U32 R60, RZ, RZ, R156 ;  /* 0x000000ffff3c7224 */ /* 0x002fe400078e009c */
[----:B----4-:R-:W-:-:S04]  /*6d80*/  @P4 IMAD.HI.U32 R2, R227, c[0x0][0x2c8], RZ ;  /* 0x0000b200e3024a27 */ /* 0x010fc800078e00ff */
[----:B------:R-:W-:Y:S01]  /*6d90*/  IMAD.MOV.U32 R0, RZ, RZ, R227 ;  /* 0x000000ffff007224 */ /* 0x000fe200078e00e3 */
[----:B------:R-:W-:Y:S01]  /*6da0*/  @P4 SHF.R.U32.HI R0, RZ, c[0x0][0x2cc], R2 ;  /* 0x0000b300ff004a19 */ /* 0x000fe20000011602 */
[----:B------:R-:W-:-:S05]  /*6db0*/  IMAD.MOV.U32 R2, RZ, RZ, c[0x0][0x168] ;  /* 0x00005a00ff027624 */ /* 0x000fca00078e00ff */
[----:B------:R-:W-:Y:S01]  /*6dc0*/  IADD3 R3, R0, c[0x0][0x1d0], -R2 ;  /* 0x0000740000037a10 */ /* 0x000fe20007ffe802 */
[----:B------:R-:W-:-:S04]  /*6dd0*/  IMAD.MOV.U32 R2, RZ, RZ, RZ ;  /* 0x000000ffff027224 */ /* 0x000fc800078e00ff */
[----:B------:R-:W-:-:S05]  /*6de0*/  IMAD.HI R2, R3, -0x6db6db6d, R2 ;  /* 0x9249249303027827 */ /* 0x000fca00078e0202 */
[----:B------:R-:W-:Y:S01]  /*6df0*/  SHF.R.U32.HI R0, RZ, 0x1f, R2 ;  /* 0x0000001fff007819 */ /* 0x000fe20000011602 */
[----:B------:R-:W-:Y:S02]  /*6e00*/  IMAD.MOV.U32 R218, RZ, RZ, R173 ;  /* 0x000000ffffda7224 */ /* 0x000fe400078e00ad */
[----:B------:R-:W-:Y:S01]  /*6e10*/  IMAD.MOV.U32 R219, RZ, RZ, R174 ;  /* 0x000000ffffdb7224 */ /* 0x000fe200078e00ae */
[----:B------:R-:W-:Y:S01]  /*6e20*/  LEA.HI.SX32 R8, R2, R0, 0x1a ;  /* 0x0000000002087211 */ /* 0x000fe200078fd2ff */
[----:B------:R-:W-:Y:S02]  /*6e30*/  FADD.FTZ R0, R60, R7 ;  /* 0x000000073c007221 */ /* 0x000fe40000010000 */
[----:B------:R-:W-:Y:S02]  /*6e40*/  IMAD.MOV.U32 R110, RZ, RZ, R157 ;  /* 0x000000ffff6e7224 */ /* 0x000fe400078e009d */
[----:B------:R-:W-:Y:S02]  /*6e50*/  FADD.FTZ R3, R218, R6 ;  /* 0x00000006da037221 */ /* 0x000fe40000010000 */
[----:B------:R-:W-:-:S02]  /*6e60*/  FADD.FTZ R4, R248, R4 ;  /* 0x00000004f8047221 */ /* 0x000fc40000010000 */
[----:B------:R-:W-:Y:S02]  /*6e70*/  IMAD.MOV.U32 R111, RZ, RZ, R131 ;  /* 0x000000ffff6f7224 */ /* 0x000fe400078e0083 */
[----:B------:R-:W-:Y:S02]  /*6e80*/  FADD.FTZ R5, R217, R5 ;  /* 0x00000005d9057221 */ /* 0x000fe40000010000 */
[----:B------:R-:W-:Y:S02]  /*6e90*/  IMAD.MOV.U32 R250, RZ, RZ, R178 ;  /* 0x000000fffffa7224 */ /* 0x000fe400078e00b2 */
        /* <DEDUP_REMOVED lines=42> */
[----:B------:R-:W-:Y:S01]  /*7140*/  FADD.FTZ R3, R105, R3 ;  /* 0x0000000369037221 */ /* 0x000fe20000010000 */
[----:B------:R-:W4:Y:S01]  /*7150*/  MUFU.EX2 R10, R161 ;  /* 0x000000a1000a7308 */ /* 0x000f220000000800 */
[----:B------:R-:W-:Y:S02]  /*7160*/  FADD.FTZ R4, R104, R4 ;  /* 0x0000000468047221 */ /* 0x000fe40000010000 */
[----:B------:R-:W-:Y:S02]  /*7170*/  FADD.FTZ R5, R65, R5 ;  /* 0x0000000541057221 */ /* 0x000fe40000010000 */
[----:B------:R-:W-:-:S02]  /*7180*/  FADD.FTZ R2, R46, R0 ;  /* 0x000000002e027221 */ /* 0x000fc40000010000 */
[----:B------:R-:W-:Y:S01]  /*7190*/  FADD.FTZ R0, R106, R3 ;  /* 0x000000036a007221 */ /* 0x000fe20000010000 */
[----:B------:R-:W1:Y:S01]  /*71a0*/  MUFU.EX2 R28, R68 ;  /* 0x00000044001c7308 */ /* 0x000e620000000800 */
[----:B------:R-:W-:Y:S02]  /*71b0*/  FADD.FTZ R4, R64, R4 ;  /* 0x0000000440047221 */ /* 0x000fe40000010000 */
[----:B------:R-:W-:Y:S02]  /*71c0*/  FADD.FTZ R5, R66, R5 ;  /* 0x0000000542057221 */ /* 0x000fe40000010000 */
[----:B------:R-:W-:-:S03]  /*71d0*/  FADD.FTZ R3, R44, R2 ;  /* 0x000000022c037221 */ /* 0x000fc60000010000 */
[----:B------:R-:W1:Y:S01]  /*71e0*/  MUFU.EX2 R47, R47 ;  /* 0x0000002f002f7308 */ /* 0x000e620000000800 */
[----:B------:R-:W-:Y:S02]  /*71f0*/  FADD.FTZ R2, R108, R0 ;  /* 0x000000006c027221 */ /* 0x000fe40000010000 */
[----:B------:R-:W-:-:S05]  /*7200*/  FADD.FTZ R0, R69, R4 ;  /* 0x0000000445007221 */ /* 0x000fca0000010000 */
[----:B------:R-:W1:Y:S01]  /*7210*/  MUFU.EX2 R17, R162 ;  /* 0x000000a200117308 */ /* 0x000e620000000800 */
[----:B------:R-:W-:Y:S02]  /*7220*/  FADD.FTZ R5, R67, R5 ;  /* 0x0000000543057221 */ /* 0x000fe40000010000 */
[----:B------:R-:W-:-:S05]  /*7230*/  FADD.FTZ R4, R45, R3 ;  /* 0x000000032d047221 */ /* 0x000fca0000010000 */
[----:B------:R-:W2:Y:S01]  /*7240*/  MUFU.EX2 R16, R146 ;  /* 0x0000009200107308 */ /* 0x000ea20000000800 */
[----:B------:R-:W-:Y:S02]  /*7250*/  FADD.FTZ R3, R109, R2 ;  /* 0x000000026d037221 */ /* 0x000fe40000010000 */
[----:B------:R-:W-:-:S05]  /*7260*/  FADD.FTZ R2, R71, R0 ;  /* 0x0000000047027221 */ /* 0x000fca0000010000 */
[----:B------:R-:W2:Y:S01]  /*7270*/  MUFU.EX2 R27, R132 ;  /* 0x00000084001b7308 */ /* 0x000ea20000000800 */
[----:B-1----:R-:W-:-:S07]  /*7280*/  FADD.FTZ R0, R11, R5 ;  /* 0x000000050b007221 */ /* 0x002fce0000010000 */
[----:B------:R-:W1:Y:S01]  /*7290*/  MUFU.EX2 R19, R164 ;  /* 0x000000a400137308 */ /* 0x000e620000000800 */
[----:B----4-:R-:W-:-:S07]  /*72a0*/  FADD.FTZ R0, R10, R0 ;  /* 0x000000000a007221 */ /* 0x010fce0000010000 */
[----:B------:R-:W4:Y:S01]  /*72b0*/  MUFU.EX2 R18, R145 ;  /* 0x0000009100127308 */ /* 0x000f220000000800 */
[----:B------:R-:W-:-:S07]  /*72c0*/  FADD.FTZ R4, R9, R4 ;  /* 0x0000000409047221 */ /* 0x000fce0000010000 */
[----:B------:R-:W1:Y:S01]  /*72d0*/  MUFU.EX2 R25, R134 ;  /* 0x0000008600197308 */ /* 0x000e620000000800 */
[----:B------:R-:W-:-:S07]  /*72e0*/  FADD.FTZ R5, R28, R2 ;  /* 0x000000021c057221 */ /* 0x000fce0000010000 */
[----:B------:R-:W1:Y:S01]  /*72f0*/  MUFU.EX2 R30, R61 ;  /* 0x0000003d001e7308 */ /* 0x000e620000000800 */
[----:B------:R-:W-:-:S07]  /*7300*/  FADD.FTZ R3, R47, R3 ;  /* 0x000000032f037221 */ /* 0x000fce0000010000 */
[----:B------:R-:W1:Y:S01]  /*7310*/  MUFU.EX2 R24, R172 ;  /* 0x000000ac00187308 */ /* 0x000e620000000800 */
[----:B------:R-:W-:-:S07]  /*7320*/  FADD.FTZ R0, R17, R0 ;  /* 0x0000000011007221 */ /* 0x000fce0000010000 */
[----:B------:R-:W-:Y:S01]  /*7330*/  MUFU.EX2 R26, R144 ;  /* 0x00000090001a7308 */ /* 0x000fe20000000800 */
[----:B--2---:R-:W-:-:S07]  /*7340*/  FADD.FTZ R4, R16, R4 ;  /* 0x0000000410047221 */ /* 0x004fce0000010000 */
[----:B------:R-:W2:Y:S01]  /*7350*/  MUFU.EX2 R29, R63 ;  /* 0x0000003f001d7308 */ /* 0x000ea20000000800 */
[----:B------:R-:W-:Y:S01]  /*7360*/  FADD.FTZ R5, R27, R5 ;  /* 0x000000051b057221 */ /* 0x000fe20000010000 */
[----:B------:R-:W-:Y:S01]  /*7370*/  IMNMX R6, RZ, R8, !PT ;  /* 0x00000008ff067217 */ /* 0x000fe20007800200 */
[----:B------:R-:W-:Y:S02]  /*7380*/  FADD.FTZ R2, R31, R3 ;  /* 0x000000031f027221 */ /* 0x000fe40000010000 */
[----:B-1----:R-:W-:Y:S02]  /*7390*/  FADD.FTZ R0, R19, R0 ;  /* 0x0000000013007221 */ /* 0x002fe40000010000 */
[----:B----4-:R-:W-:Y:S02]  /*73a0*/  FADD.FTZ R3, R18, R4 ;  /* 0x0000000412037221 */ /* 0x010fe40000010000 */
[----:B------:R-:W-:Y:S01]  /*73b0*/  FADD.FTZ R4, R25, R5 ;  /* 0x0000000519047221 */ /* 0x000fe20000010000 */
[----:B------:R-:W-:Y:S01]  /*73c0*/  STL [R1+0x30], R6 ;  /* 0x0000300601007387 */ /* 0x000fe20000100800 */
[----:B------:R-:W-:-:S02]  /*73d0*/  FADD.FTZ R2, R30, R2 ;  /* 0x000000021e027221 */ /* 0x000fc40000010000 */
[----:B------:R-:W-:Y:S01]  /*73e0*/  FADD.FTZ R3, R24, R3 ;  /* 0x0000000318037221 */ /* 0x000fe20000010000 */
[----:B------:R1:W-:Y:S01]  /*73f0*/  STL [R1+0x10], R0 ;  /* 0x0000100001007387 */ /* 0x0003e20000100800 */
[----:B------:R-:W-:Y:S02]  /*7400*/  IMAD.MOV.U32 R252, RZ, RZ, R176 ;  /* 0x000000fffffc7224 */ /* 0x000fe400078e00b0 */
[----:B--2---:R-:W-:Y:S01]  /*7410*/  FADD.FTZ R2, R29, R2 ;  /* 0x000000021d027221 */ /* 0x004fe20000010000 */
[----:B------:R2:W-:Y:S02]  /*7420*/  STL [R1+0x18], R3 ;  /* 0x0000180301007387 */ /* 0x0005e40000100800 */
[----:B------:R-:W-:-:S04]  /*7430*/  IADD3 R247, R252, -0x2, RZ ;  /* 0xfffffffefcf77810 */ /* 0x000fc80007ffe0ff */
[----:B------:R-:W-:Y:S01]  /*7440*/  ISETP.GE.AND P0, PT, R247, R6, PT ;  /* 0x00000006f700720c */ /* 0x000fe20003f06270 */
[----:B-1----:R-:W-:-:S05]  /*7450*/  FADD.FTZ R0, R26, R4 ;  /* 0x000000041a007221 */ /* 0x002fca0000010000 */
[----:B------:R2:W-:Y:S04]  /*7460*/  STL [R1+0x1c], R0 ;  /* 0x00001c0001007387 */ /* 0x0005e80000100800 */
[----:B------:R2:W-:Y:S01]  /*7470*/  STL [R1+0x14], R2 ;  /* 0x0000140201007387 */ /* 0x0005e20000100800 */
[----:B------:R-:W-:Y:S02]  /*7480*/  F2FP.BF16.PACK_AB R124, R31, R47 ;  /* 0x0000002f1f7c723e */ /* 0x000fe400000010ff */
[----:B------:R-:W-:Y:S02]  /*7490*/  F2FP.BF16.PACK_AB R125, R27, R28 ;  /* 0x0000001c1b7d723e */ /* 0x000fe400000010ff */
[----:B------:R-:W-:Y:S02]  /*74a0*/  F2FP.BF16.PACK_AB R126, R29, R30 ;  /* 0x0000001e1d7e723e */ /* 0x000fe400000010ff */
[----:B------:R-:W-:-:S02]  /*74b0*/  F2FP.BF16.PACK_AB R127, R26, R25 ;  /* 0x000000191a7f723e */ /* 0x000fc400000010ff */
[----:B------:R-:W-:Y:S02]  /*74c0*/  F2FP.BF16.PACK_AB R128, R10, R11 ;  /* 0x0000000b0a80723e */ /* 0x000fe400000010ff */
[----:B------:R-:W-:Y:S02]  /*74d0*/  F2FP.BF16.PACK_AB R129, R16, R9 ;  /* 0x000000091081723e */ /* 0x000fe400000010ff */
[----:B------:R-:W-:Y:S02]  /*74e0*/  F2FP.BF16.PACK_AB R130, R19, R17 ;  /* 0x000000111382723e */ /* 0x000fe400000010ff */
[----:B------:R-:W-:Y:S01]  /*74f0*/  F2FP.BF16.PACK_AB R131, R24, R18 ;  /* 0x000000121883723e */ /* 0x000fe200000010ff */
[C---:B------:R-:W-:Y:S08]  /*7500*/  HMMA.16816.F32.BF16 R140, R124.reuse, R152, R140 ;  /* 0x000000987c8c723c */ /* 0x040ff0000004188c */
[C---:B------:R-:W-:Y:S08]  /*7510*/  HMMA.16816.F32.BF16 R148, R124.reuse, R154, R112 ;  /* 0x0000009a7c94723c */ /* 0x040ff00000041870 */
[C---:B------:R-:W-:Y:S08]  /*7520*/  HMMA.16816.F32.BF16 R160, R124.reuse, R168, R100 ;  /* 0x000000a87ca0723c */ /* 0x040ff00000041864 */
[C---:B------:R-:W-:Y:S08]  /*7530*/  HMMA.16816.F32.BF16 R164, R124.reuse, R170, R92 ;  /* 0x000000aa7ca4723c */ /* 0x040ff0000004185c */
[C---:B---3--:R-:W-:Y:S08]  /*7540*/  HMMA.16816.F32.BF16 R176, R124.reuse, R184, R88 ;  /* 0x000000b87cb0723c */ /* 0x048ff00000041858 */
        /* <DEDUP_REMOVED lines=12> */
[----:B--2---:R-:W2:Y:S01]  /*7610*/  LDL R252, [R1+0x80] ;  /* 0x0000800001fc7983 */ /* 0x004ea20000100800 */
[----:B------:R-:W-:Y:S01]  /*7620*/  IMAD.MOV.U32 R132, RZ, RZ, R136 ;  /* 0x000000ffff847224 */ /* 0x000fe200078e0088 */
[----:B------:R-:W-:Y:S01]  /*7630*/  MOV R3, R137 ;  /* 0x0000008900037202 */ /* 0x000fe20000000f00 */
[----:B------:R-:W-:Y:S01]  /*7640*/  IMAD.MOV.U32 R134, RZ, RZ, R70 ;  /* 0x000000ffff867224 */ /* 0x000fe200078e0046 */
[----:B------:R-:W-:-:S02]  /*7650*/  MOV R133, R135 ;  /* 0x0000008700857202 */ /* 0x000fc40000000f00 */
[----:B------:R-:W-:Y:S01]  /*7660*/  MOV R202, R247 ;  /* 0x000000f700ca7202 */ /* 0x000fe20000000f00 */
[----:B--2---:R-:W-:-:S05]  /*7670*/  IMAD.IADD R0, R252, 0x1, R227 ;  /* 0x00000001fc007824 */ /* 0x004fca00078e02e3 */
[----:B------:R1:W-:Y:S02]  /*7680*/  STL [R1+0x20], R0 ;  /* 0x0000200001007387 */ /* 0x0003e40000100800 */
[----:B-1----:R-:W-:-:S05]  /*7690*/  @P4 IMAD.HI.U32 R0, R0, c[0x0][0x2c8], RZ ;  /* 0x0000b20000004a27 */ /* 0x002fca00078e00ff */
[----:B------:R-:W-:-:S05]  /*76a0*/  @P4 SHF.R.U32.HI R0, RZ, c[0x0][0x2cc], R0 ;  /* 0x0000b300ff004a19 */ /* 0x000fca0000011600 */
[----:B------:R1:W-:Y:S02]  /*76b0*/  @P4 STL [R1+0x34], R0 ;  /* 0x0000340001004387 */ /* 0x0003e40000100800 */
.L_x_518:
[----:B------:R-:W-:Y:S04]  /*76c0*/  DEPBAR.LE SB0, 0x0 ;  /* 0x000080000000791a */ /* 0x000fe80000000000 */
[----:B------:R-:W-:Y:S01]  /*76d0*/  WARPSYNC 0xffffffff ;  /* 0xffffffff00007948 */ /* 0x000fe20003800000 */
[----:B------:R-:W-:Y:S01]  /*76e0*/  BAR.SYNC.DEFER_BLOCKING 0x0 ;  /* 0x0000000000007b1d */ /* 0x000fe20000010000 */
[C---:B------:R-:W-:Y:S02]  /*76f0*/  ISETP.GE.AND P2, PT, R202.reuse, RZ, PT ;  /* 0x000000ffca00720c */ /* 0x040fe40003f46270 */
[----:B------:R-:W-:Y:S11]  /*7700*/  IADD3 R247, R202, -0x1, RZ ;  /* 0xffffffffcaf77810 */ /* 0x000ff60007ffe0ff */
[----:B-12---:R-:W-:Y:S02]  /*7710*/  @P2 SHF.R.S32.HI R0, RZ, 0x1f, R202 ;  /* 0x0000001fff002819 */ /* 0x006fe400000114ca */
[----:B------:R-:W-:Y:S03]  /*7720*/  @P2 MOV R135, 0x5 ;  /* 0x0000000500872802 */ /* 0x000fe60000000f00 */
[----:B------:R-:W-:Y:S04]  /*7730*/  @P2 IMAD R0, R0, c[0x0][0x208], RZ ;  /* 0x0000820000002a24 */ /* 0x000fe800078e02ff */
[C---:B------:R-:W-:Y:S01]  /*7740*/  @P2 IMAD R0, R202.reuse, c[0x0][0x20c], R0 ;  /* 0x00008300ca002a24 */ /* 0x040fe200078e0200 */
[----:B-----5:R-:W-:Y:S08]  /*7750*/  LDSM.16.M88.4 R112, [R235] ;  /* 0x00000000eb70783b */ /* 0x020ff00000000200 */
[----:B------:R-:W1:Y:S08]  /*7760*/  LDSM.16.M88.4 R16, [R228] ;  /* 0x00000000e410783b */ /* 0x000e700000000200 */
[----:B------:R-:W2:Y:S08]  /*7770*/  LDSM.16.M88.4 R108, [R235+0x2000] ;  /* 0x00200000eb6c783b */ /* 0x000eb00000000200 */
[----:B------:R-:W3:Y:S08]  /*7780*/  LDSM.16.M88.4 R32, [R228+0x800] ;  /* 0x00080000e420783b */ /* 0x000ef00000000200 */
[----:B------:R-:W4:Y:S04]  /*7790*/  LDL R2, [R1+0x4c] ;  /* 0x00004c0001027983 */ /* 0x000f280000100800 */
[----:B------:R-:W3:Y:S08]  /*77a0*/  LDSM.16.M88.4 R48, [R228+0x1000] ;  /* 0x00100000e430783b */ /* 0x000ef00000000200 */
[----:B------:R-:W4:Y:S01]  /*77b0*/  LDL.64 R196, [R1+0x40] ;  /* 0x0000400001c47983 */ /* 0x000f220000100a00 */
[-C--:B-1----:R-:W-:Y:S05]  /*77c0*/  HMMA.16816.F32.BF16 R4, R112, R16.reuse, RZ ;  /* 0x000000107004723c */ /* 0x082fea00000418ff */
[----:B------:R-:W1:Y:S03]  /*77d0*/  LDSM.16.M88.4 R64, [R228+0x1800] ;  /* 0x00180000e440783b */ /* 0x000e660000000200 */
[C---:B--2---:R-:W-:Y:S05]  /*77e0*/  HMMA.16816.F32.BF16 R8, R108.reuse, R16, RZ ;  /* 0x000000106c08723c */ /* 0x044fea00000418ff */
[----:B------:R-:W2:Y:S03]  /*77f0*/  LDSM.16.M88.4 R80, [R228+0x2000] ;  /* 0x00200000e450783b */ /* 0x000ea60000000200 */
[-C--:B------:R-:W-:Y:S05]  /*7800*/  HMMA.16816.F32.BF16 R12, R108, R18.reuse, RZ ;  /* 0x000000126c0c723c */ /* 0x080fea00000418ff */
[----:B------:R-:W1:Y:S03]  /*7810*/  LDSM.16.M88.4 R96, [R228+0x2800] ;  /* 0x00280000e460783b */ /* 0x000e660000000200 */
[C---:B------:R-:W-:Y:S05]  /*7820*/  HMMA.16816.F32.BF16 R16, R112.reuse, R18, RZ ;  /* 0x000000127010723c */ /* 0x040fea00000418ff */
[----:B------:R-:W1:Y:S03]  /*7830*/  LDSM.16.M88.4 R136, [R228+0x3000] ;  /* 0x00300000e488783b */ /* 0x000e660000000200 */
[-C--:B---3--:R-:W-:Y:S05]  /*7840*/  HMMA.16816.F32.BF16 R20, R112, R32.reuse, RZ ;  /* 0x000000207014723c */ /* 0x088fea00000418ff */
[----:B------:R-:W-:Y:S03]  /*7850*/  LDSM.16.M88.4 R188, [R238] ;  /* 0x00000000eebc783b */ /* 0x000fe60000000200 */
[C---:B------:R-:W-:Y:S05]  /*7860*/  HMMA.16816.F32.BF16 R24, R108.reuse, R32, RZ ;  /* 0x000000206c18723c */ /* 0x040fea00000418ff */
[----:B------:R-:W3:Y:S03]  /*7870*/  LDSM.16.M88.4 R192, [R239] ;  /* 0x00000000efc0783b */ /* 0x000ee60000000200 */
[-C--:B------:R-:W-:Y:S05]  /*7880*/  HMMA.16816.F32.BF16 R28, R108, R34.reuse, RZ ;  /* 0x000000226c1c723c */ /* 0x080fea00000418ff */
[----:B------:R-:W-:Y:S04]  /*7890*/  STL [R1+0x98], R235 ;  /* 0x000098eb01007387 */ /* 0x000fe80000100800 */
[----:B------:R-:W-:Y:S01]  /*78a0*/  STL [R1+0x9c], R228 ;  /* 0x00009ce401007387 */ /* 0x000fe20000100800 */
[C---:B------:R-:W-:Y:S03]  /*78b0*/  HMMA.16816.F32.BF16 R32, R112.reuse, R34, RZ ;  /* 0x000000227020723c */ /* 0x040fe600000418ff */
[----:B------:R-:W-:Y:S04]  /*78c0*/  STL [R1+0xa0], R239 ;  /* 0x0000a0ef01007387 */ /* 0x000fe80000100800 */
[----:B------:R-:W-:Y:S01]  /*78d0*/  STL [R1+0xa4], R238 ;  /* 0x0000a4ee01007387 */ /* 0x000fe20000100800 */
[-C--:B------:R-:W-:Y:S03]  /*78e0*/  HMMA.16816.F32.BF16 R36, R112, R48.reuse, RZ ;  /* 0x000000307024723c */ /* 0x080fe600000418ff */
        /* <DEDUP_REMOVED lines=8> */
[C---:B------:R-:W-:Y:S08]  /*7970*/  HMMA.16816.F32.BF16 R48, R112.reuse, R50, RZ ;  /* 0x000000327030723c */ /* 0x040ff000000418ff */
[-C--:B-1----:R-:W-:Y:S08]  /*7980*/  HMMA.16816.F32.BF16 R52, R112, R64.reuse, RZ ;  /* 0x000000407034723c */ /* 0x082ff000000418ff */
        /* <DEDUP_REMOVED lines=15> */
[----:B------:R-:W1:Y:S07]  /*7a80*/  LDSM.16.M88.4 R136, [R238+0x2000] ;  /* 0x00200000ee88783b */ /* 0x000e6e0000000200 */
[-C--:B---3--:R-:W-:Y:S08]  /*7a90*/  HMMA.16816.F32.BF16 R4, R188, R192.reuse, R4 ;  /* 0x000000c0bc04723c */ /* 0x088ff00000041804 */
[C---:B-1----:R-:W-:Y:S08]  /*7aa0*/  HMMA.16816.F32.BF16 R8, R136.reuse, R192, R8 ;  /* 0x000000c08808723c */ /* 0x042ff00000041808 */
[-C--:B------:R-:W-:Y:S08]  /*7ab0*/  HMMA.16816.F32.BF16 R12, R136, R194.reuse, R12 ;  /* 0x000000c2880c723c */ /* 0x080ff0000004180c */
[C---:B------:R-:W-:Y:S01]  /*7ac0*/  HMMA.16816.F32.BF16 R16, R188.reuse, R194, R16 ;  /* 0x000000c2bc10723c */ /* 0x040fe20000041810 */
[----:B------:R-:W1:Y:S08]  /*7ad0*/  LDSM.16.M88.4 R192, [R245] ;  /* 0x00000000f5c0783b */ /* 0x000e700000000200 */
[----:B----4-:R-:W2:Y:S01]  /*7ae0*/  LDL R197, [R1+0x34] ;  /* 0x0000340001c57983 */ /* 0x010ea20000100800 */
[-C--:B-1----:R-:W-:Y:S08]  /*7af0*/  HMMA.16816.F32.BF16 R20, R188, R192.reuse, R20 ;  /* 0x000000c0bc14723c */ /* 0x082ff00000041814 */
[C---:B------:R-:W-:Y:S08]  /*7b00*/  HMMA.16816.F32.BF16 R24, R136.reuse, R192, R24 ;  /* 0x000000c08818723c */ /* 0x040ff00000041818 */
[-C--:B------:R-:W-:Y:S08]  /*7b10*/  HMMA.16816.F32.BF16 R28, R136, R194.reuse, R28 ;  /* 0x000000c2881c723c */ /* 0x080ff0000004181c */
[C---:B------:R-:W-:Y:S01]  /*7b20*/  HMMA.16816.F32.BF16 R32, R188.reuse, R194, R32 ;  /* 0x000000c2bc20723c */ /* 0x040fe20000041820 */
[----:B------:R-:W1:Y:S07]  /*7b30*/  LDSM.16.M88.4 R192, [R244] ;  /* 0x00000000f4c0783b */ /* 0x000e6e0000000200 */
        /* <DEDUP_REMOVED lines=22> */
[-C--:B------:R-:W-:Y:S07]  /*7ca0*/  HMMA.16816.F32.BF16 R108, R136, R194.reuse, R108 ;  /* 0x000000c2886c723c */ /* 0x080fee000004186c */
[----:B------:R-:W-:Y:S01]  /*7cb0*/  @P2 IMAD.WIDE.U32 R136, R202, c[0x0][0x208], RZ ;  /* 0x00008200ca882a25 */ /* 0x000fe200078e00ff */
[----:B------:R-:W-:Y:S04]  /*7cc0*/  HMMA.16816.F32.BF16 R112, R188, R194, R112 ;  /* 0x000000c2bc70723c */ /* 0x000fe80000041870 */
[----:B------:R-:W-:Y:S02]  /*7cd0*/  @P2 IMAD.MOV.U32 R138, RZ, RZ, R196 ;  /* 0x000000ffff8a2224 */ /* 0x000fe400078e00c4 */
[----:B------:R-:W-:Y:S01]  /*7ce0*/  @P2 IMAD.IADD R0, R137, 0x1, R0 ;  /* 0x0000000189002824 */ /* 0x000fe200078e0200 */
[----:B------:R-:W3:Y:S01]  /*7cf0*/  LDL R196, [R1+0x58] ;  /* 0x0000580001c47983 */ /* 0x000ee20000100800 */
[----:B------:R-:W-:Y:S03]  /*7d00*/  @P2 IMAD.MOV.U32 R139, RZ, RZ, R2 ;  /* 0x000000ffff8b2224 */ /* 0x000fe600078e0002 */
[----:B------:R-:W-:Y:S01]  /*7d10*/  STL [R1+0xc0], R236 ;  /* 0x0000c0ec01007387 */ /* 0x000fe20000100800 */
[----:B------:R-:W-:Y:S02]  /*7d20*/  @P2 IMAD.MOV.U32 R137, RZ, RZ, c[0x0][0x208] ;  /* 0x00008200ff892624 */ /* 0x000fe400078e00ff */
[----:B------:R-:W-:Y:S01]  /*7d30*/  @P2 IMAD.WIDE.U32 R138, R136, 0x70, R138 ;  /* 0x00000070888a2825 */ /* 0x000fe200078e008a */
[----:B------:R-:W-:Y:S03]  /*7d40*/  STL [R1+0xc4], R234 ;  /* 0x0000c4ea01007387 */ /* 0x000fe60000100800 */
[----:B------:R-:W-:Y:S01]  /*7d50*/  @P2 IMAD R2, R0, 0x70, RZ ;  /* 0x0000007000022824 */ /* 0x000fe200078e02ff */
[----:B------:R-:W-:Y:S01]  /*7d60*/  @P2 SHF.L.U64.HI R0, R137, R135, c[0x0][0x20c] ;  /* 0x0000830089002619 */ /* 0x000fe20000010287 */
[----:B------:R-:W-:Y:S01]  /*7d70*/  STL [R1+0xc8], R237 ;  /* 0x0000c8ed01007387 */ /* 0x000fe20000100800 */
[C---:B------:R-:W-:Y:S01]  /*7d80*/  @P2 LEA R136, P0, R138.reuse, c[0x0][0x1f8], 0x1 ;  /* 0x00007e008a882a11 */ /* 0x040fe200078008ff */
[----:B------:R-:W-:Y:S02]  /*7d90*/  @P2 IMAD.IADD R135, R139, 0x1, R2 ;  /* 0x000000018b872824 */ /* 0x000fe400078e0202 */
[----:B------:R-:W-:Y:S01]  /*7da0*/  @P2 IMAD.SHL.U32 R2, R137, 0x20, RZ ;  /* 0x0000002089022824 */ /* 0x000fe200078e00ff */
[----:B------:R-:W-:Y:S02]  /*7db0*/  STL [R1+0xcc], R231 ;  /* 0x0000cce701007387 */ /* 0x000fe40000100800 */
[----:B------:R-:W-:Y:S02]  /*7dc0*/  @P2 LEA.HI.X R137, R138, c[0x0][0x1fc], R135, 0x1, P0 ;  /* 0x00007f008a892a11 */ /* 0x000fe400000f0c87 */
[-C--:B------:R-:W-:Y:S03]  /*7dd0*/  @P2 IADD3 R138, P0, R136, R2.reuse, RZ ;  /* 0x00000002888a2210 */ /* 0x080fe60007f1e0ff */
[----:B------:R-:W-:Y:S01]  /*7de0*/  @!PT LDS RZ, [RZ] ;  /* 0x00000000fffff984 */ /* 0x000fe20000000800 */
[----:B------:R-:W-:Y:S01]  /*7df0*/  @!PT LDS RZ, [RZ] ;  /* 0x00000000fffff984 */ /* 0x000fe20000000800 */
[----:B------:R-:W-:Y:S01]  /*7e00*/  @!PT LDS RZ, [RZ] ;  /* 0x00000000fffff984 */ /* 0x000fe20000000800 */
[----:B------:R1:W-:Y:S02]  /*7e10*/  @P2 LDGSTS.E.BYPASS.LTC128B.128 [R246+0x100], [R136.64], !P6 ;  /* 0x0010000088f62fae */ /* 0x0003e4000f101d48 */
[--C-:B------:R-:W-:Y:S06]  /*7e20*/  @P2 IMAD.X R139, R137, 0x1, R0.reuse, P0 ;  /* 0x00000001898b2824 */ /* 0x100fec00000e0600 */
[----:B------:R4:W-:Y:S01]  /*7e30*/  @P2 LDGSTS.E.BYPASS.LTC128B.128 [R246+0x900], [R138.64], !P6 ;  /* 0x009000008af62fae */ /* 0x0009e2000f101d48 */
[-C--:B-1----:R-:W-:Y:S04]  /*7e40*/  @P2 IADD3 R136, P1, R138, R2.reuse, RZ ;  /* 0x000000028a882210 */ /* 0x082fe80007f3e0ff */
[----:B------:R-:W-:Y:S01]  /*7e50*/  @P2 IADD3 R192, P0, R136, R2, RZ ;  /* 0x0000000288c02210 */ /* 0x000fe20007f1e0ff */
[--C-:B------:R-:W-:Y:S05]  /*7e60*/  @P2 IMAD.X R137, R139, 0x1, R0.reuse, P1 ;  /* 0x000000018b892824 */ /* 0x100fea00008e0600 */
[----:B------:R1:W-:Y:S01]  /*7e70*/  @P2 LDGSTS.E.BYPASS.LTC128B.128 [R246+0x1100], [R136.64], !P6 ;  /* 0x0110000088f62fae */ /* 0x0003e2000f101d48 */
[----:B------:R-:W-:Y:S02]  /*7e80*/  @P2 IADD3.X R193, R137, R0, RZ, P0, !PT ;  /* 0x0000000089c12210 */ /* 0x000fe400007fe4ff */
[-C--:B----4-:R-:W-:Y:S05]  /*7e90*/  @P2 IADD3 R138, P0, R192, R2.reuse, RZ ;  /* 0x00000002c08a2210 */ /* 0x090fea0007f1e0ff */
[----:B------:R4:W-:Y:S01]  /*7ea0*/  @P2 LDGSTS.E.BYPASS.LTC128B.128 [R246+0x1900], [R192.64], !P6 ;  /* 0x01900000c0f62fae */ /* 0x0009e2000f101d48 */
[--C-:B------:R-:W-:Y:S07]  /*7eb0*/  @P2 IMAD.X R139, R193, 0x1, R0.reuse, P0 ;  /* 0x00000001c18b2824 */ /* 0x100fee00000e0600 */
[----:B------:R2:W-:Y:S01]  /*7ec0*/  @P2 LDGSTS.E.BYPASS.LTC128B.128 [R246+0x2100], [R138.64], !P6 ;  /* 0x021000008af62fae */ /* 0x0005e2000f101d48 */
[-C--:B-1----:R-:W-:Y:S05]  /*7ed0*/  @P2 IADD3 R136, P1, R138, R2.reuse, RZ ;  /* 0x000000028a882210 */ /* 0x082fea0007f3e0ff */
[--C-:B------:R-:W-:Y:S01]  /*7ee0*/  @P2 IMAD.X R137, R139, 0x1, R0.reuse, P1 ;  /* 0x000000018b892824 */ /* 0x100fe200008e0600 */
[----:B----4-:R-:W-:Y:S04]  /*7ef0*/  @P2 IADD3 R192, P0, R136, R2, RZ ;  /* 0x0000000288c02210 */ /* 0x010fe80007f1e0ff */
[----:B------:R2:W-:Y:S01]  /*7f00*/  @P2 LDGSTS.E.BYPASS.LTC128B.128 [R246+0x2900], [R136.64], !P6 ;  /* 0x0290000088f62fae */ /* 0x0005e2000f101d48 */
[----:B------:R-:W-:Y:S07]  /*7f10*/  @P2 IMAD.X R193, R137, 0x1, R0, P0 ;  /* 0x0000000189c12824 */ /* 0x000fee00000e0600 */
[----:B------:R1:W-:Y:S08]  /*7f20*/  @P2 LDGSTS.E.BYPASS.LTC128B.128 [R246+0x3100], [R192.64], !P6 ;  /* 0x03100000c0f62fae */ /* 0x0003f0000f101d48 */
[----:B------:R-:W-:Y:S08]  /*7f30*/  LDSM.16.M88.4 R188, [R234] ;  /* 0x00000000eabc783b */ /* 0x000ff00000000200 */
[----:B------:R4:W3:Y:S04]  /*7f40*/  LDL R0, [R1+0x20] ;  /* 0x0000200001007983 */ /* 0x0008e80000100800 */
[----:B--2---:R-:W2:Y:S08]  /*7f50*/  LDSM.16.M88.4 R136, [R236] ;  /* 0x00000000ec88783b */ /* 0x004eb00000000200 */
[----:B-1----:R-:W1:Y:S08]  /*7f60*/  LDSM.16.M88.4 R192, [R236+0x2000] ;  /* 0x00200000ecc0783b */ /* 0x002e700000000200 */
[----:B------:R-:W0:Y:S01]  /*7f70*/  LDGDEPBAR ;  /* 0x00000000000079af */ /* 0x000e220000000000 */
[-C--:B--2---:R-:W-:Y:S08]  /*7f80*/  HMMA.16816.F32.BF16 R4, R136, R188.reuse, R4 ;  /* 0x000000bc8804723c */ /* 0x084ff00000041804 */
[C---:B-1----:R-:W-:Y:S08]  /*7f90*/  HMMA.16816.F32.BF16 R8, R192.reuse, R188, R8 ;  /* 0x000000bcc008723c */ /* 0x042ff00000041808 */
[-C--:B------:R-:W-:Y:S08]  /*7fa0*/  HMMA.16816.F32.BF16 R12, R192, R190.reuse, R12 ;  /* 0x000000bec00c723c */ /* 0x080ff0000004180c */
[C---:B------:R-:W-:Y:S01]  /*7fb0*/  HMMA.16816.F32.BF16 R16, R136.reuse, R190, R16 ;  /* 0x000000be8810723c */ /* 0x040fe20000041810 */
[----:B------:R-:W1:Y:S07]  /*7fc0*/  LDSM.16.M88.4 R188, [R234+0x800] ;  /* 0x00080000eabc783b */ /* 0x000e6e0000000200 */
[-C--:B-1----:R-:W-:Y:S08]  /*7fd0*/  HMMA.16816.F32.BF16 R20, R136, R188.reuse, R20 ;  /* 0x000000bc8814723c */ /* 0x082ff00000041814 */
[C---:B------:R-:W-:Y:S08]  /*7fe0*/  HMMA.16816.F32.BF16 R24, R192.reuse, R188, R24 ;  /* 0x000000bcc018723c */ /* 0x040ff00000041818 */
        /* <DEDUP_REMOVED lines=12> */
[----:B------:R-:W1:Y:S03]  /*80b0*/  LDSM.16.M88.4 R188, [R234+0x2000] ;  /* 0x00200000eabc783b */ /* 0x000e660000000200 */
[----:B---3--:R-:W-:Y:S04]  /*80c0*/  @P4 IMAD.MOV.U32 R0, RZ, RZ, R197 ;  /* 0x000000ffff004224 */ /* 0x008fe800078e00c5 */
[-C--:B-1----:R-:W-:Y:S01]  /*80d0*/  HMMA.16816.F32.BF16 R68, R136, R188.reuse, R68 ;  /* 0x000000bc8844723c */ /* 0x082fe20000041844 */
[----:B------:R-:W-:Y:S07]  /*80e0*/  SHFL.IDX PT, R2, R0, 0x2, 0x1c1f ;  /* 0x005c1f0000027f89 */ /* 0x000fee00000e0000 */
[C---:B------:R-:W-:Y:S01]  /*80f0*/  HMMA.16816.F32.BF16 R72, R192.reuse, R188, R72 ;  /* 0x000000bcc048723c */ /* 0x040fe20000041848 */
[----:B------:R-:W-:Y:S07]  /*8100*/  SHFL.IDX PT, R135, R0, 0x1, 0x1c1f ;  /* 0x003c1f0000877f89 */ /* 0x000fee00000e0000 */
        /* <DEDUP_REMOVED lines=10> */
[-C--:B------:R-:W-:Y:S01]  /*81b0*/  HMMA.16816.F32.BF16 R108, R192, R190.reuse, R108 ;  /* 0x000000bec06c723c */ /* 0x080fe2000004186c */
[----:B------:R-:W-:Y:S07]  /*81c0*/  LDSM.16.M88.4 R192, [R237] ;  /* 0x00000000edc0783b */ /* 0x000fee0000000200 */
[----:B------:R-:W-:Y:S01]  /*81d0*/  HMMA.16816.F32.BF16 R112, R136, R190, R112 ;  /* 0x000000be8870723c */ /* 0x000fe20000041870 */
[----:B------:R-:W1:Y:S08]  /*81e0*/  LDSM.16.M88.4 R136, [R231] ;  /* 0x00000000e788783b */ /* 0x000e700000000200 */
[----:B------:R-:W2:Y:S01]  /*81f0*/  LDSM.16.M88.4 R188, [R237+0x2000] ;  /* 0x00200000edbc783b */ /* 0x000ea20000000200 */
[-C--:B-1----:R-:W-:Y:S08]  /*8200*/  HMMA.16816.F32.BF16 R4, R192, R136.reuse, R4 ;  /* 0x00000088c004723c */ /* 0x082ff00000041804 */
[C---:B--2---:R-:W-:Y:S08]  /*8210*/  HMMA.16816.F32.BF16 R8, R188.reuse, R136, R8 ;  /* 0x00000088bc08723c */ /* 0x044ff00000041808 */
        /* <DEDUP_REMOVED lines=27> */
[----:B------:R-:W1:Y:S01]  /*83d0*/  LDSM.16.M88.4 R136, [R231+0x3000] ;  /* 0x00300000e788783b */ /* 0x000e620000000200 */
[----:B------:R-:W-:Y:S07]  /*83e0*/  DEPBAR.LE SB0, 0x0 ;  /* 0x000080000000791a */ /* 0x000fee0000000000 */
[----:B------:R-:W-:Y:S01]  /*83f0*/  BAR.SYNC.DEFER_BLOCKING 0x0 ;  /* 0x0000000000007b1d */ /* 0x000fe20000010000 */
[-C--:B-1----:R-:W-:Y:S08]  /*8400*/  HMMA.16816.F32.BF16 R100, R192, R136.reuse, R100 ;  /* 0x00000088c064723c */ /* 0x082ff00000041864 */
[C---:B------:R-:W-:Y:S01]  /*8410*/  HMMA.16816.F32.BF16 R104, R188.reuse, R136, R104 ;  /* 0x00000088bc68723c */ /* 0x040fe20000041868 */
[----:B------:R-:W-:Y:S07]  /*8420*/  SHFL.IDX PT, R137, R0, 0x3, 0x1c1f ;  /* 0x007c1f0000897f89 */ /* 0x000fee00000e0000 */
[-C--:B------:R-:W-:Y:S01]  /*8430*/  HMMA.16816.F32.BF16 R108, R188, R138.reuse, R108 ;  /* 0x0000008abc6c723c */ /* 0x080fe2000004186c */
[----:B------:R1:W2:Y:S07]  /*8440*/  SHFL.IDX PT, R136, R0, RZ, 0x1c1f ;  /* 0x001c1fff00887589 */ /* 0x0002ae00000e0000 */
[----:B------:R-:W-:Y:S04]  /*8450*/  HMMA.16816.F32.BF16 R112, R192, R138, R112 ;  /* 0x0000008ac070723c */ /* 0x000fe80000041870 */
[----:B-1----:R-:W-:Y:S05]  /*8460*/  IMAD R0, R202, -0x70, RZ ;  /* 0xffffff90ca007824 */ /* 0x002fea00078e02ff */
[----:B------:R-:W-:Y:S04]  /*8470*/  IADD3 R0, -R196, 0x1, R0 ;  /* 0x00000001c4007810 */ /* 0x000fe80007ffe100 */
[----:B------:R-:W-:Y:S04]  /*8480*/  IADD3 R0, R0, c[0x0][0x1d0], RZ ;  /* 0x0000740000007a10 */ /* 0x000fe80007ffe0ff */
[----:B------:R-:W-:Y:S04]  /*8490*/  IADD3 R0, R0, -c[0x0][0x168], RZ ;  /* 0x80005a0000007a10 */ /* 0x000fe80007ffe0ff */
[C---:B--2---:R-:W-:Y:S01]  /*84a0*/  IADD3 R136, R0.reuse, R136, RZ ;  /* 0x0000008800887210 */ /* 0x044fe20007ffe0ff */
[C---:B------:R-:W-:Y:S02]  /*84b0*/  IMAD.IADD R2, R0.reuse, 0x1, R2 ;  /* 0x0000000100027824 */ /* 0x040fe400078e0202 */
[----:B------:R-:W-:Y:S01]  /*84c0*/  IMAD.IADD R135, R0, 0x1, R135 ;  /* 0x0000000100877824 */ /* 0x000fe200078e0287 */
[----:B------:R-:W-:Y:S01]  /*84d0*/  ISETP.GT.AND P3, PT, R136, RZ, PT ;  /* 0x000000ff8800720c */ /* 0x000fe20003f64270 */
[----:B------:R-:W-:Y:S01]  /*84e0*/  IMAD.IADD R0, R0, 0x1, R137 ;  /* 0x0000000100007824 */ /* 0x000fe200078e0289 */
[----:B------:R-:W-:Y:S02]  /*84f0*/  ISETP.GT.AND P2, PT, R136, 0x1, PT ;  /* 0x000000018800780c */ /* 0x000fe40003f44270 */
[----:B------:R-:W-:Y:S02]  /*8500*/  FSEL R188, R4, -INF , P3 ;  /* 0xff80000004bc7808 */ /* 0x000fe40001800000 */
[----:B------:R-:W-:Y:S02]  /*8510*/  ISETP.GT.AND P3, PT, R2, RZ, PT ;  /* 0x000000ff0200720c */ /* 0x000fe40003f64270 */
[----:B------:R-:W-:Y:S02]  /*8520*/  ISETP.GT.AND P0, PT, R135, 0x1, PT ;  /* 0x000000018700780c */ /* 0x000fe40003f04270 */
[----:B------:R-:W-:Y:S02]  /*8530*/  FSEL R197, R8, -INF , P3 ;  /* 0xff80000008c57808 */ /* 0x000fe40001800000 */
[C---:B------:R-:W-:Y:S02]  /*8540*/  ISETP.GT.AND P3, PT, R2.reuse, 0x8, PT ;  /* 0x000000080200780c */ /* 0x040fe40003f64270 */
[----:B------:R-:W-:Y:S02]  /*8550*/  FSEL R189, R5, -INF , P2 ;  /* 0xff80000005bd7808 */ /* 0x000fe40001000000 */
[----:B------:R-:W-:Y:S02]  /*8560*/  ISETP.GT.AND P2, PT, R2, 0x1, PT ;  /* 0x000000010200780c */ /* 0x000fe40003f44270 */
[----:B------:R-:W-:Y:S02]  /*8570*/  FSEL R191, R7, -INF , P0 ;  /* 0xff80000007bf7808 */ /* 0x000fe40000000000 */
[----:B------:R-:W-:Y:S02]  /*8580*/  FSEL R198, R9, -INF , P2 ;  /* 0xff80000009c67808 */ /* 0x000fe40001000000 */
[----:B------:R-:W-:Y:S02]  /*8590*/  ISETP.GT.AND P0, PT, R0, 0x1, PT ;  /* 0x000000010000780c */ /* 0x000fe40003f04270 */
[----:B------:R-:W-:Y:S02]  /*85a0*/  ISETP.GT.AND P2, PT, R2, 0x9, PT ;  /* 0x000000090200780c */ /* 0x000fe40003f44270 */
[----:B------:R-:W-:Y:S02]  /*85b0*/  FSEL R196, R12, -INF , P3 ;  /* 0xff8000000cc47808 */ /* 0x000fe40001800000 */
[----:B------:R-:W-:Y:S02]  /*85c0*/  ISETP.GT.AND P3, PT, R136, 0x8, PT ;  /* 0x000000088800780c */ /* 0x000fe40003f64270 */
[----:B------:R-:W-:Y:S02]  /*85d0*/  FMNMX.FTZ R137, R188, R3, !PT ;  /* 0x00000003bc897209 */ /* 0x000fe40007810000 */
[----:B------:R-:W-:Y:S02]  /*85e0*/  FSEL R201, R11, -INF , P0 ;  /* 0xff8000000bc97808 */ /* 0x000fe40000000000 */
[----:B------:R-:W-:Y:S02]  /*85f0*/  ISETP.GT.AND P0, PT, R0, 0x9, PT ;  /* 0x000000090000780c */ /* 0x000fe40003f04270 */
[----:B------:R-:W-:Y:S02]  /*8600*/  FSEL R199, R13, -INF , P2 ;  /* 0xff8000000dc77808 */ /* 0x000fe40001000000 */
[----:B------:R-:W-:Y:S02]  /*8610*/  ISETP.GT.AND P2, PT, R136, 0x9, PT ;  /* 0x000000098800780c */ /* 0x000fe40003f44270 */
[----:B------:R-:W-:Y:S02]  /*8620*/  FSEL R16, R16, -INF , P3 ;  /* 0xff80000010107808 */ /* 0x000fe40001800000 */
[----:B------:R-:W-:Y:S02]  /*8630*/  ISETP.GT.AND P3, PT, R136, 0x10, PT ;  /* 0x000000108800780c */ /* 0x000fe40003f64270 */
[----:B------:R-:W-:Y:S02]  /*8640*/  FMNMX.FTZ R137, R189, R137, !PT ;  /* 0x00000089bd897209 */ /* 0x000fe40007810000 */
        /* <DEDUP_REMOVED lines=11> */
[----:B------:R-:W-:Y:S02]  /*8700*/  FMNMX.FTZ R137, R17, R137, !PT ;  /* 0x0000008911897209 */ /* 0x000fe40007810000 */
        /* <DEDUP_REMOVED lines=31> */
[----:B------:R-:W-:Y:S02]  /*8900*/  FMNMX.FTZ R137, R36, R137, !PT ;  /* 0x0000008924897209 */ /* 0x000fe40007810000 */
        /* <DEDUP_REMOVED lines=21> */
[----:B------:R-:W-:Y:S02]  /*8a60*/  FSEL R51, R51, -INF , P0 ;  /* 0xff80000033337808 */ /* 0x000fe40000000000 */
[----:B------:R-:W-:Y:S02]  /*8a70*/  ISETP.GT.AND P0, PT, R135, 0x31, PT ;  /* 0x000000318700780c */ /* 0x000fe40003f04270 */
[C---:B------:R-:W-:Y:S02]  /*8a80*/  ISETP.GT.AND P2, PT, R2.reuse, 0x31, PT ;  /* 0x000000310200780c */ /* 0x040fe40003f44270 */
[----:B------:R-:W-:Y:S02]  /*8a90*/  ISETP.GT.AND P3, PT, R2, 0x38, PT ;  /* 0x000000380200780c */ /* 0x000fe40003f64270 */
[----:B------:R-:W-:Y:S02]  /*8aa0*/  FMNMX.FTZ R137, R49, R137, !PT ;  /* 0x0000008931897209 */ /* 0x000fe40007810000 */
[----:B------:R-:W-:Y:S02]  /*8ab0*/  ISETP.GT.AND P1, PT, R135, RZ, PT ;  /* 0x000000ff8700720c */ /* 0x000fe40003f24270 */
[----:B------:R-:W-:Y:S02]  /*8ac0*/  FSEL R242, R55, -INF , P0 ;  /* 0xff80000037f27808 */ /* 0x000fe40000000000 */
[----:B------:R-:W-:Y:S02]  /*8ad0*/  FSEL R238, R57, -INF , P2 ;  /* 0xff80000039ee7808 */ /* 0x000fe40001000000 */
[----:B------:R-:W-:Y:S02]  /*8ae0*/  FSEL R239, R60, -INF , P3 ;  /* 0xff8000003cef7808 */ /* 0x000fe40001800000 */
[----:B------:R-:W-:Y:S02]  /*8af0*/  FMNMX.FTZ R137, R52, R137, !PT ;  /* 0x0000008934897209 */ /* 0x000fe40007810000 */
[----:B------:R-:W-:Y:S02]  /*8b00*/  ISETP.GT.AND P0, PT, R0, 0x31, PT ;  /* 0x000000310000780c */ /* 0x000fe40003f04270 */
[----:B------:R-:W-:Y:S02]  /*8b10*/  ISETP.GT.AND P2, PT, R2, 0x39, PT ;  /* 0x000000390200780c */ /* 0x000fe40003f44270 */
[----:B------:R-:W-:Y:S02]  /*8b20*/  ISETP.GT.AND P3, PT, R136, 0x38, PT ;  /* 0x000000388800780c */ /* 0x000fe40003f64270 */
[----:B------:R-:W-:Y:S02]  /*8b30*/  FSEL R190, R6, -INF , P1 ;  /* 0xff80000006be7808 */ /* 0x000fe40000800000 */
[C---:B------:R-:W-:Y:S02]  /*8b40*/  ISETP.GT.AND P1, PT, R0.reuse, RZ, PT ;  /* 0x000000ff0000720c */ /* 0x040fe40003f24270 */
[----:B------:R-:W-:Y:S02]  /*8b50*/  FSEL R228, R61, -INF , P2 ;  /* 0xff8000003de47808 */ /* 0x000fe40001000000 */
[----:B------:R-:W-:Y:S02]  /*8b60*/  FMNMX.FTZ R137, R53, R137, !PT ;  /* 0x0000008935897209 */ /* 0x000fe40007810000 */
[----:B------:R-:W-:Y:S02]  /*8b70*/  FSEL R59, R59, -INF , P0 ;  /* 0xff8000003b3b7808 */ /* 0x000fe40000000000 */
[----:B------:R-:W-:Y:S02]  /*8b80*/  ISETP.GT.AND P0, PT, R0, 0x39, PT ;  /* 0x000000390000780c */ /* 0x000fe40003f04270 */
[----:B------:R-:W-:Y:S02]  /*8b90*/  ISETP.GT.AND P2, PT, R136, 0x39, PT ;  /* 0x000000398800780c */ /* 0x000fe40003f44270 */
[----:B------:R-:W-:Y:S02]  /*8ba0*/  FSEL R64, R64, -INF , P3 ;  /* 0xff80000040407808 */ /* 0x000fe40001800000 */
        /* <DEDUP_REMOVED lines=13> */
[C---:B------:R-:W-:Y:S02]  /*8c80*/  ISETP.GT.AND P3, PT, R2.reuse, 0x48, PT ;  /* 0x000000480200780c */ /* 0x040fe40003f64270 */
        /* <DEDUP_REMOVED lines=8> */
[----:B------:R-:W-:Y:S02]  /*8d10*/  FSEL R76, R76, -INF , P3 ;  /* 0xff8000004c4c7808 */ /* 0x000fe40001800000 */
[----:B------:R-:W-:Y:S01]  /*8d20*/  FSEL R29, R71, -INF , P0 ;  /* 0xff800000471d7808 */ /* 0x000fe20000000000 */
[----:B------:R-:W-:Y:S01]  /*8d30*/  STL [R1+0x8], R73 ;  /* 0x0000084901007387 */ /* 0x000fe20000100800 */
[----:B------:R-:W-:Y:S02]  /*8d40*/  ISETP.GT.AND P0, PT, R0, 0x41, PT ;  /* 0x000000410000780c */ /* 0x000fe40003f04270 */
[----:B------:R-:W-:Y:S02]  /*8d50*/  ISETP.GT.AND P2, PT, R2, 0x49, PT ;  /* 0x000000490200780c */ /* 0x000fe40003f44270 */
[----:B------:R-:W-:Y:S02]  /*8d60*/  ISETP.GT.AND P3, PT, R136, 0x48, PT ;  /* 0x000000488800780c */ /* 0x000fe40003f64270 */
[----:B------:R-:W-:Y:S02]  /*8d70*/  FMNMX.FTZ R137, R68, R137, !PT ;  /* 0x0000008944897209 */ /* 0x000fe40007810000 */
[----:B------:R-:W-:Y:S02]  /*8d80*/  FSEL R208, R22, -INF , P1 ;  /* 0xff80000016d07808 */ /* 0x000fe40000800000 */
[C---:B------:R-:W-:Y:S02]  /*8d90*/  ISETP.GT.AND P1, PT, R0.reuse, 0x10, PT ;  /* 0x000000100000780c */ /* 0x040fe40003f24270 */
[----:B------:R-:W-:Y:S02]  /*8da0*/  FSEL R244, R75, -INF , P0 ;  /* 0xff8000004bf47808 */ /* 0x000fe40000000000 */
[----:B------:R-:W-:Y:S02]  /*8db0*/  FSEL R77, R77, -INF , P2 ;  /* 0xff8000004d4d7808 */ /* 0x000fe40001000000 */
[----:B------:R-:W-:Y:S02]  /*8dc0*/  ISETP.GT.AND P0, PT, R0, 0x49, PT ;  /* 0x000000490000780c */ /* 0x000fe40003f04270 */
[----:B------:R-:W-:Y:S02]  /*8dd0*/  FSEL R80, R80, -INF , P3 ;  /* 0xff80000050507808 */ /* 0x000fe40001800000 */
[C---:B------:R-:W-:Y:S02]  /*8de0*/  ISETP.GT.AND P2, PT, R136.reuse, 0x49, PT ;  /* 0x000000498800780c */ /* 0x040fe40003f44270 */
[----:B------:R-:W-:Y:S02]  /*8df0*/  ISETP.GT.AND P3, PT, R136, 0x50, PT ;  /* 0x000000508800780c */ /* 0x000fe40003f64270 */
[----:B------:R-:W-:Y:S02]  /*8e00*/  FMNMX.FTZ R137, R15, R137, !PT ;  /* 0x000000890f897209 */ /* 0x000fe40007810000 */
[----:B------:R-:W-:Y:S02]  /*8e10*/  FSEL R215, R26, -INF , P1 ;  /* 0xff8000001ad77808 */ /* 0x000fe40000800000 */
[----:B------:R-:W-:Y:S02]  /*8e20*/  ISETP.GT.AND P1, PT, R0, 0x18, PT ;  /* 0x000000180000780c */ /* 0x000fe40003f24270 */
[----:B------:R-:W-:Y:S02]  /*8e30*/  FSEL R79, R79, -INF , P0 ;  /* 0xff8000004f4f7808 */ /* 0x000fe40000000000 */
[----:B------:R-:W-:Y:S02]  /*8e40*/  FSEL R81, R81, -INF , P2 ;  /* 0xff80000051517808 */ /* 0x000fe40001000000 */
[----:B------:R-:W-:Y:S02]  /*8e50*/  FMNMX.FTZ R137, R80, R137, !PT ;  /* 0x0000008950897209 */ /* 0x000fe40007810000 */
[C---:B------:R-:W-:Y:S02]  /*8e60*/  ISETP.GT.AND P0, PT, R135.reuse, 0x49, PT ;  /* 0x000000498700780c */ /* 0x040fe40003f04270 */
        /* <DEDUP_REMOVED lines=8> */
[C---:B------:R-:W-:Y:S02]  /*8ef0*/  ISETP.GT.AND P0, PT, R135.reuse, 0x51, PT ;  /* 0x000000518700780c */ /* 0x040fe40003f04270 */
[----:B------:R-:W-:Y:S02]  /*8f00*/  ISETP.GT.AND P2, PT, R136, 0x51, PT ;  /* 0x000000518800780c */ /* 0x000fe40003f44270 */
[----:B------:R-:W-:Y:S02]  /*8f10*/  FSEL R206, R34, -INF , P1 ;  /* 0xff80000022ce7808 */ /* 0x000fe40000800000 */
[----:B------:R-:W-:Y:S02]  /*8f20*/  ISETP.GT.AND P1, PT, R135, 0x20, PT ;  /* 0x000000208700780c */ /* 0x000fe40003f24270 */
[----:B------:R-:W-:Y:S02]  /*8f30*/  FSEL R218, R92, -INF , P3 ;  /* 0xff8000005cda7808 */ /* 0x000fe40001800000 */
[----:B------:R-:W-:Y:S02]  /*8f40*/  FSEL R13, R85, -INF , P2 ;  /* 0xff800000550d7808 */ /* 0x000fe40001000000 */
[----:B------:R-:W-:Y:S02]  /*8f50*/  FSEL R251, R87, -INF , P0 ;  /* 0xff80000057fb7808 */ /* 0x000fe40000000000 */
[----:B------:R-:W-:Y:S02]  /*8f60*/  ISETP.GT.AND P0, PT, R0, 0x51, PT ;  /* 0x000000510000780c */ /* 0x000fe40003f04270 */
[----:B------:R-:W-:Y:S02]  /*8f70*/  ISETP.GT.AND P3, PT, R136, 0x58, PT ;  /* 0x000000588800780c */ /* 0x000fe40003f64270 */
[----:B------:R-:W-:Y:S02]  /*8f80*/  FMNMX.FTZ R137, R14, R137, !PT ;  /* 0x000000890e897209 */ /* 0x000fe40007810000 */
[----:B------:R-:W-:Y:S02]  /*8f90*/  FSEL R38, R38, -INF , P1 ;  /* 0xff80000026267808 */ /* 0x000fe40000800000 */
[C---:B------:R-:W-:Y:S02]  /*8fa0*/  ISETP.GT.AND P1, PT, R0.reuse, 0x20, PT ;  /* 0x000000200000780c */ /* 0x040fe40003f24270 */
[----:B------:R-:W-:Y:S02]  /*8fb0*/  FSEL R234, R91, -INF , P0 ;  /* 0xff8000005bea7808 */ /* 0x000fe40000000000 */
[----:B------:R-:W-:Y:S02]  /*8fc0*/  ISETP.GT.AND P0, PT, R0, 0x59, PT ;  /* 0x000000590000780c */ /* 0x000fe40003f04270 */
[----:B------:R-:W-:Y:S02]  /*8fd0*/  FSEL R96, R96, -INF , P3 ;  /* 0xff80000060607808 */ /* 0x000fe40001800000 */
[----:B------:R-:W-:Y:S02]  /*8fe0*/  FMNMX.FTZ R137, R13, R137, !PT ;  /* 0x000000890d897209 */ /* 0x000fe40007810000 */
[----:B------:R-:W-:Y:S02]  /*8ff0*/  ISETP.GT.AND P5, PT, R136, 0x59, PT ;  /* 0x000000598800780c */ /* 0x000fe40003fa4270 */
[----:B------:R-:W-:Y:S02]  /*9000*/  FSEL R42, R42, -INF , P1 ;  /* 0xff8000002a2a7808 */ /* 0x000fe40000800000 */
[----:B------:R-:W-:Y:S02]  /*9010*/  ISETP.GT.AND P1, PT, R0, 0x28, PT ;  /* 0x000000280000780c */ /* 0x000fe40003f24270 */
[----:B------:R-:W-:Y:S02]  /*9020*/  ISETP.GT.AND P2, PT, R2, 0x51, PT ;  /* 0x000000510200780c */ /* 0x000fe40003f44270 */
[----:B------:R-:W-:Y:S02]  /*9030*/  FSEL R25, R95, -INF , P0 ;  /* 0xff8000005f197808 */ /* 0x000fe40000000000 */
[----:B------:R-:W-:Y:S02]  /*9040*/  FMNMX.FTZ R137, R96, R137, !PT ;  /* 0x0000008960897209 */ /* 0x000fe40007810000 */
[----:B------:R-:W-:Y:S02]  /*9050*/  ISETP.GT.AND P0, PT, R136, 0x60, PT ;  /* 0x000000608800780c */ /* 0x000fe40003f04270 */
[----:B------:R-:W-:Y:S02]  /*9060*/  FSEL R97, R97, -INF , P5 ;  /* 0xff80000061617808 */ /* 0x000fe40002800000 */
        /* <DEDUP_REMOVED lines=11> */
[----:B------:R-:W-:Y:S02]  /*9120*/  ISETP.GT.AND P2, PT, R135, 0x58, PT ;  /* 0x000000588700780c */ /* 0x000fe40003f44270 */
[----:B------:R-:W-:Y:S02]  /*9130*/  FMNMX.FTZ R137, R100, R137, !PT ;  /* 0x0000008964897209 */ /* 0x000fe40007810000 */
[----:B------:R-:W-:Y:S02]  /*9140*/  ISETP.GT.AND P5, PT, R136, 0x68, PT ;  /* 0x000000688800780c */ /* 0x000fe40003fa4270 */
[----:B------:R-:W-:Y:S02]  /*9150*/  FSEL R241, R54, -INF , P1 ;  /* 0xff80000036f17808 */ /* 0x000fe40000800000 */
[----:B------:R-:W-:Y:S02]  /*9160*/  ISETP.GT.AND P1, PT, R0, 0x30, PT ;  /* 0x000000300000780c */ /* 0x000fe40003f24270 */
[----:B------:R-:W-:Y:S02]  /*9170*/  FSEL R225, R98, -INF , P2 ;  /* 0xff80000062e17808 */ /* 0x000fe40001000000 */
[----:B------:R-:W-:Y:S02]  /*9180*/  FSEL R112, R112, -INF , P5 ;  /* 0xff80000070707808 */ /* 0x000fe40002800000 */
[----:B------:R-:W-:Y:S02]  /*9190*/  ISETP.GT.AND P2, PT, R136, 0x69, PT ;  /* 0x000000698800780c */ /* 0x000fe40003f44270 */
[----:B------:R-:W-:Y:S02]  /*91a0*/  FMNMX.FTZ R137, R101, R137, !PT ;  /* 0x0000008965897209 */ /* 0x000fe40007810000 */
[----:B------:R-:W-:Y:S02]  /*91b0*/  FSEL R58, R58, -INF , P1 ;  /* 0xff8000003a3a7808 */ /* 0x000fe40000800000 */
[----:B------:R-:W-:Y:S02]  /*91c0*/  ISETP.GT.AND P1, PT, R0, 0x38, PT ;  /* 0x000000380000780c */ /* 0x000fe40003f24270 */
[----:B------:R-:W-:Y:S02]  /*91d0*/  FSEL R113, R113, -INF , P2 ;  /* 0xff80000071717808 */ /* 0x000fe40001000000 */
[----:B------:R-:W-:Y:S02]  /*91e0*/  FMNMX.FTZ R137, R112, R137, !PT ;  /* 0x0000008970897209 */ /* 0x000fe40007810000 */
[----:B------:R-:W-:Y:S02]  /*91f0*/  FSEL R62, R62, -INF , P1 ;  /* 0xff8000003e3e7808 */ /* 0x000fe40000800000 */
[----:B------:R-:W-:Y:S02]  /*9200*/  ISETP.GT.AND P1, PT, R135, 0x38, PT ;  /* 0x000000388700780c */ /* 0x000fe40003f24270 */
[----:B------:R-:W-:Y:S02]  /*9210*/  FMNMX.FTZ R137, R113, R137, !PT ;  /* 0x0000008971897209 */ /* 0x000fe40007810000 */
[----:B------:R-:W-:Y:S02]  /*9220*/  FSEL R243, R66, -INF , P1 ;  /* 0xff80000042f37808 */ /* 0x000fe40000800000 */
[----:B------:R-:W-:Y:S01]  /*9230*/  ISETP.GT.AND P1, PT, R135, 0x40, PT ;  /* 0x000000408700780c */ /* 0x000fe20003f24270 */
[----:B------:R-:W1:Y:S01]  /*9240*/  SHFL.BFLY PT, R7, R137, 0x2, 0x1f ;  /* 0x0c401f0089077f89 */ /* 0x000e6200000e0000 */
[----:B------:R-:W-:Y:S02]  /*9250*/  FMNMX.FTZ R4, R190, R132, !PT ;  /* 0x00000084be047209 */ /* 0x000fe40007810000 */
[----:B------:R-:W-:Y:S02]  /*9260*/  FSEL R30, R70, -INF , P1 ;  /* 0xff800000461e7808 */ /* 0x000fe40000800000 */
[----:B------:R-:W-:Y:S02]  /*9270*/  ISETP.GT.AND P1, PT, R0, 0x40, PT ;  /* 0x000000400000780c */ /* 0x000fe40003f24270 */
[----:B------:R-:W-:Y:S02]  /*9280*/  FMNMX.FTZ R4, R191, R4, !PT ;  /* 0x00000004bf047209 */ /* 0x000fe40007810000 */
[----:B------:R-:W-:Y:S02]  /*9290*/  FSEL R74, R74, -INF , P1 ;  /* 0xff8000004a4a7808 */ /* 0x000fe40000800000 */
[----:B------:R-:W-:Y:S02]  /*92a0*/  FMNMX.FTZ R4, R18, R4, !PT ;  /* 0x0000000412047209 */ /* 0x000fe40007810000 */
[----:B------:R-:W-:Y:S01]  /*92b0*/  ISETP.GT.AND P1, PT, R0, 0x48, PT ;  /* 0x000000480000780c */ /* 0x000fe20003f24270 */
[----:B------:R-:W-:Y:S01]  /*92c0*/  STL [R1+0xc], R74 ;  /* 0x00000c4a01007387 */ /* 0x000fe20000100800 */
[----:B------:R-:W-:Y:S02]  /*92d0*/  FMNMX.FTZ R5, R19, R4, !PT ;  /* 0x0000000413057209 */ /* 0x000fe40007810000 */
[----:B------:R-:W-:Y:S01]  /*92e0*/  FMNMX.FTZ R4, R197, R133, !PT ;  /* 0x00000085c5047209 */ /* 0x000fe20007810000 */
[----:B------:R-:W-:Y:S01]  /*92f0*/  STL [R1], R88 ;  /* 0x0000005801007387 */ /* 0x000fe20000100800 */
[----:B------:R-:W-:Y:S02]  /*9300*/  FMNMX.FTZ R5, R208, R5, !PT ;  /* 0x00000005d0057209 */ /* 0x000fe40007810000 */
[----:B------:R-:W-:Y:S01]  /*9310*/  FMNMX.FTZ R4, R198, R4, !PT ;  /* 0x00000004c6047209 */ /* 0x000fe20007810000 */
[----:B------:R-:W-:Y:S01]  /*9320*/  STL [R1+0xd0], R241 ;  /* 0x0000d0f101007387 */ /* 0x000fe20000100800 */
[----:B------:R-:W-:Y:S02]  /*9330*/  FMNMX.FTZ R136, R209, R5, !PT ;  /* 0x00000005d1887209 */ /* 0x000fe40007810000 */
[----:B-1----:R-:W-:Y:S01]  /*9340*/  FMNMX.FTZ R137, R137, R7, !PT ;  /* 0x0000000789897209 */ /* 0x002fe20007810000 */
[----:B------:R-:W-:Y:S01]  /*9350*/  STL [R1+0xd4], R242 ;  /* 0x0000d4f201007387 */ /* 0x000fe20000100800 */
[----:B------:R-:W-:Y:S02]  /*9360*/  FMNMX.FTZ R136, R206, R136, !PT ;  /* 0x00000088ce887209 */ /* 0x000fe40007810000 */
[----:B------:R-:W-:Y:S01]  /*9370*/  FMNMX.FTZ R4, R196, R4, !PT ;  /* 0x00000004c4047209 */ /* 0x000fe20007810000 */
[----:B------:R-:W2:Y:S01]  /*9380*/  LDL.64 R8, [R1+0x38] ;  /* 0x0000380001087983 */ /* 0x000ea20000100a00 */
[----:B------:R-:W-:Y:S02]  /*9390*/  FMNMX.FTZ R136, R207, R136, !PT ;  /* 0x00000088cf887209 */ /* 0x000fe40007810000 */
[----:B------:R-:W-:Y:S02]  /*93a0*/  FMNMX.FTZ R4, R199, R4, !PT ;  /* 0x00000004c7047209 */ /* 0x000fe40007810000 */
[----:B------:R-:W-:Y:S01]  /*93b0*/  FMNMX.FTZ R136, R38, R136, !PT ;  /* 0x0000008826887209 */ /* 0x000fe20007810000 */
[----:B------:R-:W2:Y:S01]  /*93c0*/  LDL R7, [R1+0x48] ;  /* 0x0000480001077983 */ /* 0x000ea20000100800 */
        /* <DEDUP_REMOVED lines=11> */
[----:B------:R-:W-:Y:S02]  /*9480*/  FSEL R78, R78, -INF , P1 ;  /* 0xff8000004e4e7808 */ /* 0x000fe40000800000 */
[----:B------:R-:W-:Y:S02]  /*9490*/  ISETP.GT.AND P1, PT, R135, 0x48, PT ;  /* 0x000000488700780c */ /* 0x000fe40003f24270 */
        /* <DEDUP_REMOVED lines=23> */
[----:B------:R-:W-:Y:S01]  /*9610*/  FSEL R222, R99, -INF , P1 ;  /* 0xff80000063de7808 */ /* 0x000fe20000800000 */
[----:B------:R-:W-:Y:S01]  /*9620*/  IMAD.MOV.U32 R99, RZ, RZ, R82 ;  /* 0x000000ffff637224 */ /* 0x000fe200078e0052 */
[----:B------:R-:W-:Y:S02]  /*9630*/  FMNMX.FTZ R136, R29, R136, !PT ;  /* 0x000000881d887209 */ /* 0x000fe40007810000 */
[----:B------:R-:W-:Y:S02]  /*9640*/  FMNMX.FTZ R4, R238, R4, !PT ;  /* 0x00000004ee047209 */ /* 0x000fe40007810000 */
[----:B------:R-:W-:Y:S02]  /*9650*/  FMNMX.FTZ R5, R43, R5, !PT ;  /* 0x000000052b057209 */ /* 0x000fe40007810000 */
[----:B------:R-:W-:Y:S02]  /*9660*/  FMNMX.FTZ R136, R99, R136, !PT ;  /* 0x0000008863887209 */ /* 0x000fe40007810000 */
[----:B------:R-:W-:Y:S02]  /*9670*/  FMNMX.FTZ R4, R239, R4, !PT ;  /* 0x00000004ef047209 */ /* 0x000fe40007810000 */
[----:B------:R-:W-:Y:S02]  /*9680*/  FMNMX.FTZ R5, R240, R5, !PT ;  /* 0x00000005f0057209 */ /* 0x000fe40007810000 */
[----:B------:R-:W-:Y:S02]  /*9690*/  ISETP.GT.AND P0, PT, R135, 0x61, PT ;  /* 0x000000618700780c */ /* 0x000fe40003f04270 */
[----:B------:R-:W-:Y:S02]  /*96a0*/  FMNMX.FTZ R136, R31, R136, !PT ;  /* 0x000000881f887209 */ /* 0x000fe40007810000 */
[----:B------:R-:W-:Y:S02]  /*96b0*/  FMNMX.FTZ R4, R228, R4, !PT ;  /* 0x00000004e4047209 */ /* 0x000fe40007810000 */
[----:B------:R-:W-:Y:S02]  /*96c0*/  FSEL R94, R103, -INF , P0 ;  /* 0xff800000675e7808 */ /* 0x000fe40000000000 */
[----:B------:R-:W-:Y:S02]  /*96d0*/  MOV R103, R58 ;  /* 0x0000003a00677202 */ /* 0x000fe40000000f00 */
[----:B------:R-:W-:Y:S02]  /*96e0*/  FMNMX.FTZ R5, R47, R5, !PT ;  /* 0x000000052f057209 */ /* 0x000fe40007810000 */
        /* <DEDUP_REMOVED lines=9> */
[----:B------:R-:W-:Y:S02]  /*9780*/  FMNMX.FTZ R4, R62, R6, !PT ;  /* 0x000000063e047209 */ /* 0x000fe40007810000 */
[----:B------:R-:W-:Y:S01]  /*9790*/  FSEL R95, R102, -INF , P1 ;  /* 0xff800000665f7808 */ /* 0x000fe20000800000 */
[----:B------:R-:W1:Y:S01]  /*97a0*/  SHFL.BFLY PT, R6, R137, 0x1, 0x1f ;  /* 0x0c201f0089067f89 */ /* 0x000e6200000e0000 */
[----:B------:R-:W-:Y:S02]  /*97b0*/  FMNMX.FTZ R136, R222, R136, !PT ;  /* 0x00000088de887209 */ /* 0x000fe40007810000 */
[----:B------:R-:W-:Y:S02]  /*97c0*/  ISETP.GT.AND P3, PT, R135, 0x68, PT ;  /* 0x000000688700780c */ /* 0x000fe40003f64270 */
[----:B------:R-:W-:Y:S02]  /*97d0*/  FMNMX.FTZ R136, R95, R136, !PT ;  /* 0x000000885f887209 */ /* 0x000fe40007810000 */
[C---:B------:R-:W-:Y:S02]  /*97e0*/  ISETP.GT.AND P1, PT, R2.reuse, 0x60, PT ;  /* 0x000000600200780c */ /* 0x040fe40003f24270 */
[C---:B------:R-:W-:Y:S02]  /*97f0*/  ISETP.GT.AND P2, PT, R2.reuse, 0x61, PT ;  /* 0x000000610200780c */ /* 0x040fe40003f44270 */
[----:B------:R-:W-:Y:S02]  /*9800*/  ISETP.GT.AND P0, PT, R2, 0x68, PT ;  /* 0x000000680200780c */ /* 0x000fe40003f04270 */
[----:B------:R-:W-:Y:S02]  /*9810*/  FSEL R93, R114, -INF , P3 ;  /* 0xff800000725d7808 */ /* 0x000fe40001800000 */
[----:B------:R-:W-:Y:S02]  /*9820*/  ISETP.GT.AND P3, PT, R2, 0x69, PT ;  /* 0x000000690200780c */ /* 0x000fe40003f64270 */
[----:B------:R-:W-:Y:S02]  /*9830*/  FMNMX.FTZ R2, R77, R5, !PT ;  /* 0x000000054d027209 */ /* 0x000fe40007810000 */
[----:B------:R-:W-:Y:S02]  /*9840*/  FMNMX.FTZ R4, R63, R4, !PT ;  /* 0x000000043f047209 */ /* 0x000fe40007810000 */
[----:B------:R-:W-:Y:S02]  /*9850*/  ISETP.GT.AND P5, PT, R135, 0x69, PT ;  /* 0x000000698700780c */ /* 0x000fe40003fa4270 */
[----:B------:R-:W-:Y:S02]  /*9860*/  FMNMX.FTZ R136, R94, R136, !PT ;  /* 0x000000885e887209 */ /* 0x000fe40007810000 */
[----:B------:R-:W-:Y:S02]  /*9870*/  FMNMX.FTZ R5, R74, R4, !PT ;  /* 0x000000044a057209 */ /* 0x000fe40007810000 */
[----:B------:R-:W-:Y:S02]  /*9880*/  FMNMX.FTZ R2, R88, R2, !PT ;  /* 0x0000000258027209 */ /* 0x000fe40007810000 */
[----:B------:R-:W-:Y:S02]  /*9890*/  FSEL R92, R115, -INF , P5 ;  /* 0xff800000735c7808 */ /* 0x000fe40002800000 */
[----:B------:R-:W-:Y:S02]  /*98a0*/  FMNMX.FTZ R136, R93, R136, !PT ;  /* 0x000000885d887209 */ /* 0x000fe40007810000 */
[----:B------:R-:W-:Y:S02]  /*98b0*/  FMNMX.FTZ R5, R244, R5, !PT ;  /* 0x00000005f4057209 */ /* 0x000fe40007810000 */
[----:B------:R-:W-:Y:S02]  /*98c0*/  FMNMX.FTZ R2, R89, R2, !PT ;  /* 0x0000000259027209 */ /* 0x000fe40007810000 */
[----:B------:R-:W-:Y:S02]  /*98d0*/  FMNMX.FTZ R136, R92, R136, !PT ;  /* 0x000000885c887209 */ /* 0x000fe40007810000 */
[----:B------:R-:W-:Y:S02]  /*98e0*/  FMNMX.FTZ R4, R218, R2, !PT ;  /* 0x00000002da047209 */ /* 0x000fe40007810000 */
[----:B------:R-:W-:Y:S02]  /*98f0*/  FMNMX.FTZ R2, R78, R5, !PT ;  /* 0x000000054e027209 */ /* 0x000fe40007810000 */
[----:B------:R-:W3:Y:S01]  /*9900*/  SHFL.BFLY PT, R5, R136, 0x2, 0x1f ;  /* 0x0c401f0088057f89 */ /* 0x000ee200000e0000 */
[----:B------:R-:W-:Y:S02]  /*9910*/  FSEL R205, R104, -INF , P1 ;  /* 0xff80000068cd7808 */ /* 0x000fe40000800000 */
[----:B-1----:R-:W-:Y:S02]  /*9920*/  FMNMX.FTZ R137, R137, R6, !PT ;  /* 0x0000000689897209 */ /* 0x002fe40007810000 */
[----:B------:R-:W-:Y:S02]  /*9930*/  FMNMX.FTZ R4, R34, R4, !PT ;  /* 0x0000000422047209 */ /* 0x000fe40007810000 */
[----:B------:R-:W-:Y:S01]  /*9940*/  ISETP.GE.AND P5, PT, R202, 0x1, PT ;  /* 0x00000001ca00780c */ /* 0x000fe20003fa6270 */
[----:B------:R-:W-:Y:S01]  /*9950*/  FMUL.FTZ R6, R137, c[0x0][0x2d0] ;  /* 0x0000b40089067a20 */ /* 0x000fe20000410000 */
[----:B------:R-:W-:Y:S02]  /*9960*/  FSEL R195, R105, -INF , P2 ;  /* 0xff80000069c37808 */ /* 0x000fe40001000000 */
[----:B------:R-:W-:Y:S02]  /*9970*/  FMNMX.FTZ R4, R205, R4, !PT ;  /* 0x00000004cd047209 */ /* 0x000fe40007810000 */
[----:B------:R-:W-:Y:S01]  /*9980*/  FSEL R193, R109, -INF , P3 ;  /* 0xff8000006dc17808 */ /* 0x000fe20001800000 */
[----:B------:R-:W-:Y:S01]  /*9990*/  IMAD.MOV.U32 R109, RZ, RZ, R89 ;  /* 0x000000ffff6d7224 */ /* 0x000fe200078e0059 */
[----:B------:R-:W-:Y:S02]  /*99a0*/  FSETP.NEU.FTZ.AND P3, PT, R137, -INF , PT ;  /* 0xff8000008900780b */ /* 0x000fe40003f7d000 */
[----:B------:R-:W-:Y:S02]  /*99b0*/  FMNMX.FTZ R2, R79, R2, !PT ;  /* 0x000000024f027209 */ /* 0x000fe40007810000 */
[----:B------:R-:W-:Y:S01]  /*99c0*/  FSEL R194, R108, -INF , P0 ;  /* 0xff8000006cc27808 */ /* 0x000fe20000000000 */
[----:B------:R-:W-:Y:S01]  /*99d0*/  @P5 IMAD.WIDE.U32 R10, R247, c[0x0][0x1e0], RZ ;  /* 0x00007800f70a5a25 */ /* 0x000fe200078e00ff */
[----:B------:R-:W-:Y:S02]  /*99e0*/  FMNMX.FTZ R4, R195, R4, !PT ;  /* 0x00000004c3047209 */ /* 0x000fe40007810000 */
[----:B------:R-:W-:Y:S02]  /*99f0*/  FSEL R6, R6, RZ, P3 ;  /* 0x000000ff06067208 */ /* 0x000fe40001800000 */
[----:B------:R-:W-:Y:S02]  /*9a00*/  ISETP.GT.AND P1, PT, R0, 0x60, PT ;  /* 0x000000600000780c */ /* 0x000fe40003f24270 */
[----:B------:R-:W-:Y:S01]  /*9a10*/  FMNMX.FTZ R2, R28, R2, !PT ;  /* 0x000000021c027209 */ /* 0x000fe20007810000 */
[--C-:B------:R-:W-:Y:S01]  /*9a20*/  FFMA.FTZ R104, R68, c[0x0][0x2d0], -R6.reuse ;  /* 0x0000b40044687a23 */ /* 0x100fe20000010806 */
[----:B------:R-:W-:Y:S01]  /*9a30*/  FMNMX.FTZ R4, R194, R4, !PT ;  /* 0x00000004c2047209 */ /* 0x000fe20007810000 */
[--C-:B------:R-:W-:Y:S01]  /*9a40*/  FFMA.FTZ R87, R20, c[0x0][0x2d0], -R6.reuse ;  /* 0x0000b40014577a23 */ /* 0x100fe20000010806 */
[C---:B------:R-:W-:Y:S01]  /*9a50*/  ISETP.GT.AND P2, PT, R0.reuse, 0x61, PT ;  /* 0x000000610000780c */ /* 0x040fe20003f44270 */
[--C-:B------:R-:W-:Y:S01]  /*9a60*/  FFMA.FTZ R86, R21, c[0x0][0x2d0], -R6.reuse ;  /* 0x0000b40015567a23 */ /* 0x100fe20000010806 */
[----:B------:R-:W-:Y:S01]  /*9a70*/  ISETP.GT.AND P0, PT, R0, 0x69, PT ;  /* 0x000000690000780c */ /* 0x000fe20003f04270 */
[--C-:B------:R-:W-:Y:S01]  /*9a80*/  FFMA.FTZ R27, R14, c[0x0][0x2d0], -R6.reuse ;  /* 0x0000b4000e1b7a23 */ /* 0x100fe20000010806 */
[----:B------:R-:W-:Y:S01]  /*9a90*/  FSEL R250, R106, -INF , P1 ;  /* 0xff8000006afa7808 */ /* 0x000fe20000800000 */
[----:B------:R-:W-:Y:S01]  /*9aa0*/  MUFU.EX2 R115, R86 ;  /* 0x0000005600737308 */ /* 0x000fe20000000800 */
[----:B------:R-:W-:Y:S01]  /*9ab0*/  FMNMX.FTZ R4, R193, R4, !PT ;  /* 0x00000004c1047209 */ /* 0x000fe20007810000 */
[--C-:B------:R-:W-:Y:S01]  /*9ac0*/  FFMA.FTZ R26, R112, c[0x0][0x2d0], -R6.reuse ;  /* 0x0000b400701a7a23 */ /* 0x100fe20000010806 */
[----:B------:R-:W-:Y:S01]  /*9ad0*/  ISETP.GT.AND P1, PT, R0, 0x68, PT ;  /* 0x000000680000780c */ /* 0x000fe20003f24270 */
[--C-:B------:R-:W-:Y:S01]  /*9ae0*/  FFMA.FTZ R98, R36, c[0x0][0x2d0], -R6.reuse ;  /* 0x0000b40024627a23 */ /* 0x100fe20000010806 */
[----:B------:R-:W-:Y:S01]  /*9af0*/  FMNMX.FTZ R0, R234, R2, !PT ;  /* 0x00000002ea007209 */ /* 0x000fe20007810000 */
[----:B------:R-:W1:Y:S01]  /*9b00*/  SHFL.BFLY PT, R135, R4, 0x2, 0x1f ;  /* 0x0c401f0004877f89 */ /* 0x000e6200000e0000 */
[----:B------:R-:W-:Y:S01]  /*9b10*/  @P5 SHF.R.S32.HI R2, RZ, 0x1f, R247 ;  /* 0x0000001fff025819 */ /* 0x000fe200000114f7 */
[--C-:B------:R-:W-:Y:S01]  /*9b20*/  FFMA.FTZ R91, R37, c[0x0][0x2d0], -R6.reuse ;  /* 0x0000b400255b7a23 */ /* 0x100fe20000010806 */
[----:B---3--:R-:W-:Y:S01]  /*9b30*/  FMNMX.FTZ R136, R136, R5, !PT ;  /* 0x0000000588887209 */ /* 0x008fe20007810000 */
[--C-:B------:R-:W-:Y:S01]  /*9b40*/  FFMA.FTZ R242, R13, c[0x0][0x2d0], -R6.reuse ;  /* 0x0000b4000df27a23 */ /* 0x100fe20000010806 */
[----:B------:R-:W-:Y:S01]  /*9b50*/  FMNMX.FTZ R0, R231, R0, !PT ;  /* 0x00000000e7007209 */ /* 0x000fe20007810000 */
[----:B------:R-:W-:Y:S01]  /*9b60*/  @P5 IMAD R5, R2, c[0x0][0x1e0], RZ ;  /* 0x0000780002055a24 */ /* 0x000fe200078e02ff */
[----:B------:R-:W-:Y:S01]  /*9b70*/  FSEL R249, R107, -INF , P2 ;  /* 0xff8000006bf97808 */ /* 0x000fe20001000000 */
[----:B------:R-:W-:Y:S01]  /*9b80*/  FFMA.FTZ R2, R188, c[0x0][0x2d0], -R6 ;  /* 0x0000b400bc027a23 */ /* 0x000fe20000010806 */
[----:B------:R-:W-:Y:S01]  /*9b90*/  FSEL R71, R111, -INF , P0 ;  /* 0xff8000006f477808 */ /* 0x000fe20000000000 */
[----:B------:R-:W-:Y:S01]  /*9ba0*/  IMAD.MOV.U32 R107, RZ, RZ, R218 ;  /* 0x000000ffff6b7224 */ /* 0x000fe200078e00da */
[----:B------:R-:W-:Y:S01]  /*9bb0*/  FMNMX.FTZ R0, R25, R0, !PT ;  /* 0x0000000019007209 */ /* 0x000fe20007810000 */
[----:B------:R3:W-:Y:S01]  /*9bc0*/  MUFU.EX2 R192, R2 ;  /* 0x0000000200c07308 */ /* 0x0007e20000000800 */
[----:B------:R-:W-:Y:S01]  /*9bd0*/  @P5 IMAD R5, R247, c[0x0][0x1e4], R5 ;  /* 0x00007900f7055a24 */ /* 0x000fe200078e0205 */
[----:B------:R-:W-:Y:S01]  /*9be0*/  FSEL R226, R110, -INF , P1 ;  /* 0xff8000006ee27808 */ /* 0x000fe20000800000 */
[----:B------:R-:W4:Y:S01]  /*9bf0*/  SHFL.BFLY PT, R12, R136, 0x1, 0x1f ;  /* 0x0c201f00880c7f89 */ /* 0x000f2200000e0000 */
[----:B------:R-:W-:Y:S01]  /*9c00*/  FMNMX.FTZ R0, R250, R0, !PT ;  /* 0x00000000fa007209 */ /* 0x000fe20007810000 */
[----:B------:R-:W-:Y:S02]  /*9c10*/  @P5 IMAD.IADD R5, R11, 0x1, R5 ;  /* 0x000000010b055824 */ /* 0x000fe400078e0205 */
[--C-:B------:R-:W-:Y:S01]  /*9c20*/  FFMA.FTZ R237, R96, c[0x0][0x2d0], -R6.reuse ;  /* 0x0000b40060ed7a23 */ /* 0x100fe20000010806 */
[----:B------:R-:W-:Y:S01]  /*9c30*/  FMNMX.FTZ R0, R249, R0, !PT ;  /* 0x00000000f9007209 */ /* 0x000fe20007810000 */
[----:B------:R-:W-:Y:S01]  /*9c40*/  @P5 IMAD R5, R5, 0x70, RZ ;  /* 0x0000007005055824 */ /* 0x000fe200078e02ff */
[----:B------:R-:W-:Y:S01]  /*9c50*/  MOV R96, R47 ;  /* 0x0000002f00607202 */ /* 0x000fe20000000f00 */
[--C-:B------:R-:W-:Y:S01]  /*9c60*/  FFMA.FTZ R236, R101, c[0x0][0x2d0], -R6.reuse ;  /* 0x0000b40065ec7a23 */ /* 0x100fe20000010806 */
[----:B------:R-:W-:Y:S01]  /*9c70*/  FMNMX.FTZ R0, R226, R0, !PT ;  /* 0x00000000e2007209 */ /* 0x000fe20007810000 */
[--C-:B------:R-:W-:Y:S01]  /*9c80*/  FFMA.FTZ R241, R113, c[0x0][0x2d0], -R6.reuse ;  /* 0x0000b40071f17a23 */ /* 0x100fe20000010806 */
[----:B-1----:R-:W-:Y:S01]  /*9c90*/  FMNMX.FTZ R135, R4, R135, !PT ;  /* 0x0000008704877209 */ /* 0x002fe20007810000 */
[----:B------:R-:W-:Y:S01]  /*9ca0*/  MUFU.EX2 R113, R87 ;  /* 0x0000005700717308 */ /* 0x000fe20000000800 */
[----:B------:R-:W-:Y:S01]  /*9cb0*/  FMNMX.FTZ R0, R71, R0, !PT ;  /* 0x0000000047007209 */ /* 0x000fe20007810000 */
[--C-:B------:R-:W-:Y:S01]  /*9cc0*/  FFMA.FTZ R90, R48, c[0x0][0x2d0], -R6.reuse ;  /* 0x0000b400305a7a23 */ /* 0x100fe20000010806 */
[----:B------:R-:W-:Y:S01]  /*9cd0*/  MOV R101, R30 ;  /* 0x0000001e00657202 */ /* 0x000fe20000000f00 */
[--C-:B------:R-:W-:Y:S02]  /*9ce0*/  FFMA.FTZ R89, R49, c[0x0][0x2d0], -R6.reuse ;  /* 0x0000b40031597a23 */ /* 0x100fe40000010806 */
[--C-:B------:R-:W-:Y:S02]  /*9cf0*/  FFMA.FTZ R106, R80, c[0x0][0x2d0], -R6.reuse ;  /* 0x0000b400506a7a23 */ /* 0x100fe40000010806 */
[--C-:B------:R-:W-:Y:S01]  /*9d00*/  FFMA.FTZ R24, R97, c[0x0][0x2d0], -R6.reuse ;  /* 0x0000b40061187a23 */ /* 0x100fe20000010806 */
[----:B---3--:R-:W1:Y:S01]  /*9d10*/  SHFL.BFLY PT, R2, R0, 0x2, 0x1f ;  /* 0x0c401f0000027f89 */ /* 0x008e6200000e0000 */
[--C-:B------:R-:W-:Y:S01]  /*9d20*/  FFMA.FTZ R83, R32, c[0x0][0x2d0], -R6.reuse ;  /* 0x0000b40020537a23 */ /* 0x100fe20000010806 */
[----:B----4-:R-:W-:Y:S01]  /*9d30*/  FMNMX.FTZ R136, R136, R12, !PT ;  /* 0x0000000c88887209 */ /* 0x010fe20007810000 */
[--C-:B------:R-:W-:Y:S02]  /*9d40*/  FFMA.FTZ R82, R33, c[0x0][0x2d0], -R6.reuse ;  /* 0x0000b40021527a23 */ /* 0x100fe40000010806 */
[--C-:B------:R-:W-:Y:S01]  /*9d50*/  FFMA.FTZ R105, R15, c[0x0][0x2d0], -R6.reuse ;  /* 0x0000b4000f697a23 */ /* 0x100fe20000010806 */
[C---:B------:R-:W-:Y:S01]  /*9d60*/  FSETP.NEU.FTZ.AND P2, PT, R136.reuse, -INF , PT ;  /* 0xff8000008800780b */ /* 0x040fe20003f5d000 */
[----:B------:R-:W-:Y:S01]  /*9d70*/  MUFU.EX2 R139, R82 ;  /* 0x00000052008b7308 */ /* 0x000fe20000000800 */
[----:B------:R-:W-:Y:S02]  /*9d80*/  FMUL.FTZ R85, R136, c[0x0][0x2d0] ;  /* 0x0000b40088557a20 */ /* 0x000fe40000410000 */
[----:B------:R-:W-:Y:S03]  /*9d90*/  IMAD.MOV.U32 R97, RZ, RZ, R63 ;  /* 0x000000ffff617224 */ /* 0x000fe600078e003f */
[----:B------:R-:W-:Y:S05]  /*9da0*/  FSEL R85, R85, RZ, P2 ;  /* 0x000000ff55557208 */ /* 0x000fea0001000000 */
[--C-:B------:R-:W-:Y:S02]  /*9db0*/  FFMA.FTZ R101, R101, c[0x0][0x2d0], -R85.reuse ;  /* 0x0000b40065657a23 */ /* 0x100fe40000010855 */
[----:B------:R-:W-:Y:S01]  /*9dc0*/  FFMA.FTZ R99, R99, c[0x0][0x2d0], -R85 ;  /* 0x0000b40063637a23 */ /* 0x000fe20000010855 */
[----:B-1----:R-:W-:Y:S01]  /*9dd0*/  FMNMX.FTZ R0, R0, R2, !PT ;  /* 0x0000000200007209 */ /* 0x002fe20007810000 */
[--C-:B------:R-:W-:Y:S02]  /*9de0*/  FFMA.FTZ R2, R17, c[0x0][0x2d0], -R6.reuse ;  /* 0x0000b40011027a23 */ /* 0x100fe40000010806 */
[--C-:B------:R-:W-:Y:S02]  /*9df0*/  FFMA.FTZ R17, R100, c[0x0][0x2d0], -R6.reuse ;  /* 0x0000b40064117a23 */ /* 0x100fe40000010806 */
[----:B------:R1:W-:Y:S01]  /*9e00*/  MUFU.EX2 R227, R2 ;  /* 0x0000000200e37308 */ /* 0x0003e20000000800 */
[----:B------:R-:W-:Y:S04]  /*9e10*/  IMAD.MOV.U32 R100, RZ, RZ, R29 ;  /* 0x000000ffff647224 */ /* 0x000fe800078e001d */
[----:B------:R-:W-:Y:S01]  /*9e20*/  FFMA.FTZ R100, R100, c[0x0][0x2d0], -R85 ;  /* 0x0000b40064647a23 */ /* 0x000fe20000010855 */
[----:B-1----:R-:W1:Y:S01]  /*9e30*/  SHFL.BFLY PT, R2, R0, 0x1, 0x1f ;  /* 0x0c201f0000027f89 */ /* 0x002e6200000e0000 */
[----:B--2---:R-:W-:Y:S02]  /*9e40*/  @P5 IMAD.MOV.U32 R9, RZ, RZ, R7 ;  /* 0x000000ffff095224 */ /* 0x004fe400078e0007 */
[----:B------:R-:W-:Y:S02]  /*9e50*/  FFMA.FTZ R7, R189, c[0x0][0x2d0], -R6 ;  /* 0x0000b400bd077a23 */ /* 0x000fe40000010806 */
[----:B------:R-:W-:Y:S02]  /*9e60*/  @P5 IMAD.WIDE.U32 R8, R10, 0x70, R8 ;  /* 0x000000700a085825 */ /* 0x000fe400078e0008 */
[----:B------:R2:W3:Y:S03]  /*9e70*/  MUFU.EX2 R220, R7 ;  /* 0x0000000700dc7308 */ /* 0x0004e60000000800 */
[C---:B------:R-:W-:Y:S02]  /*9e80*/  @P5 LEA R4, P0, R8.reuse, c[0x0][0x1c8], 0x1 ;  /* 0x0000720008045a11 */ /* 0x040fe400078008ff */
[----:B------:R-:W-:Y:S02]  /*9e90*/  @P5 IADD3 R5, R9, R5, RZ ;  /* 0x0000000509055210 */ /* 0x000fe40007ffe0ff */
[----:B------:R-:W4:Y:S02]  /*9ea0*/  SHFL.BFLY PT, R9, R135, 0x1, 0x1f ;  /* 0x0c201f0087097f89 */ /* 0x000f2400000e0000 */
[----:B------:R-:W-:Y:S01]  /*9eb0*/  @P5 LEA.HI.X R5, R8, c[0x0][0x1cc], R5, 0x1, P0 ;  /* 0x0000730008055a11 */ /* 0x000fe200000f0c05 */
[----:B------:R-:W-:Y:S01]  /*9ec0*/  @P5 IMAD.MOV.U32 R8, RZ, RZ, c[0x0][0x1e0] ;  /* 0x00007800ff085624 */ /* 0x000fe200078e00ff */
[----:B-1----:R-:W-:Y:S01]  /*9ed0*/  FMNMX.FTZ R70, R0, R2, !PT ;  /* 0x0000000200467209 */ /* 0x002fe20007810000 */
[--C-:B------:R-:W-:Y:S03]  /*9ee0*/  FFMA.FTZ R0, R19, c[0x0][0x2d0], -R85.reuse ;  /* 0x0000b40013007a23 */ /* 0x100fe60000010855 */
[----:B------:R1:W-:Y:S01]  /*9ef0*/  @P5 LDGSTS.E.BYPASS.LTC128B.128 [R246+0x3900], [R4.64], !P6 ;  /* 0x0390000004f65fae */ /* 0x0003e2000f101d48 */
[----:B------:R1:W-:Y:S01]  /*9f00*/  MUFU.EX2 R224, R0 ;  /* 0x0000000000e07308 */ /* 0x0003e20000000800 */
[----:B------:R-:W-:Y:S02]  /*9f10*/  FMUL.FTZ R88, R70, c[0x0][0x2d0] ;  /* 0x0000b40046587a20 */ /* 0x000fe40000410000 */
[----:B--2---:R-:W-:Y:S01]  /*9f20*/  FFMA.FTZ R7, R16, c[0x0][0x2d0], -R6 ;  /* 0x0000b40010077a23 */ /* 0x004fe20000010806 */
[----:B---3--:R-:W-:Y:S06]  /*9f30*/  F2FP.BF16.PACK_AB R72, R220, R192 ;  /* 0x000000c0dc48723e */ /* 0x008fec00000010ff */
[----:B------:R-:W2:Y:S01]  /*9f40*/  MUFU.EX2 R248, R7 ;  /* 0x0000000700f87308 */ /* 0x000ea20000000800 */
[----:B----4-:R-:W-:Y:S01]  /*9f50*/  FMNMX.FTZ R135, R135, R9, !PT ;  /* 0x0000000987877209 */ /* 0x010fe20007810000 */
[--C-:B------:R-:W-:Y:S03]  /*9f60*/  FFMA.FTZ R9, R190, c[0x0][0x2d0], -R85.reuse ;  /* 0x0000b400be097a23 */ /* 0x100fe60000010855 */
[C---:B------:R-:W-:Y:S01]  /*9f70*/  FSETP.NEU.FTZ.AND P1, PT, R135.reuse, -INF , PT ;  /* 0xff8000008700780b */ /* 0x040fe20003f3d000 */
[----:B------:R-:W-:Y:S04]  /*9f80*/  FMUL.FTZ R84, R135, c[0x0][0x2d0] ;  /* 0x0000b40087547a20 */ /* 0x000fe80000410000 */
[----:B------:R3:W-:Y:S01]  /*9f90*/  MUFU.EX2 R102, R9 ;  /* 0x0000000900667308 */ /* 0x0007e20000000800 */
[----:B------:R-:W-:Y:S05]  /*9fa0*/  FSEL R84, R84, RZ, P1 ;  /* 0x000000ff54547208 */ /* 0x000fea0000800000 */
[--C-:B-1----:R-:W-:Y:S02]  /*9fb0*/  FFMA.FTZ R0, R197, c[0x0][0x2d0], -R84.reuse ;  /* 0x0000b400c5007a23 */ /* 0x102fe40000010854 */
[----:B------:R-:W-:Y:S02]  /*9fc0*/  FFMA.FTZ R86, R245, c[0x0][0x2d0], -R84 ;  /* 0x0000b400f5567a23 */ /* 0x000fe40000010854 */
[----:B------:R1:W-:Y:S01]  /*9fd0*/  MUFU.EX2 R138, R0 ;  /* 0x00000000008a7308 */ /* 0x0003e20000000800 */
[----:B------:R-:W-:Y:S01]  /*9fe0*/  FFMA.FTZ R197, R64, c[0x0][0x2d0], -R6 ;  /* 0x0000b40040c57a23 */ /* 0x000fe20000010806 */
[----:B--2---:R-:W-:Y:S01]  /*9ff0*/  F2FP.BF16.PACK_AB R74, R227, R248 ;  /* 0x000000f8e34a723e */ /* 0x004fe200000010ff */
[----:B------:R-:W-:Y:S02]  /*a000*/  @P5 IMAD.MOV.U32 R7, RZ, RZ, 0x5 ;  /* 0x00000005ff075424 */ /* 0x000fe400078e00ff */
[--C-:B------:R-:W-:Y:S03]  /*a010*/  FFMA.FTZ R109, R109, c[0x0][0x2d0], -R84.reuse ;  /* 0x0000b4006d6d7a23 */ /* 0x100fe60000010854 */
[C---:B------:R-:W-:Y:S01]  /*a020*/  @P5 SHF.L.U64.HI R7, R8.reuse, R7, c[0x0][0x1e4] ;  /* 0x0000790008075619 */ /* 0x040fe20000010207 */
[----:B------:R-:W-:Y:S02]  /*a030*/  @P5 IMAD.SHL.U32 R8, R8, 0x20, RZ ;  /* 0x0000002008085824 */ /* 0x000fe400078e00ff */
[----:B---3--:R-:W-:Y:S03]  /*a040*/  FFMA.FTZ R9, R191, c[0x0][0x2d0], -R85 ;  /* 0x0000b400bf097a23 */ /* 0x008fe60000010855 */
[----:B------:R-:W-:Y:S01]  /*a050*/  @P5 IADD3 R4, P0, R4, R8, RZ ;  /* 0x0000000804045210 */ /* 0x000fe20007f1e0ff */
[----:B------:R2:W3:Y:S04]  /*a060*/  MUFU.EX2 R219, R9 ;  /* 0x0000000900db7308 */ /* 0x0004e80000000800 */
[----:B------:R-:W-:Y:S05]  /*a070*/  @P5 IMAD.X R5, R7, 0x1, R5, P0 ;  /* 0x0000000107055824 */ /* 0x000fea00000e0605 */
[----:B------:R4:W-:Y:S01]  /*a080*/  @P5 LDGSTS.E.BYPASS.LTC128B.128 [R246+0x4100], [R4.64], !P6 ;  /* 0x0410000004f65fae */ /* 0x0009e2000f101d48 */
[----:B-1----:R-:W-:Y:S02]  /*a090*/  FFMA.FTZ R0, R198, c[0x0][0x2d0], -R84 ;  /* 0x0000b400c6007a23 */ /* 0x002fe40000010854 */
[----:B------:R-:W-:Y:S02]  /*a0a0*/  FFMA.FTZ R198, R53, c[0x0][0x2d0], -R6 ;  /* 0x0000b40035c67a23 */ /* 0x000fe40000010806 */
[----:B------:R1:W1:Y:S01]  /*a0b0*/  MUFU.EX2 R191, R0 ;  /* 0x0000000000bf7308 */ /* 0x0002620000000800 */
[----:B--2---:R-:W-:Y:S01]  /*a0c0*/  FFMA.FTZ R9, R18, c[0x0][0x2d0], -R85 ;  /* 0x0000b40012097a23 */ /* 0x004fe20000010855 */
[----:B---3--:R-:W-:Y:S08]  /*a0d0*/  F2FP.BF16.PACK_AB R73, R219, R102 ;  /* 0x00000066db49723e */ /* 0x008ff000000010ff */
[----:B------:R-:W2:Y:S01]  /*a0e0*/  MUFU.EX2 R223, R9 ;  /* 0x0000000900df7308 */ /* 0x000ea20000000800 */
[----:B----4-:R-:W-:Y:S01]  /*a0f0*/  @P5 IADD3 R4, P0, R4, R8, RZ ;  /* 0x0000000804045210 */ /* 0x010fe20007f1e0ff */
[----:B-1----:R-:W-:Y:S01]  /*a100*/  FFMA.FTZ R0, R196, c[0x0][0x2d0], -R84 ;  /* 0x0000b400c4007a23 */ /* 0x002fe20000010854 */
[----:B------:R-:W-:Y:S01]  /*a110*/  F2FP.BF16.PACK_AB R64, R191, R138 ;  /* 0x0000008abf40723e */ /* 0x000fe200000010ff */
[----:B------:R-:W-:Y:S01]  /*a120*/  FFMA.FTZ R196, R65, c[0x0][0x2d0], -R6 ;  /* 0x0000b40041c47a23 */ /* 0x000fe20000010806 */
[----:B------:R-:W-:Y:S05]  /*a130*/  @P5 IADD3.X R5, R5, R7, RZ, P0, !PT ;  /* 0x0000000705055210 */ /* 0x000fea00007fe4ff */
[----:B------:R1:W-:Y:S01]  /*a140*/  MUFU.EX2 R218, R0 ;  /* 0x0000000000da7308 */ /* 0x0003e20000000800 */
[----:B------:R3:W-:Y:S01]  /*a150*/  @P5 LDGSTS.E.BYPASS.LTC128B.128 [R246+0x4900], [R4.64], !P6 ;  /* 0x0490000004f65fae */ /* 0x0007e2000f101d48 */
[----:B--2---:R-:W-:Y:S01]  /*a160*/  F2FP.BF16.PACK_AB R75, R224, R223 ;  /* 0x000000dfe04b723e */ /* 0x004fe200000010ff */
[----:B-1----:R-:W-:Y:S02]  /*a170*/  FFMA.FTZ R0, R199, c[0x0][0x2d0], -R84 ;  /* 0x0000b400c7007a23 */ /* 0x002fe40000010854 */
[----:B------:R-:W-:Y:S05]  /*a180*/  FFMA.FTZ R199, R52, c[0x0][0x2d0], -R6 ;  /* 0x0000b40034c77a23 */ /* 0x000fea0000010806 */
[----:B------:R1:W2:Y:S01]  /*a190*/  MUFU.EX2 R221, R0 ;  /* 0x0000000000dd7308 */ /* 0x0002a20000000800 */
[----:B---3--:R-:W-:Y:S05]  /*a1a0*/  @P5 IADD3 R4, P0, R4, R8, RZ ;  /* 0x0000000804045210 */ /* 0x008fea0007f1e0ff */
[--C-:B------:R-:W-:Y:S05]  /*a1b0*/  @P5 IMAD.X R5, R5, 0x1, R7.reuse, P0 ;  /* 0x0000000105055824 */ /* 0x100fea00000e0607 */
[----:B------:R3:W-:Y:S01]  /*a1c0*/  @P5 LDGSTS.E.BYPASS.LTC128B.128 [R246+0x5100], [R4.64], !P6 ;  /* 0x0510000004f65fae */ /* 0x0007e2000f101d48 */
[----:B-1----:R-:W-:Y:S02]  /*a1d0*/  FSEL R0, R137, RZ, P3 ;  /* 0x000000ff89007208 */ /* 0x002fe40001800000 */
[----:B--2---:R-:W-:Y:S02]  /*a1e0*/  F2FP.BF16.PACK_AB R66, R221, R218 ;  /* 0x000000dadd42723e */ /* 0x004fe400000010ff */
[-C--:B---3--:R-:W-:Y:S05]  /*a1f0*/  @P5 IADD3 R4, P0, R4, R8.reuse, RZ ;  /* 0x0000000804045210 */ /* 0x088fea0007f1e0ff */
[--C-:B------:R-:W-:Y:S05]  /*a200*/  @P5 IMAD.X R5, R5, 0x1, R7.reuse, P0 ;  /* 0x0000000105055824 */ /* 0x100fea00000e0607 */
[----:B------:R1:W-:Y:S02]  /*a210*/  @P5 LDGSTS.E.BYPASS.LTC128B.128 [R246+0x5900], [R4.64], !P6 ;  /* 0x0590000004f65fae */ /* 0x0003e4000f101d48 */
[-C--:B-1----:R-:W-:Y:S04]  /*a220*/  @P5 IADD3 R4, P0, R4, R8.reuse, RZ ;  /* 0x0000000804045210 */ /* 0x082fe80007f1e0ff */
[----:B------:R-:W-:Y:S01]  /*a230*/  @P5 IADD3 R8, P3, R4, R8, RZ ;  /* 0x0000000804085210 */ /* 0x000fe20007f7e0ff */
[--C-:B------:R-:W-:Y:S01]  /*a240*/  @P5 IMAD.X R5, R5, 0x1, R7.reuse, P0 ;  /* 0x0000000105055824 */ /* 0x100fe200000e0607 */
[----:B------:R-:W-:Y:S03]  /*a250*/  FSETP.NEU.FTZ.AND P0, PT, R70, -INF , PT ;  /* 0xff8000004600780b */ /* 0x000fe60003f1d000 */
[----:B------:R-:W-:Y:S01]  /*a260*/  @P5 IMAD.X R9, R5, 0x1, R7, P3 ;  /* 0x0000000105095824 */ /* 0x000fe200018e0607 */
[----:B------:R-:W-:Y:S01]  /*a270*/  FSEL R88, R88, RZ, P0 ;  /* 0x000000ff58587208 */ /* 0x000fe20000000000 */
[----:B------:R1:W-:Y:S04]  /*a280*/  @P5 LDGSTS.E.BYPASS.LTC128B.128 [R246+0x6100], [R4.64], !P6 ;  /* 0x0610000004f65fae */ /* 0x0003e8000f101d48 */
[--C-:B------:R-:W-:Y:S02]  /*a290*/  FFMA.FTZ R2, R200, c[0x0][0x2d0], -R88.reuse ;  /* 0x0000b400c8027a23 */ /* 0x100fe40000010858 */
[--C-:B------:R-:W-:Y:S02]  /*a2a0*/  FFMA.FTZ R7, R201, c[0x0][0x2d0], -R88.reuse ;  /* 0x0000b400c9077a23 */ /* 0x100fe40000010858 */
[----:B------:R2:W-:Y:S01]  /*a2b0*/  MUFU.EX2 R188, R2 ;  /* 0x0000000200bc7308 */ /* 0x0005e20000000800 */
[----:B------:R3:W-:Y:S01]  /*a2c0*/  @P5 LDGSTS.E.BYPASS.LTC128B.128 [R246+0x6900], [R8.64], !P6 ;  /* 0x0690000008f65fae */ /* 0x0007e2000f101d48 */
[--C-:B------:R-:W-:Y:S02]  /*a2d0*/  FFMA.FTZ R250, R250, c[0x0][0x2d0], -R88.reuse ;  /* 0x0000b400fafa7a23 */ /* 0x100fe40000010858 */
[--C-:B------:R-:W-:Y:S02]  /*a2e0*/  FFMA.FTZ R249, R249, c[0x0][0x2d0], -R88.reuse ;  /* 0x0000b400f9f97a23 */ /* 0x100fe40000010858 */
[----:B------:R-:W-:Y:S02]  /*a2f0*/  FFMA.FTZ R226, R226, c[0x0][0x2d0], -R88 ;  /* 0x0000b400e2e27a23 */ /* 0x000fe40000010858 */
[----:B------:R-:W-:Y:S01]  /*a300*/  FFMA.FTZ R200, R81, c[0x0][0x2d0], -R6 ;  /* 0x0000b40051c87a23 */ /* 0x000fe20000010806 */
[----:B------:R-:W4:Y:S01]  /*a310*/  LDSM.16.MT88.4 R20, [R229] ;  /* 0x00000000e514783b */ /* 0x000f220000004200 */
[----:B------:R-:W3:Y:S01]  /*a320*/  MUFU.EX2 R190, R7 ;  /* 0x0000000700be7308 */ /* 0x000ee20000000800 */
[----:B------:R-:W-:Y:S06]  /*a330*/  IMAD.MOV.U32 R201, RZ, RZ, R62 ;  /* 0x000000ffffc97224 */ /* 0x000fec00078e003e */
[----:B------:R-:W-:Y:S01]  /*a340*/  LDSM.16.MT88.4 R52, [R230] ;  /* 0x00000000e634783b */ /* 0x000fe20000004200 */
[----:B-1----:R-:W-:Y:S01]  /*a350*/  FADD.FTZ R5, -R0, R3 ;  /* 0x0000000300057221 */ /* 0x002fe20000010100 */
[----:B------:R-:W-:Y:S02]  /*a360*/  FSEL R3, R136, RZ, P2 ;  /* 0x000000ff88037208 */ /* 0x000fe40001000000 */
[----:B------:R-:W-:Y:S02]  /*a370*/  FSEL R0, R70, RZ, P0 ;  /* 0x000000ff46007208 */ /* 0x000fe40000000000 */
[----:B--2---:R-:W-:Y:S01]  /*a380*/  FSEL R2, R135, RZ, P1 ;  /* 0x000000ff87027208 */ /* 0x004fe20000800000 */
[----:B------:R-:W-:Y:S01]  /*a390*/  FADD.FTZ R4, -R3, R132 ;  /* 0x0000008403047221 */ /* 0x000fe20000010100 */
[----:B------:R-:W-:Y:S01]  /*a3a0*/  MOV R132, R59 ;  /* 0x0000003b00847202 */ /* 0x000fe20000000f00 */
[----:B------:R-:W0:Y:S02]  /*a3b0*/  LDGDEPBAR ;  /* 0x00000000000079af */ /* 0x000e240000000000 */
[----:B------:R-:W-:Y:S02]  /*a3c0*/  FADD.FTZ R3, -R2, R133 ;  /* 0x0000008502037221 */ /* 0x000fe40000010100 */
[----:B------:R-:W-:Y:S02]  /*a3d0*/  FADD.FTZ R2, -R0, R134 ;  /* 0x0000008600027221 */ /* 0x000fe40000010100 */
[----:B------:R-:W-:Y:S01]  /*a3e0*/  FMUL.FTZ R0, R5, c[0x0][0x2d0] ;  /* 0x0000b40005007a20 */ /* 0x000fe20000410000 */
[----:B---3--:R-:W-:Y:S03]  /*a3f0*/  F2FP.BF16.PACK_AB R65, R190, R188 ;  /* 0x000000bcbe41723e */ /* 0x008fe600000010ff */
[----:B------:R1:W2:Y:S02]  /*a400*/  MUFU.EX2 R69, R0 ;  /* 0x0000000000457308 */ /* 0x0002a40000000800 */
[----:B-1----:R-:W-:Y:S02]  /*a410*/  FMUL.FTZ R0, R4, c[0x0][0x2d0] ;  /* 0x0000b40004007a20 */ /* 0x002fe40000410000 */
[C---:B--2---:R-:W-:Y:S06]  /*a420*/  FMUL.FTZ R5, R69.reuse, R145 ;  /* 0x0000009145057220 */ /* 0x044fec0000410000 */
[----:B------:R1:W2:Y:S01]  /*a430*/  MUFU.EX2 R68, R0 ;  /* 0x0000000000447308 */ /* 0x0002a20000000800 */
[C---:B------:R-:W-:Y:S02]  /*a440*/  FMUL.FTZ R4, R69.reuse, R144 ;  /* 0x0000009045047220 */ /* 0x040fe40000410000 */
[C---:B------:R-:W-:Y:S01]  /*a450*/  FMUL.FTZ R16, R69.reuse, R152 ;  /* 0x0000009845107220 */ /* 0x040fe20000410000 */
[----:B------:R-:W-:Y:S01]  /*a460*/  MOV R152, R17 ;  /* 0x0000001100987202 */ /* 0x000fe20000000f00 */
[C---:B------:R-:W-:Y:S02]  /*a470*/  FMUL.FTZ R17, R69.reuse, R153 ;  /* 0x0000009945117220 */ /* 0x040fe40000410000 */
[----:B------:R-:W-:Y:S02]  /*a480*/  IMAD.MOV.U32 R144, RZ, RZ, R34 ;  /* 0x000000ffff907224 */ /* 0x000fe400078e0022 */
[C---:B------:R-:W-:Y:S02]  /*a490*/  FMUL.FTZ R32, R69.reuse, R168 ;  /* 0x000000a845207220 */ /* 0x040fe40000410000 */
[C---:B------:R-:W-:Y:S02]  /*a4a0*/  FMUL.FTZ R33, R69.reuse, R169 ;  /* 0x000000a945217220 */ /* 0x040fe40000410000 */
[----:B------:R-:W-:Y:S02]  /*a4b0*/  IMAD.MOV.U32 R153, RZ, RZ, R42 ;  /* 0x000000ffff997224 */ /* 0x000fe400078e002a */
[C---:B------:R-:W-:Y:S02]  /*a4c0*/  FMUL.FTZ R48, R69.reuse, R184 ;  /* 0x000000b845307220 */ /* 0x040fe40000410000 */
[----:B------:R-:W-:Y:S02]  /*a4d0*/  FMUL.FTZ R49, R69, R185 ;  /* 0x000000b945317220 */ /* 0x000fe40000410000 */
[----:B------:R-:W-:Y:S02]  /*a4e0*/  IMAD.MOV.U32 R145, RZ, RZ, R78 ;  /* 0x000000ffff917224 */ /* 0x000fe400078e004e */
[----:B-1----:R-:W-:Y:S02]  /*a4f0*/  FMUL.FTZ R0, R3, c[0x0][0x2d0] ;  /* 0x0000b40003007a20 */ /* 0x002fe40000410000 */
[C---:B--2---:R-:W-:Y:S02]  /*a500*/  FMUL.FTZ R6, R68.reuse, R146 ;  /* 0x0000009244067220 */ /* 0x044fe40000410000 */
[----:B------:R1:W2:Y:S01]  /*a510*/  MUFU.EX2 R3, R0 ;  /* 0x0000000000037308 */ /* 0x0002a20000000800 */
[C---:B------:R-:W-:Y:S02]  /*a520*/  FMUL.FTZ R7, R68.reuse, R147 ;  /* 0x0000009344077220 */ /* 0x040fe40000410000 */
[----:B------:R-:W-:Y:S02]  /*a530*/  IMAD.MOV.U32 R147, RZ, RZ, R26 ;  /* 0x000000ffff937224 */ /* 0x000fe400078e001a */
[C---:B------:R-:W-:Y:S02]  /*a540*/  FMUL.FTZ R18, R68.reuse, R154 ;  /* 0x0000009a44127220 */ /* 0x040fe40000410000 */
[C---:B------:R-:W-:Y:S01]  /*a550*/  FMUL.FTZ R19, R68.reuse, R155 ;  /* 0x0000009b44137220 */ /* 0x040fe20000410000 */
[-C--:B----4-:R-:W-:Y:S05]  /*a560*/  HMMA.16816.F32.BF16 R4, R72, R20.reuse, R4 ;  /* 0x000000144804723c */ /* 0x090fea0000041804 */
[----:B------:R-:W-:Y:S02]  /*a570*/  IMAD.MOV.U32 R155, RZ, RZ, R25 ;  /* 0x000000ffff9b7224 */ /* 0x000fe400078e0019 */
[----:B------:R-:W-:Y:S02]  /*a580*/  IMAD.MOV.U32 R154, RZ, RZ, R28 ;  /* 0x000000ffff9a7224 */ /* 0x000fe400078e001c */
[C---:B------:R-:W-:Y:S03]  /*a590*/  FMUL.FTZ R34, R68.reuse, R170 ;  /* 0x000000aa44227220 */ /* 0x040fe60000410000 */
[----:B------:R-:W-:Y:S02]  /*a5a0*/  FMUL.FTZ R35, R68, R171 ;  /* 0x000000ab44237220 */ /* 0x000fe40000410000 */
[----:B------:R-:W-:Y:S02]  /*a5b0*/  IMAD.MOV.U32 R146, RZ, RZ, R77 ;  /* 0x000000ffff927224 */ /* 0x000fe400078e004d */
[----:B-1----:R-:W-:Y:S02]  /*a5c0*/  FMUL.FTZ R0, R2, c[0x0][0x2d0] ;  /* 0x0000b40002007a20 */ /* 0x002fe40000410000 */
[----:B------:R-:W-:Y:S02]  /*a5d0*/  FFMA.FTZ R2, R204, c[0x0][0x2d0], -R88 ;  /* 0x0000b400cc027a23 */ /* 0x000fe40000010858 */
[C---:B--2---:R-:W-:Y:S01]  /*a5e0*/  FMUL.FTZ R13, R3.reuse, R149 ;  /* 0x00000095030d7220 */ /* 0x044fe20000410000 */
[----:B------:R-:W-:Y:S01]  /*a5f0*/  MOV R149, R27 ;  /* 0x0000001b00957202 */ /* 0x000fe20000000f00 */
[----:B------:R1:W-:Y:S01]  /*a600*/  MUFU.EX2 R133, R2 ;  /* 0x0000000200857308 */ /* 0x0003e20000000800 */
[C---:B------:R-:W-:Y:S02]  /*a610*/  FMUL.FTZ R8, R3.reuse, R140 ;  /* 0x0000008c03087220 */ /* 0x040fe40000410000 */
[C---:B------:R-:W-:Y:S02]  /*a620*/  FMUL.FTZ R9, R3.reuse, R141 ;  /* 0x0000008d03097220 */ /* 0x040fe40000410000 */
[C---:B------:R-:W-:Y:S02]  /*a630*/  FMUL.FTZ R12, R3.reuse, R148 ;  /* 0x00000094030c7220 */ /* 0x040fe40000410000 */
[C---:B------:R-:W-:Y:S02]  /*a640*/  FMUL.FTZ R25, R3.reuse, R161 ;  /* 0x000000a103197220 */ /* 0x040fe40000410000 */
[C---:B------:R-:W-:Y:S01]  /*a650*/  FMUL.FTZ R28, R3.reuse, R164 ;  /* 0x000000a4031c7220 */ /* 0x040fe20000410000 */
[----:B------:R-:W2:Y:S01]  /*a660*/  MUFU.EX2 R0, R0 ;  /* 0x0000000000007308 */ /* 0x000ea20000000800 */
[----:B------:R-:W-:Y:S02]  /*a670*/  IMAD.MOV.U32 R141, RZ, RZ, R67 ;  /* 0x000000ffff8d7224 */ /* 0x000fe400078e0043 */
[C---:B------:R-:W-:Y:S02]  /*a680*/  FMUL.FTZ R29, R3.reuse, R165 ;  /* 0x000000a5031d7220 */ /* 0x040fe40000410000 */
[----:B------:R-:W-:Y:S02]  /*a690*/  IMAD.MOV.U32 R140, RZ, RZ, R31 ;  /* 0x000000ffff8c7224 */ /* 0x000fe400078e001f */
[----:B------:R-:W-:Y:S02]  /*a6a0*/  IMAD.MOV.U32 R161, RZ, RZ, R50 ;  /* 0x000000ffffa17224 */ /* 0x000fe400078e0032 */
[----:B------:R-:W-:Y:S01]  /*a6b0*/  FMUL.FTZ R50, R68, R186 ;  /* 0x000000ba44327220 */ /* 0x000fe20000410000 */
[----:B------:R-:W-:Y:S01]  /*a6c0*/  MUFU.EX2 R148, R90 ;  /* 0x0000005a00947308 */ /* 0x000fe20000000800 */
[----:B------:R-:W-:Y:S02]  /*a6d0*/  IMAD.MOV.U32 R204, RZ, RZ, R76 ;  /* 0x000000ffffcc7224 */ /* 0x000fe400078e004c */
[----:B------:R-:W-:Y:S02]  /*a6e0*/  FMUL.FTZ R56, R3, R120 ;  /* 0x0000007803387220 */ /* 0x000fe40000410000 */
[----:B-1----:R-:W-:Y:S02]  /*a6f0*/  FFMA.FTZ R2, R203, c[0x0][0x2d0], -R88 ;  /* 0x0000b400cb027a23 */ /* 0x002fe40000010858 */
[C---:B------:R-:W-:Y:S02]  /*a700*/  FMUL.FTZ R57, R3.reuse, R121 ;  /* 0x0000007903397220 */ /* 0x040fe40000410000 */
[C---:B------:R-:W-:Y:S01]  /*a710*/  FMUL.FTZ R60, R3.reuse, R124 ;  /* 0x0000007c033c7220 */ /* 0x040fe20000410000 */
[----:B------:R-:W1:Y:S01]  /*a720*/  MUFU.EX2 R189, R2 ;  /* 0x0000000200bd7308 */ /* 0x000e620000000800 */
[----:B------:R-:W-:Y:S02]  /*a730*/  IMAD.MOV.U32 R203, RZ, RZ, R24 ;  /* 0x000000ffffcb7224 */ /* 0x000fe400078e0018 */
[----:B------:R-:W-:Y:S02]  /*a740*/  FMUL.FTZ R24, R3, R160 ;  /* 0x000000a003187220 */ /* 0x000fe40000410000 */
[C---:B--2---:R-:W-:Y:S02]  /*a750*/  FMUL.FTZ R26, R0.reuse, R162 ;  /* 0x000000a2001a7220 */ /* 0x044fe40000410000 */
[----:B------:R-:W-:Y:S02]  /*a760*/  IMAD.MOV.U32 R162, RZ, RZ, R39 ;  /* 0x000000ffffa27224 */ /* 0x000fe400078e0027 */
[C---:B------:R-:W-:Y:S02]  /*a770*/  FMUL.FTZ R27, R0.reuse, R163 ;  /* 0x000000a3001b7220 */ /* 0x040fe40000410000 */
[----:B------:R-:W-:Y:S02]  /*a780*/  IMAD.MOV.U32 R163, RZ, RZ, R38 ;  /* 0x000000ffffa37224 */ /* 0x000fe400078e0026 */
[----:B------:R-:W2:Y:S01]  /*a790*/  LDSM.16.MT88.4 R36, [R233] ;  /* 0x00000000e924783b */ /* 0x000ea20000004200 */
[C---:B------:R-:W-:Y:S02]  /*a7a0*/  FMUL.FTZ R10, R0.reuse, R142 ;  /* 0x0000008e000a7220 */ /* 0x040fe40000410000 */
[C---:B------:R-:W-:Y:S02]  /*a7b0*/  FMUL.FTZ R11, R0.reuse, R143 ;  /* 0x0000008f000b7220 */ /* 0x040fe40000410000 */
[C---:B------:R-:W-:Y:S02]  /*a7c0*/  FMUL.FTZ R14, R0.reuse, R150 ;  /* 0x00000096000e7220 */ /* 0x040fe40000410000 */
[C---:B------:R-:W-:Y:S02]  /*a7d0*/  FMUL.FTZ R15, R0.reuse, R151 ;  /* 0x00000097000f7220 */ /* 0x040fe40000410000 */
[----:B------:R-:W-:Y:S01]  /*a7e0*/  MUFU.EX2 R151, R89 ;  /* 0x0000005900977308 */ /* 0x000fe20000000800 */
[C---:B------:R-:W-:Y:S01]  /*a7f0*/  FMUL.FTZ R30, R0.reuse, R166 ;  /* 0x000000a6001e7220 */ /* 0x040fe20000410000 */
[----:B-1----:R-:W-:Y:S01]  /*a800*/  F2FP.BF16.PACK_AB R67, R189, R133 ;  /* 0x00000085bd43723e */ /* 0x002fe200000010ff */
[----:B------:R-:W-:Y:S02]  /*a810*/  FMUL.FTZ R31, R0, R167 ;  /* 0x000000a7001f7220 */ /* 0x000fe40000410000 */
[----:B------:R-:W-:Y:S02]  /*a820*/  FFMA.FTZ R2, R208, c[0x0][0x2d0], -R85 ;  /* 0x0000b400d0027a23 */ /* 0x000fe40000010855 */
[----:B------:R-:W-:Y:S02]  /*a830*/  IMAD.MOV.U32 R150, RZ, RZ, R79 ;  /* 0x000000ffff967224 */ /* 0x000fe400078e004f */
[C---:B------:R-:W-:Y:S01]  /*a840*/  HMMA.16816.F32.BF16 R8, R64.reuse, R20, R8 ;  /* 0x000000144008723c */ /* 0x040fe20000041808 */
[----:B------:R1:W-:Y:S01]  /*a850*/  MUFU.EX2 R111, R2 ;  /* 0x00000002006f7308 */ /* 0x0003e20000000800 */
[----:B------:R-:W3:Y:S02]  /*a860*/  LDSM.16.MT88.4 R76, [R232] ;  /* 0x00000000e84c783b */ /* 0x000ee40000004200 */
[C---:B------:R-:W-:Y:S02]  /*a870*/  FMUL.FTZ R42, R0.reuse, R178 ;  /* 0x000000b2002a7220 */ /* 0x040fe40000410000 */
[----:B------:R-:W-:Y:S02]  /*a880*/  IMAD.MOV.U32 R142, RZ, RZ, R43 ;  /* 0x000000ffff8e7224 */ /* 0x000fe400078e002b */
[-C--:B------:R-:W-:Y:S04]  /*a890*/  HMMA.16816.F32.BF16 R12, R64, R22.reuse, R12 ;  /* 0x00000016400c723c */ /* 0x080fe8000004180c */
[C---:B------:R-:W-:Y:S02]  /*a8a0*/  FMUL.FTZ R20, R69.reuse, R156 ;  /* 0x0000009c45147220 */ /* 0x040fe40000410000 */
[----:B------:R-:W-:Y:S02]  /*a8b0*/  FMUL.FTZ R21, R69, R157 ;  /* 0x0000009d45157220 */ /* 0x000fe40000410000 */
[C---:B------:R-:W-:Y:S04]  /*a8c0*/  HMMA.16816.F32.BF16 R16, R72.reuse, R22, R16 ;  /* 0x000000164810723c */ /* 0x040fe80000041810 */
[C---:B------:R-:W-:Y:S02]  /*a8d0*/  FMUL.FTZ R43, R0.reuse, R179 ;  /* 0x000000b3002b7220 */ /* 0x040fe40000410000 */
[----:B------:R-:W-:Y:S02]  /*a8e0*/  FMUL.FTZ R58, R0, R122 ;  /* 0x0000007a003a7220 */ /* 0x000fe40000410000 */
[C---:B------:R-:W-:Y:S04]  /*a8f0*/  FMUL.FTZ R22, R68.reuse, R158 ;  /* 0x0000009e44167220 */ /* 0x040fe80000410000 */
[----:B------:R-:W-:Y:S01]  /*a900*/  FMUL.FTZ R23, R68, R159 ;  /* 0x0000009f44177220 */ /* 0x000fe20000410000 */
[----:B------:R-:W-:Y:S01]  /*a910*/  MOV R159, R40 ;  /* 0x00000028009f7202 */ /* 0x000fe20000000f00 */
[C---:B------:R-:W-:Y:S02]  /*a920*/  FMUL.FTZ R40, R3.reuse, R176 ;  /* 0x000000b003287220 */ /* 0x040fe40000410000 */
[----:B------:R-:W-:Y:S02]  /*a930*/  IMAD.MOV.U32 R158, RZ, RZ, R41 ;  /* 0x000000ffff9e7224 */ /* 0x000fe400078e0029 */
[----:B------:R-:W-:Y:S01]  /*a940*/  FMUL.FTZ R41, R3, R177 ;  /* 0x000000b103297220 */ /* 0x000fe20000410000 */
[-C--:B--2---:R-:W-:Y:S03]  /*a950*/  HMMA.16816.F32.BF16 R20, R72, R36.reuse, R20 ;  /* 0x000000244814723c */ /* 0x084fe60000041814 */
[----:B-1----:R-:W-:Y:S02]  /*a960*/  FFMA.FTZ R2, R209, c[0x0][0x2d0], -R85 ;  /* 0x0000b400d1027a23 */ /* 0x002fe40000010855 */
[----:B------:R-:W-:Y:S02]  /*a970*/  IMAD.MOV.U32 R156, RZ, RZ, R45 ;  /* 0x000000ffff9c7224 */ /* 0x000fe400078e002d */
[C---:B------:R-:W-:Y:S01]  /*a980*/  FMUL.FTZ R45, R3.reuse, R181 ;  /* 0x000000b5032d7220 */ /* 0x040fe20000410000 */
[C---:B------:R-:W-:Y:S04]  /*a990*/  HMMA.16816.F32.BF16 R24, R64.reuse, R36, R24 ;  /* 0x000000244018723c */ /* 0x040fe80000041818 */
[----:B------:R-:W-:Y:S02]  /*a9a0*/  IMAD.MOV.U32 R157, RZ, RZ, R44 ;  /* 0x000000ffff9d7224 */ /* 0x000fe400078e002c */
[----:B------:R-:W-:Y:S02]  /*a9b0*/  FMUL.FTZ R44, R3, R180 ;  /* 0x000000b4032c7220 */ /* 0x000fe40000410000 */
[-C--:B------:R-:W-:Y:S04]  /*a9c0*/  HMMA.16816.F32.BF16 R28, R64, R38.reuse, R28 ;  /* 0x00000026401c723c */ /* 0x080fe8000004181c */
[C---:B------:R-:W-:Y:S02]  /*a9d0*/  FMUL.FTZ R36, R69.reuse, R172 ;  /* 0x000000ac45247220 */ /* 0x040fe40000410000 */
[----:B------:R-:W-:Y:S02]  /*a9e0*/  FMUL.FTZ R37, R69, R173 ;  /* 0x000000ad45257220 */ /* 0x000fe40000410000 */
[C---:B------:R-:W-:Y:S04]  /*a9f0*/  HMMA.16816.F32.BF16 R32, R72.reuse, R38, R32 ;  /* 0x000000264820723c */ /* 0x040fe80000041820 */
[C---:B------:R-:W-:Y:S02]  /*aa00*/  FMUL.FTZ R46, R0.reuse, R182 ;  /* 0x000000b6002e7220 */ /* 0x040fe40000410000 */
[----:B------:R-:W-:Y:S02]  /*aa10*/  FMUL.FTZ R47, R0, R183 ;  /* 0x000000b7002f7220 */ /* 0x000fe40000410000 */
[C---:B------:R-:W-:Y:S04]  /*aa20*/  FMUL.FTZ R38, R68.reuse, R174 ;  /* 0x000000ae44267220 */ /* 0x040fe80000410000 */
[C---:B------:R-:W-:Y:S02]  /*aa30*/  FMUL.FTZ R39, R68.reuse, R175 ;  /* 0x000000af44277220 */ /* 0x040fe40000410000 */
[----:B------:R-:W-:Y:S02]  /*aa40*/  IMAD.MOV.U32 R160, RZ, RZ, R51 ;  /* 0x000000ffffa07224 */ /* 0x000fe400078e0033 */
[----:B------:R-:W-:Y:S02]  /*aa50*/  FMUL.FTZ R51, R68, R187 ;  /* 0x000000bb44337220 */ /* 0x000fe40000410000 */
[C---:B------:R-:W-:Y:S01]  /*aa60*/  FMUL.FTZ R59, R0.reuse, R123 ;  /* 0x0000007b003b7220 */ /* 0x040fe20000410000 */
[-C--:B------:R-:W-:Y:S03]  /*aa70*/  HMMA.16816.F32.BF16 R36, R72, R52.reuse, R36 ;  /* 0x000000344824723c */ /* 0x080fe60000041824 */
[----:B------:R-:W-:Y:S02]  /*aa80*/  FMUL.FTZ R61, R3, R125 ;  /* 0x0000007d033d7220 */ /* 0x000fe40000410000 */
[----:B------:R-:W-:Y:S01]  /*aa90*/  MUFU.EX2 R125, R98 ;  /* 0x00000062007d7308 */ /* 0x000fe20000000800 */
[C---:B------:R-:W-:Y:S02]  /*aaa0*/  FMUL.FTZ R62, R0.reuse, R126 ;  /* 0x0000007e003e7220 */ /* 0x040fe40000410000 */
[C---:B------:R-:W-:Y:S04]  /*aab0*/  HMMA.16816.F32.BF16 R40, R64.reuse, R52, R40 ;  /* 0x000000344028723c */ /* 0x040fe80000041828 */
[----:B------:R-:W-:Y:S02]  /*aac0*/  FMUL.FTZ R63, R0, R127 ;  /* 0x0000007f003f7220 */ /* 0x000fe40000410000 */
[----:B------:R-:W-:Y:S01]  /*aad0*/  FFMA.FTZ R89, R243, c[0x0][0x2d0], -R85 ;  /* 0x0000b400f3597a23 */ /* 0x000fe20000010855 */
[----:B------:R-:W1:Y:S01]  /*aae0*/  MUFU.EX2 R126, R83 ;  /* 0x00000053007e7308 */ /* 0x000e620000000800 */
[C---:B------:R-:W-:Y:S01]  /*aaf0*/  FMUL.FTZ R52, R69.reuse, R116 ;  /* 0x0000007445347220 */ /* 0x040fe20000410000 */
[-C--:B------:R-:W-:Y:S03]  /*ab00*/  HMMA.16816.F32.BF16 R44, R64, R54.reuse, R44 ;  /* 0x00000036402c723c */ /* 0x080fe6000004182c */
[C---:B------:R-:W-:Y:S02]  /*ab10*/  FMUL.FTZ R53, R69.reuse, R117 ;  /* 0x0000007545357220 */ /* 0x040fe40000410000 */
[----:B------:R-:W-:Y:S03]  /*ab20*/  IMAD.MOV.U32 R177, RZ, RZ, R201 ;  /* 0x000000ffffb17224 */ /* 0x000fe600078e00c9 */
[----:B------:R2:W4:Y:S01]  /*ab30*/  MUFU.EX2 R116, R2 ;  /* 0x0000000200747308 */ /* 0x0005220000000800 */
[C---:B------:R-:W-:Y:S07]  /*ab40*/  HMMA.16816.F32.BF16 R48, R72.reuse, R54, R48 ;  /* 0x000000364830723c */ /* 0x040fee0000041830 */
[C---:B------:R-:W-:Y:S02]  /*ab50*/  FMUL.FTZ R55, R68.reuse, R119 ;  /* 0x0000007744377220 */ /* 0x040fe40000410000 */
[----:B------:R-:W-:Y:S07]  /*ab60*/  FMUL.FTZ R54, R68, R118 ;  /* 0x0000007644367220 */ /* 0x000fee0000410000 */
[-C--:B---3--:R-:W-:Y:S03]  /*ab70*/  HMMA.16816.F32.BF16 R52, R72, R76.reuse, R52 ;  /* 0x0000004c4834723c */ /* 0x088fe60000041834 */
[--C-:B--2---:R-:W-:Y:S05]  /*ab80*/  FFMA.FTZ R2, R206, c[0x0][0x2d0], -R85.reuse ;  /* 0x0000b400ce027a23 */ /* 0x104fea0000010855 */
[C---:B------:R-:W-:Y:S01]  /*ab90*/  HMMA.16816.F32.BF16 R56, R64.reuse, R76, R56 ;  /* 0x0000004c4038723c */ /* 0x040fe20000041838 */
[----:B------:R-:W-:Y:S07]  /*aba0*/  MUFU.EX2 R206, R99 ;  /* 0x0000006300ce7308 */ /* 0x000fee0000000800 */
[-C--:B------:R-:W-:Y:S03]  /*abb0*/  HMMA.16816.F32.BF16 R60, R64, R78.reuse, R60 ;  /* 0x0000004e403c723c */ /* 0x080fe6000004183c */
[----:B------:R2:W-:Y:S04]  /*abc0*/  MUFU.EX2 R122, R2 ;  /* 0x00000002007a7308 */ /* 0x0005e80000000800 */
[C---:B------:R-:W-:Y:S02]  /*abd0*/  FMUL.FTZ R67, R68.reuse, R131 ;  /* 0x0000008344437220 */ /* 0x040fe40000410000 */
[C---:B------:R-:W-:Y:S03]  /*abe0*/  FMUL.FTZ R64, R69.reuse, R128 ;  /* 0x0000008045407220 */ /* 0x040fe60000410000 */
[----:B------:R-:W-:Y:S01]  /*abf0*/  FMUL.FTZ R65, R69, R129 ;  /* 0x0000008145417220 */ /* 0x000fe20000410000 */
[----:B------:R-:W-:Y:S01]  /*ac00*/  MUFU.EX2 R128, R91 ;  /* 0x0000005b00807308 */ /* 0x000fe20000000800 */
[----:B------:R-:W-:Y:S07]  /*ac10*/  FMUL.FTZ R66, R68, R130 ;  /* 0x0000008244427220 */ /* 0x000fee0000410000 */
[----:B------:R-:W-:Y:S01]  /*ac20*/  HMMA.16816.F32.BF16 R64, R72, R78, R64 ;  /* 0x0000004e4840723c */ /* 0x000fe20000041840 */
[----:B------:R-:W3:Y:S03]  /*ac30*/  LDSM.16.MT88.4 R76, [R229+0x800] ;  /* 0x00080000e54c783b */ /* 0x000ee60000004200 */
[--C-:B--2---:R-:W-:Y:S03]  /*ac40*/  FFMA.FTZ R2, R207, c[0x0][0x2d0], -R85.reuse ;  /* 0x0000b400cf027a23 */ /* 0x104fe60000010855 */
[----:B------:R-:W-:Y:S02]  /*ac50*/  F2FP.BF16.PACK_AB R72, R115, R113 ;  /* 0x000000717348723e */ /* 0x000fe400000010ff */
[----:B-1----:R-:W-:Y:S01]  /*ac60*/  F2FP.BF16.PACK_AB R74, R139, R126 ;  /* 0x0000007e8b4a723e */ /* 0x002fe200000010ff */
[----:B------:R1:W2:Y:S02]  /*ac70*/  MUFU.EX2 R134, R2 ;  /* 0x0000000200867308 */ /* 0x0002a40000000800 */
[----:B----4-:R-:W-:Y:S01]  /*ac80*/  F2FP.BF16.PACK_AB R73, R116, R111 ;  /* 0x0000006f7449723e */ /* 0x010fe200000010ff */
[--C-:B-1----:R-:W-:Y:S01]  /*ac90*/  FFMA.FTZ R2, R211, c[0x0][0x2d0], -R84.reuse ;  /* 0x0000b400d3027a23 */ /* 0x102fe20000010854 */
[----:B--2---:R-:W-:Y:S06]  /*aca0*/  F2FP.BF16.PACK_AB R75, R134, R122 ;  /* 0x0000007a864b723e */ /* 0x004fec00000010ff */
[----:B------:R1:W-:Y:S01]  /*acb0*/  MUFU.EX2 R114, R2 ;  /* 0x0000000200727308 */ /* 0x0003e20000000800 */
[-C--:B---3--:R-:W-:Y:S03]  /*acc0*/  HMMA.16816.F32.BF16 R4, R72, R76.reuse, R4 ;  /* 0x0000004c4804723c */ /* 0x088fe60000041804 */
[--C-:B-1----:R-:W-:Y:S06]  /*acd0*/  FFMA.FTZ R2, R212, c[0x0][0x2d0], -R84.reuse ;  /* 0x0000b400d4027a23 */ /* 0x102fec0000010854 */
[----:B------:R-:W-:Y:S10]  /*ace0*/  MUFU.EX2 R212, R89 ;  /* 0x0000005900d47308 */ /* 0x000ff40000000800 */
[----:B------:R1:W2:Y:S02]  /*acf0*/  MUFU.EX2 R117, R2 ;  /* 0x0000000200757308 */ /* 0x0002a40000000800 */
[--C-:B-1----:R-:W-:Y:S01]  /*ad00*/  FFMA.FTZ R2, R210, c[0x0][0x2d0], -R84.reuse ;  /* 0x0000b400d2027a23 */ /* 0x102fe20000010854 */
[----:B--2---:R-:W-:Y:S07]  /*ad10*/  F2FP.BF16.PACK_AB R80, R117, R114 ;  /* 0x000000727550723e */ /* 0x004fee00000010ff */
[----:B------:R1:W-:Y:S02]  /*ad20*/  MUFU.EX2 R119, R2 ;  /* 0x0000000200777308 */ /* 0x0003e40000000800 */
[----:B-1----:R-:W-:Y:S08]  /*ad30*/  FFMA.FTZ R2, R213, c[0x0][0x2d0], -R84 ;  /* 0x0000b400d5027a23 */ /* 0x002ff00000010854 */
[----:B------:R-:W-:Y:S10]  /*ad40*/  MUFU.EX2 R213, R200 ;  /* 0x000000c800d57308 */ /* 0x000ff40000000800 */
[----:B------:R1:W2:Y:S02]  /*ad50*/  MUFU.EX2 R143, R2 ;  /* 0x00000002008f7308 */ /* 0x0002a40000000800 */
[--C-:B-1----:R-:W-:Y:S01]  /*ad60*/  FFMA.FTZ R2, R215, c[0x0][0x2d0], -R88.reuse ;  /* 0x0000b400d7027a23 */ /* 0x102fe20000010858 */
[----:B--2---:R-:W-:Y:S07]  /*ad70*/  F2FP.BF16.PACK_AB R82, R143, R119 ;  /* 0x000000778f52723e */ /* 0x004fee00000010ff */
[----:B------:R1:W-:Y:S02]  /*ad80*/  MUFU.EX2 R108, R2 ;  /* 0x00000002006c7308 */ /* 0x0003e40000000800 */
[--C-:B-1----:R-:W-:Y:S08]  /*ad90*/  FFMA.FTZ R2, R217, c[0x0][0x2d0], -R88.reuse ;  /* 0x0000b400d9027a23 */ /* 0x102ff00000010858 */
[----:B------:R1:W2:Y:S02]  /*ada0*/  MUFU.EX2 R110, R2 ;  /* 0x00000002006e7308 */ /* 0x0002a40000000800 */
[--C-:B-1----:R-:W-:Y:S01]  /*adb0*/  FFMA.FTZ R2, R214, c[0x0][0x2d0], -R88.reuse ;  /* 0x0000b400d6027a23 */ /* 0x102fe20000010858 */
[----:B--2---:R-:W-:Y:S07]  /*adc0*/  F2FP.BF16.PACK_AB R81, R110, R108 ;  /* 0x0000006c6e51723e */ /* 0x004fee00000010ff */
[----:B------:R-:W-:Y:S10]  /*add0*/  MUFU.EX2 R214, R197 ;  /* 0x000000c500d67308 */ /* 0x000ff40000000800 */
[----:B------:R1:W-:Y:S02]  /*ade0*/  MUFU.EX2 R112, R2 ;  /* 0x0000000200707308 */ /* 0x0003e40000000800 */
[----:B-1----:R-:W-:Y:S08]  /*adf0*/  FFMA.FTZ R2, R216, c[0x0][0x2d0], -R88 ;  /* 0x0000b400d8027a23 */ /* 0x002ff00000010858 */
[----:B------:R-:W-:Y:S10]  /*ae00*/  MUFU.EX2 R216, R196 ;  /* 0x000000c400d87308 */ /* 0x000ff40000000800 */
[----:B------:R1:W2:Y:S02]  /*ae10*/  MUFU.EX2 R131, R2 ;  /* 0x0000000200837308 */ /* 0x0002a40000000800 */
[----:B-1----:R-:W-:Y:S01]  /*ae20*/  FFMA.FTZ R2, R163, c[0x0][0x2d0], -R85 ;  /* 0x0000b400a3027a23 */ /* 0x002fe20000010855 */
[----:B--2---:R-:W-:Y:S01]  /*ae30*/  F2FP.BF16.PACK_AB R83, R131, R112 ;  /* 0x000000708353723e */ /* 0x004fe200000010ff */
[----:B------:R-:W-:Y:S01]  /*ae40*/  IMAD.MOV.U32 R163, RZ, RZ, R162 ;  /* 0x000000ffffa37224 */ /* 0x000fe200078e00a2 */
[----:B------:R-:W-:Y:S05]  /*ae50*/  MOV R162, R161 ;  /* 0x000000a100a27202 */ /* 0x000fea0000000f00 */
[----:B------:R1:W-:Y:S01]  /*ae60*/  MUFU.EX2 R124, R2 ;  /* 0x00000002007c7308 */ /* 0x0003e20000000800 */
[----:B------:R-:W-:Y:S02]  /*ae70*/  IMAD.MOV.U32 R161, RZ, RZ, R160 ;  /* 0x000000ffffa17224 */ /* 0x000fe400078e00a0 */
[----:B------:R-:W-:Y:S01]  /*ae80*/  IMAD.MOV.U32 R160, RZ, RZ, R159 ;  /* 0x000000ffffa07224 */ /* 0x000fe200078e009f */
[C---:B------:R-:W-:Y:S04]  /*ae90*/  HMMA.16816.F32.BF16 R8, R80.reuse, R76, R8 ;  /* 0x0000004c5008723c */ /* 0x040fe80000041808 */
[----:B------:R-:W-:Y:S02]  /*aea0*/  IMAD.MOV.U32 R159, RZ, RZ, R158 ;  /* 0x000000ffff9f7224 */ /* 0x000fe400078e009e */
[----:B------:R-:W-:Y:S01]  /*aeb0*/  IMAD.MOV.U32 R158, RZ, RZ, R157 ;  /* 0x000000ffff9e7224 */ /* 0x000fe200078e009d */
[----:B------:R-:W-:Y:S01]  /*aec0*/  MOV R157, R156 ;  /* 0x0000009c009d7202 */ /* 0x000fe20000000f00 */
[-C--:B------:R-:W-:Y:S04]  /*aed0*/  HMMA.16816.F32.BF16 R12, R80, R78.reuse, R12 ;  /* 0x0000004e500c723c */ /* 0x080fe8000004180c */
[----:B------:R-:W-:Y:S02]  /*aee0*/  IMAD.MOV.U32 R156, RZ, RZ, R153 ;  /* 0x000000ffff9c7224 */ /* 0x000fe400078e0099 */
[----:B------:R-:W-:Y:S02]  /*aef0*/  IMAD.MOV.U32 R153, RZ, RZ, R150 ;  /* 0x000000ffff997224 */ /* 0x000fe400078e0096 */
[C---:B------:R-:W-:Y:S01]  /*af00*/  HMMA.16816.F32.BF16 R16, R72.reuse, R78, R16 ;  /* 0x0000004e4810723c */ /* 0x040fe20000041810 */
[----:B------:R-:W2:Y:S03]  /*af10*/  LDSM.16.MT88.4 R76, [R233+0x800] ;  /* 0x00080000e94c783b */ /* 0x000ea60000004200 */
[----:B------:R-:W-:Y:S02]  /*af20*/  IMAD.MOV.U32 R150, RZ, RZ, R142 ;  /* 0x000000ffff967224 */ /* 0x000fe400078e008e */
[----:B------:R-:W-:Y:S01]  /*af30*/  IMAD.MOV.U32 R142, RZ, RZ, R141 ;  /* 0x000000ffff8e7224 */ /* 0x000fe200078e008d */
[----:B------:R-:W-:Y:S01]  /*af40*/  MOV R141, R140 ;  /* 0x0000008c008d7202 */ /* 0x000fe20000000f00 */
[----:B------:R-:W-:Y:S04]  /*af50*/  IMAD.MOV.U32 R140, RZ, RZ, R132 ;  /* 0x000000ffff8c7224 */ /* 0x000fe800078e0084 */
[----:B------:R-:W-:Y:S02]  /*af60*/  IMAD.MOV.U32 R132, RZ, RZ, R107 ;  /* 0x000000ffff847224 */ /* 0x000fe400078e006b */
[----:B------:R-:W3:Y:S01]  /*af70*/  LDL.LU R107, [R1] ;  /* 0x00000000016b7983 */ /* 0x000ee20000300800 */
[----:B-1----:R-:W-:Y:S02]  /*af80*/  FFMA.FTZ R2, R163, c[0x0][0x2d0], -R85 ;  /* 0x0000b400a3027a23 */ /* 0x002fe40000010855 */
[----:B------:R-:W-:Y:S02]  /*af90*/  IMAD.MOV.U32 R163, RZ, RZ, R162 ;  /* 0x000000ffffa37224 */ /* 0x000fe400078e00a2 */
[----:B------:R-:W-:Y:S01]  /*afa0*/  IMAD.MOV.U32 R162, RZ, RZ, R161 ;  /* 0x000000ffffa27224 */ /* 0x000fe200078e00a1 */
[----:B------:R-:W-:Y:S01]  /*afb0*/  MOV R161, R160 ;  /* 0x000000a000a17202 */ /* 0x000fe20000000f00 */
[----:B------:R-:W-:Y:S01]  /*afc0*/  IMAD.MOV.U32 R160, RZ, RZ, R159 ;  /* 0x000000ffffa07224 */ /* 0x000fe200078e009f */
[----:B------:R1:W4:Y:S01]  /*afd0*/  MUFU.EX2 R127, R2 ;  /* 0x00000002007f7308 */ /* 0x0003220000000800 */
[----:B------:R-:W-:Y:S02]  /*afe0*/  IMAD.MOV.U32 R159, RZ, RZ, R158 ;  /* 0x000000ffff9f7224 */ /* 0x000fe400078e009e */
[----:B------:R-:W-:Y:S02]  /*aff0*/  IMAD.MOV.U32 R158, RZ, RZ, R157 ;  /* 0x000000ffff9e7224 */ /* 0x000fe400078e009d */
[----:B------:R-:W-:Y:S01]  /*b000*/  IMAD.MOV.U32 R157, RZ, RZ, R156 ;  /* 0x000000ffff9d7224 */ /* 0x000fe200078e009c */
[----:B------:R-:W-:Y:S01]  /*b010*/  MOV R156, R150 ;  /* 0x00000096009c7202 */ /* 0x000fe20000000f00 */
[----:B------:R-:W-:Y:S02]  /*b020*/  IMAD.MOV.U32 R150, RZ, RZ, R142 ;  /* 0x000000ffff967224 */ /* 0x000fe400078e008e */
[----:B------:R-:W-:Y:S02]  /*b030*/  IMAD.MOV.U32 R142, RZ, RZ, R141 ;  /* 0x000000ffff8e7224 */ /* 0x000fe400078e008d */
[----:B------:R-:W-:Y:S02]  /*b040*/  IMAD.MOV.U32 R141, RZ, RZ, R146 ;  /* 0x000000ffff8d7224 */ /* 0x000fe400078e0092 */
[----:B------:R-:W3:Y:S01]  /*b050*/  LDL.LU R146, [R1+0xc] ;  /* 0x00000c0001927983 */ /* 0x000ee20000300800 */
[----:B------:R-:W-:Y:S02]  /*b060*/  IMAD.MOV.U32 R164, RZ, RZ, R162 ;  /* 0x000000ffffa47224 */ /* 0x000fe400078e00a2 */
[----:B------:R-:W-:Y:S02]  /*b070*/  IMAD.MOV.U32 R162, RZ, RZ, R160 ;  /* 0x000000ffffa27224 */ /* 0x000fe400078e00a0 */
[----:B------:R-:W-:Y:S01]  /*b080*/  IMAD.MOV.U32 R160, RZ, RZ, R158 ;  /* 0x000000ffffa07224 */ /* 0x000fe200078e009e */
[-C--:B--2---:R-:W-:Y:S03]  /*b090*/  HMMA.16816.F32.BF16 R20, R72, R76.reuse, R20 ;  /* 0x0000004c4814723c */ /* 0x084fe60000041814 */
[----:B------:R-:W-:Y:S02]  /*b0a0*/  IMAD.MOV.U32 R158, RZ, RZ, R156 ;  /* 0x000000ffff9e7224 */ /* 0x000fe400078e009c */
[----:B-1----:R-:W-:Y:S01]  /*b0b0*/  FFMA.FTZ R2, R163, c[0x0][0x2d0], -R85 ;  /* 0x0000b400a3027a23 */ /* 0x002fe20000010855 */
[----:B------:R-:W-:Y:S01]  /*b0c0*/  MOV R163, R161 ;  /* 0x000000a100a37202 */ /* 0x000fe20000000f00 */
[----:B------:R-:W-:Y:S01]  /*b0d0*/  IMAD.MOV.U32 R156, RZ, RZ, R142 ;  /* 0x000000ffff9c7224 */ /* 0x000fe200078e008e */
[C---:B------:R-:W-:Y:S04]  /*b0e0*/  HMMA.16816.F32.BF16 R24, R80.reuse, R76, R24 ;  /* 0x0000004c5018723c */ /* 0x040fe80000041818 */
[----:B------:R-:W-:Y:S01]  /*b0f0*/  IMAD.MOV.U32 R161, RZ, RZ, R159 ;  /* 0x000000ffffa17224 */ /* 0x000fe200078e009f */
[----:B------:R-:W-:Y:S01]  /*b100*/  MOV R159, R157 ;  /* 0x0000009d009f7202 */ /* 0x000fe20000000f00 */
[----:B------:R-:W-:Y:S02]  /*b110*/  IMAD.MOV.U32 R157, RZ, RZ, R150 ;  /* 0x000000ffff9d7224 */ /* 0x000fe400078e0096 */
[-C--:B------:R-:W-:Y:S04]  /*b120*/  HMMA.16816.F32.BF16 R28, R80, R78.reuse, R28 ;  /* 0x0000004e501c723c */ /* 0x080fe8000004181c */
[----:B------:R-:W-:Y:S02]  /*b130*/  IMAD.MOV.U32 R150, RZ, RZ, R96 ;  /* 0x000000ffff967224 */ /* 0x000fe400078e0060 */
[----:B------:R-:W-:Y:S01]  /*b140*/  IMAD.MOV.U32 R165, RZ, RZ, R163 ;  /* 0x000000ffffa57224 */ /* 0x000fe200078e00a3 */
[----:B------:R-:W-:Y:S01]  /*b150*/  MOV R163, R161 ;  /* 0x000000a100a37202 */ /* 0x000fe20000000f00 */
[C---:B------:R-:W-:Y:S01]  /*b160*/  HMMA.16816.F32.BF16 R32, R72.reuse, R78, R32 ;  /* 0x0000004e4820723c */ /* 0x040fe20000041820 */
[----:B------:R-:W2:Y:S03]  /*b170*/  LDL.LU R96, [R1+0x8] ;  /* 0x0000080001607983 */ /* 0x000ea60000300800 */
[----:B------:R-:W-:Y:S01]  /*b180*/  IMAD.MOV.U32 R161, RZ, RZ, R159 ;  /* 0x000000ffffa17224 */ /* 0x000fe200078e009f */
[----:B------:R-:W-:Y:S01]  /*b190*/  MOV R159, R157 ;  /* 0x0000009d009f7202 */ /* 0x000fe20000000f00 */
[----:B------:R-:W-:Y:S01]  /*b1a0*/  IMAD.MOV.U32 R157, RZ, RZ, R150 ;  /* 0x000000ffff9d7224 */ /* 0x000fe200078e0096 */
[----:B------:R-:W1:Y:S01]  /*b1b0*/  LDSM.16.MT88.4 R76, [R230+0x800] ;  /* 0x00080000e64c783b */ /* 0x000e620000004200 */
[--C-:B------:R-:W-:Y:S06]  /*b1c0*/  FFMA.FTZ R132, R132, c[0x0][0x2d0], -R84.reuse ;  /* 0x0000b40084847a23 */ /* 0x100fec0000010854 */
[----:B------:R-:W-:Y:S01]  /*b1d0*/  MUFU.EX2 R132, R132 ;  /* 0x0000008400847308 */ /* 0x000fe20000000800 */
[-C--:B-1----:R-:W-:Y:S08]  /*b1e0*/  HMMA.16816.F32.BF16 R36, R72, R76.reuse, R36 ;  /* 0x0000004c4824723c */ /* 0x082ff00000041824 */
[C---:B------:R-:W-:Y:S08]  /*b1f0*/  HMMA.16816.F32.BF16 R40, R80.reuse, R76, R40 ;  /* 0x0000004c5028723c */ /* 0x040ff00000041828 */
[-C--:B------:R-:W-:Y:S08]  /*b200*/  HMMA.16816.F32.BF16 R44, R80, R78.reuse, R44 ;  /* 0x0000004e502c723c */ /* 0x080ff0000004182c */
[C---:B------:R-:W-:Y:S01]  /*b210*/  HMMA.16816.F32.BF16 R48, R72.reuse, R78, R48 ;  /* 0x0000004e4830723c */ /* 0x040fe20000041830 */
[----:B------:R-:W1:Y:S07]  /*b220*/  LDSM.16.MT88.4 R76, [R232+0x800] ;  /* 0x00080000e84c783b */ /* 0x000e6e0000004200 */
[-C--:B-1----:R-:W-:Y:S08]  /*b230*/  HMMA.16816.F32.BF16 R52, R72, R76.reuse, R52 ;  /* 0x0000004c4834723c */ /* 0x082ff00000041834 */
[C---:B------:R-:W-:Y:S08]  /*b240*/  HMMA.16816.F32.BF16 R56, R80.reuse, R76, R56 ;  /* 0x0000004c5038723c */ /* 0x040ff00000041838 */
[-C--:B------:R-:W-:Y:S08]  /*b250*/  HMMA.16816.F32.BF16 R60, R80, R78.reuse, R60 ;  /* 0x0000004e503c723c */ /* 0x080ff0000004183c */
[----:B------:R-:W-:Y:S01]  /*b260*/  HMMA.16816.F32.BF16 R64, R72, R78, R64 ;  /* 0x0000004e4840723c */ /* 0x000fe20000041840 */
[----:B------:R-:W1:Y:S06]  /*b270*/  LDSM.16.MT88.4 R76, [R229+0x1000] ;  /* 0x00100000e54c783b */ /* 0x000e6c0000004200 */
[----:B------:R-:W-:Y:S02]  /*b280*/  F2FP.BF16.PACK_AB R74, R151, R148 ;  /* 0x00000094974a723e */ /* 0x000fe400000010ff */
[----:B----4-:R-:W-:Y:S03]  /*b290*/  F2FP.BF16.PACK_AB R73, R127, R124 ;  /* 0x0000007c7f49723e */ /* 0x010fe600000010ff */
[----:B---3--:R-:W-:Y:S01]  /*b2a0*/  FFMA.FTZ R107, R107, c[0x0][0x2d0], -R84 ;  /* 0x0000b4006b6b7a23 */ /* 0x008fe20000010854 */
[----:B------:R-:W-:Y:S02]  /*b2b0*/  MOV R142, R146 ;  /* 0x00000092008e7202 */ /* 0x000fe40000000f00 */
[----:B------:R3:W-:Y:S02]  /*b2c0*/  MUFU.EX2 R146, R2 ;  /* 0x0000000200927308 */ /* 0x0007e40000000800 */
[----:B------:R-:W-:Y:S04]  /*b2d0*/  MOV R181, R142 ;  /* 0x0000008e00b57202 */ /* 0x000fe80000000f00 */
[----:B------:R-:W-:Y:S04]  /*b2e0*/  MOV R185, R181 ;  /* 0x000000b500b97202 */ /* 0x000fe80000000f00 */
[----:B------:R-:W-:Y:S01]  /*b2f0*/  MUFU.EX2 R142, R199 ;  /* 0x000000c7008e7308 */ /* 0x000fe20000000800 */
[----:B---3--:R-:W-:Y:S02]  /*b300*/  FFMA.FTZ R2, R164, c[0x0][0x2d0], -R85 ;  /* 0x0000b400a4027a23 */ /* 0x008fe40000010855 */
[----:B------:R-:W-:Y:S07]  /*b310*/  IMAD.MOV.U32 R164, RZ, RZ, R162 ;  /* 0x000000ffffa47224 */ /* 0x000fee00078e00a2 */
[----:B------:R3:W4:Y:S01]  /*b320*/  MUFU.EX2 R150, R2 ;  /* 0x0000000200967308 */ /* 0x0007220000000800 */
[----:B------:R-:W-:Y:S02]  /*b330*/  IMAD.MOV.U32 R162, RZ, RZ, R160 ;  /* 0x000000ffffa27224 */ /* 0x000fe400078e00a0 */
[----:B------:R-:W-:Y:S02]  /*b340*/  IMAD.MOV.U32 R160, RZ, RZ, R158 ;  /* 0x000000ffffa07224 */ /* 0x000fe400078e009e */
[----:B------:R-:W-:Y:S02]  /*b350*/  IMAD.MOV.U32 R158, RZ, RZ, R156 ;  /* 0x000000ffff9e7224 */ /* 0x000fe400078e009c */
[----:B------:R-:W-:Y:S01]  /*b360*/  IMAD.MOV.U32 R156, RZ, RZ, R204 ;  /* 0x000000ffff9c7224 */ /* 0x000fe200078e00cc */
[----:B------:R-:W-:Y:S01]  /*b370*/  MOV R204, R242 ;  /* 0x000000f200cc7202 */ /* 0x000fe20000000f00 */
[--C-:B--2---:R-:W-:Y:S01]  /*b380*/  FFMA.FTZ R96, R96, c[0x0][0x2d0], -R84.reuse ;  /* 0x0000b40060607a23 */ /* 0x104fe20000010854 */
[----:B------:R-:W2:Y:S01]  /*b390*/  LDL.LU R242, [R1+0xd4] ;  /* 0x0000d40001f27983 */ /* 0x000ea20000300800 */
[----:B---3--:R-:W-:Y:S01]  /*b3a0*/  FFMA.FTZ R2, R165, c[0x0][0x2d0], -R84 ;  /* 0x0000b400a5027a23 */ /* 0x008fe20000010854 */
[----:B----4-:R-:W-:Y:S01]  /*b3b0*/  F2FP.BF16.PACK_AB R75, R150, R146 ;  /* 0x00000092964b723e */ /* 0x010fe200000010ff */
[----:B------:R-:W-:Y:S02]  /*b3c0*/  IMAD.MOV.U32 R165, RZ, RZ, R164 ;  /* 0x000000ffffa57224 */ /* 0x000fe400078e00a4 */
[----:B------:R3:W-:Y:S01]  /*b3d0*/  MUFU.EX2 R121, R2 ;  /* 0x0000000200797308 */ /* 0x0007e20000000800 */
[----:B------:R-:W-:Y:S02]  /*b3e0*/  IMAD.MOV.U32 R164, RZ, RZ, R163 ;  /* 0x000000ffffa47224 */ /* 0x000fe400078e00a3 */
[----:B------:R-:W-:Y:S01]  /*b3f0*/  IMAD.MOV.U32 R163, RZ, RZ, R162 ;  /* 0x000000ffffa37224 */ /* 0x000fe200078e00a2 */
[----:B------:R-:W-:Y:S01]  /*b400*/  MOV R162, R161 ;  /* 0x000000a100a27202 */ /* 0x000fe20000000f00 */
[----:B------:R-:W-:Y:S02]  /*b410*/  IMAD.MOV.U32 R161, RZ, RZ, R160 ;  /* 0x000000ffffa17224 */ /* 0x000fe400078e00a0 */
[----:B------:R-:W-:Y:S02]  /*b420*/  IMAD.MOV.U32 R160, RZ, RZ, R159 ;  /* 0x000000ffffa07224 */ /* 0x000fe400078e009f */
[----:B------:R-:W-:Y:S01]  /*b430*/  IMAD.MOV.U32 R159, RZ, RZ, R158 ;  /* 0x000000ffff9f7224 */ /* 0x000fe200078e009e */
[----:B------:R-:W-:Y:S01]  /*b440*/  MOV R158, R157 ;  /* 0x0000009d009e7202 */ /* 0x000fe20000000f00 */
[----:B------:R-:W-:Y:S02]  /*b450*/  IMAD.MOV.U32 R157, RZ, RZ, R156 ;  /* 0x000000ffff9d7224 */ /* 0x000fe400078e009c */
[----:B------:R-:W-:Y:S02]  /*b460*/  IMAD.MOV.U32 R156, RZ, RZ, R241 ;  /* 0x000000ffff9c7224 */ /* 0x000fe400078e00f1 */
[----:B------:R-:W4:Y:S01]  /*b470*/  LDL.LU R241, [R1+0xd0] ;  /* 0x0000d00001f17983 */ /* 0x000f220000300800 */
[----:B---3--:R-:W-:Y:S02]  /*b480*/  FFMA.FTZ R2, R165, c[0x0][0x2d0], -R84 ;  /* 0x0000b400a5027a23 */ /* 0x008fe40000010854 */
[----:B------:R-:W-:Y:S01]  /*b490*/  IMAD.MOV.U32 R165, RZ, RZ, R164 ;  /* 0x000000ffffa57224 */ /* 0x000fe200078e00a4 */
[----:B------:R-:W-:Y:S01]  /*b4a0*/  MOV R164, R163 ;  /* 0x000000a300a47202 */ /* 0x000fe20000000f00 */
[----:B------:R3:W-:Y:S01]  /*b4b0*/  MUFU.EX2 R129, R2 ;  /* 0x0000000200817308 */ /* 0x0007e20000000800 */
[----:B------:R-:W-:Y:S02]  /*b4c0*/  IMAD.MOV.U32 R163, RZ, RZ, R162 ;  /* 0x000000ffffa37224 */ /* 0x000fe400078e00a2 */
[----:B------:R-:W-:Y:S02]  /*b4d0*/  IMAD.MOV.U32 R162, RZ, RZ, R161 ;  /* 0x000000ffffa27224 */ /* 0x000fe400078e00a1 */
        /* <DEDUP_REMOVED lines=8> */
[----:B------:R-:W-:Y:S02]  /*b560*/  IMAD.MOV.U32 R155, RZ, RZ, R231 ;  /* 0x000000ffff9b7224 */ /* 0x000fe400078e00e7 */
[----:B------:R-:W-:Y:S01]  /*b570*/  IMAD.MOV.U32 R162, RZ, RZ, R160 ;  /* 0x000000ffffa27224 */ /* 0x000fe200078e00a0 */
[----:B------:R-:W-:Y:S01]  /*b580*/  MOV R160, R158 ;  /* 0x0000009e00a07202 */ /* 0x000fe20000000f00 */
[----:B------:R-:W-:Y:S01]  /*b590*/  IMAD.MOV.U32 R158, RZ, RZ, R155 ;  /* 0x000000ffff9e7224 */ /* 0x000fe200078e009b */
[----:B------:R-:W-:Y:S01]  /*b5a0*/  MOV R155, R237 ;  /* 0x000000ed009b7202 */ /* 0x000fe20000000f00 */
[----:B------:R1:W5:Y:S01]  /*b5b0*/  LDL.LU R231, [R1+0xcc] ;  /* 0x0000cc0001e77983 */ /* 0x0003620000300800 */
[--C-:B---3--:R-:W-:Y:S03]  /*b5c0*/  FFMA.FTZ R2, R165, c[0x0][0x2d0], -R84.reuse ;  /* 0x0000b400a5027a23 */ /* 0x108fe60000010854 */
[----:B------:R3:W5:Y:S01]  /*b5d0*/  LDL.LU R237, [R1+0xc8] ;  /* 0x0000c80001ed7983 */ /* 0x0007620000300800 */
[----:B------:R-:W-:Y:S02]  /*b5e0*/  IMAD.MOV.U32 R165, RZ, RZ, R163 ;  /* 0x000000ffffa57224 */ /* 0x000fe400078e00a3 */
[----:B------:R-:W-:Y:S02]  /*b5f0*/  IMAD.MOV.U32 R163, RZ, RZ, R161 ;  /* 0x000000ffffa37224 */ /* 0x000fe400078e00a1 */
[----:B------:R-:W-:Y:S02]  /*b600*/  IMAD.MOV.U32 R161, RZ, RZ, R159 ;  /* 0x000000ffffa17224 */ /* 0x000fe400078e009f */
[----:B------:R-:W-:Y:S02]  /*b610*/  IMAD.MOV.U32 R159, RZ, RZ, R157 ;  /* 0x000000ffff9f7224 */ /* 0x000fe400078e009d */
[----:B------:R-:W-:Y:S02]  /*b620*/  IMAD.MOV.U32 R157, RZ, RZ, R147 ;  /* 0x000000ffff9d7224 */ /* 0x000fe400078e0093 */
[----:B------:R1:W-:Y:S01]  /*b630*/  MUFU.EX2 R147, R2 ;  /* 0x0000000200937308 */ /* 0x0003e20000000800 */
[----:B------:R-:W-:Y:S02]  /*b640*/  IMAD.MOV.U32 R167, RZ, RZ, R165 ;  /* 0x000000ffffa77224 */ /* 0x000fe400078e00a5 */
[----:B------:R-:W-:Y:S02]  /*b650*/  IMAD.MOV.U32 R165, RZ, RZ, R163 ;  /* 0x000000ffffa57224 */ /* 0x000fe400078e00a3 */
[----:B------:R-:W-:Y:S02]  /*b660*/  IMAD.MOV.U32 R163, RZ, RZ, R161 ;  /* 0x000000ffffa37224 */ /* 0x000fe400078e00a1 */
[----:B------:R-:W-:Y:S02]  /*b670*/  IMAD.MOV.U32 R161, RZ, RZ, R159 ;  /* 0x000000ffffa17224 */ /* 0x000fe400078e009f */
[----:B------:R-:W-:Y:S02]  /*b680*/  IMAD.MOV.U32 R159, RZ, RZ, R157 ;  /* 0x000000ffff9f7224 */ /* 0x000fe400078e009d */
[----:B------:R-:W-:Y:S02]  /*b690*/  IMAD.MOV.U32 R157, RZ, RZ, R149 ;  /* 0x000000ffff9d7224 */ /* 0x000fe400078e0095 */
[----:B-1----:R-:W-:Y:S02]  /*b6a0*/  FFMA.FTZ R2, R166, c[0x0][0x2d0], -R84 ;  /* 0x0000b400a6027a23 */ /* 0x002fe40000010854 */
[----:B------:R-:W-:Y:S01]  /*b6b0*/  IMAD.MOV.U32 R166, RZ, RZ, R164 ;  /* 0x000000ffffa67224 */ /* 0x000fe200078e00a4 */
[----:B------:R-:W-:Y:S01]  /*b6c0*/  MOV R164, R162 ;  /* 0x000000a200a47202 */ /* 0x000fe20000000f00 */
[----:B------:R1:W1:Y:S01]  /*b6d0*/  MUFU.EX2 R149, R2 ;  /* 0x0000000200957308 */ /* 0x0002620000000800 */
[----:B------:R-:W-:Y:S01]  /*b6e0*/  IMAD.MOV.U32 R162, RZ, RZ, R160 ;  /* 0x000000ffffa27224 */ /* 0x000fe200078e00a0 */
[----:B------:R-:W-:Y:S01]  /*b6f0*/  MOV R160, R158 ;  /* 0x0000009e00a07202 */ /* 0x000fe20000000f00 */
[----:B------:R-:W-:Y:S01]  /*b700*/  IMAD.MOV.U32 R158, RZ, RZ, R155 ;  /* 0x000000ffff9e7224 */ /* 0x000fe200078e009b */
[----:B------:R-:W-:Y:S02]  /*b710*/  MOV R155, R234 ;  /* 0x000000ea009b7202 */ /* 0x000fe40000000f00 */
[----:B------:R3:W5:Y:S01]  /*b720*/  LDL.LU R234, [R1+0xc4] ;  /* 0x0000c40001ea7983 */ /* 0x0007620000300800 */
[----:B-1----:R-:W-:Y:S01]  /*b730*/  FFMA.FTZ R2, R167, c[0x0][0x2d0], -R88 ;  /* 0x0000b400a7027a23 */ /* 0x002fe20000010858 */
[----:B------:R-:W-:Y:S01]  /*b740*/  F2FP.BF16.PACK_AB R82, R149, R147 ;  /* 0x000000939552723e */ /* 0x000fe200000010ff */
        /* <DEDUP_REMOVED lines=13> */
[----:B------:R-:W-:Y:S01]  /*b820*/  FFMA.FTZ R87, R166, c[0x0][0x2d0], -R85 ;  /* 0x0000b400a6577a23 */ /* 0x000fe20000010855 */
[----:B------:R3:W5:Y:S01]  /*b830*/  LDL.LU R236, [R1+0xc0] ;  /* 0x0000c00001ec7983 */ /* 0x0007620000300800 */
[----:B------:R-:W-:Y:S02]  /*b840*/  IMAD.MOV.U32 R166, RZ, RZ, R165 ;  /* 0x000000ffffa67224 */ /* 0x000fe400078e00a5 */
[----:B------:R-:W-:Y:S01]  /*b850*/  IMAD.MOV.U32 R165, RZ, RZ, R164 ;  /* 0x000000ffffa57224 */ /* 0x000fe200078e00a4 */
[----:B------:R-:W-:Y:S01]  /*b860*/  MUFU.EX2 R215, R87 ;  /* 0x0000005700d77308 */ /* 0x000fe20000000800 */
[----:B------:R-:W-:Y:S01]  /*b870*/  IMAD.MOV.U32 R164, RZ, RZ, R163 ;  /* 0x000000ffffa47224 */ /* 0x000fe200078e00a3 */
[----:B------:R-:W-:Y:S01]  /*b880*/  MOV R163, R162 ;  /* 0x000000a200a37202 */ /* 0x000fe20000000f00 */
[----:B------:R-:W-:Y:S01]  /*b890*/  IMAD.MOV.U32 R162, RZ, RZ, R160 ;  /* 0x000000ffffa27224 */ /* 0x000fe200078e00a0 */
[----:B------:R-:W-:Y:S01]  /*b8a0*/  MOV R174, R165 ;  /* 0x000000a500ae7202 */ /* 0x000fe20000000f00 */
        /* <DEDUP_REMOVED lines=8> */
[----:B------:R-:W-:Y:S01]  /*b930*/  IMAD.MOV.U32 R145, RZ, RZ, R106 ;  /* 0x000000ffff917224 */ /* 0x000fe200078e006a */
[----:B------:R-:W-:Y:S01]  /*b940*/  MOV R170, R154 ;  /* 0x0000009a00aa7202 */ /* 0x000fe20000000f00 */
[--C-:B-1----:R-:W-:Y:S02]  /*b950*/  FFMA.FTZ R2, R240, c[0x0][0x2d0], -R88.reuse ;  /* 0x0000b400f0027a23 */ /* 0x102fe40000010858 */
[----:B------:R-:W-:Y:S01]  /*b960*/  IMAD.MOV.U32 R172, RZ, RZ, R145 ;  /* 0x000000ffffac7224 */ /* 0x000fe200078e0091 */
[----:B------:R3:W5:Y:S01]  /*b970*/  LDL.LU R240, [R1+0xbc] ;  /* 0x0000bc0001f07983 */ /* 0x0007620000300800 */
[----:B------:R1:W-:Y:S01]  /*b980*/  MUFU.EX2 R145, R2 ;  /* 0x0000000200917308 */ /* 0x0003e20000000800 */
[----:B------:R-:W-:Y:S01]  /*b990*/  FFMA.FTZ R72, R167, c[0x0][0x2d0], -R88 ;  /* 0x0000b400a7487a23 */ /* 0x000fe20000010858 */
[----:B------:R-:W-:Y:S01]  /*b9a0*/  MOV R167, R159 ;  /* 0x0000009f00a77202 */ /* 0x000fe20000000f00 */
[----:B------:R-:W-:Y:S02]  /*b9b0*/  IMAD.MOV.U32 R173, RZ, RZ, R164 ;  /* 0x000000ffffad7224 */ /* 0x000fe400078e00a4 */
[----:B------:R-:W-:Y:S02]  /*b9c0*/  IMAD.MOV.U32 R106, RZ, RZ, R244 ;  /* 0x000000ffff6a7224 */ /* 0x000fe400078e00f4 */
[--C-:B------:R-:W-:Y:S02]  /*b9d0*/  FFMA.FTZ R154, R93, c[0x0][0x2d0], -R85.reuse ;  /* 0x0000b4005d9a7a23 */ /* 0x100fe40000010855 */
[----:B------:R-:W-:Y:S01]  /*b9e0*/  FFMA.FTZ R98, R166, c[0x0][0x2d0], -R85 ;  /* 0x0000b400a6627a23 */ /* 0x000fe20000010855 */
[----:B------:R-:W3:Y:S01]  /*b9f0*/  MUFU.EX2 R123, R72 ;  /* 0x00000048007b7308 */ /* 0x000ee20000000800 */
[----:B------:R-:W-:Y:S02]  /*ba00*/  IMAD.MOV.U32 R165, RZ, RZ, R163 ;  /* 0x000000ffffa57224 */ /* 0x000fe400078e00a3 */
[----:B------:R-:W-:Y:S02]  /*ba10*/  IMAD.MOV.U32 R168, RZ, RZ, R158 ;  /* 0x000000ffffa87224 */ /* 0x000fe400078e009e */
[----:B------:R-:W-:Y:S02]  /*ba20*/  IMAD.MOV.U32 R169, RZ, RZ, R157 ;  /* 0x000000ffffa97224 */ /* 0x000fe400078e009d */
[----:B------:R-:W-:Y:S02]  /*ba30*/  IMAD.MOV.U32 R163, RZ, RZ, R155 ;  /* 0x000000ffffa37224 */ /* 0x000fe400078e009b */
[----:B------:R-:W-:Y:S01]  /*ba40*/  FFMA.FTZ R155, R92, c[0x0][0x2d0], -R85 ;  /* 0x0000b4005c9b7a23 */ /* 0x000fe20000010855 */
[----:B------:R-:W-:Y:S01]  /*ba50*/  MUFU.EX2 R211, R98 ;  /* 0x0000006200d37308 */ /* 0x000fe20000000800 */
[----:B------:R-:W-:Y:S02]  /*ba60*/  IMAD.MOV.U32 R164, RZ, RZ, R153 ;  /* 0x000000ffffa47224 */ /* 0x000fe400078e0099 */
[----:B------:R-:W-:Y:S02]  /*ba70*/  FFMA.FTZ R153, R94, c[0x0][0x2d0], -R85 ;  /* 0x0000b4005e997a23 */ /* 0x000fe40000010855 */
[----:B-1----:R-:W-:Y:S01]  /*ba80*/  FFMA.FTZ R2, R174, c[0x0][0x2d0], -R88 ;  /* 0x0000b400ae027a23 */ /* 0x002fe20000010858 */
[----:B------:R-:W-:Y:S01]  /*ba90*/  MOV R174, R173 ;  /* 0x000000ad00ae7202 */ /* 0x000fe20000000f00 */
[----:B------:R-:W-:Y:S02]  /*baa0*/  IMAD.MOV.U32 R173, RZ, RZ, R141 ;  /* 0x000000ffffad7224 */ /* 0x000fe400078e008d */
[----:B------:R-:W-:Y:S02]  /*bab0*/  IMAD.MOV.U32 R141, RZ, RZ, R140 ;  /* 0x000000ffff8d7224 */ /* 0x000fe400078e008c */
[----:B------:R-:W-:Y:S01]  /*bac0*/  IMAD.MOV.U32 R140, RZ, RZ, R144 ;  /* 0x000000ffff8c7224 */ /* 0x000fe200078e0090 */
[----:B------:R-:W-:Y:S01]  /*bad0*/  MOV R144, R97 ;  /* 0x0000006100907202 */ /* 0x000fe20000000f00 */
[----:B------:R-:W-:Y:S01]  /*bae0*/  IMAD.MOV.U32 R171, RZ, RZ, R152 ;  /* 0x000000ffffab7224 */ /* 0x000fe200078e0098 */
[----:B---3--:R-:W-:Y:S01]  /*baf0*/  F2FP.BF16.PACK_AB R81, R123, R118 ;  /* 0x000000767b51723e */ /* 0x008fe200000010ff */
[----:B------:R-:W-:Y:S02]  /*bb00*/  FFMA.FTZ R152, R95, c[0x0][0x2d0], -R85 ;  /* 0x0000b4005f987a23 */ /* 0x000fe40000010855 */
[----:B------:R-:W-:Y:S02]  /*bb10*/  IMAD.MOV.U32 R159, RZ, RZ, R105 ;  /* 0x000000ffff9f7224 */ /* 0x000fe400078e0069 */
[----:B------:R-:W-:Y:S02]  /*bb20*/  IMAD.MOV.U32 R158, RZ, RZ, R104 ;  /* 0x000000ffff9e7224 */ /* 0x000fe400078e0068 */
[----:B------:R-:W-:Y:S02]  /*bb30*/  IMAD.MOV.U32 R157, RZ, RZ, R103 ;  /* 0x000000ffff9d7224 */ /* 0x000fe400078e0067 */
[--C-:B------:R-:W-:Y:S02]  /*bb40*/  FFMA.FTZ R103, R252, c[0x0][0x2d0], -R85.reuse ;  /* 0x0000b400fc677a23 */ /* 0x100fe40000010855 */
[--C-:B------:R-:W-:Y:S02]  /*bb50*/  FFMA.FTZ R104, R251, c[0x0][0x2d0], -R85.reuse ;  /* 0x0000b400fb687a23 */ /* 0x100fe40000010855 */
[----:B------:R-:W-:Y:S02]  /*bb60*/  FFMA.FTZ R105, R225, c[0x0][0x2d0], -R85 ;  /* 0x0000b400e1697a23 */ /* 0x000fe40000010855 */
[----:B------:R-:W-:Y:S02]  /*bb70*/  IMAD.MOV.U32 R175, RZ, RZ, R174 ;  /* 0x000000ffffaf7224 */ /* 0x000fe400078e00ae */
[----:B------:R-:W-:Y:S02]  /*bb80*/  IMAD.MOV.U32 R174, RZ, RZ, R173 ;  /* 0x000000ffffae7224 */ /* 0x000fe400078e00ad */
[----:B------:R-:W-:Y:S01]  /*bb90*/  IMAD.MOV.U32 R173, RZ, RZ, R140 ;  /* 0x000000ffffad7224 */ /* 0x000fe200078e008c */
[----:B------:R-:W-:Y:S01]  /*bba0*/  MOV R140, R144 ;  /* 0x00000090008c7202 */ /* 0x000fe20000000f00 */
[----:B------:R-:W-:Y:S01]  /*bbb0*/  IMAD.MOV.U32 R166, RZ, RZ, R160 ;  /* 0x000000ffffa67224 */ /* 0x000fe200078e00a0 */
[----:B------:R-:W-:Y:S01]  /*bbc0*/  MOV R160, R106 ;  /* 0x0000006a00a07202 */ /* 0x000fe20000000f00 */
[----:B------:R-:W-:Y:S01]  /*bbd0*/  FFMA.FTZ R106, R222, c[0x0][0x2d0], -R85 ;  /* 0x0000b400de6a7a23 */ /* 0x000fe20000010855 */
[----:B------:R-:W1:Y:S01]  /*bbe0*/  MUFU.EX2 R144, R2 ;  /* 0x0000000200907308 */ /* 0x000e620000000800 */
[--C-:B------:R-:W-:Y:S02]  /*bbf0*/  FFMA.FTZ R92, R239, c[0x0][0x2d0], -R84.reuse ;  /* 0x0000b400ef5c7a23 */ /* 0x100fe40000010854 */
[--C-:B------:R-:W-:Y:S02]  /*bc00*/  FFMA.FTZ R93, R228, c[0x0][0x2d0], -R84.reuse ;  /* 0x0000b400e45d7a23 */ /* 0x100fe40000010854 */
[--C-:B------:R-:W-:Y:S02]  /*bc10*/  FFMA.FTZ R97, R235, c[0x0][0x2d0], -R84.reuse ;  /* 0x0000b400eb617a23 */ /* 0x100fe40000010854 */
[----:B------:R-:W-:Y:S02]  /*bc20*/  FFMA.FTZ R94, R174, c[0x0][0x2d0], -R84 ;  /* 0x0000b400ae5e7a23 */ /* 0x000fe40000010854 */
[----:B------:R-:W-:Y:S01]  /*bc30*/  IMAD.MOV.U32 R174, RZ, RZ, R172 ;  /* 0x000000ffffae7224 */ /* 0x000fe200078e00ac */
[----:B------:R-:W-:Y:S01]  /*bc40*/  MUFU.EX2 R178, R92 ;  /* 0x0000005c00b27308 */ /* 0x000fe20000000800 */
[----:B------:R-:W-:Y:S02]  /*bc50*/  IMAD.MOV.U32 R172, RZ, RZ, R157 ;  /* 0x000000ffffac7224 */ /* 0x000fe400078e009d */
[----:B------:R-:W-:Y:S02]  /*bc60*/  IMAD.MOV.U32 R183, RZ, RZ, R140 ;  /* 0x000000ffffb77224 */ /* 0x000fe400078e008c */
[----:B------:R-:W-:Y:S02]  /*bc70*/  IMAD.MOV.U32 R176, RZ, RZ, R159 ;  /* 0x000000ffffb07224 */ /* 0x000fe400078e009f */
[----:B------:R-:W-:Y:S02]  /*bc80*/  FFMA.FTZ R95, R175, c[0x0][0x2d0], -R84 ;  /* 0x0000b400af5f7a23 */ /* 0x000fe40000010854 */
[----:B------:R-:W-:Y:S01]  /*bc90*/  IMAD.MOV.U32 R180, RZ, RZ, R176 ;  /* 0x000000ffffb47224 */ /* 0x000fe200078e00b0 */
[----:B------:R-:W-:Y:S01]  /*bca0*/  MUFU.EX2 R140, R86 ;  /* 0x00000056008c7308 */ /* 0x000fe20000000800 */
[----:B------:R-:W-:Y:S02]  /*bcb0*/  IMAD.MOV.U32 R176, RZ, RZ, R141 ;  /* 0x000000ffffb07224 */ /* 0x000fe400078e008d */
[--C-:B------:R-:W-:Y:S01]  /*bcc0*/  FFMA.FTZ R130, R173, c[0x0][0x2d0], -R84.reuse ;  /* 0x0000b400ad827a23 */ /* 0x100fe20000010854 */
[----:B-1----:R-:W-:Y:S01]  /*bcd0*/  F2FP.BF16.PACK_AB R83, R144, R145 ;  /* 0x000000919053723e */ /* 0x002fe200000010ff */
[--C-:B------:R-:W-:Y:S01]  /*bce0*/  FFMA.FTZ R157, R205, c[0x0][0x2d0], -R84.reuse ;  /* 0x0000b400cd9d7a23 */ /* 0x100fe20000010854 */
[----:B------:R-:W-:Y:S01]  /*bcf0*/  MOV R173, R158 ;  /* 0x0000009e00ad7202 */ /* 0x000fe20000000f00 */
[--C-:B------:R-:W-:Y:S02]  /*bd00*/  FFMA.FTZ R158, R195, c[0x0][0x2d0], -R84.reuse ;  /* 0x0000b400c39e7a23 */ /* 0x100fe40000010854 */
[----:B------:R-:W-:Y:S01]  /*bd10*/  FFMA.FTZ R159, R194, c[0x0][0x2d0], -R84 ;  /* 0x0000b400c29f7a23 */ /* 0x000fe20000010854 */
[----:B------:R-:W-:Y:S01]  /*bd20*/  MUFU.EX2 R201, R93 ;  /* 0x0000005d00c97308 */ /* 0x000fe20000000800 */
[----:B------:R-:W-:Y:S02]  /*bd30*/  IMAD.MOV.U32 R175, RZ, RZ, R160 ;  /* 0x000000ffffaf7224 */ /* 0x000fe400078e00a0 */
[----:B------:R-:W-:Y:S02]  /*bd40*/  FFMA.FTZ R160, R193, c[0x0][0x2d0], -R84 ;  /* 0x0000b400c1a07a23 */ /* 0x000fe40000010854 */
[----:B------:R-:W-:Y:S02]  /*bd50*/  IMAD.MOV.U32 R184, RZ, RZ, R175 ;  /* 0x000000ffffb87224 */ /* 0x000fe400078e00af */
[----:B------:R-:W-:Y:S01]  /*bd60*/  IMAD.MOV.U32 R175, RZ, RZ, R171 ;  /* 0x000000ffffaf7224 */ /* 0x000fe200078e00ab */
[----:B------:R-:W-:Y:S01]  /*bd70*/  MOV R171, R169 ;  /* 0x000000a900ab7202 */ /* 0x000fe20000000f00 */
[----:B------:R-:W-:Y:S01]  /*bd80*/  IMAD.MOV.U32 R169, RZ, RZ, R167 ;  /* 0x000000ffffa97224 */ /* 0x000fe200078e00a7 */
[----:B------:R-:W-:Y:S01]  /*bd90*/  MUFU.EX2 R207, R95 ;  /* 0x0000005f00cf7308 */ /* 0x000fe20000000800 */
[----:B------:R-:W-:Y:S02]  /*bda0*/  IMAD.MOV.U32 R182, RZ, RZ, R173 ;  /* 0x000000ffffb67224 */ /* 0x000fe400078e00ad */
[----:B------:R-:W-:Y:S07]  /*bdb0*/  IMAD.MOV.U32 R167, RZ, RZ, R204 ;  /* 0x000000ffffa77224 */ /* 0x000fee00078e00cc */
[----:B------:R1:W-:Y:S01]  /*bdc0*/  MUFU.EX2 R209, R94 ;  /* 0x0000005e00d17308 */ /* 0x0003e20000000800 */
[--C-:B--2---:R-:W-:Y:S09]  /*bdd0*/  FFMA.FTZ R90, R242, c[0x0][0x2d0], -R85.reuse ;  /* 0x0000b400f25a7a23 */ /* 0x104ff20000010855 */
[----:B------:R-:W-:Y:S10]  /*bde0*/  MUFU.EX2 R200, R169 ;  /* 0x000000a900c87308 */ /* 0x000ff40000000800 */
[----:B------:R-:W-:Y:S01]  /*bdf0*/  MUFU.EX2 R210, R90 ;  /* 0x0000005a00d27308 */ /* 0x000fe20000000800 */
[----:B-1----:R-:W-:Y:S09]  /*be00*/  LDSM.16.MT88.4 R92, [R230+0x1800] ;  /* 0x00180000e65c783b */ /* 0x002ff20000004200 */
[----:B------:R1:W-:Y:S10]  /*be10*/  MUFU.EX2 R204, R100 ;  /* 0x0000006400cc7308 */ /* 0x0003f40000000800 */
[----:B------:R-:W-:Y:S01]  /*be20*/  MUFU.EX2 R194, R103 ;  /* 0x0000006700c27308 */ /* 0x000fe20000000800 */
[----:B----4-:R-:W-:Y:S02]  /*be30*/  FFMA.FTZ R91, R241, c[0x0][0x2d0], -R85 ;  /* 0x0000b400f15b7a23 */ /* 0x010fe40000010855 */
[----:B------:R2:W5:Y:S01]  /*be40*/  LDL.LU R241, [R1+0xb8] ;  /* 0x0000b80001f17983 */ /* 0x0005620000300800 */
[----:B------:R-:W-:Y:S03]  /*be50*/  FFMA.FTZ R85, R238, c[0x0][0x2d0], -R84 ;  /* 0x0000b400ee557a23 */ /* 0x000fe60000010854 */
[----:B------:R2:W5:Y:S03]  /*be60*/  LDL.LU R242, [R1+0xb4] ;  /* 0x0000b40001f27983 */ /* 0x0005660000300800 */
[----:B------:R3:W4:Y:S01]  /*be70*/  MUFU.EX2 R179, R85 ;  /* 0x0000005500b37308 */ /* 0x0007220000000800 */
[----:B------:R2:W5:Y:S01]  /*be80*/  LDL.LU R243, [R1+0xb0] ;  /* 0x0000b00001f37983 */ /* 0x0005620000300800 */
[--C-:B-1----:R-:W-:Y:S03]  /*be90*/  FFMA.FTZ R100, R156, c[0x0][0x2d0], -R88.reuse ;  /* 0x0000b4009c647a23 */ /* 0x102fe60000010858 */
[----:B------:R2:W5:Y:S01]  /*bea0*/  LDL.LU R244, [R1+0xac] ;  /* 0x0000ac0001f47983 */ /* 0x0005620000300800 */
[----:B------:R-:W-:Y:S03]  /*beb0*/  FFMA.FTZ R156, R71, c[0x0][0x2d0], -R88 ;  /* 0x0000b400479c7a23 */ /* 0x000fe60000010858 */
[----:B------:R2:W5:Y:S01]  /*bec0*/  LDL.LU R245, [R1+0xa8] ;  /* 0x0000a80001f57983 */ /* 0x0005620000300800 */
[----:B------:R-:W-:Y:S03]  /*bed0*/  MUFU.EX2 R141, R91 ;  /* 0x0000005b008d7308 */ /* 0x000fe60000000800 */
[----:B------:R2:W5:Y:S04]  /*bee0*/  LDL.LU R238, [R1+0xa4] ;  /* 0x0000a40001ee7983 */ /* 0x0005680000300800 */
[----:B------:R2:W5:Y:S03]  /*bef0*/  LDL.LU R239, [R1+0xa0] ;  /* 0x0000a00001ef7983 */ /* 0x0005660000300800 */
[----:B------:R-:W-:Y:S01]  /*bf00*/  MUFU.EX2 R103, R153 ;  /* 0x0000009900677308 */ /* 0x000fe20000000800 */
[----:B------:R2:W5:Y:S04]  /*bf10*/  LDL.LU R228, [R1+0x9c] ;  /* 0x00009c0001e47983 */ /* 0x0005680000300800 */
[----:B------:R2:W5:Y:S04]  /*bf20*/  LDL.LU R235, [R1+0x98] ;  /* 0x0000980001eb7983 */ /* 0x0005680000300800 */
[----:B------:R-:W2:Y:S01]  /*bf30*/  LDL.LU R72, [R1+0x10] ;  /* 0x0000100001487983 */ /* 0x000ea20000300800 */
[----:B------:R1:W-:Y:S03]  /*bf40*/  MUFU.EX2 R208, R174 ;  /* 0x000000ae00d07308 */ /* 0x0003e60000000800 */
[----:B------:R-:W4:Y:S04]  /*bf50*/  LDL.LU R80, [R1+0x18] ;  /* 0x0000180001507983 */ /* 0x000f280000300800 */
[----:B------:R-:W4:Y:S03]  /*bf60*/  LDL.LU R2, [R1+0x14] ;  /* 0x0000140001027983 */ /* 0x000f260000300800 */
[----:B------:R-:W-:Y:S01]  /*bf70*/  MUFU.EX2 R173, R198 ;  /* 0x000000c600ad7308 */ /* 0x000fe20000000800 */
[----:B---3--:R-:W-:Y:S09]  /*bf80*/  LDSM.16.MT88.4 R84, [R232+0x1000] ;  /* 0x00100000e854783b */ /* 0x008ff20000004200 */
[----:B------:R-:W-:Y:S01]  /*bf90*/  MUFU.EX2 R205, R180 ;  /* 0x000000b400cd7308 */ /* 0x000fe20000000800 */
[----:B-1----:R-:W-:Y:S02]  /*bfa0*/  IMAD.MOV.U32 R174, RZ, RZ, R170 ;  /* 0x000000ffffae7224 */ /* 0x002fe400078e00aa */
[----:B------:R-:W-:Y:S02]  /*bfb0*/  IMAD.MOV.U32 R170, RZ, RZ, R168 ;  /* 0x000000ffffaa7224 */ /* 0x000fe400078e00a8 */
[----:B------:R-:W-:Y:S01]  /*bfc0*/  IMAD.MOV.U32 R168, RZ, RZ, R165 ;  /* 0x000000ffffa87224 */ /* 0x000fe200078e00a5 */
[----:B------:R-:W-:Y:S01]  /*bfd0*/  MOV R165, R203 ;  /* 0x000000cb00a57202 */ /* 0x000fe20000000f00 */
[--C-:B------:R-:W-:Y:S03]  /*bfe0*/  FFMA.FTZ R98, R170, c[0x0][0x2d0], -R88.reuse ;  /* 0x0000b400aa627a23 */ /* 0x100fe60000010858 */
[----:B------:R1:W-:Y:S01]  /*bff0*/  MUFU.EX2 R180, R97 ;  /* 0x0000006100b47308 */ /* 0x0003e20000000800 */
[--C-:B------:R-:W-:Y:S09]  /*c000*/  FFMA.FTZ R99, R168, c[0x0][0x2d0], -R88.reuse ;  /* 0x0000b400a8637a23 */ /* 0x100ff20000010858 */
[----:B------:R-:W-:Y:S10]  /*c010*/  MUFU.EX2 R203, R96 ;  /* 0x0000006000cb7308 */ /* 0x000ff40000000800 */
[----:B------:R-:W-:Y:S01]  /*c020*/  MUFU.EX2 R197, R167 ;  /* 0x000000a700c57308 */ /* 0x000fe20000000800 */
[----:B-1----:R-:W-:Y:S02]  /*c030*/  FFMA.FTZ R97, R171, c[0x0][0x2d0], -R88 ;  /* 0x0000b400ab617a23 */ /* 0x002fe40000010858 */
[----:B------:R-:W-:Y:S07]  /*c040*/  LDSM.16.MT88.4 R168, [R233+0x3000] ;  /* 0x00300000e9a8783b */ /* 0x000fee0000004200 */
[----:B------:R-:W-:Y:S10]  /*c050*/  MUFU.EX2 R193, R104 ;  /* 0x0000006800c17308 */ /* 0x000ff40000000800 */
[----:B------:R-:W-:Y:S10]  /*c060*/  MUFU.EX2 R104, R162 ;  /* 0x000000a200687308 */ /* 0x000ff40000000800 */
[----:B------:R-:W-:Y:S10]  /*c070*/  MUFU.EX2 R120, R98 ;  /* 0x0000006200787308 */ /* 0x000ff40000000800 */
[----:B------:R-:W-:Y:S01]  /*c080*/  MUFU.EX2 R98, R158 ;  /* 0x0000009e00627308 */ /* 0x000fe20000000800 */
[----:B--2---:R-:W-:Y:S01]  /*c090*/  FFMA.FTZ R69, R69, R72, R192 ;  /* 0x0000004845457223 */ /* 0x004fe200000100c0 */
[----:B------:R-:W-:Y:S08]  /*c0a0*/  F2FP.BF16.PACK_AB R72, R128, R125 ;  /* 0x0000007d8048723e */ /* 0x000ff000000010ff */
[----:B------:R-:W-:Y:S01]  /*c0b0*/  MUFU.EX2 R192, R166 ;  /* 0x000000a600c07308 */ /* 0x000fe20000000800 */
[----:B----4-:R-:W-:Y:S01]  /*c0c0*/  FFMA.FTZ R102, R68, R80, R102 ;  /* 0x0000005044667223 */ /* 0x010fe20000010066 */
[----:B------:R-:W-:Y:S01]  /*c0d0*/  F2FP.BF16.PACK_AB R80, R129, R121 ;  /* 0x000000798150723e */ /* 0x000fe200000010ff */
[-C--:B------:R-:W-:Y:S03]  /*c0e0*/  HMMA.16816.F32.BF16 R4, R72, R76.reuse, R4 ;  /* 0x0000004c4804723c */ /* 0x080fe60000041804 */
[----:B------:R-:W-:Y:S02]  /*c0f0*/  FFMA.FTZ R68, R3, R2, R138 ;  /* 0x0000000203447223 */ /* 0x000fe4000001008a */
[----:B------:R-:W2:Y:S01]  /*c100*/  LDL.LU R3, [R1+0x1c] ;  /* 0x00001c0001037983 */ /* 0x000ea20000300800 */
[----:B------:R-:W-:Y:S01]  /*c110*/  FFMA.FTZ R2, R172, c[0x0][0x2d0], -R88 ;  /* 0x0000b400ac027a23 */ /* 0x000fe20000010858 */
[----:B------:R-:W-:Y:S01]  /*c120*/  MUFU.EX2 R138, R109 ;  /* 0x0000006d008a7308 */ /* 0x000fe20000000800 */
[C---:B------:R-:W-:Y:S04]  /*c130*/  HMMA.16816.F32.BF16 R8, R80.reuse, R76, R8 ;  /* 0x0000004c5008723c */ /* 0x040fe80000041808 */
[----:B------:R-:W-:Y:S04]  /*c140*/  FADD.FTZ R68, R191, R68 ;  /* 0x00000044bf447221 */ /* 0x000fe80000010000 */
[-C--:B------:R-:W-:Y:S01]  /*c150*/  HMMA.16816.F32.BF16 R12, R80, R78.reuse, R12 ;  /* 0x0000004e500c723c */ /* 0x080fe2000004180c */
[----:B------:R1:W-:Y:S03]  /*c160*/  MUFU.EX2 R172, R2 ;  /* 0x0000000200ac7308 */ /* 0x0003e60000000800 */
[----:B------:R-:W-:Y:S04]  /*c170*/  FADD.FTZ R68, R218, R68 ;  /* 0x00000044da447221 */ /* 0x000fe80000010000 */
[C---:B------:R-:W-:Y:S01]  /*c180*/  HMMA.16816.F32.BF16 R16, R72.reuse, R78, R16 ;  /* 0x0000004e4810723c */ /* 0x040fe20000041810 */
[----:B------:R-:W3:Y:S02]  /*c190*/  LDSM.16.MT88.4 R76, [R233+0x1000] ;  /* 0x00100000e94c783b */ /* 0x000ee40000004200 */
[----:B------:R-:W-:Y:S10]  /*c1a0*/  MUFU.EX2 R191, R165 ;  /* 0x000000a500bf7308 */ /* 0x000ff40000000800 */
[----:B------:R-:W-:Y:S01]  /*c1b0*/  MUFU.EX2 R109, R99 ;  /* 0x00000063006d7308 */ /* 0x000fe20000000800 */
[--C-:B-1----:R-:W-:Y:S09]  /*c1c0*/  FFMA.FTZ R2, R176, c[0x0][0x2d0], -R88.reuse ;  /* 0x0000b400b0027a23 */ /* 0x102ff20000010858 */
[----:B------:R1:W4:Y:S10]  /*c1d0*/  MUFU.EX2 R176, R2 ;  /* 0x0000000200b07308 */ /* 0x0003340000000800 */
[----:B------:R-:W-:Y:S01]  /*c1e0*/  MUFU.EX2 R99, R157 ;  /* 0x0000009d00637308 */ /* 0x000fe20000000800 */
[-C--:B---3--:R-:W-:Y:S03]  /*c1f0*/  HMMA.16816.F32.BF16 R20, R72, R76.reuse, R20 ;  /* 0x0000004c4814723c */ /* 0x088fe60000041814 */
[--C-:B-1----:R-:W-:Y:S05]  /*c200*/  FFMA.FTZ R2, R177, c[0x0][0x2d0], -R88.reuse ;  /* 0x0000b400b1027a23 */ /* 0x102fea0000010858 */
[C---:B------:R-:W-:Y:S01]  /*c210*/  HMMA.16816.F32.BF16 R24, R80.reuse, R76, R24 ;  /* 0x0000004c5018723c */ /* 0x040fe20000041818 */
[----:B------:R1:W-:Y:S07]  /*c220*/  MUFU.EX2 R177, R2 ;  /* 0x0000000200b17308 */ /* 0x0003ee0000000800 */
[-C--:B------:R-:W-:Y:S08]  /*c230*/  HMMA.16816.F32.BF16 R28, R80, R78.reuse, R28 ;  /* 0x0000004e501c723c */ /* 0x080ff0000004181c */
[C---:B------:R-:W-:Y:S01]  /*c240*/  HMMA.16816.F32.BF16 R32, R72.reuse, R78, R32 ;  /* 0x0000004e4820723c */ /* 0x040fe20000041820 */
[----:B------:R-:W3:Y:S03]  /*c250*/  LDSM.16.MT88.4 R76, [R230+0x1000] ;  /* 0x00100000e64c783b */ /* 0x000ee60000004200 */
[--C-:B-1----:R-:W-:Y:S02]  /*c260*/  FFMA.FTZ R2, R183, c[0x0][0x2d0], -R88.reuse ;  /* 0x0000b400b7027a23 */ /* 0x102fe40000010858 */
[----:B------:R-:W-:Y:S10]  /*c270*/  MUFU.EX2 R183, R182 ;  /* 0x000000b600b77308 */ /* 0x000ff40000000800 */
[----:B------:R1:W1:Y:S10]  /*c280*/  MUFU.EX2 R181, R2 ;  /* 0x0000000200b57308 */ /* 0x0002740000000800 */
[----:B------:R-:W-:Y:S01]  /*c290*/  MUFU.EX2 R182, R101 ;  /* 0x0000006500b67308 */ /* 0x000fe20000000800 */
[-C--:B---3--:R-:W-:Y:S09]  /*c2a0*/  HMMA.16816.F32.BF16 R36, R72, R76.reuse, R36 ;  /* 0x0000004c4824723c */ /* 0x088ff20000041824 */
[----:B------:R-:W-:Y:S03]  /*c2b0*/  MUFU.EX2 R101, R154 ;  /* 0x0000009a00657308 */ /* 0x000fe60000000800 */
[----:B-1----:R-:W-:Y:S01]  /*c2c0*/  FFMA.FTZ R2, R185, c[0x0][0x2d0], -R88 ;  /* 0x0000b400b9027a23 */ /* 0x002fe20000010858 */
[C---:B------:R-:W-:Y:S06]  /*c2d0*/  HMMA.16816.F32.BF16 R40, R80.reuse, R76, R40 ;  /* 0x0000004c5028723c */ /* 0x040fec0000041828 */
[----:B------:R1:W-:Y:S02]  /*c2e0*/  MUFU.EX2 R196, R2 ;  /* 0x0000000200c47308 */ /* 0x0003e40000000800 */
[-C--:B------:R-:W-:Y:S08]  /*c2f0*/  HMMA.16816.F32.BF16 R44, R80, R78.reuse, R44 ;  /* 0x0000004e502c723c */ /* 0x080ff0000004182c */
[C---:B------:R-:W-:Y:S01]  /*c300*/  HMMA.16816.F32.BF16 R48, R72.reuse, R78, R48 ;  /* 0x0000004e4830723c */ /* 0x040fe20000041830 */
[----:B------:R-:W3:Y:S07]  /*c310*/  LDSM.16.MT88.4 R76, [R229+0x1800] ;  /* 0x00180000e54c783b */ /* 0x000eee0000004200 */
[-C--:B------:R-:W-:Y:S04]  /*c320*/  HMMA.16816.F32.BF16 R52, R72, R84.reuse, R52 ;  /* 0x000000544834723c */ /* 0x080fe80000041834 */
[----:B-1----:R-:W-:Y:S04]  /*c330*/  FADD.FTZ R2, R220, R69 ;  /* 0x00000045dc027221 */ /* 0x002fe80000010000 */
[C---:B------:R-:W-:Y:S04]  /*c340*/  HMMA.16816.F32.BF16 R56, R80.reuse, R84, R56 ;  /* 0x000000545038723c */ /* 0x040fe80000041838 */
[----:B------:R-:W-:Y:S04]  /*c350*/  FADD.FTZ R2, R248, R2 ;  /* 0x00000002f8027221 */ /* 0x000fe80000010000 */
[-C--:B------:R-:W-:Y:S04]  /*c360*/  HMMA.16816.F32.BF16 R60, R80, R86.reuse, R60 ;  /* 0x00000056503c723c */ /* 0x080fe8000004183c */
[----:B------:R-:W-:Y:S02]  /*c370*/  FADD.FTZ R96, R227, R2 ;  /* 0x00000002e3607221 */ /* 0x000fe40000010000 */
[----:B------:R-:W-:Y:S01]  /*c380*/  FADD.FTZ R2, R221, R68 ;  /* 0x00000044dd027221 */ /* 0x000fe20000010000 */
[----:B------:R-:W-:Y:S01]  /*c390*/  F2FP.BF16.PACK_AB R80, R179, R140 ;  /* 0x0000008cb350723e */ /* 0x000fe200000010ff */
[----:B------:R-:W-:Y:S01]  /*c3a0*/  HMMA.16816.F32.BF16 R64, R72, R86, R64 ;  /* 0x000000564840723c */ /* 0x000fe20000041840 */
[----:B------:R-:W-:Y:S03]  /*c3b0*/  LDSM.16.MT88.4 R84, [R232+0x1800] ;  /* 0x00180000e854783b */ /* 0x000fe60000004200 */
[----:B------:R-:W-:Y:S01]  /*c3c0*/  F2FP.BF16.PACK_AB R82, R201, R178 ;  /* 0x000000b2c952723e */ /* 0x000fe200000010ff */
[----:B------:R-:W-:Y:S01]  /*c3d0*/  FADD.FTZ R2, R114, R2 ;  /* 0x0000000272027221 */ /* 0x000fe20000010000 */
[----:B----4-:R-:W-:Y:S02]  /*c3e0*/  F2FP.BF16.PACK_AB R81, R176, R172 ;  /* 0x000000acb051723e */ /* 0x010fe400000010ff */
[----:B------:R-:W-:Y:S01]  /*c3f0*/  F2FP.BF16.PACK_AB R72, R173, R142 ;  /* 0x0000008ead48723e */ /* 0x000fe200000010ff */
[----:B------:R-:W-:Y:S03]  /*c400*/  FADD.FTZ R2, R117, R2 ;  /* 0x0000000275027221 */ /* 0x000fe60000010000 */
[----:B------:R-:W-:Y:S02]  /*c410*/  F2FP.BF16.PACK_AB R74, R216, R214 ;  /* 0x000000d6d84a723e */ /* 0x000fe400000010ff */
[----:B------:R-:W-:Y:S02]  /*c420*/  F2FP.BF16.PACK_AB R73, R210, R141 ;  /* 0x0000008dd249723e */ /* 0x000fe400000010ff */
[----:B------:R-:W-:Y:S02]  /*c430*/  F2FP.BF16.PACK_AB R75, R215, R212 ;  /* 0x000000d4d74b723e */ /* 0x000fe400000010ff */
[----:B------:R-:W-:Y:S05]  /*c440*/  F2FP.BF16.PACK_AB R83, R181, R177 ;  /* 0x000000b1b553723e */ /* 0x000fea00000010ff */
[-C--:B---3--:R-:W-:Y:S08]  /*c450*/  HMMA.16816.F32.BF16 R4, R72, R76.reuse, R4 ;  /* 0x0000004c4804723c */ /* 0x088ff00000041804 */
[C---:B------:R-:W-:Y:S08]  /*c460*/  HMMA.16816.F32.BF16 R8, R80.reuse, R76, R8 ;  /* 0x0000004c5008723c */ /* 0x040ff00000041808 */
[-C--:B------:R-:W-:Y:S08]  /*c470*/  HMMA.16816.F32.BF16 R12, R80, R78.reuse, R12 ;  /* 0x0000004e500c723c */ /* 0x080ff0000004180c */
[C---:B------:R-:W-:Y:S01]  /*c480*/  HMMA.16816.F32.BF16 R16, R72.reuse, R78, R16 ;  /* 0x0000004e4810723c */ /* 0x040fe20000041810 */
[----:B------:R-:W-:Y:S03]  /*c490*/  LDSM.16.MT88.4 R76, [R229+0x2000] ;  /* 0x00200000e54c783b */ /* 0x000fe60000004200 */
[----:B--2---:R-:W-:Y:S02]  /*c4a0*/  FFMA.FTZ R3, R0, R3, R188 ;  /* 0x0000000300037223 */ /* 0x004fe400000100bc */
[--C-:B------:R-:W-:Y:S01]  /*c4b0*/  FFMA.FTZ R0, R184, c[0x0][0x2d0], -R88.reuse ;  /* 0x0000b400b8007a23 */ /* 0x100fe20000010858 */
[----:B------:R-:W-:Y:S02]  /*c4c0*/  MUFU.EX2 R188, R107 ;  /* 0x0000006b00bc7308 */ /* 0x000fe40000000800 */
[----:B------:R-:W-:Y:S03]  /*c4d0*/  LDSM.16.MT88.4 R184, [R230+0x3000] ;  /* 0x00300000e6b8783b */ /* 0x000fe60000004200 */
[----:B------:R-:W-:Y:S04]  /*c4e0*/  FADD.FTZ R3, R190, R3 ;  /* 0x00000003be037221 */ /* 0x000fe80000010000 */
[----:B------:R-:W-:Y:S01]  /*c4f0*/  FADD.FTZ R3, R133, R3 ;  /* 0x0000000385037221 */ /* 0x000fe20000010000 */
[----:B------:R1:W-:Y:S03]  /*c500*/  MUFU.EX2 R195, R0 ;  /* 0x0000000000c37308 */ /* 0x0003e60000000800 */
[----:B------:R-:W-:Y:S04]  /*c510*/  FADD.FTZ R69, R189, R3 ;  /* 0x00000003bd457221 */ /* 0x000fe80000010000 */
[----:B------:R-:W-:Y:S03]  /*c520*/  FADD.FTZ R69, R108, R69 ;  /* 0x000000456c457221 */ /* 0x000fe60000010000 */
[----:B------:R-:W-:Y:S10]  /*c530*/  MUFU.EX2 R190, R105 ;  /* 0x0000006900be7308 */ /* 0x000ff40000000800 */
[----:B------:R-:W-:Y:S01]  /*c540*/  MUFU.EX2 R105, R152 ;  /* 0x0000009800697308 */ /* 0x000fe20000000800 */
[--C-:B-1----:R-:W-:Y:S09]  /*c550*/  FFMA.FTZ R0, R175, c[0x0][0x2d0], -R88.reuse ;  /* 0x0000b400af007a23 */ /* 0x102ff20000010858 */
[----:B------:R1:W-:Y:S10]  /*c560*/  MUFU.EX2 R198, R0 ;  /* 0x0000000000c67308 */ /* 0x0003f40000000800 */
[----:B------:R-:W-:Y:S10]  /*c570*/  MUFU.EX2 R108, R100 ;  /* 0x00000064006c7308 */ /* 0x000ff40000000800 */
[----:B------:R2:W3:Y:S01]  /*c580*/  MUFU.EX2 R100, R155 ;  /* 0x0000009b00647308 */ /* 0x0004e20000000800 */
[----:B-1----:R-:W-:Y:S02]  /*c590*/  FFMA.FTZ R0, R174, c[0x0][0x2d0], -R88 ;  /* 0x0000b400ae007a23 */ /* 0x002fe40000010858 */
[----:B------:R-:W1:Y:S07]  /*c5a0*/  LDSM.16.MT88.4 R88, [R233+0x1800] ;  /* 0x00180000e958783b */ /* 0x000e6e0000004200 */
[----:B------:R4:W-:Y:S10]  /*c5b0*/  MUFU.EX2 R199, R0 ;  /* 0x0000000000c77308 */ /* 0x0009f40000000800 */
[----:B------:R-:W-:Y:S01]  /*c5c0*/  MUFU.EX2 R189, R106 ;  /* 0x0000006a00bd7308 */ /* 0x000fe20000000800 */
[----:B--2---:R-:W-:Y:S09]  /*c5d0*/  LDSM.16.MT88.4 R152, [R229+0x3000] ;  /* 0x00300000e598783b */ /* 0x004ff20000004200 */
[----:B------:R-:W-:Y:S01]  /*c5e0*/  MUFU.EX2 R107, R164 ;  /* 0x000000a4006b7308 */ /* 0x000fe20000000800 */
[----:B----4-:R-:W-:Y:S04]  /*c5f0*/  FADD.FTZ R0, R219, R102 ;  /* 0x00000066db007221 */ /* 0x010fe80000010000 */
[----:B------:R-:W-:Y:S05]  /*c600*/  FADD.FTZ R0, R223, R0 ;  /* 0x00000000df007221 */ /* 0x000fea0000010000 */
[----:B------:R-:W2:Y:S01]  /*c610*/  MUFU.EX2 R102, R161 ;  /* 0x000000a100667308 */ /* 0x000ea20000000800 */
[----:B------:R-:W-:Y:S02]  /*c620*/  FADD.FTZ R71, R224, R0 ;  /* 0x00000000e0477221 */ /* 0x000fe40000010000 */
[----:B------:R-:W-:Y:S01]  /*c630*/  FADD.FTZ R0, R113, R96 ;  /* 0x0000006071007221 */ /* 0x000fe20000010000 */
[-C--:B-1----:R-:W-:Y:S03]  /*c640*/  HMMA.16816.F32.BF16 R20, R72, R88.reuse, R20 ;  /* 0x000000584814723c */ /* 0x082fe60000041814 */
[----:B------:R-:W-:Y:S03]  /*c650*/  FADD.FTZ R68, R115, R0 ;  /* 0x0000000073447221 */ /* 0x000fe60000010000 */
[----:B------:R-:W1:Y:S01]  /*c660*/  MUFU.EX2 R106, R163 ;  /* 0x000000a3006a7308 */ /* 0x000e620000000800 */
[----:B------:R-:W-:Y:S02]  /*c670*/  FADD.FTZ R0, R110, R69 ;  /* 0x000000456e007221 */ /* 0x000fe40000010000 */
[----:B------:R-:W4:Y:S01]  /*c680*/  LDL R110, [R1+0x30] ;  /* 0x00003000016e7983 */ /* 0x000f220000100800 */
[C---:B------:R-:W-:Y:S04]  /*c690*/  HMMA.16816.F32.BF16 R24, R80.reuse, R88, R24 ;  /* 0x000000585018723c */ /* 0x040fe80000041818 */
[----:B------:R-:W-:Y:S02]  /*c6a0*/  FADD.FTZ R69, R112, R0 ;  /* 0x0000000070457221 */ /* 0x000fe40000010000 */
[----:B------:R-:W-:Y:S01]  /*c6b0*/  FADD.FTZ R3, R111, R71 ;  /* 0x000000476f037221 */ /* 0x000fe20000010000 */
[----:B------:R-:W-:Y:S01]  /*c6c0*/  MUFU.EX2 R133, R97 ;  /* 0x0000006100857308 */ /* 0x000fe20000000800 */
[-C--:B------:R-:W-:Y:S04]  /*c6d0*/  HMMA.16816.F32.BF16 R28, R80, R90.reuse, R28 ;  /* 0x0000005a501c723c */ /* 0x080fe8000004181c */
[----:B------:R-:W-:Y:S02]  /*c6e0*/  FADD.FTZ R71, R119, R2 ;  /* 0x0000000277477221 */ /* 0x000fe40000010000 */
[----:B------:R-:W-:Y:S02]  /*c6f0*/  FADD.FTZ R3, R116, R3 ;  /* 0x0000000374037221 */ /* 0x000fe40000010000 */
[C---:B------:R-:W-:Y:S01]  /*c700*/  HMMA.16816.F32.BF16 R32, R72.reuse, R90, R32 ;  /* 0x0000005a4820723c */ /* 0x040fe20000041820 */
[----:B------:R-:W1:Y:S01]  /*c710*/  LDSM.16.MT88.4 R88, [R233+0x2000] ;  /* 0x00200000e958783b */ /* 0x000e620000004200 */
[----:B------:R2:W-:Y:S02]  /*c720*/  MUFU.EX2 R111, R130 ;  /* 0x00000082006f7308 */ /* 0x0005e40000000800 */
[----:B------:R-:W-:Y:S02]  /*c730*/  FADD.FTZ R3, R122, R3 ;  /* 0x000000037a037221 */ /* 0x000fe40000010000 */
[----:B------:R-:W-:Y:S02]  /*c740*/  FADD.FTZ R68, R126, R68 ;  /* 0x000000447e447221 */ /* 0x000fe40000010000 */
[-C--:B------:R-:W-:Y:S04]  /*c750*/  HMMA.16816.F32.BF16 R36, R72, R92.reuse, R36 ;  /* 0x0000005c4824723c */ /* 0x080fe80000041824 */
[----:B------:R-:W-:Y:S02]  /*c760*/  FADD.FTZ R0, R134, R3 ;  /* 0x0000000386007221 */ /* 0x000fe40000010000 */
[----:B------:R-:W-:Y:S01]  /*c770*/  FADD.FTZ R3, R131, R69 ;  /* 0x0000004583037221 */ /* 0x000fe20000010000 */
[----:B---3--:R-:W-:Y:S01]  /*c780*/  F2FP.BF16.PACK_AB R131, R100, R101 ;  /* 0x000000656483723e */ /* 0x008fe200000010ff */
[C---:B------:R-:W-:Y:S01]  /*c790*/  HMMA.16816.F32.BF16 R40, R80.reuse, R92, R40 ;  /* 0x0000005c5028723c */ /* 0x040fe20000041828 */
[----:B------:R-:W-:Y:S03]  /*c7a0*/  MUFU.EX2 R69, R156 ;  /* 0x0000009c00457308 */ /* 0x000fe60000000800 */
[----:B------:R-:W-:Y:S02]  /*c7b0*/  FADD.FTZ R3, R118, R3 ;  /* 0x0000000376037221 */ /* 0x000fe40000010000 */
[----:B------:R-:W-:Y:S01]  /*c7c0*/  FADD.FTZ R0, R124, R0 ;  /* 0x000000007c007221 */ /* 0x000fe20000010000 */
[----:B------:R-:W-:Y:S01]  /*c7d0*/  F2FP.BF16.PACK_AB R124, R98, R99 ;  /* 0x00000063627c723e */ /* 0x000fe200000010ff */
[-C--:B------:R-:W-:Y:S04]  /*c7e0*/  HMMA.16816.F32.BF16 R44, R80, R94.reuse, R44 ;  /* 0x0000005e502c723c */ /* 0x080fe8000004182c */
[----:B--2---:R-:W-:Y:S01]  /*c7f0*/  F2FP.BF16.PACK_AB R130, R102, R104 ;  /* 0x000000686682723e */ /* 0x004fe200000010ff */
[----:B------:R-:W-:Y:S02]  /*c800*/  FADD.FTZ R96, R127, R0 ;  /* 0x000000007f607221 */ /* 0x000fe40000010000 */
[----:B------:R-:W-:Y:S01]  /*c810*/  FADD.FTZ R0, R123, R3 ;  /* 0x000000037b007221 */ /* 0x000fe20000010000 */
[C---:B------:R-:W-:Y:S01]  /*c820*/  HMMA.16816.F32.BF16 R48, R72.reuse, R94, R48 ;  /* 0x0000005e4830723c */ /* 0x040fe20000041830 */
[----:B------:R-:W2:Y:S03]  /*c830*/  LDSM.16.MT88.4 R92, [R230+0x2000] ;  /* 0x00200000e65c783b */ /* 0x000ea60000004200 */
[----:B------:R-:W-:Y:S02]  /*c840*/  FADD.FTZ R0, R145, R0 ;  /* 0x0000000091007221 */ /* 0x000fe40000010000 */
[----:B------:R-:W-:Y:S02]  /*c850*/  FADD.FTZ R3, R146, R96 ;  /* 0x0000006092037221 */ /* 0x000fe40000010000 */
[-C--:B------:R-:W-:Y:S04]  /*c860*/  HMMA.16816.F32.BF16 R52, R72, R84.reuse, R52 ;  /* 0x000000544834723c */ /* 0x080fe80000041834 */
[----:B------:R-:W-:Y:S02]  /*c870*/  FADD.FTZ R0, R144, R0 ;  /* 0x0000000090007221 */ /* 0x000fe40000010000 */
[----:B------:R-:W-:Y:S02]  /*c880*/  FADD.FTZ R2, R139, R68 ;  /* 0x000000448b027221 */ /* 0x000fe40000010000 */
[C---:B------:R-:W-:Y:S04]  /*c890*/  HMMA.16816.F32.BF16 R56, R80.reuse, R84, R56 ;  /* 0x000000545038723c */ /* 0x040fe80000041838 */
[----:B------:R-:W-:Y:S02]  /*c8a0*/  FADD.FTZ R68, R143, R71 ;  /* 0x000000478f447221 */ /* 0x000fe40000010000 */
[----:B------:R-:W3:Y:S01]  /*c8b0*/  MUFU.EX2 R71, R226 ;  /* 0x000000e200477308 */ /* 0x000ee20000000800 */
[----:B------:R-:W-:Y:S01]  /*c8c0*/  FADD.FTZ R2, R125, R2 ;  /* 0x000000027d027221 */ /* 0x000fe20000010000 */
[-C--:B------:R-:W-:Y:S04]  /*c8d0*/  HMMA.16816.F32.BF16 R60, R80, R86.reuse, R60 ;  /* 0x00000056503c723c */ /* 0x080fe8000004183c */
[----:B------:R-:W-:Y:S01]  /*c8e0*/  FADD.FTZ R97, R128, R2 ;  /* 0x0000000280617221 */ /* 0x000fe20000010000 */
[----:B-1----:R-:W-:Y:S01]  /*c8f0*/  F2FP.BF16.PACK_AB R128, R106, R107 ;  /* 0x0000006b6a80723e */ /* 0x002fe200000010ff */
[----:B------:R-:W-:Y:S01]  /*c900*/  FADD.FTZ R68, R121, R68 ;  /* 0x0000004479447221 */ /* 0x000fe20000010000 */
[----:B------:R-:W-:Y:S01]  /*c910*/  F2FP.BF16.PACK_AB R80, R203, R180 ;  /* 0x000000b4cb50723e */ /* 0x000fe200000010ff */
[----:B------:R-:W-:Y:S01]  /*c920*/  HMMA.16816.F32.BF16 R64, R72, R86, R64 ;  /* 0x000000564840723c */ /* 0x000fe20000041840 */
[----:B------:R-:W1:Y:S03]  /*c930*/  LDSM.16.MT88.4 R84, [R232+0x2000] ;  /* 0x00200000e854783b */ /* 0x000e660000004200 */
[----:B------:R-:W-:Y:S01]  /*c940*/  F2FP.BF16.PACK_AB R82, R209, R207 ;  /* 0x000000cfd152723e */ /* 0x000fe200000010ff */
[----:B------:R-:W-:Y:S01]  /*c950*/  FADD.FTZ R2, R129, R68 ;  /* 0x0000004481027221 */ /* 0x000fe20000010000 */
[----:B------:R-:W-:Y:S01]  /*c960*/  F2FP.BF16.PACK_AB R81, R195, R196 ;  /* 0x000000c4c351723e */ /* 0x000fe200000010ff */
[----:B------:R-:W-:Y:S01]  /*c970*/  FADD.FTZ R0, R172, R0 ;  /* 0x00000000ac007221 */ /* 0x000fe20000010000 */
[----:B------:R-:W-:Y:S01]  /*c980*/  F2FP.BF16.PACK_AB R72, R205, R183 ;  /* 0x000000b7cd48723e */ /* 0x000fe200000010ff */
[----:B------:R-:W-:Y:S03]  /*c990*/  FADD.FTZ R2, R147, R2 ;  /* 0x0000000293027221 */ /* 0x000fe60000010000 */
[----:B------:R-:W-:Y:S01]  /*c9a0*/  F2FP.BF16.PACK_AB R74, R213, R208 ;  /* 0x000000d0d54a723e */ /* 0x000fe200000010ff */
        /* <DEDUP_REMOVED lines=9> */
[----:B---3--:R-:W-:Y:S01]  /*ca40*/  F2FP.BF16.PACK_AB R127, R69, R71 ;  /* 0x00000047457f723e */ /* 0x008fe200000010ff */
[-C--:B------:R-:W-:Y:S03]  /*ca50*/  HMMA.16816.F32.BF16 R4, R72, R76.reuse, R4 ;  /* 0x0000004c4804723c */ /* 0x080fe60000041804 */
[----:B------:R-:W-:Y:S02]  /*ca60*/  FADD.FTZ R2, R179, R2 ;  /* 0x00000002b3027221 */ /* 0x000fe40000010000 */
[----:B------:R-:W-:Y:S02]  /*ca70*/  FADD.FTZ R68, R142, R68 ;  /* 0x000000448e447221 */ /* 0x000fe40000010000 */
[----:B------:R-:W-:Y:S01]  /*ca80*/  FADD.FTZ R3, R150, R3 ;  /* 0x0000000396037221 */ /* 0x000fe20000010000 */
[C---:B------:R-:W-:Y:S04]  /*ca90*/  HMMA.16816.F32.BF16 R8, R80.reuse, R76, R8 ;  /* 0x0000004c5008723c */ /* 0x040fe80000041808 */
[----:B------:R-:W-:Y:S02]  /*caa0*/  FADD.FTZ R3, R141, R3 ;  /* 0x000000038d037221 */ /* 0x000fe40000010000 */
[----:B------:R-:W-:Y:S02]  /*cab0*/  IMAD.MOV.U32 R134, RZ, RZ, R70 ;  /* 0x000000ffff867224 */ /* 0x000fe400078e0046 */
[-C--:B------:R-:W-:Y:S04]  /*cac0*/  HMMA.16816.F32.BF16 R12, R80, R78.reuse, R12 ;  /* 0x0000004e500c723c */ /* 0x080fe8000004180c */
[----:B------:R-:W-:Y:S04]  /*cad0*/  FADD.FTZ R3, R210, R3 ;  /* 0x00000003d2037221 */ /* 0x000fe80000010000 */
[C---:B------:R-:W-:Y:S01]  /*cae0*/  HMMA.16816.F32.BF16 R16, R72.reuse, R78, R16 ;  /* 0x0000004e4810723c */ /* 0x040fe20000041810 */
[----:B------:R-:W3:Y:S07]  /*caf0*/  LDSM.16.MT88.4 R76, [R229+0x2800] ;  /* 0x00280000e54c783b */ /* 0x000eee0000004200 */
[-C--:B------:R-:W-:Y:S08]  /*cb00*/  HMMA.16816.F32.BF16 R20, R72, R88.reuse, R20 ;  /* 0x000000584814723c */ /* 0x080ff00000041814 */
[C---:B------:R-:W-:Y:S08]  /*cb10*/  HMMA.16816.F32.BF16 R24, R80.reuse, R88, R24 ;  /* 0x000000585018723c */ /* 0x040ff00000041818 */
[-C--:B------:R-:W-:Y:S08]  /*cb20*/  HMMA.16816.F32.BF16 R28, R80, R90.reuse, R28 ;  /* 0x0000005a501c723c */ /* 0x080ff0000004181c */
[C---:B------:R-:W-:Y:S01]  /*cb30*/  HMMA.16816.F32.BF16 R32, R72.reuse, R90, R32 ;  /* 0x0000005a4820723c */ /* 0x040fe20000041820 */
[----:B------:R-:W3:Y:S07]  /*cb40*/  LDSM.16.MT88.4 R88, [R233+0x2800] ;  /* 0x00280000e958783b */ /* 0x000eee0000004200 */
[-C--:B--2---:R-:W-:Y:S08]  /*cb50*/  HMMA.16816.F32.BF16 R36, R72, R92.reuse, R36 ;  /* 0x0000005c4824723c */ /* 0x084ff00000041824 */
[C---:B------:R-:W-:Y:S08]  /*cb60*/  HMMA.16816.F32.BF16 R40, R80.reuse, R92, R40 ;  /* 0x0000005c5028723c */ /* 0x040ff00000041828 */
[-C--:B------:R-:W-:Y:S08]  /*cb70*/  HMMA.16816.F32.BF16 R44, R80, R94.reuse, R44 ;  /* 0x0000005e502c723c */ /* 0x080ff0000004182c */
[C---:B------:R-:W-:Y:S01]  /*cb80*/  HMMA.16816.F32.BF16 R48, R72.reuse, R94, R48 ;  /* 0x0000005e4830723c */ /* 0x040fe20000041830 */
[----:B------:R-:W2:Y:S07]  /*cb90*/  LDSM.16.MT88.4 R92, [R230+0x2800] ;  /* 0x00280000e65c783b */ /* 0x000eae0000004200 */
[-C--:B-1----:R-:W-:Y:S08]  /*cba0*/  HMMA.16816.F32.BF16 R52, R72, R84.reuse, R52 ;  /* 0x000000544834723c */ /* 0x082ff00000041834 */
[C---:B------:R-:W-:Y:S08]  /*cbb0*/  HMMA.16816.F32.BF16 R56, R80.reuse, R84, R56 ;  /* 0x000000545038723c */ /* 0x040ff00000041838 */
[-C--:B------:R-:W-:Y:S07]  /*cbc0*/  HMMA.16816.F32.BF16 R60, R80, R86.reuse, R60 ;  /* 0x00000056503c723c */ /* 0x080fee000004183c */
[----:B------:R-:W-:Y:S01]  /*cbd0*/  F2FP.BF16.PACK_AB R80, R138, R188 ;  /* 0x000000bc8a50723e */ /* 0x000fe200000010ff */
[----:B------:R-:W-:Y:S01]  /*cbe0*/  HMMA.16816.F32.BF16 R64, R72, R86, R64 ;  /* 0x000000564840723c */ /* 0x000fe20000041840 */
[----:B------:R-:W1:Y:S03]  /*cbf0*/  LDSM.16.MT88.4 R84, [R232+0x2800] ;  /* 0x00280000e854783b */ /* 0x000e660000004200 */
[----:B------:R-:W-:Y:S02]  /*cc00*/  F2FP.BF16.PACK_AB R81, R120, R133 ;  /* 0x000000857851723e */ /* 0x000fe400000010ff */
[----:B------:R-:W-:Y:S02]  /*cc10*/  F2FP.BF16.PACK_AB R82, R111, R132 ;  /* 0x000000846f52723e */ /* 0x000fe400000010ff */
[----:B------:R-:W-:Y:S04]  /*cc20*/  F2FP.BF16.PACK_AB R72, R197, R200 ;  /* 0x000000c8c548723e */ /* 0x000fe800000010ff */
[----:B------:R-:W-:Y:S02]  /*cc30*/  F2FP.BF16.PACK_AB R73, R193, R194 ;  /* 0x000000c2c149723e */ /* 0x000fe400000010ff */
[----:B------:R-:W-:Y:S02]  /*cc40*/  F2FP.BF16.PACK_AB R74, R191, R192 ;  /* 0x000000c0bf4a723e */ /* 0x000fe400000010ff */
[----:B------:R-:W-:Y:S02]  /*cc50*/  F2FP.BF16.PACK_AB R75, R189, R190 ;  /* 0x000000bebd4b723e */ /* 0x000fe400000010ff */
[----:B------:R-:W-:Y:S05]  /*cc60*/  F2FP.BF16.PACK_AB R83, R108, R109 ;  /* 0x0000006d6c53723e */ /* 0x000fea00000010ff */
[-C--:B---3--:R-:W-:Y:S08]  /*cc70*/  HMMA.16816.F32.BF16 R4, R72, R76.reuse, R4 ;  /* 0x0000004c4804723c */ /* 0x088ff00000041804 */
[C---:B------:R-:W-:Y:S01]  /*cc80*/  HMMA.16816.F32.BF16 R8, R80.reuse, R76, R8 ;  /* 0x0000004c5008723c */ /* 0x040fe20000041808 */
[----:B------:R-:W-:Y:S07]  /*cc90*/  MUFU.EX2 R76, R160 ;  /* 0x000000a0004c7308 */ /* 0x000fee0000000800 */
[-C--:B------:R-:W-:Y:S03]  /*cca0*/  HMMA.16816.F32.BF16 R12, R80, R78.reuse, R12 ;  /* 0x0000004e500c723c */ /* 0x080fe6000004180c */
[----:B------:R-:W3:Y:S05]  /*ccb0*/  MUFU.EX2 R77, R159 ;  /* 0x0000009f004d7308 */ /* 0x000eea0000000800 */
[C---:B------:R-:W-:Y:S05]  /*ccc0*/  HMMA.16816.F32.BF16 R16, R72.reuse, R78, R16 ;  /* 0x0000004e4810723c */ /* 0x040fea0000041810 */
[----:B------:R-:W-:Y:S03]  /*ccd0*/  MUFU.EX2 R78, R249 ;  /* 0x000000f9004e7308 */ /* 0x000fe60000000800 */
[-C--:B------:R-:W-:Y:S07]  /*cce0*/  HMMA.16816.F32.BF16 R20, R72, R88.reuse, R20 ;  /* 0x000000584814723c */ /* 0x080fee0000041814 */
[----:B------:R-:W1:Y:S01]  /*ccf0*/  MUFU.EX2 R79, R250 ;  /* 0x000000fa004f7308 */ /* 0x000e620000000800 */
[C---:B------:R-:W-:Y:S04]  /*cd00*/  HMMA.16816.F32.BF16 R24, R80.reuse, R88, R24 ;  /* 0x000000585018723c */ /* 0x040fe80000041818 */
[----:B---3--:R-:W-:Y:S04]  /*cd10*/  F2FP.BF16.PACK_AB R126, R76, R77 ;  /* 0x0000004d4c7e723e */ /* 0x008fe800000010ff */
[-C--:B------:R-:W-:Y:S03]  /*cd20*/  HMMA.16816.F32.BF16 R28, R80, R90.reuse, R28 ;  /* 0x0000005a501c723c */ /* 0x080fe6000004181c */
[----:B----4-:R-:W-:Y:S01]  /*cd30*/  ISETP.GT.AND P0, PT, R202, R110, PT ;  /* 0x0000006eca00720c */ /* 0x010fe20003f04270 */
[----:B------:R-:W-:Y:S04]  /*cd40*/  IMAD.MOV.U32 R202, RZ, RZ, R247 ;  /* 0x000000ffffca7224 */ /* 0x000fe800078e00f7 */
[C---:B------:R-:W-:Y:S04]  /*cd50*/  HMMA.16816.F32.BF16 R32, R72.reuse, R90, R32 ;  /* 0x0000005a4820723c */ /* 0x040fe80000041820 */
[----:B-1----:R-:W-:Y:S04]  /*cd60*/  F2FP.BF16.PACK_AB R125, R78, R79 ;  /* 0x0000004f4e7d723e */ /* 0x002fe800000010ff */
[-C--:B--2---:R-:W-:Y:S08]  /*cd70*/  HMMA.16816.F32.BF16 R36, R72, R92.reuse, R36 ;  /* 0x0000005c4824723c */ /* 0x084ff00000041824 */
[C---:B------:R-:W-:Y:S08]  /*cd80*/  HMMA.16816.F32.BF16 R40, R80.reuse, R92, R40 ;  /* 0x0000005c5028723c */ /* 0x040ff00000041828 */
[-C--:B------:R-:W-:Y:S08]  /*cd90*/  HMMA.16816.F32.BF16 R44, R80, R94.reuse, R44 ;  /* 0x0000005e502c723c */ /* 0x080ff0000004182c */
[C---:B------:R-:W-:Y:S08]  /*cda0*/  HMMA.16816.F32.BF16 R48, R72.reuse, R94, R48 ;  /* 0x0000005e4830723c */ /* 0x040ff00000041830 */
[-C--:B------:R-:W-:Y:S08]  /*cdb0*/  HMMA.16816.F32.BF16 R52, R72, R84.reuse, R52 ;  /* 0x000000544834723c */ /* 0x080ff00000041834 */
[C---:B------:R-:W-:Y:S08]  /*cdc0*/  HMMA.16816.F32.BF16 R56, R80.reuse, R84, R56 ;  /* 0x000000545038723c */ /* 0x040ff00000041838 */
[-C--:B------:R-:W-:Y:S08]  /*cdd0*/  HMMA.16816.F32.BF16 R60, R80, R86.reuse, R60 ;  /* 0x00000056503c723c */ /* 0x080ff0000004183c */
[----:B------:R-:W-:Y:S08]  /*cde0*/  HMMA.16816.F32.BF16 R64, R72, R86, R64 ;  /* 0x000000564840723c */ /* 0x000ff00000041840 */
        /* <DEDUP_REMOVED lines=50> */
[----:B------:R-:W-:Y:S01]  /*d110*/  FADD.FTZ R0, R132, R9 ;  /* 0x0000000984007221 */ /* 0x000fe20000010000 */
[----:B------:R-:W-:Y:S01]  /*d120*/  MOV R132, R136 ;  /* 0x0000008800847202 */ /* 0x000fe20000000f00 */
        /* <DEDUP_REMOVED lines=23> */
[----:B------:R-:W-:Y:S01]  /*d2a0*/  FADD.FTZ R0, R69, R0 ;  /* 0x0000000045007221 */ /* 0x000fe20000010000 */
[----:B------:R1:W-:Y:S01]  /*d2b0*/  STL [R1+0x18], R3 ;  /* 0x0000180301007387 */ /* 0x0003e20000100800 */
[----:B------:R-:W-:Y:S03]  /*d2c0*/  IMAD.MOV.U32 R133, RZ, RZ, R135 ;  /* 0x000000ffff857224 */ /* 0x000fe600078e0087 */
[----:B------:R2:W-:Y:S04]  /*d2d0*/  STL [R1+0x14], R2 ;  /* 0x0000140201007387 */ /* 0x0005e80000100800 */
[----:B------:R2:W-:Y:S01]  /*d2e0*/  STL [R1+0x1c], R0 ;  /* 0x00001c0001007387 */ /* 0x0005e20000100800 */
[----:B-1----:R-:W-:Y:S01]  /*d2f0*/  IMAD.MOV.U32 R3, RZ, RZ, R137 ;  /* 0x000000ffff037224 */ /* 0x002fe200078e0089 */
[----:B------:R-:W-:-:S05]  /*d300*/  @P0 BRA `(.L_x_518) ;  /* 0xffffa3b000000947 */ /* 0x000fca000383ffff */
.L_x_517:
[----:B--2---:R-:W-:-:S13]  /*d310*/  ISETP.GE.AND P0, PT, R247, RZ, PT ;  /* 0x000000fff700720c */ /* 0x004fda0003f06270 */
[----:B------:R-:W-:Y:S05]  /*d320*/  @!P0 BRA `(.L_x_519) ;  /* 0x0000403000008947 */ /* 0x000fea0003800000 */
[----:B------:R-:W-:Y:S01]  /*d330*/  IMAD.MOV.U32 R3, RZ, RZ, R136 ;  /* 0x000000ffff037224 */ /* 0x000fe200078e0088 */
[----:B------:R-:W-:Y:S01]  /*d340*/  MOV R138, R70 ;  /* 0x00000046008a7202 */ /* 0x000fe20000000f00 */
[----:B------:R-:W-:Y:S01]  /*d350*/  IMAD.MOV.U32 R0, RZ, RZ, R137 ;  /* 0x000000ffff007224 */ /* 0x000fe200078e0089 */
[----:B------:R-:W-:Y:S02]  /*d360*/  MOV R132, R135 ;  /* 0x0000008700847202 */ /* 0x000fe40000000f00 */
.L_x_520:
[----:B------:R-:W2:Y:S01]  /*d370*/  LDL R76, [R1+0x4c] ;  /* 0x00004c00014c7983 */ /* 0x000ea20000100800 */
[----:B------:R-:W-:Y:S04]  /*d380*/  DEPBAR.LE SB0, 0x0 ;  /* 0x000080000000791a */ /* 0x000fe80000000000 */
[----:B------:R-:W3:Y:S01]  /*d390*/  LDL.64 R74, [R1+0x40] ;  /* 0x00004000014a7983 */ /* 0x000ee20000100a00 */
[----:B------:R-:W-:Y:S01]  /*d3a0*/  WARPSYNC 0xffffffff ;  /* 0xffffffff00007948 */ /* 0x000fe20003800000 */
[----:B------:R-:W-:Y:S01]  /*d3b0*/  SHF.R.S32.HI R2, RZ, 0x1f, R247 ;  /* 0x0000001fff027819 */ /* 0x000fe200000114f7 */
[C---:B------:R-:W-:Y:S01]  /*d3c0*/  IMAD.WIDE.U32 R72, R247.reuse, c[0x0][0x208], RZ ;  /* 0x00008200f7487a25 */ /* 0x040fe200078e00ff */
[----:B------:R-:W-:Y:S02]  /*d3d0*/  MOV R78, c[0x0][0x208] ;  /* 0x00008200004e7a02 */ /* 0x000fe40000000f00 */
[----:B------:R-:W-:Y:S01]  /*d3e0*/  BAR.SYNC.DEFER_BLOCKING 0x0 ;  /* 0x0000000000007b1d */ /* 0x000fe20000010000 */
[----:B------:R-:W-:Y:S01]  /*d3f0*/  IMAD R2, R2, c[0x0][0x208], RZ ;  /* 0x0000820002027a24 */ /* 0x000fe200078e02ff */
[----:B------:R-:W-:Y:S02]  /*d400*/  SHF.L.U32 R104, R78, 0x5, RZ ;  /* 0x000000054e687819 */ /* 0x000fe400000006ff */
[----:B------:R-:W-:Y:S01]  /*d410*/  MOV R252, 0x5 ;  /* 0x0000000500fc7802 */ /* 0x000fe20000000f00 */
[----:B------:R-:W-:Y:S05]  /*d420*/  IMAD R2, R247, c[0x0][0x20c], R2 ;  /* 0x00008300f7027a24 */ /* 0x000fea00078e0202 */
[----:B------:R-:W-:Y:S05]  /*d430*/  IADD3 R2, R73, R2, RZ ;  /* 0x0000000249027210 */ /* 0x000fea0007ffe0ff */
[----:B------:R-:W-:Y:S01]  /*d440*/  IMAD R2, R2, 0x70, RZ ;  /* 0x0000007002027824 */ /* 0x000fe200078e02ff */
[----:B-----5:R-:W-:Y:S08]  /*d450*/  LDSM.16.M88.4 R112, [R235] ;  /* 0x00000000eb70783b */ /* 0x020ff00000000200 */
[----:B------:R-:W1:Y:S08]  /*d460*/  LDSM.16.M88.4 R16, [R228] ;  /* 0x00000000e410783b */ /* 0x000e700000000200 */
[----:B------:R-:W4:Y:S08]  /*d470*/  LDSM.16.M88.4 R108, [R235+0x2000] ;  /* 0x00200000eb6c783b */ /* 0x000f300000000200 */
[----:B------:R-:W4:Y:S08]  /*d480*/  LDSM.16.M88.4 R32, [R228+0x800] ;  /* 0x00080000e420783b */ /* 0x000f300000000200 */
[----:B------:R-:W4:Y:S08]  /*d490*/  LDSM.16.M88.4 R48, [R228+0x1000] ;  /* 0x00100000e430783b */ /* 0x000f300000000200 */
[----:B------:R-:W4:Y:S01]  /*d4a0*/  LDSM.16.M88.4 R64, [R228+0x1800] ;  /* 0x00180000e440783b */ /* 0x000f220000000200 */
[-C--:B-1----:R-:W-:Y:S07]  /*d4b0*/  HMMA.16816.F32.BF16 R4, R112, R16.reuse, RZ ;  /* 0x000000107004723c */ /* 0x082fee00000418ff */
[----:B------:R-:W1:Y:S01]  /*d4c0*/  LDSM.16.M88.4 R80, [R228+0x2000] ;  /* 0x00200000e450783b */ /* 0x000e620000000200 */
[C---:B----4-:R-:W-:Y:S07]  /*d4d0*/  HMMA.16816.F32.BF16 R8, R108.reuse, R16, RZ ;  /* 0x000000106c08723c */ /* 0x050fee00000418ff */
[----:B------:R-:W4:Y:S01]  /*d4e0*/  LDSM.16.M88.4 R96, [R228+0x2800] ;  /* 0x00280000e460783b */ /* 0x000f220000000200 */
[-C--:B------:R-:W-:Y:S07]  /*d4f0*/  HMMA.16816.F32.BF16 R12, R108, R18.reuse, RZ ;  /* 0x000000126c0c723c */ /* 0x080fee00000418ff */
[----:B------:R-:W1:Y:S01]  /*d500*/  LDSM.16.M88.4 R188, [R228+0x3000] ;  /* 0x00300000e4bc783b */ /* 0x000e620000000200 */
[C---:B------:R-:W-:Y:S07]  /*d510*/  HMMA.16816.F32.BF16 R16, R112.reuse, R18, RZ ;  /* 0x000000127010723c */ /* 0x040fee00000418ff */
[----:B------:R-:W-:Y:S01]  /*d520*/  LDSM.16.M88.4 R192, [R238] ;  /* 0x00000000eec0783b */ /* 0x000fe20000000200 */
[-C--:B------:R-:W-:Y:S07]  /*d530*/  HMMA.16816.F32.BF16 R20, R112, R32.reuse, RZ ;  /* 0x000000207014723c */ /* 0x080fee00000418ff */
[----:B------:R-:W1:Y:S01]  /*d540*/  LDSM.16.M88.4 R196, [R239] ;  /* 0x00000000efc4783b */ /* 0x000e620000000200 */
[C---:B------:R-:W-:Y:S07]  /*d550*/  HMMA.16816.F32.BF16 R24, R108.reuse, R32, RZ ;  /* 0x000000206c18723c */ /* 0x040fee00000418ff */
[----:B------:R-:W1:Y:S01]  /*d560*/  LDSM.16.M88.4 R200, [R238+0x2000] ;  /* 0x00200000eec8783b */ /* 0x000e620000000200 */
[-C--:B------:R-:W-:Y:S07]  /*d570*/  HMMA.16816.F32.BF16 R28, R108, R34.reuse, RZ ;  /* 0x000000226c1c723c */ /* 0x080fee00000418ff */
[----:B------:R-:W1:Y:S01]  /*d580*/  LDSM.16.M88.4 R204, [R245] ;  /* 0x00000000f5cc783b */ /* 0x000e620000000200 */
[C---:B------:R-:W-:Y:S07]  /*d590*/  HMMA.16816.F32.BF16 R32, R112.reuse, R34, RZ ;  /* 0x000000227020723c */ /* 0x040fee00000418ff */
[----:B------:R-:W1:Y:S01]  /*d5a0*/  LDSM.16.M88.4 R208, [R244] ;  /* 0x00000000f4d0783b */ /* 0x000e620000000200 */
[-C--:B------:R-:W-:Y:S07]  /*d5b0*/  HMMA.16816.F32.BF16 R36, R112, R48.reuse, RZ ;  /* 0x000000307024723c */ /* 0x080fee00000418ff */
[----:B------:R-:W1:Y:S01]  /*d5c0*/  LDSM.16.M88.4 R212, [R243] ;  /* 0x00000000f3d4783b */ /* 0x000e620000000200 */
[C---:B------:R-:W-:Y:S07]  /*d5d0*/  HMMA.16816.F32.BF16 R40, R108.reuse, R48, RZ ;  /* 0x000000306c28723c */ /* 0x040fee00000418ff */
[----:B------:R-:W1:Y:S01]  /*d5e0*/  LDSM.16.M88.4 R216, [R242] ;  /* 0x00000000f2d8783b */ /* 0x000e620000000200 */
[-C--:B------:R-:W-:Y:S07]  /*d5f0*/  HMMA.16816.F32.BF16 R44, R108, R50.reuse, RZ ;  /* 0x000000326c2c723c */ /* 0x080fee00000418ff */
[----:B------:R-:W1:Y:S01]  /*d600*/  LDSM.16.M88.4 R220, [R241] ;  /* 0x00000000f1dc783b */ /* 0x000e620000000200 */
[C---:B------:R-:W-:Y:S07]  /*d610*/  HMMA.16816.F32.BF16 R48, R112.reuse, R50, RZ ;  /* 0x000000327030723c */ /* 0x040fee00000418ff */
[----:B------:R-:W2:Y:S01]  /*d620*/  LDSM.16.M88.4 R224, [R240] ;  /* 0x00000000f0e0783b */ /* 0x000ea20000000200 */
[-C--:B------:R-:W-:Y:S08]  /*d630*/  HMMA.16816.F32.BF16 R52, R112, R64.reuse, RZ ;  /* 0x000000407034723c */ /* 0x080ff000000418ff */
[C---:B------:R-:W-:Y:S08]  /*d640*/  HMMA.16816.F32.BF16 R56, R108.reuse, R64, RZ ;  /* 0x000000406c38723c */ /* 0x040ff000000418ff */
[-C--:B------:R-:W-:Y:S08]  /*d650*/  HMMA.16816.F32.BF16 R60, R108, R66.reuse, RZ ;  /* 0x000000426c3c723c */ /* 0x080ff000000418ff */
[C---:B------:R-:W-:Y:S08]  /*d660*/  HMMA.16816.F32.BF16 R64, R112.reuse, R66, RZ ;  /* 0x000000427040723c */ /* 0x040ff000000418ff */
[-C--:B-1----:R-:W-:Y:S01]  /*d670*/  HMMA.16816.F32.BF16 R68, R112, R80.reuse, RZ ;  /* 0x000000507044723c */ /* 0x082fe200000418ff */
[----:B--2---:R-:W-:Y:S03]  /*d680*/  MOV R77, R76 ;  /* 0x0000004c004d7202 */ /* 0x004fe60000000f00 */
[----:B---3--:R-:W-:Y:S05]  /*d690*/  MOV R76, R74 ;  /* 0x0000004a004c7202 */ /* 0x008fea0000000f00 */
[----:B------:R-:W-:Y:S02]  /*d6a0*/  IMAD.WIDE.U32 R76, R72, 0x70, R76 ;  /* 0x00000070484c7825 */ /* 0x000fe400078e004c */
[C---:B------:R-:W-:Y:S03]  /*d6b0*/  HMMA.16816.F32.BF16 R72, R108.reuse, R80, RZ ;  /* 0x000000506c48723c */ /* 0x040fe600000418ff */
[----:B------:R-:W-:Y:S02]  /*d6c0*/  LEA R90, P0, R76, c[0x0][0x1f8], 0x1 ;  /* 0x00007e004c5a7a11 */ /* 0x000fe400078008ff */
[----:B------:R-:W-:Y:S02]  /*d6d0*/  IADD3 R2, R77, R2, RZ ;  /* 0x000000024d027210 */ /* 0x000fe40007ffe0ff */
[----:B------:R-:W-:Y:S02]  /*d6e0*/  IADD3 R88, P1, R90, R104, RZ ;  /* 0x000000685a587210 */ /* 0x000fe40007f3e0ff */
[----:B------:R-:W-:Y:S03]  /*d6f0*/  LEA.HI.X R91, R76, c[0x0][0x1fc], R2, 0x1, P0 ;  /* 0x00007f004c5b7a11 */ /* 0x000fe600000f0c02 */
[----:B------:R-:W-:Y:S02]  /*d700*/  SHF.L.U64.HI R2, R78, R252, c[0x0][0x20c] ;  /* 0x000083004e027619 */ /* 0x000fe400000102fc */
[-C--:B------:R-:W-:Y:S01]  /*d710*/  HMMA.16816.F32.BF16 R76, R108, R82.reuse, RZ ;  /* 0x000000526c4c723c */ /* 0x080fe200000418ff */
[----:B------:R-:W-:Y:S01]  /*d720*/  @!PT LDS RZ, [RZ] ;  /* 0x00000000fffff984 */ /* 0x000fe20000000800 */
[----:B------:R-:W-:Y:S01]  /*d730*/  @!PT LDS RZ, [RZ] ;  /* 0x00000000fffff984 */ /* 0x000fe20000000800 */
[----:B------:R-:W-:Y:S01]  /*d740*/  @!PT LDS RZ, [RZ] ;  /* 0x00000000fffff984 */ /* 0x000fe20000000800 */
[----:B------:R1:W-:Y:S01]  /*d750*/  LDGSTS.E.BYPASS.LTC128B.128 [R246+0x100], [R90.64], !P6 ;  /* 0x001000005af67fae */ /* 0x0003e2000f101d48 */
[----:B------:R-:W-:Y:S02]  /*d760*/  IADD3.X R89, R91, R2, RZ, P1, !PT ;  /* 0x000000025b597210 */ /* 0x000fe40000ffe4ff */
[----:B------:R-:W-:Y:S04]  /*d770*/  IADD3 R94, P0, R88, R104, RZ ;  /* 0x00000068585e7210 */ /* 0x000fe80007f1e0ff */
[C---:B------:R-:W-:Y:S01]  /*d780*/  HMMA.16816.F32.BF16 R80, R112.reuse, R82, RZ ;  /* 0x000000527050723c */ /* 0x040fe200000418ff */
[----:B------:R1:W-:Y:S03]  /*d790*/  LDGSTS.E.BYPASS.LTC128B.128 [R246+0x900], [R88.64], !P6 ;  /* 0x0090000058f67fae */ /* 0x0003e6000f101d48 */
[----:B------:R-:W-:Y:S02]  /*d7a0*/  IADD3.X R95, R89, R2, RZ, P0, !PT ;  /* 0x00000002595f7210 */ /* 0x000fe400007fe4ff */
[----:B------:R-:W-:Y:S02]  /*d7b0*/  IADD3 R92, P1, R94, R104, RZ ;  /* 0x000000685e5c7210 */ /* 0x000fe40007f3e0ff */
[-C--:B----4-:R-:W-:Y:S01]  /*d7c0*/  HMMA.16816.F32.BF16 R84, R112, R96.reuse, RZ ;  /* 0x000000607054723c */ /* 0x090fe200000418ff */
[----:B------:R2:W-:Y:S03]  /*d7d0*/  LDGSTS.E.BYPASS.LTC128B.128 [R246+0x1100], [R94.64], !P6 ;  /* 0x011000005ef67fae */ /* 0x0005e6000f101d48 */
[----:B------:R-:W-:Y:S02]  /*d7e0*/  IADD3.X R93, R95, R2, RZ, P1, !PT ;  /* 0x000000025f5d7210 */ /* 0x000fe40000ffe4ff */
[----:B------:R-:W-:Y:S03]  /*d7f0*/  IADD3 R102, P0, R92, R104, RZ ;  /* 0x000000685c667210 */ /* 0x000fe60007f1e0ff */
[----:B------:R2:W-:Y:S03]  /*d800*/  LDGSTS.E.BYPASS.LTC128B.128 [R246+0x1900], [R92.64], !P6 ;  /* 0x019000005cf67fae */ /* 0x0005e6000f101d48 */
[----:B------:R-:W-:Y:S02]  /*d810*/  IADD3.X R103, R93, R2, RZ, P0, !PT ;  /* 0x000000025d677210 */ /* 0x000fe400007fe4ff */
[----:B------:R-:W-:Y:S03]  /*d820*/  IADD3 R100, P0, R102, R104, RZ ;  /* 0x0000006866647210 */ /* 0x000fe60007f1e0ff */
[----:B------:R3:W-:Y:S01]  /*d830*/  LDGSTS.E.BYPASS.LTC128B.128 [R246+0x2100], [R102.64], !P6 ;  /* 0x0210000066f67fae */ /* 0x0007e2000f101d48 */
[----:B------:R-:W-:Y:S01]  /*d840*/  IADD3.X R101, R103, R2, RZ, P0, !PT ;  /* 0x0000000267657210 */ /* 0x000fe200007fe4ff */
[C---:B-1----:R-:W-:Y:S06]  /*d850*/  HMMA.16816.F32.BF16 R88, R108.reuse, R96, RZ ;  /* 0x000000606c58723c */ /* 0x042fec00000418ff */
[----:B------:R1:W-:Y:S02]  /*d860*/  LDGSTS.E.BYPASS.LTC128B.128 [R246+0x2900], [R100.64], !P6 ;  /* 0x0290000064f67fae */ /* 0x0003e4000f101d48 */
[-C--:B--2---:R-:W-:Y:S08]  /*d870*/  HMMA.16816.F32.BF16 R92, R108, R98.reuse, RZ ;  /* 0x000000626c5c723c */ /* 0x084ff000000418ff */
[C---:B------:R-:W-:Y:S04]  /*d880*/  HMMA.16816.F32.BF16 R96, R112.reuse, R98, RZ ;  /* 0x000000627060723c */ /* 0x040fe800000418ff */
[----:B---3--:R-:W-:Y:S04]  /*d890*/  IADD3 R102, P0, R100, R104, RZ ;  /* 0x0000006864667210 */ /* 0x008fe80007f1e0ff */
[----:B------:R-:W-:Y:S02]  /*d8a0*/  IADD3.X R103, R101, R2, RZ, P0, !PT ;  /* 0x0000000265677210 */ /* 0x000fe400007fe4ff */
[C---:B------:R-:W-:Y:S02]  /*d8b0*/  ISETP.GT.AND P0, PT, R247.reuse, RZ, PT ;  /* 0x000000fff700720c */ /* 0x040fe40003f04270 */
[----:B------:R-:W-:Y:S01]  /*d8c0*/  IADD3 R247, R247, -0x1, RZ ;  /* 0xfffffffff7f77810 */ /* 0x000fe20007ffe0ff */
[----:B------:R1:W-:Y:S08]  /*d8d0*/  LDGSTS.E.BYPASS.LTC128B.128 [R246+0x3100], [R102.64], !P6 ;  /* 0x0310000066f67fae */ /* 0x0003f0000f101d48 */
[----:B------:R-:W0:Y:S01]  /*d8e0*/  LDGDEPBAR ;  /* 0x00000000000079af */ /* 0x000e220000000000 */
[-C--:B-1----:R-:W-:Y:S08]  /*d8f0*/  HMMA.16816.F32.BF16 R100, R112, R188.reuse, RZ ;  /* 0x000000bc7064723c */ /* 0x082ff000000418ff */
[C---:B------:R-:W-:Y:S08]  /*d900*/  HMMA.16816.F32.BF16 R104, R108.reuse, R188, RZ ;  /* 0x000000bc6c68723c */ /* 0x040ff000000418ff */
[-C--:B------:R-:W-:Y:S08]  /*d910*/  HMMA.16816.F32.BF16 R108, R108, R190.reuse, RZ ;  /* 0x000000be6c6c723c */ /* 0x080ff000000418ff */
[----:B------:R-:W-:Y:S01]  /*d920*/  HMMA.16816.F32.BF16 R112, R112, R190, RZ ;  /* 0x000000be7070723c */ /* 0x000fe200000418ff */
[----:B------:R-:W-:Y:S07]  /*d930*/  LDSM.16.M88.4 R188, [R236] ;  /* 0x00000000ecbc783b */ /* 0x000fee0000000200 */
[-C--:B------:R-:W-:Y:S08]  /*d940*/  HMMA.16816.F32.BF16 R4, R192, R196.reuse, R4 ;  /* 0x000000c4c004723c */ /* 0x080ff00000041804 */
        /* <DEDUP_REMOVED lines=118> */
[C---:B------:R-:W-:Y:S01]  /*e0b0*/  HMMA.16816.F32.BF16 R72, R200.reuse, R204, R72 ;  /* 0x000000ccc848723c */ /* 0x040fe20000041848 */
[----:B------:R-:W2:Y:S03]  /*e0c0*/  LDL.64 R204, [R1+0x38] ;  /* 0x0000380001cc7983 */ /* 0x000ea60000100a00 */
[----:B------:R-:W-:Y:S02]  /*e0d0*/  FMNMX.FTZ R133, R39, R133, !PT ;  /* 0x0000008527857209 */ /* 0x000fe40007810000 */
[----:B------:R-:W-:Y:S02]  /*e0e0*/  FMNMX.FTZ R134, R28, R134, !PT ;  /* 0x000000861c867209 */ /* 0x000fe40007810000 */
[-C--:B------:R-:W-:Y:S04]  /*e0f0*/  HMMA.16816.F32.BF16 R76, R200, R206.reuse, R76 ;  /* 0x000000cec84c723c */ /* 0x080fe8000004184c */
[----:B------:R-:W-:Y:S02]  /*e100*/  FMNMX.FTZ R2, R52, R2, !PT ;  /* 0x0000000234027209 */ /* 0x000fe40007810000 */
[----:B------:R-:W-:Y:S02]  /*e110*/  FMNMX.FTZ R134, R29, R134, !PT ;  /* 0x000000861d867209 */ /* 0x000fe40007810000 */
[C---:B------:R-:W-:Y:S01]  /*e120*/  HMMA.16816.F32.BF16 R80, R192.reuse, R206, R80 ;  /* 0x000000cec050723c */ /* 0x040fe20000041850 */
[----:B------:R-:W4:Y:S03]  /*e130*/  LDL R207, [R1+0x48] ;  /* 0x0000480001cf7983 */ /* 0x000f260000100800 */
        /* <DEDUP_REMOVED lines=66> */
[----:B------:R-:W3:Y:S01]  /*e560*/  SHFL.BFLY PT, R136, R2, 0x2, 0x1f ;  /* 0x0c401f0002887f89 */ /* 0x000ee200000e0000 */
        /* <DEDUP_REMOVED lines=14> */
[----:B---3--:R-:W-:Y:S02]  /*e650*/  FMNMX.FTZ R2, R2, R136, !PT ;  /* 0x0000008802027209 */ /* 0x008fe40007810000 */
[----:B------:R-:W-:Y:S02]  /*e660*/  FMNMX.FTZ R133, R108, R133, !PT ;  /* 0x000000856c857209 */ /* 0x000fe40007810000 */
[----:B------:R-:W-:Y:S01]  /*e670*/  FMNMX.FTZ R134, R78, R134, !PT ;  /* 0x000000864e867209 */ /* 0x000fe20007810000 */
[----:B------:R-:W3:Y:S01]  /*e680*/  SHFL.BFLY PT, R136, R2, 0x1, 0x1f ;  /* 0x0c201f0002887f89 */ /* 0x000ee200000e0000 */
[----:B------:R-:W-:Y:S02]  /*e690*/  FMNMX.FTZ R133, R109, R133, !PT ;  /* 0x000000856d857209 */ /* 0x000fe40007810000 */
        /* <DEDUP_REMOVED lines=11> */
[----:B---3--:R-:W-:Y:S01]  /*e750*/  FMNMX.FTZ R136, R2, R136, !PT ;  /* 0x0000008802887209 */ /* 0x008fe20007810000 */
[----:B------:R-:W-:Y:S01]  /*e760*/  FMUL.FTZ R2, R0, c[0x0][0x2d0] ;  /* 0x0000b40000027a20 */ /* 0x000fe20000410000 */
[----:B------:R-:W-:Y:S01]  /*e770*/  FMNMX.FTZ R0, R107, R134, !PT ;  /* 0x000000866b007209 */ /* 0x000fe20007810000 */
[----:B------:R1:W-:Y:S01]  /*e780*/  MUFU.EX2 R217, R4 ;  /* 0x0000000400d97308 */ /* 0x0003e20000000800 */
[--C-:B------:R-:W-:Y:S02]  /*e790*/  FFMA.FTZ R20, R20, c[0x0][0x2d0], -R139.reuse ;  /* 0x0000b40014147a23 */ /* 0x100fe4000001088b */
[--C-:B------:R-:W-:Y:S01]  /*e7a0*/  FFMA.FTZ R21, R21, c[0x0][0x2d0], -R139.reuse ;  /* 0x0000b40015157a23 */ /* 0x100fe2000001088b */
[----:B------:R-:W-:Y:S01]  /*e7b0*/  FMNMX.FTZ R133, R133, R135, !PT ;  /* 0x0000008785857209 */ /* 0x000fe20007810000 */
[--C-:B------:R-:W-:Y:S01]  /*e7c0*/  FFMA.FTZ R36, R36, c[0x0][0x2d0], -R139.reuse ;  /* 0x0000b40024247a23 */ /* 0x100fe2000001088b */
[----:B------:R-:W-:Y:S01]  /*e7d0*/  FMNMX.FTZ R0, R110, R0, !PT ;  /* 0x000000006e007209 */ /* 0x000fe20007810000 */
[--C-:B------:R-:W-:Y:S02]  /*e7e0*/  FFMA.FTZ R37, R37, c[0x0][0x2d0], -R139.reuse ;  /* 0x0000b40025257a23 */ /* 0x100fe4000001088b */
[--C-:B------:R-:W-:Y:S01]  /*e7f0*/  FFMA.FTZ R64, R64, c[0x0][0x2d0], -R139.reuse ;  /* 0x0000b40040407a23 */ /* 0x100fe2000001088b */
[----:B------:R3:W3:Y:S01]  /*e800*/  MUFU.EX2 R134, R2 ;  /* 0x0000000200867308 */ /* 0x0006e20000000800 */
[----:B------:R-:W3:Y:S01]  /*e810*/  SHFL.BFLY PT, R135, R133, 0x1, 0x1f ;  /* 0x0c201f0085877f89 */ /* 0x000ee200000e0000 */
[----:B------:R-:W-:Y:S01]  /*e820*/  FMNMX.FTZ R0, R111, R0, !PT ;  /* 0x000000006f007209 */ /* 0x000fe20007810000 */
[----:B------:R-:W-:Y:S02]  /*e830*/  FMUL.FTZ R188, R136, c[0x0][0x2d0] ;  /* 0x0000b40088bc7a20 */ /* 0x000fe40000410000 */
[----:B------:R-:W-:Y:S02]  /*e840*/  FFMA.FTZ R5, R5, c[0x0][0x2d0], -R139 ;  /* 0x0000b40005057a23 */ /* 0x000fe4000001088b */
[--C-:B------:R-:W-:Y:S02]  /*e850*/  FFMA.FTZ R6, R6, c[0x0][0x2d0], -R188.reuse ;  /* 0x0000b40006067a23 */ /* 0x100fe400000108bc */
[--C-:B------:R-:W-:Y:S01]  /*e860*/  FFMA.FTZ R22, R22, c[0x0][0x2d0], -R188.reuse ;  /* 0x0000b40016167a23 */ /* 0x100fe200000108bc */
[----:B------:R-:W-:Y:S01]  /*e870*/  MUFU.EX2 R218, R5 ;  /* 0x0000000500da7308 */ /* 0x000fe20000000800 */
[--C-:B------:R-:W-:Y:S02]  /*e880*/  FFMA.FTZ R23, R23, c[0x0][0x2d0], -R188.reuse ;  /* 0x0000b40017177a23 */ /* 0x100fe400000108bc */
[--C-:B------:R-:W-:Y:S01]  /*e890*/  FFMA.FTZ R38, R38, c[0x0][0x2d0], -R188.reuse ;  /* 0x0000b40026267a23 */ /* 0x100fe200000108bc */
[----:B-1----:R-:W-:Y:S01]  /*e8a0*/  @P0 SHF.R.S32.HI R4, RZ, 0x1f, R247 ;  /* 0x0000001fff040819 */ /* 0x002fe200000114f7 */
[--C-:B------:R-:W-:Y:S02]  /*e8b0*/  FFMA.FTZ R39, R39, c[0x0][0x2d0], -R188.reuse ;  /* 0x0000b40027277a23 */ /* 0x100fe400000108bc */
[----:B------:R-:W-:Y:S02]  /*e8c0*/  FFMA.FTZ R65, R65, c[0x0][0x2d0], -R139 ;  /* 0x0000b40041417a23 */ /* 0x000fe4000001088b */
[--C-:B------:R-:W-:Y:S01]  /*e8d0*/  FFMA.FTZ R66, R66, c[0x0][0x2d0], -R188.reuse ;  /* 0x0000b40042427a23 */ /* 0x100fe200000108bc */
[----:B------:R1:W-:Y:S01]  /*e8e0*/  MUFU.EX2 R215, R6 ;  /* 0x0000000600d77308 */ /* 0x0003e20000000800 */
[--C-:B------:R-:W-:Y:S02]  /*e8f0*/  FFMA.FTZ R7, R7, c[0x0][0x2d0], -R188.reuse ;  /* 0x0000b40007077a23 */ /* 0x100fe400000108bc */
[--C-:B------:R-:W-:Y:S02]  /*e900*/  FFMA.FTZ R67, R67, c[0x0][0x2d0], -R188.reuse ;  /* 0x0000b40043437a23 */ /* 0x100fe400000108bc */
[----:B---3--:R-:W-:Y:S01]  /*e910*/  FADD.FTZ R2, -R136, R3 ;  /* 0x0000000388027221 */ /* 0x008fe20000010100 */
[----:B------:R-:W-:Y:S01]  /*e920*/  FMNMX.FTZ R135, R133, R135, !PT ;  /* 0x0000008785877209 */ /* 0x000fe20007810000 */
[----:B------:R-:W3:Y:S01]  /*e930*/  SHFL.BFLY PT, R3, R0, 0x2, 0x1f ;  /* 0x0c401f0000037f89 */ /* 0x000ee200000e0000 */
[--C-:B------:R-:W-:Y:S02]  /*e940*/  FFMA.FTZ R68, R68, c[0x0][0x2d0], -R139.reuse ;  /* 0x0000b40044447a23 */ /* 0x100fe4000001088b */
[----:B------:R-:W-:Y:S01]  /*e950*/  MUFU.EX2 R216, R7 ;  /* 0x0000000700d87308 */ /* 0x000fe20000000800 */
[----:B------:R-:W-:Y:S02]  /*e960*/  FMUL.FTZ R2, R2, c[0x0][0x2d0] ;  /* 0x0000b40002027a20 */ /* 0x000fe40000410000 */
[--C-:B------:R-:W-:Y:S02]  /*e970*/  FFMA.FTZ R69, R69, c[0x0][0x2d0], -R139.reuse ;  /* 0x0000b40045457a23 */ /* 0x100fe4000001088b */
[--C-:B------:R-:W-:Y:S02]  /*e980*/  FFMA.FTZ R70, R70, c[0x0][0x2d0], -R188.reuse ;  /* 0x0000b40046467a23 */ /* 0x100fe400000108bc */
[--C-:B------:R-:W-:Y:S02]  /*e990*/  FFMA.FTZ R71, R71, c[0x0][0x2d0], -R188.reuse ;  /* 0x0000b40047477a23 */ /* 0x100fe400000108bc */
[--C-:B------:R-:W-:Y:S01]  /*e9a0*/  FFMA.FTZ R16, R16, c[0x0][0x2d0], -R139.reuse ;  /* 0x0000b40010107a23 */ /* 0x100fe2000001088b */
[----:B------:R2:W2:Y:S01]  /*e9b0*/  MUFU.EX2 R133, R2 ;  /* 0x0000000200857308 */ /* 0x0004a20000000800 */
[--C-:B------:R-:W-:Y:S02]  /*e9c0*/  FFMA.FTZ R17, R17, c[0x0][0x2d0], -R139.reuse ;  /* 0x0000b40011117a23 */ /* 0x100fe4000001088b */
[----:B------:R-:W-:Y:S02]  /*e9d0*/  FFMA.FTZ R18, R18, c[0x0][0x2d0], -R188 ;  /* 0x0000b40012127a23 */ /* 0x000fe400000108bc */
[----:B-1----:R-:W-:Y:S02]  /*e9e0*/  @P0 IMAD R6, R4, c[0x0][0x1e0], RZ ;  /* 0x0000780004060a24 */ /* 0x002fe400078e02ff */
[C---:B------:R-:W-:Y:S03]  /*e9f0*/  @P0 IMAD.WIDE.U32 R4, R247.reuse, c[0x0][0x1e0], RZ ;  /* 0x00007800f7040a25 */ /* 0x040fe600078e00ff */
[----:B------:R-:W-:Y:S01]  /*ea00*/  MUFU.EX2 R249, R20 ;  /* 0x0000001400f97308 */ /* 0x000fe20000000800 */
[----:B---3--:R-:W-:Y:S01]  /*ea10*/  FMNMX.FTZ R0, R0, R3, !PT ;  /* 0x0000000300007209 */ /* 0x008fe20007810000 */
[----:B------:R-:W-:Y:S02]  /*ea20*/  @P0 IMAD R6, R247, c[0x0][0x1e4], R6 ;  /* 0x00007900f7060a24 */ /* 0x000fe400078e0206 */
[----:B------:R-:W-:Y:S02]  /*ea30*/  FFMA.FTZ R19, R19, c[0x0][0x2d0], -R188 ;  /* 0x0000b40013137a23 */ /* 0x000fe400000108bc */
[C---:B------:R-:W-:Y:S01]  /*ea40*/  FMUL.FTZ R116, R134.reuse, R116 ;  /* 0x0000007486747220 */ /* 0x040fe20000410000 */
[----:B------:R-:W-:Y:S01]  /*ea50*/  @P0 IADD3 R6, R5, R6, RZ ;  /* 0x0000000605060210 */ /* 0x000fe20007ffe0ff */
[----:B------:R-:W-:Y:S02]  /*ea60*/  FMUL.FTZ R117, R134, R117 ;  /* 0x0000007586757220 */ /* 0x000fe40000410000 */
[----:B------:R-:W-:Y:S01]  /*ea70*/  MUFU.EX2 R223, R21 ;  /* 0x0000001500df7308 */ /* 0x000fe20000000800 */
[--C-:B------:R-:W-:Y:S02]  /*ea80*/  FFMA.FTZ R52, R52, c[0x0][0x2d0], -R139.reuse ;  /* 0x0000b40034347a23 */ /* 0x100fe4000001088b */
[----:B------:R-:W-:Y:S02]  /*ea90*/  @P0 IMAD R6, R6, 0x70, RZ ;  /* 0x0000007006060824 */ /* 0x000fe400078e02ff */
[----:B--2---:R-:W-:Y:S02]  /*eaa0*/  FADD.FTZ R2, -R135, R132 ;  /* 0x0000008487027221 */ /* 0x004fe40000010100 */
[C---:B------:R-:W-:Y:S02]  /*eab0*/  FMUL.FTZ R118, R133.reuse, R118 ;  /* 0x0000007685767220 */ /* 0x040fe40000410000 */
[----:B------:R-:W-:Y:S01]  /*eac0*/  FMUL.FTZ R2, R2, c[0x0][0x2d0] ;  /* 0x0000b40002027a20 */ /* 0x000fe20000410000 */
[----:B------:R-:W-:Y:S01]  /*ead0*/  MUFU.EX2 R208, R22 ;  /* 0x0000001600d07308 */ /* 0x000fe20000000800 */
[----:B------:R-:W-:Y:S02]  /*eae0*/  FMUL.FTZ R119, R133, R119 ;  /* 0x0000007785777220 */ /* 0x000fe40000410000 */
[--C-:B------:R-:W-:Y:S02]  /*eaf0*/  FFMA.FTZ R53, R53, c[0x0][0x2d0], -R139.reuse ;  /* 0x0000b40035357a23 */ /* 0x100fe4000001088b */
[--C-:B------:R-:W-:Y:S02]  /*eb00*/  FFMA.FTZ R54, R54, c[0x0][0x2d0], -R188.reuse ;  /* 0x0000b40036367a23 */ /* 0x100fe400000108bc */
[--C-:B------:R-:W-:Y:S02]  /*eb10*/  FFMA.FTZ R55, R55, c[0x0][0x2d0], -R188.reuse ;  /* 0x0000b40037377a23 */ /* 0x100fe400000108bc */
[C---:B------:R-:W-:Y:S01]  /*eb20*/  FMUL.FTZ R128, R134.reuse, R128 ;  /* 0x0000008086807220 */ /* 0x040fe20000410000 */
[----:B------:R1:W2:Y:S01]  /*eb30*/  MUFU.EX2 R132, R2 ;  /* 0x0000000200847308 */ /* 0x0002a20000000800 */
[----:B------:R-:W-:Y:S02]  /*eb40*/  FMUL.FTZ R129, R134, R129 ;  /* 0x0000008186817220 */ /* 0x000fe40000410000 */
[C---:B------:R-:W-:Y:S02]  /*eb50*/  FMUL.FTZ R130, R133.reuse, R130 ;  /* 0x0000008285827220 */ /* 0x040fe40000410000 */
[----:B------:R-:W-:Y:S02]  /*eb60*/  FMUL.FTZ R131, R133, R131 ;  /* 0x0000008385837220 */ /* 0x000fe40000410000 */
[--C-:B------:R-:W-:Y:S02]  /*eb70*/  FFMA.FTZ R82, R82, c[0x0][0x2d0], -R188.reuse ;  /* 0x0000b40052527a23 */ /* 0x100fe400000108bc */
[--C-:B------:R-:W-:Y:S01]  /*eb80*/  FFMA.FTZ R83, R83, c[0x0][0x2d0], -R188.reuse ;  /* 0x0000b40053537a23 */ /* 0x100fe200000108bc */
[----:B------:R-:W-:Y:S01]  /*eb90*/  MUFU.EX2 R224, R23 ;  /* 0x0000001700e07308 */ /* 0x000fe20000000800 */
        /* <DEDUP_REMOVED lines=8> */
[----:B-1----:R-:W1:Y:S01]  /*ec20*/  SHFL.BFLY PT, R2, R0, 0x1, 0x1f ;  /* 0x0c201f0000027f89 */ /* 0x002e6200000e0000 */
[C---:B--2---:R-:W-:Y:S02]  /*ec30*/  FMUL.FTZ R120, R132.reuse, R120 ;  /* 0x0000007884787220 */ /* 0x044fe40000410000 */
[C---:B------:R-:W-:Y:S02]  /*ec40*/  FMUL.FTZ R121, R132.reuse, R121 ;  /* 0x0000007984797220 */ /* 0x040fe40000410000 */
[C---:B------:R-:W-:Y:S01]  /*ec50*/  FMUL.FTZ R124, R132.reuse, R124 ;  /* 0x0000007c847c7220 */ /* 0x040fe20000410000 */
[----:B------:R2:W-:Y:S01]  /*ec60*/  MUFU.EX2 R251, R17 ;  /* 0x0000001100fb7308 */ /* 0x0005e20000000800 */
[----:B------:R-:W-:Y:S02]  /*ec70*/  FMUL.FTZ R125, R132, R125 ;  /* 0x0000007d847d7220 */ /* 0x000fe40000410000 */
[--C-:B------:R-:W-:Y:S02]  /*ec80*/  FFMA.FTZ R80, R80, c[0x0][0x2d0], -R139.reuse ;  /* 0x0000b40050507a23 */ /* 0x100fe4000001088b */
[--C-:B------:R-:W-:Y:S02]  /*ec90*/  FFMA.FTZ R33, R33, c[0x0][0x2d0], -R139.reuse ;  /* 0x0000b40021217a23 */ /* 0x100fe4000001088b */
[--C-:B------:R-:W-:Y:S02]  /*eca0*/  FFMA.FTZ R81, R81, c[0x0][0x2d0], -R139.reuse ;  /* 0x0000b40051517a23 */ /* 0x100fe4000001088b */
[--C-:B------:R-:W-:Y:S01]  /*ecb0*/  FFMA.FTZ R96, R96, c[0x0][0x2d0], -R139.reuse ;  /* 0x0000b40060607a23 */ /* 0x100fe2000001088b */
[----:B------:R4:W-:Y:S01]  /*ecc0*/  MUFU.EX2 R248, R18 ;  /* 0x0000001200f87308 */ /* 0x0009e20000000800 */
[--C-:B------:R-:W-:Y:S02]  /*ecd0*/  FFMA.FTZ R97, R97, c[0x0][0x2d0], -R139.reuse ;  /* 0x0000b40061617a23 */ /* 0x100fe4000001088b */
[--C-:B------:R-:W-:Y:S02]  /*ece0*/  FFMA.FTZ R98, R98, c[0x0][0x2d0], -R188.reuse ;  /* 0x0000b40062627a23 */ /* 0x100fe400000108bc */
[----:B---3--:R-:W-:Y:S02]  /*ecf0*/  FMUL.FTZ R16, R134, R152 ;  /* 0x0000009886107220 */ /* 0x008fe40000410000 */
[----:B------:R-:W-:Y:S01]  /*ed00*/  FFMA.FTZ R99, R99, c[0x0][0x2d0], -R188 ;  /* 0x0000b40063637a23 */ /* 0x000fe200000108bc */
[----:B-1----:R-:W-:Y:S01]  /*ed10*/  FMNMX.FTZ R2, R0, R2, !PT ;  /* 0x0000000200027209 */ /* 0x002fe20007810000 */
[--C-:B------:R-:W-:Y:S01]  /*ed20*/  FFMA.FTZ R84, R84, c[0x0][0x2d0], -R139.reuse ;  /* 0x0000b40054547a23 */ /* 0x100fe2000001088b */
[----:B------:R1:W-:Y:S01]  /*ed30*/  MUFU.EX2 R250, R19 ;  /* 0x0000001300fa7308 */ /* 0x0003e20000000800 */
[----:B------:R-:W-:Y:S02]  /*ed40*/  FFMA.FTZ R85, R85, c[0x0][0x2d0], -R139 ;  /* 0x0000b40055557a23 */ /* 0x000fe4000001088b */
[C---:B------:R-:W-:Y:S02]  /*ed50*/  FMUL.FTZ R3, R2.reuse, c[0x0][0x2d0] ;  /* 0x0000b40002037a20 */ /* 0x040fe40000410000 */
[----:B------:R-:W-:Y:S02]  /*ed60*/  FADD.FTZ R0, -R2, R138 ;  /* 0x0000008a02007221 */ /* 0x000fe40000010100 */
[--C-:B------:R-:W-:Y:S02]  /*ed70*/  FFMA.FTZ R10, R10, c[0x0][0x2d0], -R3.reuse ;  /* 0x0000b4000a0a7a23 */ /* 0x100fe40000010803 */
[--C-:B------:R-:W-:Y:S01]  /*ed80*/  FFMA.FTZ R11, R11, c[0x0][0x2d0], -R3.reuse ;  /* 0x0000b4000b0b7a23 */ /* 0x100fe20000010803 */
[----:B------:R-:W-:Y:S01]  /*ed90*/  MUFU.EX2 R198, R36 ;  /* 0x0000002400c67308 */ /* 0x000fe20000000800 */
[----:B--2---:R-:W-:Y:S02]  /*eda0*/  FMUL.FTZ R17, R134, R153 ;  /* 0x0000009986117220 */ /* 0x004fe40000410000 */
[--C-:B------:R-:W-:Y:S02]  /*edb0*/  FFMA.FTZ R58, R58, c[0x0][0x2d0], -R3.reuse ;  /* 0x0000b4003a3a7a23 */ /* 0x100fe40000010803 */
[----:B----4-:R-:W-:Y:S02]  /*edc0*/  FMUL.FTZ R18, R133, R154 ;  /* 0x0000009a85127220 */ /* 0x010fe40000410000 */
[--C-:B------:R-:W-:Y:S02]  /*edd0*/  FFMA.FTZ R59, R59, c[0x0][0x2d0], -R3.reuse ;  /* 0x0000b4003b3b7a23 */ /* 0x100fe40000010803 */
[--C-:B------:R-:W-:Y:S01]  /*ede0*/  FFMA.FTZ R74, R74, c[0x0][0x2d0], -R3.reuse ;  /* 0x0000b4004a4a7a23 */ /* 0x100fe20000010803 */
[----:B------:R2:W-:Y:S01]  /*edf0*/  MUFU.EX2 R189, R10 ;  /* 0x0000000a00bd7308 */ /* 0x0005e20000000800 */
[--C-:B------:R-:W-:Y:S02]  /*ee00*/  FFMA.FTZ R75, R75, c[0x0][0x2d0], -R3.reuse ;  /* 0x0000b4004b4b7a23 */ /* 0x100fe40000010803 */
[----:B------:R-:W-:Y:S02]  /*ee10*/  FMUL.FTZ R138, R135, c[0x0][0x2d0] ;  /* 0x0000b400878a7a20 */ /* 0x000fe40000410000 */
        /* <DEDUP_REMOVED lines=13> */
[--C-:B------:R-:W-:Y:S02]  /*eef0*/  FFMA.FTZ R13, R13, c[0x0][0x2d0], -R138.reuse ;  /* 0x0000b4000d0d7a23 */ /* 0x100fe4000001088a */
[--C-:B------:R-:W-:Y:S02]  /*ef00*/  FFMA.FTZ R60, R60, c[0x0][0x2d0], -R138.reuse ;  /* 0x0000b4003c3c7a23 */ /* 0x100fe4000001088a */
[----:B------:R-:W-:Y:S01]  /*ef10*/  FFMA.FTZ R61, R61, c[0x0][0x2d0], -R138 ;  /* 0x0000b4003d3d7a23 */ /* 0x000fe2000001088a */
[----:B------:R-:W-:Y:S01]  /*ef20*/  MUFU.EX2 R202, R37 ;  /* 0x0000002500ca7308 */ /* 0x000fe20000000800 */
[--C-:B------:R-:W-:Y:S02]  /*ef30*/  FFMA.FTZ R62, R62, c[0x0][0x2d0], -R3.reuse ;  /* 0x0000b4003e3e7a23 */ /* 0x100fe40000010803 */
[--C-:B------:R-:W-:Y:S01]  /*ef40*/  FFMA.FTZ R63, R63, c[0x0][0x2d0], -R3.reuse ;  /* 0x0000b4003f3f7a23 */ /* 0x100fe20000010803 */
[----:B-1----:R-:W-:Y:S01]  /*ef50*/  @P0 MOV R11, R207 ;  /* 0x000000cf000b0202 */ /* 0x002fe20000000f00 */
[----:B------:R-:W-:Y:S02]  /*ef60*/  FFMA.FTZ R78, R78, c[0x0][0x2d0], -R3 ;  /* 0x0000b4004e4e7a23 */ /* 0x000fe40000010803 */
[----:B------:R-:W-:Y:S02]  /*ef70*/  FMUL.FTZ R0, R0, c[0x0][0x2d0] ;  /* 0x0000b40000007a20 */ /* 0x000fe40000410000 */
[----:B------:R-:W-:Y:S01]  /*ef80*/  @P0 IMAD.WIDE.U32 R10, R4, 0x70, R10 ;  /* 0x00000070040a0825 */ /* 0x000fe200078e000a */
[----:B------:R1:W-:Y:S01]  /*ef90*/  MUFU.EX2 R213, R9 ;  /* 0x0000000900d57308 */ /* 0x0003e20000000800 */
[----:B------:R-:W-:Y:S02]  /*efa0*/  @P0 MOV R4, c[0x0][0x1e0] ;  /* 0x0000780000040a02 */ /* 0x000fe40000000f00 */
[--C-:B------:R-:W-:Y:S01]  /*efb0*/  FFMA.FTZ R24, R24, c[0x0][0x2d0], -R138.reuse ;  /* 0x0000b40018187a23 */ /* 0x100fe2000001088a */
[----:B---3--:R-:W-:Y:S01]  /*efc0*/  @P0 LEA R8, P2, R10, c[0x0][0x1c8], 0x1 ;  /* 0x000072000a080a11 */ /* 0x008fe200078408ff */
[--C-:B------:R-:W-:Y:S01]  /*efd0*/  FFMA.FTZ R25, R25, c[0x0][0x2d0], -R138.reuse ;  /* 0x0000b40019197a23 */ /* 0x100fe2000001088a */
[----:B------:R-:W-:Y:S01]  /*efe0*/  @P0 IADD3 R7, R11, R6, RZ ;  /* 0x000000060b070210 */ /* 0x000fe20007ffe0ff */
[--C-:B------:R-:W-:Y:S01]  /*eff0*/  FFMA.FTZ R26, R26, c[0x0][0x2d0], -R3.reuse ;  /* 0x0000b4001a1a7a23 */ /* 0x100fe20000010803 */
[C---:B------:R-:W-:Y:S01]  /*f000*/  @P0 SHF.L.U32 R5, R4.reuse, 0x5, RZ ;  /* 0x0000000504050819 */ /* 0x040fe200000006ff */
[--C-:B------:R-:W-:Y:S01]  /*f010*/  FFMA.FTZ R27, R27, c[0x0][0x2d0], -R3.reuse ;  /* 0x0000b4001b1b7a23 */ /* 0x100fe20000010803 */
[----:B------:R-:W-:Y:S01]  /*f020*/  MUFU.EX2 R192, R38 ;  /* 0x0000002600c07308 */ /* 0x000fe20000000800 */
[----:B------:R-:W-:Y:S01]  /*f030*/  @P0 SHF.L.U64.HI R4, R4, R252, c[0x0][0x1e4] ;  /* 0x0000790004040619 */ /* 0x000fe200000102fc */
[--C-:B------:R-:W-:Y:S01]  /*f040*/  FFMA.FTZ R28, R28, c[0x0][0x2d0], -R138.reuse ;  /* 0x0000b4001c1c7a23 */ /* 0x100fe2000001088a */
[-C--:B------:R-:W-:Y:S01]  /*f050*/  @P0 IADD3 R6, P1, R8, R5.reuse, RZ ;  /* 0x0000000508060210 */ /* 0x080fe20007f3e0ff */
[--C-:B------:R-:W-:Y:S02]  /*f060*/  FFMA.FTZ R29, R29, c[0x0][0x2d0], -R138.reuse ;  /* 0x0000b4001d1d7a23 */ /* 0x100fe4000001088a */
[--C-:B------:R-:W-:Y:S02]  /*f070*/  FFMA.FTZ R30, R30, c[0x0][0x2d0], -R3.reuse ;  /* 0x0000b4001e1e7a23 */ /* 0x100fe40000010803 */
[----:B------:R-:W-:Y:S02]  /*f080*/  FFMA.FTZ R31, R31, c[0x0][0x2d0], -R3 ;  /* 0x0000b4001f1f7a23 */ /* 0x000fe40000010803 */
[----:B------:R2:W-:Y:S01]  /*f090*/  MUFU.EX2 R226, R12 ;  /* 0x0000000c00e27308 */ /* 0x0005e20000000800 */
[--C-:B------:R-:W-:Y:S02]  /*f0a0*/  FFMA.FTZ R40, R40, c[0x0][0x2d0], -R138.reuse ;  /* 0x0000b40028287a23 */ /* 0x100fe4000001088a */
[--C-:B------:R-:W-:Y:S01]  /*f0b0*/  FFMA.FTZ R41, R41, c[0x0][0x2d0], -R138.reuse ;  /* 0x0000b40029297a23 */ /* 0x100fe2000001088a */
[----:B-1----:R-:W-:Y:S01]  /*f0c0*/  @P0 LEA.HI.X R9, R10, c[0x0][0x1cc], R7, 0x1, P2 ;  /* 0x000073000a090a11 */ /* 0x002fe200010f0c07 */
[--C-:B------:R-:W-:Y:S02]  /*f0d0*/  FFMA.FTZ R42, R42, c[0x0][0x2d0], -R3.reuse ;  /* 0x0000b4002a2a7a23 */ /* 0x100fe40000010803 */
[--C-:B------:R-:W-:Y:S01]  /*f0e0*/  FFMA.FTZ R43, R43, c[0x0][0x2d0], -R3.reuse ;  /* 0x0000b4002b2b7a23 */ /* 0x100fe20000010803 */
[-C--:B------:R-:W-:Y:S01]  /*f0f0*/  @P0 IADD3.X R7, R9, R4.reuse, RZ, P1, !PT ;  /* 0x0000000409070210 */ /* 0x080fe20000ffe4ff */
[----:B------:R1:W-:Y:S01]  /*f100*/  @P0 LDGSTS.E.BYPASS.LTC128B.128 [R246+0x3900], [R8.64], !P6 ;  /* 0x0390000008f60fae */ /* 0x0003e2000f101d48 */
[----:B------:R-:W-:Y:S01]  /*f110*/  MUFU.EX2 R199, R39 ;  /* 0x0000002700c77308 */ /* 0x000fe20000000800 */
[--C-:B------:R-:W-:Y:S02]  /*f120*/  FFMA.FTZ R44, R44, c[0x0][0x2d0], -R138.reuse ;  /* 0x0000b4002c2c7a23 */ /* 0x100fe4000001088a */
[--C-:B------:R-:W-:Y:S02]  /*f130*/  FFMA.FTZ R45, R45, c[0x0][0x2d0], -R138.reuse ;  /* 0x0000b4002d2d7a23 */ /* 0x100fe4000001088a */
[--C-:B------:R-:W-:Y:S02]  /*f140*/  FFMA.FTZ R46, R46, c[0x0][0x2d0], -R3.reuse ;  /* 0x0000b4002e2e7a23 */ /* 0x100fe40000010803 */
[----:B------:R3:W-:Y:S01]  /*f150*/  @P0 LDGSTS.E.BYPASS.LTC128B.128 [R246+0x4100], [R6.64], !P6 ;  /* 0x0410000006f60fae */ /* 0x0007e2000f101d48 */
[--C-:B------:R-:W-:Y:S02]  /*f160*/  FFMA.FTZ R47, R47, c[0x0][0x2d0], -R3.reuse ;  /* 0x0000b4002f2f7a23 */ /* 0x100fe40000010803 */
[----:B------:R4:W-:Y:S01]  /*f170*/  MUFU.EX2 R227, R13 ;  /* 0x0000000d00e37308 */ /* 0x0009e20000000800 */
[--C-:B------:R-:W-:Y:S02]  /*f180*/  FFMA.FTZ R79, R79, c[0x0][0x2d0], -R3.reuse ;  /* 0x0000b4004f4f7a23 */ /* 0x100fe40000010803 */
[--C-:B------:R-:W-:Y:S01]  /*f190*/  FFMA.FTZ R90, R90, c[0x0][0x2d0], -R3.reuse ;  /* 0x0000b4005a5a7a23 */ /* 0x100fe20000010803 */
[-C--:B--2---:R-:W-:Y:S01]  /*f1a0*/  @P0 IADD3 R12, P3, R6, R5.reuse, RZ ;  /* 0x00000005060c0210 */ /* 0x084fe20007f7e0ff */
[--C-:B------:R-:W-:Y:S02]  /*f1b0*/  FFMA.FTZ R91, R91, c[0x0][0x2d0], -R3.reuse ;  /* 0x0000b4005b5b7a23 */ /* 0x100fe40000010803 */
[--C-:B------:R-:W-:Y:S01]  /*f1c0*/  FFMA.FTZ R94, R94, c[0x0][0x2d0], -R3.reuse ;  /* 0x0000b4005e5e7a23 */ /* 0x100fe20000010803 */
[-C--:B------:R-:W-:Y:S01]  /*f1d0*/  @P0 IADD3 R10, P2, R12, R5.reuse, RZ ;  /* 0x000000050c0a0210 */ /* 0x080fe20007f5e0ff */
[--C-:B------:R-:W-:Y:S01]  /*f1e0*/  FFMA.FTZ R95, R95, c[0x0][0x2d0], -R3.reuse ;  /* 0x0000b4005f5f7a23 */ /* 0x100fe20000010803 */
[----:B------:R-:W2:Y:S01]  /*f1f0*/  MUFU.EX2 R0, R0 ;  /* 0x0000000000007308 */ /* 0x000ea20000000800 */
[--C-:B------:R-:W-:Y:S02]  /*f200*/  FFMA.FTZ R107, R107, c[0x0][0x2d0], -R3.reuse ;  /* 0x0000b4006b6b7a23 */ /* 0x100fe40000010803 */
[----:B------:R-:W-:Y:S02]  /*f210*/  FFMA.FTZ R110, R110, c[0x0][0x2d0], -R3 ;  /* 0x0000b4006e6e7a23 */ /* 0x000fe40000010803 */
[--C-:B------:R-:W-:Y:S01]  /*f220*/  FFMA.FTZ R76, R76, c[0x0][0x2d0], -R138.reuse ;  /* 0x0000b4004c4c7a23 */ /* 0x100fe2000001088a */
[-C--:B-1----:R-:W-:Y:S01]  /*f230*/  @P0 IADD3 R8, P1, R10, R5.reuse, RZ ;  /* 0x000000050a080210 */ /* 0x082fe20007f3e0ff */
[----:B------:R-:W-:Y:S02]  /*f240*/  FFMA.FTZ R77, R77, c[0x0][0x2d0], -R138 ;  /* 0x0000b4004d4d7a23 */ /* 0x000fe4000001088a */
[--C-:B------:R-:W-:Y:S01]  /*f250*/  FFMA.FTZ R86, R86, c[0x0][0x2d0], -R188.reuse ;  /* 0x0000b40056567a23 */ /* 0x100fe200000108bc */
[----:B------:R1:W-:Y:S01]  /*f260*/  MUFU.EX2 R191, R14 ;  /* 0x0000000e00bf7308 */ /* 0x0003e20000000800 */
[----:B------:R-:W-:Y:S02]  /*f270*/  FFMA.FTZ R87, R87, c[0x0][0x2d0], -R188 ;  /* 0x0000b40057577a23 */ /* 0x000fe400000108bc */
[--C-:B------:R-:W-:Y:S01]  /*f280*/  FFMA.FTZ R100, R100, c[0x0][0x2d0], -R139.reuse ;  /* 0x0000b40064647a23 */ /* 0x100fe2000001088b */
[-C--:B----4-:R-:W-:Y:S01]  /*f290*/  @P0 IADD3.X R13, R7, R4.reuse, RZ, P3, !PT ;  /* 0x00000004070d0210 */ /* 0x090fe20001ffe4ff */
[--C-:B------:R-:W-:Y:S02]  /*f2a0*/  FFMA.FTZ R101, R101, c[0x0][0x2d0], -R139.reuse ;  /* 0x0000b40065657a23 */ /* 0x100fe4000001088b */
[--C-:B------:R-:W-:Y:S01]  /*f2b0*/  FFMA.FTZ R112, R112, c[0x0][0x2d0], -R139.reuse ;  /* 0x0000b40070707a23 */ /* 0x100fe2000001088b */
[-C--:B------:R-:W-:Y:S01]  /*f2c0*/  @P0 IADD3.X R11, R13, R4.reuse, RZ, P2, !PT ;  /* 0x000000040d0b0210 */ /* 0x080fe200017fe4ff */
[----:B------:R4:W-:Y:S01]  /*f2d0*/  @P0 LDGSTS.E.BYPASS.LTC128B.128 [R246+0x4900], [R12.64], !P6 ;  /* 0x049000000cf60fae */ /* 0x0009e2000f101d48 */
[----:B---3--:R-:W-:Y:S01]  /*f2e0*/  @P0 IADD3 R6, P2, R8, R5, RZ ;  /* 0x0000000508060210 */ /* 0x008fe20007f5e0ff */
[----:B------:R3:W3:Y:S01]  /*f2f0*/  MUFU.EX2 R193, R15 ;  /* 0x0000000f00c17308 */ /* 0x0006e20000000800 */
[----:B------:R-:W-:Y:S01]  /*f300*/  @P0 IADD3.X R9, R11, R4, RZ, P1, !PT ;  /* 0x000000040b090210 */ /* 0x000fe20000ffe4ff */
[----:B------:R-:W-:Y:S02]  /*f310*/  FFMA.FTZ R139, R113, c[0x0][0x2d0], -R139 ;  /* 0x0000b400718b7a23 */ /* 0x000fe4000001088b */
[C---:B--2---:R-:W-:Y:S01]  /*f320*/  FMUL.FTZ R126, R0.reuse, R126 ;  /* 0x0000007e007e7220 */ /* 0x044fe20000410000 */
[----:B------:R-:W-:Y:S01]  /*f330*/  @P0 IADD3.X R7, R9, R4, RZ, P2, !PT ;  /* 0x0000000409070210 */ /* 0x000fe200017fe4ff */
[----:B------:R2:W-:Y:S01]  /*f340*/  @P0 LDGSTS.E.BYPASS.LTC128B.128 [R246+0x5100], [R10.64], !P6 ;  /* 0x051000000af60fae */ /* 0x0005e2000f101d48 */
[C---:B------:R-:W-:Y:S02]  /*f350*/  FMUL.FTZ R127, R0.reuse, R127 ;  /* 0x0000007f007f7220 */ /* 0x040fe40000410000 */
[C---:B------:R-:W-:Y:S01]  /*f360*/  FMUL.FTZ R122, R0.reuse, R122 ;  /* 0x0000007a007a7220 */ /* 0x040fe20000410000 */
[----:B------:R2:W-:Y:S01]  /*f370*/  MUFU.EX2 R209, R24 ;  /* 0x0000001800d17308 */ /* 0x0005e20000000800 */
[C---:B------:R-:W-:Y:S02]  /*f380*/  FMUL.FTZ R123, R0.reuse, R123 ;  /* 0x0000007b007b7220 */ /* 0x040fe40000410000 */
[----:B-1----:R-:W-:Y:S01]  /*f390*/  FMUL.FTZ R14, R0, R150 ;  /* 0x00000096000e7220 */ /* 0x002fe20000410000 */
[----:B------:R1:W-:Y:S01]  /*f3a0*/  @P0 LDGSTS.E.BYPASS.LTC128B.128 [R246+0x5900], [R8.64], !P6 ;  /* 0x0590000008f60fae */ /* 0x0003e2000f101d48 */
[--C-:B------:R-:W-:Y:S02]  /*f3b0*/  FFMA.FTZ R88, R88, c[0x0][0x2d0], -R138.reuse ;  /* 0x0000b40058587a23 */ /* 0x100fe4000001088a */
[--C-:B------:R-:W-:Y:S02]  /*f3c0*/  FFMA.FTZ R89, R89, c[0x0][0x2d0], -R138.reuse ;  /* 0x0000b40059597a23 */ /* 0x100fe4000001088a */
[--C-:B------:R-:W-:Y:S01]  /*f3d0*/  FFMA.FTZ R92, R92, c[0x0][0x2d0], -R138.reuse ;  /* 0x0000b4005c5c7a23 */ /* 0x100fe2000001088a */
[----:B------:R1:W-:Y:S01]  /*f3e0*/  MUFU.EX2 R220, R25 ;  /* 0x0000001900dc7308 */ /* 0x0003e20000000800 */
[----:B------:R-:W-:Y:S01]  /*f3f0*/  FFMA.FTZ R93, R93, c[0x0][0x2d0], -R138 ;  /* 0x0000b4005d5d7a23 */ /* 0x000fe2000001088a */
[----:B------:R1:W-:Y:S01]  /*f400*/  @P0 LDGSTS.E.BYPASS.LTC128B.128 [R246+0x6100], [R6.64], !P6 ;  /* 0x0610000006f60fae */ /* 0x0003e2000f101d48 */
[--C-:B------:R-:W-:Y:S01]  /*f410*/  FFMA.FTZ R102, R102, c[0x0][0x2d0], -R188.reuse ;  /* 0x0000b40066667a23 */ /* 0x100fe200000108bc */
[----:B----4-:R-:W-:Y:S01]  /*f420*/  @P0 IADD3 R12, P1, R6, R5, RZ ;  /* 0x00000005060c0210 */ /* 0x010fe20007f3e0ff */
[----:B------:R-:W-:Y:S01]  /*f430*/  FMUL.FTZ R5, R134, R145 ;  /* 0x0000009186057220 */ /* 0x000fe20000410000 */
[----:B------:R-:W-:Y:S01]  /*f440*/  F2FP.BF16.PACK_AB R145, R216, R215 ;  /* 0x000000d7d891723e */ /* 0x000fe200000010ff */
[----:B---3--:R-:W-:Y:S01]  /*f450*/  FMUL.FTZ R15, R0, R151 ;  /* 0x00000097000f7220 */ /* 0x008fe20000410000 */
[----:B------:R-:W-:Y:S01]  /*f460*/  @P0 IADD3.X R13, R7, R4, RZ, P1, !PT ;  /* 0x00000004070d0210 */ /* 0x000fe20000ffe4ff */
[----:B------:R-:W-:Y:S01]  /*f470*/  FMUL.FTZ R4, R134, R144 ;  /* 0x0000009086047220 */ /* 0x000fe20000410000 */
[----:B------:R-:W-:Y:S01]  /*f480*/  F2FP.BF16.PACK_AB R144, R218, R217 ;  /* 0x000000d9da90723e */ /* 0x000fe200000010ff */
[----:B------:R3:W-:Y:S01]  /*f490*/  MUFU.EX2 R194, R26 ;  /* 0x0000001a00c27308 */ /* 0x0007e20000000800 */
[C---:B--2---:R-:W-:Y:S01]  /*f4a0*/  FMUL.FTZ R10, R0.reuse, R142 ;  /* 0x0000008e000a7220 */ /* 0x044fe20000410000 */
[----:B------:R2:W-:Y:S01]  /*f4b0*/  @P0 LDGSTS.E.BYPASS.LTC128B.128 [R246+0x6900], [R12.64], !P6 ;  /* 0x069000000cf60fae */ /* 0x0005e2000f101d48 */
[----:B------:R-:W-:Y:S01]  /*f4c0*/  F2FP.BF16.PACK_AB R142, R227, R226 ;  /* 0x000000e2e38e723e */ /* 0x000fe200000010ff */
[----:B------:R-:W-:Y:S01]  /*f4d0*/  FMUL.FTZ R11, R0, R143 ;  /* 0x0000008f000b7220 */ /* 0x000fe20000410000 */
[----:B------:R-:W-:Y:S01]  /*f4e0*/  F2FP.BF16.PACK_AB R143, R193, R191 ;  /* 0x000000bfc18f723e */ /* 0x000fe200000010ff */
[C---:B------:R-:W-:Y:S02]  /*f4f0*/  FMUL.FTZ R24, R132.reuse, R160 ;  /* 0x000000a084187220 */ /* 0x040fe40000410000 */
[----:B------:R-:W-:Y:S02]  /*f500*/  FFMA.FTZ R103, R103, c[0x0][0x2d0], -R188 ;  /* 0x0000b40067677a23 */ /* 0x000fe400000108bc */
[----:B------:R-:W4:Y:S01]  /*f510*/  LDSM.16.MT88.4 R20, [R229] ;  /* 0x00000000e514783b */ /* 0x000f220000004200 */
[C---:B-1----:R-:W-:Y:S01]  /*f520*/  FMUL.FTZ R8, R132.reuse, R140 ;  /* 0x0000008c84087220 */ /* 0x042fe20000410000 */
[----:B------:R-:W-:Y:S01]  /*f530*/  F2FP.BF16.PACK_AB R140, R213, R212 ;  /* 0x000000d4d58c723e */ /* 0x000fe200000010ff */
[----:B------:R-:W-:Y:S01]  /*f540*/  FMUL.FTZ R9, R132, R141 ;  /* 0x0000008d84097220 */ /* 0x000fe20000410000 */
[----:B------:R-:W-:Y:S01]  /*f550*/  F2FP.BF16.PACK_AB R141, R190, R189 ;  /* 0x000000bdbe8d723e */ /* 0x000fe200000010ff */
[----:B------:R1:W-:Y:S01]  /*f560*/  MUFU.EX2 R195, R27 ;  /* 0x0000001b00c37308 */ /* 0x0003e20000000800 */
[----:B------:R-:W-:Y:S02]  /*f570*/  FMUL.FTZ R25, R132, R161 ;  /* 0x000000a184197220 */ /* 0x000fe40000410000 */
[----:B------:R-:W-:Y:S01]  /*f580*/  FMUL.FTZ R6, R133, R146 ;  /* 0x0000009285067220 */ /* 0x000fe20000410000 */
[----:B------:R-:W-:Y:S01]  /*f590*/  F2FP.BF16.PACK_AB R146, R251, R221 ;  /* 0x000000ddfb92723e */ /* 0x000fe200000010ff */
[C---:B------:R-:W-:Y:S01]  /*f5a0*/  FMUL.FTZ R7, R133.reuse, R147 ;  /* 0x0000009385077220 */ /* 0x040fe20000410000 */
[----:B------:R-:W-:Y:S01]  /*f5b0*/  F2FP.BF16.PACK_AB R147, R250, R248 ;  /* 0x000000f8fa93723e */ /* 0x000fe200000010ff */
[----:B------:R-:W4:Y:S01]  /*f5c0*/  LDSM.16.MT88.4 R36, [R233] ;  /* 0x00000000e924783b */ /* 0x000f220000004200 */
[--C-:B------:R-:W-:Y:S02]  /*f5d0*/  FFMA.FTZ R108, R108, c[0x0][0x2d0], -R138.reuse ;  /* 0x0000b4006c6c7a23 */ /* 0x100fe4000001088a */
[----:B------:R-:W-:Y:S01]  /*f5e0*/  MUFU.EX2 R204, R72 ;  /* 0x0000004800cc7308 */ /* 0x000fe20000000800 */
[----:B---3--:R-:W-:Y:S02]  /*f5f0*/  FMUL.FTZ R26, R0, R162 ;  /* 0x000000a2001a7220 */ /* 0x008fe40000410000 */
[C---:B--2---:R-:W-:Y:S02]  /*f600*/  FMUL.FTZ R12, R132.reuse, R148 ;  /* 0x00000094840c7220 */ /* 0x044fe40000410000 */
[----:B------:R-:W-:Y:S01]  /*f610*/  LDSM.16.MT88.4 R152, [R232] ;  /* 0x00000000e898783b */ /* 0x000fe20000004200 */
[----:B------:R-:W-:Y:S04]  /*f620*/  FMUL.FTZ R13, R132, R149 ;  /* 0x00000095840d7220 */ /* 0x000fe80000410000 */
[----:B------:R-:W-:Y:S03]  /*f630*/  MUFU.EX2 R203, R73 ;  /* 0x0000004900cb7308 */ /* 0x000fe60000000800 */
[----:B------:R-:W2:Y:S01]  /*f640*/  LDSM.16.MT88.4 R148, [R230] ;  /* 0x00000000e694783b */ /* 0x000ea20000004200 */
[----:B-1----:R-:W-:Y:S06]  /*f650*/  FMUL.FTZ R27, R0, R163 ;  /* 0x000000a3001b7220 */ /* 0x002fec0000410000 */
[----:B------:R1:W-:Y:S01]  /*f660*/  MUFU.EX2 R222, R29 ;  /* 0x0000001d00de7308 */ /* 0x0003e20000000800 */
[----:B------:R-:W0:Y:S01]  /*f670*/  LDGDEPBAR ;  /* 0x00000000000079af */ /* 0x000e220000000000 */
[-C--:B----4-:R-:W-:Y:S08]  /*f680*/  HMMA.16816.F32.BF16 R4, R144, R20.reuse, R4 ;  /* 0x000000149004723c */ /* 0x090ff00000041804 */
[----:B------:R-:W-:Y:S01]  /*f690*/  MUFU.EX2 R211, R32 ;  /* 0x0000002000d37308 */ /* 0x000fe20000000800 */
[C---:B------:R-:W-:Y:S09]  /*f6a0*/  HMMA.16816.F32.BF16 R8, R140.reuse, R20, R8 ;  /* 0x000000148c08723c */ /* 0x040ff20000041808 */
[----:B------:R-:W-:Y:S01]  /*f6b0*/  MUFU.EX2 R210, R34 ;  /* 0x0000002200d27308 */ /* 0x000fe20000000800 */
[-C--:B------:R-:W-:Y:S03]  /*f6c0*/  HMMA.16816.F32.BF16 R12, R140, R22.reuse, R12 ;  /* 0x000000168c0c723c */ /* 0x080fe6000004180c */
[C---:B------:R-:W-:Y:S02]  /*f6d0*/  FMUL.FTZ R20, R134.reuse, R156 ;  /* 0x0000009c86147220 */ /* 0x040fe40000410000 */
[----:B------:R-:W-:Y:S03]  /*f6e0*/  FMUL.FTZ R21, R134, R157 ;  /* 0x0000009d86157220 */ /* 0x000fe60000410000 */
[C---:B------:R-:W-:Y:S01]  /*f6f0*/  HMMA.16816.F32.BF16 R16, R144.reuse, R22, R16 ;  /* 0x000000169010723c */ /* 0x040fe20000041810 */
[----:B------:R3:W4:Y:S03]  /*f700*/  MUFU.EX2 R225, R28 ;  /* 0x0000001c00e17308 */ /* 0x0007260000000800 */
[C---:B-1----:R-:W-:Y:S01]  /*f710*/  FMUL.FTZ R29, R132.reuse, R165 ;  /* 0x000000a5841d7220 */ /* 0x042fe20000410000 */
[----:B------:R-:W-:Y:S02]  /*f720*/  MOV R165, R202 ;  /* 0x000000ca00a57202 */ /* 0x000fe40000000f00 */
[C---:B------:R-:W-:Y:S02]  /*f730*/  FMUL.FTZ R22, R133.reuse, R158 ;  /* 0x0000009e85167220 */ /* 0x040fe40000410000 */
[C---:B------:R-:W-:Y:S02]  /*f740*/  FMUL.FTZ R23, R133.reuse, R159 ;  /* 0x0000009f85177220 */ /* 0x040fe40000410000 */
[----:B------:R1:W-:Y:S05]  /*f750*/  MUFU.EX2 R197, R30 ;  /* 0x0000001e00c57308 */ /* 0x0003ea0000000800 */
[-C--:B------:R-:W-:Y:S05]  /*f760*/  HMMA.16816.F32.BF16 R20, R144, R36.reuse, R20 ;  /* 0x000000249014723c */ /* 0x080fea0000041814 */
[----:B------:R2:W-:Y:S03]  /*f770*/  MUFU.EX2 R196, R31 ;  /* 0x0000001f00c47308 */ /* 0x0005e60000000800 */
[C---:B------:R-:W-:Y:S04]  /*f780*/  HMMA.16816.F32.BF16 R24, R140.reuse, R36, R24 ;  /* 0x000000248c18723c */ /* 0x040fe80000041818 */
[----:B---3--:R-:W-:Y:S01]  /*f790*/  FMUL.FTZ R28, R132, R164 ;  /* 0x000000a4841c7220 */ /* 0x008fe20000410000 */
[----:B----4-:R-:W-:Y:S02]  /*f7a0*/  MOV R162, R225 ;  /* 0x000000e100a27202 */ /* 0x010fe40000000f00 */
[----:B------:R-:W3:Y:S01]  /*f7b0*/  MUFU.EX2 R219, R35 ;  /* 0x0000002300db7308 */ /* 0x000ee20000000800 */
[----:B------:R-:W-:Y:S04]  /*f7c0*/  FMUL.FTZ R36, R134, R172 ;  /* 0x000000ac86247220 */ /* 0x000fe80000410000 */
[----:B-1----:R-:W-:Y:S02]  /*f7d0*/  FMUL.FTZ R30, R0, R166 ;  /* 0x000000a6001e7220 */ /* 0x002fe40000410000 */
[----:B------:R-:W-:Y:S03]  /*f7e0*/  FMUL.FTZ R37, R134, R173 ;  /* 0x000000ad86257220 */ /* 0x000fe60000410000 */
[----:B------:R-:W1:Y:S01]  /*f7f0*/  MUFU.EX2 R214, R33 ;  /* 0x0000002100d67308 */ /* 0x000e620000000800 */
[----:B--2---:R-:W-:Y:S01]  /*f800*/  FMUL.FTZ R31, R0, R167 ;  /* 0x000000a7001f7220 */ /* 0x004fe20000410000 */
[----:B------:R-:W-:Y:S08]  /*f810*/  MOV R167, R192 ;  /* 0x000000c000a77202 */ /* 0x000ff00000000f00 */
[----:B------:R-:W2:Y:S01]  /*f820*/  MUFU.EX2 R32, R48 ;  /* 0x0000003000207308 */ /* 0x000ea20000000800 */
[-C--:B------:R-:W-:Y:S03]  /*f830*/  HMMA.16816.F32.BF16 R28, R140, R38.reuse, R28 ;  /* 0x000000268c1c723c */ /* 0x080fe6000004181c */
[----:B---3--:R-:W-:Y:S06]  /*f840*/  MOV R160, R219 ;  /* 0x000000db00a07202 */ /* 0x008fec0000000f00 */
[----:B------:R-:W3:Y:S03]  /*f850*/  MUFU.EX2 R35, R49 ;  /* 0x0000003100237308 */ /* 0x000ee60000000800 */
[----:B-1----:R-:W-:Y:S07]  /*f860*/  MOV R161, R214 ;  /* 0x000000d600a17202 */ /* 0x002fee0000000f00 */
[----:B------:R-:W1:Y:S01]  /*f870*/  MUFU.EX2 R33, R50 ;  /* 0x0000003200217308 */ /* 0x000e620000000800 */
[----:B--2---:R-:W-:Y:S01]  /*f880*/  MOV R163, R32 ;  /* 0x0000002000a37202 */ /* 0x004fe20000000f00 */
[C---:B------:R-:W-:Y:S01]  /*f890*/  FMUL.FTZ R32, R134.reuse, R168 ;  /* 0x000000a886207220 */ /* 0x040fe20000410000 */
[----:B------:R-:W-:Y:S01]  /*f8a0*/  MOV R168, R208 ;  /* 0x000000d000a87202 */ /* 0x000fe20000000f00 */
[C---:B------:R-:W-:Y:S01]  /*f8b0*/  FMUL.FTZ R48, R134.reuse, R184 ;  /* 0x000000b886307220 */ /* 0x040fe20000410000 */
[----:B------:R-:W-:Y:S05]  /*f8c0*/  MOV R184, R210 ;  /* 0x000000d200b87202 */ /* 0x000fea0000000f00 */
[----:B------:R-:W2:Y:S01]  /*f8d0*/  MUFU.EX2 R34, R51 ;  /* 0x0000003300227308 */ /* 0x000ea20000000800 */
[----:B---3--:R-:W-:Y:S01]  /*f8e0*/  MOV R156, R35 ;  /* 0x00000023009c7202 */ /* 0x008fe20000000f00 */
[C---:B------:R-:W-:Y:S01]  /*f8f0*/  FMUL.FTZ R35, R133.reuse, R171 ;  /* 0x000000ab85237220 */ /* 0x040fe20000410000 */
[----:B------:R-:W-:Y:S01]  /*f900*/  MOV R171, R224 ;  /* 0x000000e000ab7202 */ /* 0x000fe20000000f00 */
[C---:B------:R-:W-:Y:S06]  /*f910*/  FMUL.FTZ R49, R134.reuse, R185 ;  /* 0x000000b986317220 */ /* 0x040fec0000410000 */
[----:B------:R3:W4:Y:S01]  /*f920*/  MUFU.EX2 R200, R41 ;  /* 0x0000002900c87308 */ /* 0x0007220000000800 */
[----:B-1----:R-:W-:Y:S01]  /*f930*/  MOV R159, R33 ;  /* 0x00000021009f7202 */ /* 0x002fe20000000f00 */
[----:B------:R-:W-:Y:S01]  /*f940*/  FMUL.FTZ R33, R134, R169 ;  /* 0x000000a986217220 */ /* 0x000fe20000410000 */
[----:B------:R-:W-:Y:S01]  /*f950*/  MOV R169, R209 ;  /* 0x000000d100a97202 */ /* 0x000fe20000000f00 */
[C---:B------:R-:W-:Y:S01]  /*f960*/  FMUL.FTZ R50, R133.reuse, R186 ;  /* 0x000000ba85327220 */ /* 0x040fe20000410000 */
[----:B------:R-:W-:Y:S05]  /*f970*/  MOV R186, R199 ;  /* 0x000000c700ba7202 */ /* 0x000fea0000000f00 */
[----:B------:R1:W-:Y:S01]  /*f980*/  MUFU.EX2 R164, R42 ;  /* 0x0000002a00a47308 */ /* 0x0003e20000000800 */
[----:B--2---:R-:W-:Y:S01]  /*f990*/  MOV R157, R34 ;  /* 0x00000022009d7202 */ /* 0x004fe20000000f00 */
[C---:B------:R-:W-:Y:S01]  /*f9a0*/  FMUL.FTZ R34, R133.reuse, R170 ;  /* 0x000000aa85227220 */ /* 0x040fe20000410000 */
[----:B------:R-:W-:Y:S01]  /*f9b0*/  MOV R170, R223 ;  /* 0x000000df00aa7202 */ /* 0x000fe20000000f00 */
[C---:B------:R-:W-:Y:S01]  /*f9c0*/  FMUL.FTZ R51, R133.reuse, R187 ;  /* 0x000000bb85337220 */ /* 0x040fe20000410000 */
[----:B------:R-:W-:Y:S05]  /*f9d0*/  MOV R187, R211 ;  /* 0x000000d300bb7202 */ /* 0x000fea0000000f00 */
[----:B------:R2:W-:Y:S01]  /*f9e0*/  MUFU.EX2 R192, R43 ;  /* 0x0000002b00c07308 */ /* 0x0005e20000000800 */
[C---:B------:R-:W-:Y:S04]  /*f9f0*/  HMMA.16816.F32.BF16 R32, R144.reuse, R38, R32 ;  /* 0x000000269020723c */ /* 0x040fe80000041820 */
[----:B---3--:R-:W-:Y:S01]  /*fa00*/  FMUL.FTZ R41, R132, R177 ;  /* 0x000000b184297220 */ /* 0x008fe20000410000 */
[----:B----4-:R-:W-:Y:S02]  /*fa10*/  MOV R185, R200 ;  /* 0x000000c800b97202 */ /* 0x010fe40000000f00 */
[C---:B------:R-:W-:Y:S02]  /*fa20*/  FMUL.FTZ R38, R133.reuse, R174 ;  /* 0x000000ae85267220 */ /* 0x040fe40000410000 */
[----:B------:R3:W4:Y:S03]  /*fa30*/  MUFU.EX2 R201, R40 ;  /* 0x0000002800c97308 */ /* 0x0007260000000800 */
[----:B------:R-:W-:Y:S02]  /*fa40*/  FMUL.FTZ R39, R133, R175 ;  /* 0x000000af85277220 */ /* 0x000fe40000410000 */
[C---:B-1----:R-:W-:Y:S05]  /*fa50*/  FMUL.FTZ R42, R0.reuse, R178 ;  /* 0x000000b2002a7220 */ /* 0x042fea0000410000 */
[-C--:B------:R-:W-:Y:S01]  /*fa60*/  HMMA.16816.F32.BF16 R36, R144, R148.reuse, R36 ;  /* 0x000000949024723c */ /* 0x080fe20000041824 */
[----:B------:R1:W-:Y:S02]  /*fa70*/  MUFU.EX2 R252, R44 ;  /* 0x0000002c00fc7308 */ /* 0x0003e40000000800 */
[----:B--2---:R-:W-:Y:S08]  /*fa80*/  FMUL.FTZ R43, R0, R179 ;  /* 0x000000b3002b7220 */ /* 0x004ff00000410000 */
[----:B------:R2:W2:Y:S01]  /*fa90*/  MUFU.EX2 R158, R45 ;  /* 0x0000002d009e7308 */ /* 0x0004a20000000800 */
[C---:B---3--:R-:W-:Y:S01]  /*faa0*/  FMUL.FTZ R40, R132.reuse, R176 ;  /* 0x000000b084287220 */ /* 0x048fe20000410000 */
[----:B----4-:R-:W-:Y:S08]  /*fab0*/  MOV R166, R201 ;  /* 0x000000c900a67202 */ /* 0x010ff00000000f00 */
[----:B------:R3:W-:Y:S01]  /*fac0*/  MUFU.EX2 R172, R46 ;  /* 0x0000002e00ac7308 */ /* 0x0007e20000000800 */
[C---:B------:R-:W-:Y:S04]  /*fad0*/  HMMA.16816.F32.BF16 R40, R140.reuse, R148, R40 ;  /* 0x000000948c28723c */ /* 0x040fe80000041828 */
[C---:B-1----:R-:W-:Y:S05]  /*fae0*/  FMUL.FTZ R44, R132.reuse, R180 ;  /* 0x000000b4842c7220 */ /* 0x042fea0000410000 */
[----:B------:R1:W3:Y:S03]  /*faf0*/  MUFU.EX2 R173, R47 ;  /* 0x0000002f00ad7308 */ /* 0x0002e60000000800 */
[----:B--2---:R-:W-:Y:S07]  /*fb00*/  FMUL.FTZ R45, R132, R181 ;  /* 0x000000b5842d7220 */ /* 0x004fee0000410000 */
[----:B------:R2:W-:Y:S01]  /*fb10*/  MUFU.EX2 R225, R52 ;  /* 0x0000003400e17308 */ /* 0x0005e20000000800 */
[C---:B---3--:R-:W-:Y:S09]  /*fb20*/  FMUL.FTZ R46, R0.reuse, R182 ;  /* 0x000000b6002e7220 */ /* 0x048ff20000410000 */
[----:B------:R3:W-:Y:S01]  /*fb30*/  MUFU.EX2 R224, R53 ;  /* 0x0000003500e07308 */ /* 0x0007e20000000800 */
[----:B-1----:R-:W-:Y:S09]  /*fb40*/  FMUL.FTZ R47, R0, R183 ;  /* 0x000000b7002f7220 */ /* 0x002ff20000410000 */
[----:B------:R-:W-:Y:S01]  /*fb50*/  MUFU.EX2 R223, R64 ;  /* 0x0000004000df7308 */ /* 0x000fe20000000800 */
[-C--:B------:R-:W-:Y:S03]  /*fb60*/  HMMA.16816.F32.BF16 R44, R140, R150.reuse, R44 ;  /* 0x000000968c2c723c */ /* 0x080fe6000004182c */
[----:B--2---:R-:W-:Y:S05]  /*fb70*/  F2FP.BF16.PACK_AB R52, R170, R249 ;  /* 0x000000f9aa34723e */ /* 0x004fea00000010ff */
[C---:B------:R-:W-:Y:S01]  /*fb80*/  HMMA.16816.F32.BF16 R48, R144.reuse, R150, R48 ;  /* 0x000000969030723c */ /* 0x040fe20000041830 */
[----:B------:R-:W1:Y:S01]  /*fb90*/  LDSM.16.MT88.4 R148, [R229+0x800] ;  /* 0x00080000e594783b */ /* 0x000e620000004200 */
[----:B------:R-:W-:Y:S02]  /*fba0*/  MUFU.EX2 R179, R66 ;  /* 0x0000004200b37308 */ /* 0x000fe40000000800 */
[----:B---3--:R-:W-:Y:S04]  /*fbb0*/  F2FP.BF16.PACK_AB R53, R171, R168 ;  /* 0x000000a8ab35723e */ /* 0x008fe800000010ff */
[-C--:B------:R-:W-:Y:S04]  /*fbc0*/  HMMA.16816.F32.BF16 R116, R144, R152.reuse, R116 ;  /* 0x000000989074723c */ /* 0x080fe80000041874 */
[----:B------:R-:W-:Y:S04]  /*fbd0*/  MUFU.EX2 R219, R67 ;  /* 0x0000004300db7308 */ /* 0x000fe80000000800 */
[C---:B------:R-:W-:Y:S06]  /*fbe0*/  HMMA.16816.F32.BF16 R120, R140.reuse, R152, R120 ;  /* 0x000000988c78723c */ /* 0x040fec0000041878 */
[----:B------:R2:W-:Y:S01]  /*fbf0*/  MUFU.EX2 R175, R54 ;  /* 0x0000003600af7308 */ /* 0x0005e20000000800 */
[----:B------:R-:W-:Y:S01]  /*fc00*/  MOV R153, R220 ;  /* 0x000000dc00997202 */ /* 0x000fe20000000f00 */
[-C--:B------:R-:W-:Y:S04]  /*fc10*/  HMMA.16816.F32.BF16 R124, R140, R154.reuse, R124 ;  /* 0x0000009a8c7c723c */ /* 0x080fe8000004187c */
[----:B------:R-:W-:Y:S03]  /*fc20*/  MOV R152, R222 ;  /* 0x000000de00987202 */ /* 0x000fe60000000f00 */
[----:B------:R-:W-:Y:S01]  /*fc30*/  F2FP.BF16.PACK_AB R140, R153, R169 ;  /* 0x000000a9998c723e */ /* 0x000fe200000010ff */
[----:B------:R-:W-:Y:S01]  /*fc40*/  HMMA.16816.F32.BF16 R128, R144, R154, R128 ;  /* 0x0000009a9080723c */ /* 0x000fe20000041880 */
[----:B------:R3:W-:Y:S01]  /*fc50*/  MUFU.EX2 R220, R55 ;  /* 0x0000003700dc7308 */ /* 0x0007e20000000800 */
[----:B------:R-:W3:Y:S02]  /*fc60*/  LDSM.16.MT88.4 R144, [R233+0x800] ;  /* 0x00080000e990783b */ /* 0x000ee40000004200 */
[----:B------:R-:W-:Y:S02]  /*fc70*/  F2FP.BF16.PACK_AB R142, R152, R162 ;  /* 0x000000a2988e723e */ /* 0x000fe400000010ff */
[----:B------:R-:W-:Y:S02]  /*fc80*/  F2FP.BF16.PACK_AB R141, R195, R194 ;  /* 0x000000c2c38d723e */ /* 0x000fe400000010ff */
[----:B------:R-:W-:Y:S02]  /*fc90*/  F2FP.BF16.PACK_AB R143, R196, R197 ;  /* 0x000000c5c48f723e */ /* 0x000fe400000010ff */
[----:B------:R-:W4:Y:S01]  /*fca0*/  LDL.LU R155, [R1+0x18] ;  /* 0x00001800019b7983 */ /* 0x000f220000300800 */
[----:B------:R3:W-:Y:S01]  /*fcb0*/  MUFU.EX2 R222, R65 ;  /* 0x0000004100de7308 */ /* 0x0007e20000000800 */
[----:B--2---:R-:W-:Y:S02]  /*fcc0*/  F2FP.BF16.PACK_AB R54, R161, R187 ;  /* 0x000000bba136723e */ /* 0x004fe400000010ff */
[----:B------:R-:W2:Y:S07]  /*fcd0*/  LDL.LU R154, [R1+0x14] ;  /* 0x00001400019a7983 */ /* 0x000eae0000300800 */
[----:B------:R-:W-:Y:S01]  /*fce0*/  MUFU.EX2 R174, R56 ;  /* 0x0000003800ae7308 */ /* 0x000fe20000000800 */
[----:B---3--:R-:W-:Y:S09]  /*fcf0*/  F2FP.BF16.PACK_AB R55, R160, R184 ;  /* 0x000000b8a037723e */ /* 0x008ff200000010ff */
[----:B------:R-:W3:Y:S01]  /*fd00*/  MUFU.EX2 R178, R57 ;  /* 0x0000003900b27308 */ /* 0x000ee20000000800 */
[-C--:B-1----:R-:W-:Y:S01]  /*fd10*/  HMMA.16816.F32.BF16 R4, R52, R148.reuse, R4 ;  /* 0x000000943404723c */ /* 0x082fe20000041804 */
[----:B------:R-:W1:Y:S07]  /*fd20*/  LDSM.16.MT88.4 R64, [R230+0x800] ;  /* 0x00080000e640783b */ /* 0x000e6e0000004200 */
[C---:B------:R-:W-:Y:S01]  /*fd30*/  HMMA.16816.F32.BF16 R8, R140.reuse, R148, R8 ;  /* 0x000000948c08723c */ /* 0x040fe20000041808 */
[----:B------:R-:W-:Y:S07]  /*fd40*/  MUFU.EX2 R177, R58 ;  /* 0x0000003a00b17308 */ /* 0x000fee0000000800 */
[-C--:B------:R-:W-:Y:S03]  /*fd50*/  HMMA.16816.F32.BF16 R12, R140, R150.reuse, R12 ;  /* 0x000000968c0c723c */ /* 0x080fe6000004180c */
[----:B------:R1:W1:Y:S05]  /*fd60*/  MUFU.EX2 R176, R59 ;  /* 0x0000003b00b07308 */ /* 0x00026a0000000800 */
[C---:B------:R-:W-:Y:S01]  /*fd70*/  HMMA.16816.F32.BF16 R16, R52.reuse, R150, R16 ;  /* 0x000000963410723c */ /* 0x040fe20000041810 */
[----:B------:R-:W3:Y:S04]  /*fd80*/  LDSM.16.MT88.4 R148, [R232+0x800] ;  /* 0x00080000e894783b */ /* 0x000ee80000004200 */
[----:B------:R-:W-:Y:S03]  /*fd90*/  MUFU.EX2 R182, R68 ;  /* 0x0000004400b67308 */ /* 0x000fe60000000800 */
[-C--:B------:R-:W-:Y:S07]  /*fda0*/  HMMA.16816.F32.BF16 R20, R52, R144.reuse, R20 ;  /* 0x000000903414723c */ /* 0x080fee0000041814 */
[----:B------:R-:W-:Y:S01]  /*fdb0*/  MUFU.EX2 R211, R69 ;  /* 0x0000004500d37308 */ /* 0x000fe20000000800 */
[C---:B------:R-:W-:Y:S01]  /*fdc0*/  HMMA.16816.F32.BF16 R24, R140.reuse, R144, R24 ;  /* 0x000000908c18723c */ /* 0x040fe20000041818 */
[----:B------:R-:W2:Y:S04]  /*fdd0*/  LDL.LU R145, [R1+0x1c] ;  /* 0x00001c0001917983 */ /* 0x000ea80000300800 */
[----:B-1----:R-:W1:Y:S02]  /*fde0*/  LDSM.16.MT88.4 R56, [R229+0x1000] ;  /* 0x00100000e538783b */ /* 0x002e640000004200 */
[----:B------:R-:W-:Y:S01]  /*fdf0*/  MOV R144, R198 ;  /* 0x000000c600907202 */ /* 0x000fe20000000f00 */
[-C--:B------:R-:W-:Y:S01]  /*fe00*/  HMMA.16816.F32.BF16 R28, R140, R146.reuse, R28 ;  /* 0x000000928c1c723c */ /* 0x080fe2000004181c */
[----:B------:R-:W-:Y:S07]  /*fe10*/  MUFU.EX2 R210, R70 ;  /* 0x0000004600d27308 */ /* 0x000fee0000000800 */
[C---:B------:R-:W-:Y:S01]  /*fe20*/  HMMA.16816.F32.BF16 R32, R52.reuse, R146, R32 ;  /* 0x000000923420723c */ /* 0x040fe20000041820 */
[----:B------:R-:W2:Y:S02]  /*fe30*/  LDL.LU R147, [R1+0x10] ;  /* 0x0000100001937983 */ /* 0x000ea40000300800 */
[----:B------:R3:W-:Y:S04]  /*fe40*/  MUFU.EX2 R209, R71 ;  /* 0x0000004700d17308 */ /* 0x0007e80000000800 */
[----:B------:R-:W-:Y:S01]  /*fe50*/  MOV R146, R171 ;  /* 0x000000ab00927202 */ /* 0x000fe20000000f00 */
[-C--:B------:R-:W-:Y:S05]  /*fe60*/  HMMA.16816.F32.BF16 R36, R52, R64.reuse, R36 ;  /* 0x000000403424723c */ /* 0x080fea0000041824 */
[----:B------:R1:W-:Y:S03]  /*fe70*/  MUFU.EX2 R214, R60 ;  /* 0x0000003c00d67308 */ /* 0x0003e60000000800 */
[C---:B------:R-:W-:Y:S07]  /*fe80*/  HMMA.16816.F32.BF16 R40, R140.reuse, R64, R40 ;  /* 0x000000408c28723c */ /* 0x040fee0000041828 */
[----:B------:R1:W1:Y:S01]  /*fe90*/  MUFU.EX2 R183, R61 ;  /* 0x0000003d00b77308 */ /* 0x0002620000000800 */
[-C--:B------:R-:W-:Y:S01]  /*fea0*/  HMMA.16816.F32.BF16 R44, R140, R66.reuse, R44 ;  /* 0x000000428c2c723c */ /* 0x080fe2000004182c */
[----:B---3--:R-:W-:Y:S07]  /*feb0*/  LDSM.16.MT88.4 R68, [R230+0x1000] ;  /* 0x00100000e644783b */ /* 0x008fee0000004200 */
[C---:B------:R-:W-:Y:S01]  /*fec0*/  HMMA.16816.F32.BF16 R48, R52.reuse, R66, R48 ;  /* 0x000000423430723c */ /* 0x040fe20000041830 */
[----:B------:R3:W-:Y:S01]  /*fed0*/  MUFU.EX2 R181, R62 ;  /* 0x0000003e00b57308 */ /* 0x0007e20000000800 */
[----:B------:R-:W3:Y:S02]  /*fee0*/  LDSM.16.MT88.4 R64, [R233+0x1000] ;  /* 0x00100000e940783b */ /* 0x000ee40000004200 */
[----:B-1----:R-:W-:Y:S04]  /*fef0*/  F2FP.BF16.PACK_AB R60, R185, R166 ;  /* 0x000000a6b93c723e */ /* 0x002fe800000010ff */
[-C--:B------:R-:W-:Y:S03]  /*ff00*/  HMMA.16816.F32.BF16 R116, R52, R148.reuse, R116 ;  /* 0x000000943474723c */ /* 0x080fe60000041874 */
[----:B------:R1:W1:Y:S01]  /*ff10*/  MUFU.EX2 R180, R63 ;  /* 0x0000003f00b47308 */ /* 0x0002620000000800 */
[----:B------:R-:W-:Y:S04]  /*ff20*/  F2FP.BF16.PACK_AB R61, R192, R164 ;  /* 0x000000a4c03d723e */ /* 0x000fe800000010ff */
[C---:B------:R-:W-:Y:S05]  /*ff30*/  HMMA.16816.F32.BF16 R120, R140.reuse, R148, R120 ;  /* 0x000000948c78723c */ /* 0x040fea0000041878 */
[----:B------:R-:W-:Y:S02]  /*ff40*/  MUFU.EX2 R206, R82 ;  /* 0x0000005200ce7308 */ /* 0x000fe40000000800 */
[----:B------:R-:W-:Y:S01]  /*ff50*/  MOV R148, R169 ;  /* 0x000000a900947202 */ /* 0x000fe20000000f00 */
[-C--:B------:R-:W-:Y:S04]  /*ff60*/  HMMA.16816.F32.BF16 R124, R140, R150.reuse, R124 ;  /* 0x000000968c7c723c */ /* 0x080fe8000004187c */
[----:B---3--:R-:W-:Y:S02]  /*ff70*/  F2FP.BF16.PACK_AB R62, R158, R252 ;  /* 0x000000fc9e3e723e */ /* 0x008fe400000010ff */
[----:B------:R-:W-:Y:S01]  /*ff80*/  MOV R149, R170 ;  /* 0x000000aa00957202 */ /* 0x000fe20000000f00 */
[----:B------:R-:W-:Y:S01]  /*ff90*/  MUFU.EX2 R82, R75 ;  /* 0x0000004b00527308 */ /* 0x000fe20000000800 */
[----:B------:R-:W-:Y:S04]  /*ffa0*/  HMMA.16816.F32.BF16 R128, R52, R150, R128 ;  /* 0x000000963480723c */ /* 0x000fe80000041880 */
[----:B-1----:R-:W-:Y:S02]  /*ffb0*/  F2FP.BF16.PACK_AB R63, R173, R172 ;  /* 0x000000acad3f723e */ /* 0x002fe400000010ff */
[----:B------:R-:W-:Y:S02]  /*ffc0*/  MOV R143, R168 ;  /* 0x000000a8008f7202 */ /* 0x000fe40000000f00 */
[----:B------:R-:W-:Y:S01]  /*ffd0*/  F2FP.BF16.PACK_AB R53, R186, R167 ;  /* 0x000000a7ba35723e */ /* 0x000fe200000010ff */
[----:B------:R-:W-:Y:S01]  /*ffe0*/  LDSM.16.MT88.4 R168, [R233+0x3000] ;  /* 0x00300000e9a8783b */ /* 0x000fe20000004200 */
[----:B------:R-:W-:Y:S02]  /*fff0*/  MUFU.EX2 R205, R83 ;  /* 0x0000005300cd7308 */ /* 0x000fe40000000800 */
[----:B------:R-:W-:Y:S02]  /*10000*/  F2FP.BF16.PACK_AB R52, R165, R144 ;  /* 0x00000090a534723e */ /* 0x000fe400000010ff */
[----:B------:R-:W-:Y:S02]  /*10010*/  F2FP.BF16.PACK_AB R54, R156, R163 ;  /* 0x000000a39c36723e */ /* 0x000fe400000010ff */
[----:B------:R-:W-:Y:S04]  /*10020*/  F2FP.BF16.PACK_AB R55, R157, R159 ;  /* 0x0000009f9d37723e */ /* 0x000fe800000010ff */
[----:B------:R1:W3:Y:S03]  /*10030*/  MUFU.EX2 R83, R74 ;  /* 0x0000004a00537308 */ /* 0x0002e60000000800 */
[-C--:B------:R-:W-:Y:S07]  /*10040*/  HMMA.16816.F32.BF16 R4, R52, R56.reuse, R4 ;  /* 0x000000383404723c */ /* 0x080fee0000041804 */
        /* <DEDUP_REMOVED lines=14> */
[----:B------:R-:W2:Y:S01]  /*10130*/  LDSM.16.MT88.4 R64, [R229+0x1800] ;  /* 0x00180000e540783b */ /* 0x000ea20000004200 */
[----:B------:R-:W1:Y:S06]  /*10140*/  MUFU.EX2 R201, R77 ;  /* 0x0000004d00c97308 */ /* 0x000e6c0000000800 */
[-C--:B------:R-:W-:Y:S04]  /*10150*/  HMMA.16816.F32.BF16 R36, R52, R68.reuse, R36 ;  /* 0x000000443424723c */ /* 0x080fe80000041824 */
[----:B------:R1:W1:Y:S04]  /*10160*/  MUFU.EX2 R81, R79 ;  /* 0x0000004f00517308 */ /* 0x0002680000000800 */
[C---:B------:R-:W-:Y:S06]  /*10170*/  HMMA.16816.F32.BF16 R40, R60.reuse, R68, R40 ;  /* 0x000000443c28723c */ /* 0x040fec0000041828 */
[----:B------:R3:W-:Y:S02]  /*10180*/  MUFU.EX2 R200, R84 ;  /* 0x0000005400c87308 */ /* 0x0007e40000000800 */
[-C--:B------:R-:W-:Y:S08]  /*10190*/  HMMA.16816.F32.BF16 R44, R60, R70.reuse, R44 ;  /* 0x000000463c2c723c */ /* 0x080ff0000004182c */
[C---:B------:R-:W-:Y:S01]  /*101a0*/  HMMA.16816.F32.BF16 R48, R52.reuse, R70, R48 ;  /* 0x000000463430723c */ /* 0x040fe20000041830 */
[----:B------:R-:W-:Y:S01]  /*101b0*/  LDSM.16.MT88.4 R68, [R230+0x1800] ;  /* 0x00180000e644783b */ /* 0x000fe20000004200 */
[----:B------:R3:W-:Y:S02]  /*101c0*/  MUFU.EX2 R199, R85 ;  /* 0x0000005500c77308 */ /* 0x0007e40000000800 */
[--C-:B-1----:R-:W-:Y:S01]  /*101d0*/  FFMA.FTZ R79, R106, c[0x0][0x2d0], -R3.reuse ;  /* 0x0000b4006a4f7a23 */ /* 0x102fe20000010803 */
[----:B------:R-:W-:Y:S01]  /*101e0*/  MOV R106, R185 ;  /* 0x000000b9006a7202 */ /* 0x000fe20000000f00 */
[----:B------:R-:W-:Y:S01]  /*101f0*/  FFMA.FTZ R3, R111, c[0x0][0x2d0], -R3 ;  /* 0x0000b4006f037a23 */ /* 0x000fe20000010803 */
[----:B------:R-:W-:Y:S01]  /*10200*/  MOV R111, R186 ;  /* 0x000000ba006f7202 */ /* 0x000fe20000000f00 */
[-C--:B------:R-:W-:Y:S04]  /*10210*/  HMMA.16816.F32.BF16 R116, R52, R56.reuse, R116 ;  /* 0x000000383474723c */ /* 0x080fe80000041874 */
[----:B------:R1:W-:Y:S01]  /*10220*/  MUFU.EX2 R198, R86 ;  /* 0x0000005600c67308 */ /* 0x0003e20000000800 */
[--C-:B---3--:R-:W-:Y:S01]  /*10230*/  FFMA.FTZ R84, R105, c[0x0][0x2d0], -R138.reuse ;  /* 0x0000b40069547a23 */ /* 0x108fe2000001088a */
[----:B------:R-:W-:Y:S02]  /*10240*/  MOV R105, R159 ;  /* 0x0000009f00697202 */ /* 0x000fe40000000f00 */
[C---:B------:R-:W-:Y:S06]  /*10250*/  HMMA.16816.F32.BF16 R120, R60.reuse, R56, R120 ;  /* 0x000000383c78723c */ /* 0x040fec0000041878 */
[----:B------:R-:W-:Y:S01]  /*10260*/  MUFU.EX2 R84, R84 ;  /* 0x0000005400547308 */ /* 0x000fe20000000800 */
[----:B------:R-:W-:Y:S01]  /*10270*/  F2FP.BF16.PACK_AB R56, R178, R174 ;  /* 0x000000aeb238723e */ /* 0x000fe200000010ff */
[-C--:B------:R-:W-:Y:S01]  /*10280*/  HMMA.16816.F32.BF16 R124, R60, R58.reuse, R124 ;  /* 0x0000003a3c7c723c */ /* 0x080fe2000004187c */
[----:B------:R-:W3:Y:S03]  /*10290*/  LDSM.16.MT88.4 R60, [R233+0x1800] ;  /* 0x00180000e93c783b */ /* 0x000ee60000004200 */
[----:B------:R-:W-:Y:S01]  /*102a0*/  F2FP.BF16.PACK_AB R57, R176, R177 ;  /* 0x000000b1b039723e */ /* 0x000fe200000010ff */
[--C-:B------:R-:W-:Y:S01]  /*102b0*/  FFMA.FTZ R85, R104, c[0x0][0x2d0], -R138.reuse ;  /* 0x0000b40068557a23 */ /* 0x100fe2000001088a */
[----:B------:R-:W-:Y:S01]  /*102c0*/  MOV R104, R156 ;  /* 0x0000009c00687202 */ /* 0x000fe20000000f00 */
[----:B------:R-:W-:Y:S01]  /*102d0*/  FFMA.FTZ R138, R109, c[0x0][0x2d0], -R138 ;  /* 0x0000b4006d8a7a23 */ /* 0x000fe2000001088a */
[----:B------:R-:W-:Y:S01]  /*102e0*/  HMMA.16816.F32.BF16 R128, R52, R58, R128 ;  /* 0x0000003a3480723c */ /* 0x000fe20000041880 */
[----:B------:R-:W-:Y:S03]  /*102f0*/  MUFU.EX2 R113, R87 ;  /* 0x0000005700717308 */ /* 0x000fe60000000800 */
[----:B------:R-:W-:Y:S01]  /*10300*/  MOV R109, R163 ;  /* 0x000000a3006d7202 */ /* 0x000fe20000000f00 */
[--C-:B-1----:R-:W-:Y:S01]  /*10310*/  FFMA.FTZ R86, R114, c[0x0][0x2d0], -R188.reuse ;  /* 0x0000b40072567a23 */ /* 0x102fe200000108bc */
[----:B------:R-:W-:Y:S01]  /*10320*/  MOV R114, R158 ;  /* 0x0000009e00727202 */ /* 0x000fe20000000f00 */
[----:B------:R-:W-:Y:S01]  /*10330*/  FFMA.FTZ R188, R115, c[0x0][0x2d0], -R188 ;  /* 0x0000b40073bc7a23 */ /* 0x000fe200000108bc */
[----:B------:R-:W-:Y:S03]  /*10340*/  F2FP.BF16.PACK_AB R52, R224, R225 ;  /* 0x000000e1e034723e */ /* 0x000fe600000010ff */
[----:B------:R-:W-:Y:S01]  /*10350*/  MUFU.EX2 R138, R138 ;  /* 0x0000008a008a7308 */ /* 0x000fe20000000800 */
[----:B------:R-:W-:Y:S02]  /*10360*/  F2FP.BF16.PACK_AB R54, R222, R223 ;  /* 0x000000dfde36723e */ /* 0x000fe400000010ff */
[----:B------:R-:W-:Y:S01]  /*10370*/  F2FP.BF16.PACK_AB R53, R220, R175 ;  /* 0x000000afdc35723e */ /* 0x000fe200000010ff */
[----:B----4-:R-:W-:Y:S01]  /*10380*/  FFMA.FTZ R133, R133, R155, R215 ;  /* 0x0000009b85857223 */ /* 0x010fe200000100d7 */
[----:B------:R-:W-:Y:S02]  /*10390*/  F2FP.BF16.PACK_AB R55, R219, R179 ;  /* 0x000000b3db37723e */ /* 0x000fe400000010ff */
[----:B------:R-:W-:Y:S01]  /*103a0*/  F2FP.BF16.PACK_AB R58, R183, R214 ;  /* 0x000000d6b73a723e */ /* 0x000fe200000010ff */
[----:B------:R-:W-:Y:S01]  /*103b0*/  FADD.FTZ R133, R216, R133 ;  /* 0x00000085d8857221 */ /* 0x000fe20000010000 */
[----:B------:R-:W-:Y:S01]  /*103c0*/  F2FP.BF16.PACK_AB R59, R180, R181 ;  /* 0x000000b5b43b723e */ /* 0x000fe200000010ff */
[----:B--2---:R-:W-:Y:S01]  /*103d0*/  FFMA.FTZ R132, R132, R154, R212 ;  /* 0x0000009a84847223 */ /* 0x004fe200000100d4 */
[----:B------:R-:W-:Y:S01]  /*103e0*/  MUFU.EX2 R188, R188 ;  /* 0x000000bc00bc7308 */ /* 0x000fe20000000800 */
[-C--:B------:R-:W-:Y:S03]  /*103f0*/  HMMA.16816.F32.BF16 R4, R52, R64.reuse, R4 ;  /* 0x000000403404723c */ /* 0x080fe60000041804 */
[----:B------:R-:W-:Y:S01]  /*10400*/  FADD.FTZ R132, R213, R132 ;  /* 0x00000084d5847221 */ /* 0x000fe20000010000 */
[----:B------:R-:W-:Y:S04]  /*10410*/  MOV R115, R157 ;  /* 0x0000009d00737202 */ /* 0x000fe80000000f00 */
[C---:B------:R-:W-:Y:S01]  /*10420*/  HMMA.16816.F32.BF16 R8, R56.reuse, R64, R8 ;  /* 0x000000403808723c */ /* 0x040fe20000041808 */
[----:B------:R-:W-:Y:S07]  /*10430*/  MUFU.EX2 R87, R112 ;  /* 0x0000007000577308 */ /* 0x000fee0000000800 */
[-C--:B------:R-:W-:Y:S03]  /*10440*/  HMMA.16816.F32.BF16 R12, R56, R66.reuse, R12 ;  /* 0x00000042380c723c */ /* 0x080fe6000004180c */
[----:B------:R-:W-:Y:S05]  /*10450*/  MUFU.EX2 R86, R86 ;  /* 0x0000005600567308 */ /* 0x000fea0000000800 */
[C---:B------:R-:W-:Y:S01]  /*10460*/  HMMA.16816.F32.BF16 R16, R52.reuse, R66, R16 ;  /* 0x000000423410723c */ /* 0x040fe20000041810 */
[----:B------:R-:W-:Y:S04]  /*10470*/  LDSM.16.MT88.4 R64, [R233+0x2000] ;  /* 0x00200000e940783b */ /* 0x000fe80000004200 */
[----:B------:R-:W-:Y:S03]  /*10480*/  MUFU.EX2 R96, R96 ;  /* 0x0000006000607308 */ /* 0x000fe60000000800 */
[-C--:B---3--:R-:W-:Y:S07]  /*10490*/  HMMA.16816.F32.BF16 R20, R52, R60.reuse, R20 ;  /* 0x0000003c3414723c */ /* 0x088fee0000041814 */
[----:B------:R-:W-:Y:S01]  /*104a0*/  MUFU.EX2 R97, R97 ;  /* 0x0000006100617308 */ /* 0x000fe20000000800 */
[C---:B------:R-:W-:Y:S08]  /*104b0*/  HMMA.16816.F32.BF16 R24, R56.reuse, R60, R24 ;  /* 0x0000003c3818723c */ /* 0x040ff00000041818 */
[-C--:B------:R-:W-:Y:S01]  /*104c0*/  HMMA.16816.F32.BF16 R28, R56, R62.reuse, R28 ;  /* 0x0000003e381c723c */ /* 0x080fe2000004181c */
[----:B------:R-:W-:Y:S03]  /*104d0*/  MUFU.EX2 R98, R98 ;  /* 0x0000006200627308 */ /* 0x000fe60000000800 */
[----:B------:R-:W-:Y:S04]  /*104e0*/  FFMA.FTZ R0, R0, R145, R189 ;  /* 0x0000009100007223 */ /* 0x000fe800000100bd */
[C---:B------:R-:W-:Y:S01]  /*104f0*/  HMMA.16816.F32.BF16 R32, R52.reuse, R62, R32 ;  /* 0x0000003e3420723c */ /* 0x040fe20000041820 */
[----:B------:R-:W1:Y:S02]  /*10500*/  LDSM.16.MT88.4 R60, [R229+0x2000] ;  /* 0x00200000e53c783b */ /* 0x000e640000004200 */
[----:B------:R-:W-:Y:S01]  /*10510*/  MUFU.EX2 R99, R99 ;  /* 0x0000006300637308 */ /* 0x000fe20000000800 */
[----:B------:R-:W-:Y:S01]  /*10520*/  MOV R145, R152 ;  /* 0x0000009800917202 */ /* 0x000fe20000000f00 */
[----:B------:R-:W-:Y:S02]  /*10530*/  FADD.FTZ R76, R190, R0 ;  /* 0x00000000be4c7221 */ /* 0x000fe40000010000 */
[----:B------:R-:W-:Y:S01]  /*10540*/  FADD.FTZ R0, R226, R132 ;  /* 0x00000084e2007221 */ /* 0x000fe20000010000 */
[-C--:B------:R-:W-:Y:S04]  /*10550*/  HMMA.16816.F32.BF16 R36, R52, R68.reuse, R36 ;  /* 0x000000443424723c */ /* 0x080fe80000041824 */
[----:B------:R-:W-:Y:S01]  /*10560*/  FADD.FTZ R0, R227, R0 ;  /* 0x00000000e3007221 */ /* 0x000fe20000010000 */
[----:B------:R-:W-:Y:S01]  /*10570*/  MOV R215, R145 ;  /* 0x0000009100d77202 */ /* 0x000fe20000000f00 */
[----:B------:R-:W-:Y:S01]  /*10580*/  MUFU.EX2 R88, R88 ;  /* 0x0000005800587308 */ /* 0x000fe20000000800 */
[----:B------:R-:W-:Y:S01]  /*10590*/  FFMA.FTZ R134, R134, R147, R217 ;  /* 0x0000009386867223 */ /* 0x000fe200000100d9 */
[C---:B------:R-:W-:Y:S04]  /*105a0*/  HMMA.16816.F32.BF16 R40, R56.reuse, R68, R40 ;  /* 0x000000443828723c */ /* 0x040fe80000041828 */
[----:B------:R-:W-:Y:S01]  /*105b0*/  MOV R147, R153 ;  /* 0x0000009900937202 */ /* 0x000fe20000000f00 */
[----:B------:R-:W-:Y:S01]  /*105c0*/  FADD.FTZ R0, R148, R0 ;  /* 0x0000000094007221 */ /* 0x000fe20000010000 */
[----:B------:R-:W-:Y:S01]  /*105d0*/  LDSM.16.MT88.4 R152, [R229+0x3000] ;  /* 0x00300000e598783b */ /* 0x000fe20000004200 */
[----:B------:R-:W-:Y:S01]  /*105e0*/  MOV R217, R144 ;  /* 0x0000009000d97202 */ /* 0x000fe20000000f00 */
[-C--:B------:R-:W-:Y:S01]  /*105f0*/  HMMA.16816.F32.BF16 R44, R56, R70.reuse, R44 ;  /* 0x00000046382c723c */ /* 0x080fe2000004182c */
[----:B------:R-:W-:Y:S03]  /*10600*/  MUFU.EX2 R89, R89 ;  /* 0x0000005900597308 */ /* 0x000fe60000000800 */
[----:B------:R-:W-:Y:S01]  /*10610*/  FADD.FTZ R134, R218, R134 ;  /* 0x00000086da867221 */ /* 0x000fe20000010000 */
[----:B------:R-:W-:Y:S03]  /*10620*/  MOV R132, R135 ;  /* 0x0000008700847202 */ /* 0x000fe60000000f00 */
[C---:B------:R-:W-:Y:S01]  /*10630*/  HMMA.16816.F32.BF16 R48, R52.reuse, R70, R48 ;  /* 0x000000463430723c */ /* 0x040fe20000041830 */
[----:B------:R-:W2:Y:S02]  /*10640*/  LDSM.16.MT88.4 R68, [R230+0x2000] ;  /* 0x00200000e644783b */ /* 0x000ea40000004200 */
[----:B------:R-:W-:Y:S01]  /*10650*/  MUFU.EX2 R90, R90 ;  /* 0x0000005a005a7308 */ /* 0x000fe20000000800 */
[----:B------:R-:W-:Y:S04]  /*10660*/  FADD.FTZ R134, R221, R134 ;  /* 0x00000086dd867221 */ /* 0x000fe80000010000 */
[-C--:B------:R-:W-:Y:S05]  /*10670*/  HMMA.16816.F32.BF16 R116, R52, R72.reuse, R116 ;  /* 0x000000483474723c */ /* 0x080fea0000041874 */
[----:B------:R-:W-:Y:S03]  /*10680*/  MUFU.EX2 R91, R91 ;  /* 0x0000005b005b7308 */ /* 0x000fe60000000800 */
[C---:B------:R-:W-:Y:S07]  /*10690*/  HMMA.16816.F32.BF16 R120, R56.reuse, R72, R120 ;  /* 0x000000483878723c */ /* 0x040fee0000041878 */
[----:B------:R-:W-:Y:S01]  /*106a0*/  MUFU.EX2 R92, R92 ;  /* 0x0000005c005c7308 */ /* 0x000fe20000000800 */
[-C--:B------:R-:W-:Y:S07]  /*106b0*/  HMMA.16816.F32.BF16 R124, R56, R74.reuse, R124 ;  /* 0x0000004a387c723c */ /* 0x080fee000004187c */
        /* <DEDUP_REMOVED lines=11> */
[----:B------:R-:W-:Y:S05]  /*10770*/  F2FP.BF16.PACK_AB R59, R81, R80 ;  /* 0x00000050513b723e */ /* 0x000fea00000010ff */
[-C--:B-1----:R-:W-:Y:S01]  /*10780*/  HMMA.16816.F32.BF16 R4, R52, R60.reuse, R4 ;  /* 0x0000003c3404723c */ /* 0x082fe20000041804 */
[----:B------:R-:W1:Y:S07]  /*10790*/  MUFU.EX2 R95, R95 ;  /* 0x0000005f005f7308 */ /* 0x000e6e0000000800 */
[C---:B------:R-:W-:Y:S03]  /*107a0*/  HMMA.16816.F32.BF16 R8, R56.reuse, R60, R8 ;  /* 0x0000003c3808723c */ /* 0x040fe60000041808 */
[----:B------:R-:W-:Y:S05]  /*107b0*/  MUFU.EX2 R100, R100 ;  /* 0x0000006400647308 */ /* 0x000fea0000000800 */
[-C--:B------:R-:W-:Y:S05]  /*107c0*/  HMMA.16816.F32.BF16 R12, R56, R62.reuse, R12 ;  /* 0x0000003e380c723c */ /* 0x080fea000004180c */
[----:B------:R-:W-:Y:S03]  /*107d0*/  MUFU.EX2 R101, R101 ;  /* 0x0000006500657308 */ /* 0x000fe60000000800 */
[C---:B------:R-:W-:Y:S01]  /*107e0*/  HMMA.16816.F32.BF16 R16, R52.reuse, R62, R16 ;  /* 0x0000003e3410723c */ /* 0x040fe20000041810 */
[----:B------:R-:W1:Y:S06]  /*107f0*/  LDSM.16.MT88.4 R60, [R229+0x2800] ;  /* 0x00280000e53c783b */ /* 0x000e6c0000004200 */
[----:B------:R-:W-:Y:S01]  /*10800*/  MUFU.EX2 R102, R102 ;  /* 0x0000006600667308 */ /* 0x000fe20000000800 */
[-C--:B------:R-:W-:Y:S08]  /*10810*/  HMMA.16816.F32.BF16 R20, R52, R64.reuse, R20 ;  /* 0x000000403414723c */ /* 0x080ff00000041814 */
[C---:B------:R-:W-:Y:S01]  /*10820*/  HMMA.16816.F32.BF16 R24, R56.reuse, R64, R24 ;  /* 0x000000403818723c */ /* 0x040fe20000041818 */
[----:B------:R-:W-:Y:S07]  /*10830*/  MUFU.EX2 R103, R103 ;  /* 0x0000006700677308 */ /* 0x000fee0000000800 */
[-C--:B------:R-:W-:Y:S03]  /*10840*/  HMMA.16816.F32.BF16 R28, R56, R66.reuse, R28 ;  /* 0x00000042381c723c */ /* 0x080fe6000004181c */
[----:B------:R-:W-:Y:S05]  /*10850*/  MUFU.EX2 R85, R85 ;  /* 0x0000005500557308 */ /* 0x000fea0000000800 */
[C---:B------:R-:W-:Y:S01]  /*10860*/  HMMA.16816.F32.BF16 R32, R52.reuse, R66, R32 ;  /* 0x000000423420723c */ /* 0x040fe20000041820 */
[----:B------:R-:W1:Y:S04]  /*10870*/  LDSM.16.MT88.4 R64, [R233+0x2800] ;  /* 0x00280000e940783b */ /* 0x000e680000004200 */
[----:B------:R-:W-:Y:S03]  /*10880*/  MUFU.EX2 R79, R79 ;  /* 0x0000004f004f7308 */ /* 0x000fe60000000800 */
[-C--:B--2---:R-:W-:Y:S08]  /*10890*/  HMMA.16816.F32.BF16 R36, R52, R68.reuse, R36 ;  /* 0x000000443424723c */ /* 0x084ff00000041824 */
[C---:B------:R-:W-:Y:S07]  /*108a0*/  HMMA.16816.F32.BF16 R40, R56.reuse, R68, R40 ;  /* 0x000000443828723c */ /* 0x040fee0000041828 */
[----:B------:R-:W-:Y:S01]  /*108b0*/  FADD.FTZ R68, R248, R133 ;  /* 0x00000085f8447221 */ /* 0x000fe20000010000 */
[-C--:B------:R-:W-:Y:S04]  /*108c0*/  HMMA.16816.F32.BF16 R44, R56, R70.reuse, R44 ;  /* 0x00000046382c723c */ /* 0x080fe8000004182c */
[----:B------:R-:W-:Y:S04]  /*108d0*/  FADD.FTZ R78, R250, R68 ;  /* 0x00000044fa4e7221 */ /* 0x000fe80000010000 */
[C---:B------:R-:W-:Y:S01]  /*108e0*/  HMMA.16816.F32.BF16 R48, R52.reuse, R70, R48 ;  /* 0x000000463430723c */ /* 0x040fe20000041830 */
[----:B------:R-:W2:Y:S07]  /*108f0*/  LDSM.16.MT88.4 R68, [R230+0x2800] ;  /* 0x00280000e644783b */ /* 0x000eae0000004200 */
[-C--:B---3--:R-:W-:Y:S08]  /*10900*/  HMMA.16816.F32.BF16 R116, R52, R72.reuse, R116 ;  /* 0x000000483474723c */ /* 0x088ff00000041874 */
[C---:B------:R-:W-:Y:S08]  /*10910*/  HMMA.16816.F32.BF16 R120, R56.reuse, R72, R120 ;  /* 0x000000483878723c */ /* 0x040ff00000041878 */
[-C--:B------:R-:W-:Y:S07]  /*10920*/  HMMA.16816.F32.BF16 R124, R56, R74.reuse, R124 ;  /* 0x0000004a387c723c */ /* 0x080fee000004187c */
[----:B----4-:R-:W-:Y:S01]  /*10930*/  F2FP.BF16.PACK_AB R58, R93, R92 ;  /* 0x0000005c5d3a723e */ /* 0x010fe200000010ff */
[----:B------:R-:W-:Y:S01]  /*10940*/  HMMA.16816.F32.BF16 R128, R52, R74, R128 ;  /* 0x0000004a3480723c */ /* 0x000fe20000041880 */
[----:B------:R-:W3:Y:S03]  /*10950*/  LDSM.16.MT88.4 R72, [R232+0x2800] ;  /* 0x00280000e848783b */ /* 0x000ee60000004200 */
[----:B------:R-:W-:Y:S01]  /*10960*/  FADD.FTZ R57, R191, R76 ;  /* 0x0000004cbf397221 */ /* 0x000fe20000010000 */
[----:B-1----:R-:W-:Y:S01]  /*10970*/  F2FP.BF16.PACK_AB R59, R95, R94 ;  /* 0x0000005e5f3b723e */ /* 0x002fe200000010ff */
[----:B------:R-:W-:Y:S01]  /*10980*/  FADD.FTZ R56, R251, R134 ;  /* 0x00000086fb387221 */ /* 0x000fe20000010000 */
[----:B------:R-:W-:Y:S01]  /*10990*/  F2FP.BF16.PACK_AB R52, R199, R200 ;  /* 0x000000c8c734723e */ /* 0x000fe200000010ff */
[----:B------:R-:W-:Y:S01]  /*109a0*/  FADD.FTZ R77, R193, R57 ;  /* 0x00000039c14d7221 */ /* 0x000fe20000010000 */
[----:B------:R-:W-:Y:S03]  /*109b0*/  F2FP.BF16.PACK_AB R53, R113, R198 ;  /* 0x000000c67135723e */ /* 0x000fe600000010ff */
[----:B------:R-:W-:Y:S01]  /*109c0*/  F2FP.BF16.PACK_AB R54, R97, R96 ;  /* 0x000000606136723e */ /* 0x000fe200000010ff */
[----:B------:R-:W-:Y:S01]  /*109d0*/  FADD.FTZ R76, R249, R56 ;  /* 0x00000038f94c7221 */ /* 0x000fe20000010000 */
[----:B------:R-:W-:Y:S02]  /*109e0*/  F2FP.BF16.PACK_AB R55, R99, R98 ;  /* 0x000000626337723e */ /* 0x000fe400000010ff */
[----:B------:R-:W-:Y:S02]  /*109f0*/  F2FP.BF16.PACK_AB R56, R89, R88 ;  /* 0x000000585938723e */ /* 0x000fe400000010ff */
[----:B------:R-:W-:Y:S03]  /*10a00*/  F2FP.BF16.PACK_AB R57, R91, R90 ;  /* 0x0000005a5b39723e */ /* 0x000fe600000010ff */
[-C--:B------:R-:W-:Y:S08]  /*10a10*/  HMMA.16816.F32.BF16 R4, R52, R60.reuse, R4 ;  /* 0x0000003c3404723c */ /* 0x080ff00000041804 */
[C---:B------:R-:W-:Y:S08]  /*10a20*/  HMMA.16816.F32.BF16 R8, R56.reuse, R60, R8 ;  /* 0x0000003c3808723c */ /* 0x040ff00000041808 */
[-C--:B------:R-:W-:Y:S08]  /*10a30*/  HMMA.16816.F32.BF16 R12, R56, R62.reuse, R12 ;  /* 0x0000003e380c723c */ /* 0x080ff0000004180c */
[C---:B------:R-:W-:Y:S01]  /*10a40*/  HMMA.16816.F32.BF16 R16, R52.reuse, R62, R16 ;  /* 0x0000003e3410723c */ /* 0x040fe20000041810 */
[----:B------:R1:W-:Y:S06]  /*10a50*/  MUFU.EX2 R63, R3 ;  /* 0x00000003003f7308 */ /* 0x0003ec0000000800 */
[----:B------:R-:W-:Y:S01]  /*10a60*/  FADD.FTZ R62, R147, R0 ;  /* 0x00000000933e7221 */ /* 0x000fe20000010000 */
[-C--:B------:R-:W-:Y:S08]  /*10a70*/  HMMA.16816.F32.BF16 R20, R52, R64.reuse, R20 ;  /* 0x000000403414723c */ /* 0x080ff00000041814 */
[C---:B------:R-:W-:Y:S01]  /*10a80*/  HMMA.16816.F32.BF16 R24, R56.reuse, R64, R24 ;  /* 0x000000403818723c */ /* 0x040fe20000041818 */
[----:B------:R-:W-:Y:S07]  /*10a90*/  MUFU.EX2 R64, R110 ;  /* 0x0000006e00407308 */ /* 0x000fee0000000800 */
[-C--:B------:R-:W-:Y:S03]  /*10aa0*/  HMMA.16816.F32.BF16 R28, R56, R66.reuse, R28 ;  /* 0x00000042381c723c */ /* 0x080fe6000004181c */
[----:B------:R-:W-:Y:S01]  /*10ab0*/  MUFU.EX2 R65, R107 ;  /* 0x0000006b00417308 */ /* 0x000fe20000000800 */
[----:B-1----:R-:W-:Y:S04]  /*10ac0*/  FADD.FTZ R3, R143, R78 ;  /* 0x0000004e8f037221 */ /* 0x002fe80000010000 */
[C---:B------:R-:W-:Y:S04]  /*10ad0*/  HMMA.16816.F32.BF16 R32, R52.reuse, R66, R32 ;  /* 0x000000423420723c */ /* 0x040fe80000041820 */
[----:B------:R-:W-:Y:S01]  /*10ae0*/  FADD.FTZ R3, R146, R3 ;  /* 0x0000000392037221 */ /* 0x000fe20000010000 */
[----:B------:R-:W1:Y:S03]  /*10af0*/  MUFU.EX2 R66, R108 ;  /* 0x0000006c00427308 */ /* 0x000e660000000800 */
[-C--:B--2---:R-:W-:Y:S04]  /*10b00*/  HMMA.16816.F32.BF16 R36, R52, R68.reuse, R36 ;  /* 0x000000443424723c */ /* 0x084fe80000041824 */
[----:B------:R-:W-:Y:S04]  /*10b10*/  FADD.FTZ R60, R184, R3 ;  /* 0x00000003b83c7221 */ /* 0x000fe80000010000 */
[C---:B------:R-:W-:Y:S08]  /*10b20*/  HMMA.16816.F32.BF16 R40, R56.reuse, R68, R40 ;  /* 0x000000443828723c */ /* 0x040ff00000041828 */
[-C--:B------:R-:W-:Y:S08]  /*10b30*/  HMMA.16816.F32.BF16 R44, R56, R70.reuse, R44 ;  /* 0x00000046382c723c */ /* 0x080ff0000004182c */
[C---:B------:R-:W-:Y:S07]  /*10b40*/  HMMA.16816.F32.BF16 R48, R52.reuse, R70, R48 ;  /* 0x000000463430723c */ /* 0x040fee0000041830 */
[----:B------:R-:W-:Y:S01]  /*10b50*/  MOV R70, R2 ;  /* 0x0000000200467202 */ /* 0x000fe20000000f00 */
[-C--:B---3--:R-:W-:Y:S08]  /*10b60*/  HMMA.16816.F32.BF16 R116, R52, R72.reuse, R116 ;  /* 0x000000483474723c */ /* 0x088ff00000041874 */
[C---:B------:R-:W-:Y:S08]  /*10b70*/  HMMA.16816.F32.BF16 R120, R56.reuse, R72, R120 ;  /* 0x000000483878723c */ /* 0x040ff00000041878 */
[-C--:B------:R-:W-:Y:S07]  /*10b80*/  HMMA.16816.F32.BF16 R124, R56, R74.reuse, R124 ;  /* 0x0000004a387c723c */ /* 0x080fee000004187c */
[----:B------:R-:W-:Y:S01]  /*10b90*/  FADD.FTZ R57, R194, R77 ;  /* 0x0000004dc2397221 */ /* 0x000fe20000010000 */
[----:B------:R-:W-:Y:S04]  /*10ba0*/  HMMA.16816.F32.BF16 R128, R52, R74, R128 ;  /* 0x0000004a3480723c */ /* 0x000fe80000041880 */
[----:B------:R-:W-:Y:S01]  /*10bb0*/  FADD.FTZ R56, R149, R76 ;  /* 0x0000004c95387221 */ /* 0x000fe20000010000 */
[----:B-1----:R-:W-:Y:S01]  /*10bc0*/  F2FP.BF16.PACK_AB R58, R138, R66 ;  /* 0x000000428a3a723e */ /* 0x002fe200000010ff */
[----:B------:R-:W-:Y:S01]  /*10bd0*/  FADD.FTZ R61, R195, R57 ;  /* 0x00000039c33d7221 */ /* 0x000fe20000010000 */
[----:B------:R-:W-:Y:S01]  /*10be0*/  F2FP.BF16.PACK_AB R52, R101, R100 ;  /* 0x000000646534723e */ /* 0x000fe200000010ff */
[----:B------:R-:W-:Y:S01]  /*10bf0*/  FADD.FTZ R0, R187, R56 ;  /* 0x00000038bb007221 */ /* 0x000fe20000010000 */
[----:B------:R-:W-:Y:S01]  /*10c00*/  F2FP.BF16.PACK_AB R53, R103, R102 ;  /* 0x000000666735723e */ /* 0x000fe200000010ff */
[----:B------:R-:W1:Y:S02]  /*10c10*/  LDSM.16.MT88.4 R184, [R230+0x3000] ;  /* 0x00300000e6b8783b */ /* 0x000e640000004200 */
[----:B------:R-:W-:Y:S01]  /*10c20*/  FADD.FTZ R3, R197, R61 ;  /* 0x0000003dc5037221 */ /* 0x000fe20000010000 */
[----:B------:R-:W-:Y:S01]  /*10c30*/  F2FP.BF16.PACK_AB R54, R139, R87 ;  /* 0x000000578b36723e */ /* 0x000fe200000010ff */
[----:B------:R-:W-:Y:S01]  /*10c40*/  FADD.FTZ R0, R161, R0 ;  /* 0x00000000a1007221 */ /* 0x000fe20000010000 */
[----:B------:R-:W-:Y:S01]  /*10c50*/  F2FP.BF16.PACK_AB R55, R188, R86 ;  /* 0x00000056bc37723e */ /* 0x000fe200000010ff */
[----:B------:R-:W-:Y:S01]  /*10c60*/  FADD.FTZ R3, R196, R3 ;  /* 0x00000003c4037221 */ /* 0x000fe20000010000 */
[----:B------:R-:W-:Y:S01]  /*10c70*/  F2FP.BF16.PACK_AB R56, R84, R85 ;  /* 0x000000555438723e */ /* 0x000fe200000010ff */
[----:B------:R-:W-:Y:S01]  /*10c80*/  FADD.FTZ R0, R217, R0 ;  /* 0x00000000d9007221 */ /* 0x000fe20000010000 */
[----:B------:R-:W-:Y:S02]  /*10c90*/  F2FP.BF16.PACK_AB R57, R65, R79 ;  /* 0x0000004f4139723e */ /* 0x000fe400000010ff */
[----:B------:R-:W-:Y:S01]  /*10ca0*/  F2FP.BF16.PACK_AB R59, R63, R64 ;  /* 0x000000403f3b723e */ /* 0x000fe200000010ff */
[-C--:B------:R-:W-:Y:S07]  /*10cb0*/  HMMA.16816.F32.BF16 R144, R52, R152.reuse, R4 ;  /* 0x000000983490723c */ /* 0x080fee0000041804 */
        /* <DEDUP_REMOVED lines=17> */
[----:B------:R-:W2:Y:S01]  /*10dd0*/  LDSM.16.MT88.4 R4, [R232+0x3000] ;  /* 0x00300000e804783b */ /* 0x000ea20000004200 */
        /* <DEDUP_REMOVED lines=16> */
[----:B------:R-:W-:Y:S02]  /*10ee0*/  FADD.FTZ R11, R176, R8 ;  /* 0x00000008b00b7221 */ /* 0x000fe40000010000 */
[----:B------:R-:W-:Y:S03]  /*10ef0*/  FADD.FTZ R10, R223, R3 ;  /* 0x00000003df0a7221 */ /* 0x000fe60000010000 */
        /* <DEDUP_REMOVED lines=70> */
.L_x_519:
[----:B------:R-:W-:Y:S02]  /*11360*/  MOV R10, 0x1f ;  /* 0x0000001f000a7802 */ /* 0x000fe40000000f00 */
[----:B------:R-:W-:Y:S01]  /*11370*/  MOV R7, 0xffffffff ;  /* 0xffffffff00077802 */ /* 0x000fe20000000f00 */
[----:B------:R-:W-:Y:S05]  /*11380*/  BRA.DIV ~URZ, `(.L_x_521) ;  /* 0x00002a427f007947 */ /* 0x000fea000b800000 */
[----:B------:R-:W2:Y:S04]  /*11390*/  LDL R0, [R1+0x10] ;  /* 0x0000100001007983 */ /* 0x000ea80000100800 */
[----:B--2---:R1:W2:Y:S02]  /*113a0*/  SHFL.BFLY PT, R2, R0, 0x2, 0x1f ;  /* 0x0c401f0000027f89 */ /* 0x0042a400000e0000 */
.L_x_559:
[----:B-1----:R-:W3:Y:S02]  /*113b0*/  LDL.LU R0, [R1+0x10] ;  /* 0x0000100001007983 */ /* 0x002ee40000300800 */
[----:B--23--:R-:W-:Y:S01]  /*113c0*/  FADD.FTZ R2, R2, R0 ;  /* 0x0000000002027221 */ /* 0x00cfe20000010000 */
[----:B------:R-:W-:Y:S05]  /*113d0*/  BRA.DIV ~URZ, `(.L_x_522) ;  /* 0x00002a527f007947 */ /* 0x000fea000b800000 */
[----:B------:R-:W2:Y:S04]  /*113e0*/  LDL.LU R3, [R1+0x18] ;  /* 0x0000180001037983 */ /* 0x000ea80000300800 */
[----:B------:R-:W3:Y:S04]  /*113f0*/  LDL.LU R0, [R1+0x14] ;  /* 0x0000140001007983 */ /* 0x000ee80000300800 */
[----:B------:R-:W4:Y:S04]  /*11400*/  LDL.LU R9, [R1+0x1c] ;  /* 0x00001c0001097983 */ /* 0x000f280000300800 */
[----:B--2---:R-:W1:Y:S04]  /*11410*/  SHFL.BFLY PT, R4, R3, 0x2, 0x1f ;  /* 0x0c401f0003047f89 */ /* 0x004e6800000e0000 */
[----:B---3--:R-:W2:Y:S04]  /*11420*/  SHFL.BFLY PT, R6, R0, 0x2, 0x1f ;  /* 0x0c401f0000067f89 */ /* 0x008ea800000e0000 */
[----:B----4-:R-:W3:Y:S01]  /*11430*/  SHFL.BFLY PT, R5, R9, 0x2, 0x1f ;  /* 0x0c401f0009057f89 */ /* 0x010ee200000e0000 */
[----:B-1----:R-:W-:-:S02]  /*11440*/  FADD.FTZ R4, R4, R3 ;  /* 0x0000000304047221 */ /* 0x002fc40000010000 */
[----:B--2---:R-:W-:-:S03]  /*11450*/  FADD.FTZ R6, R6, R0 ;  /* 0x0000000006067221 */ /* 0x004fc60000010000 */
[----:B------:R-:W1:Y:S01]  /*11460*/  SHFL.BFLY PT, R3, R4, 0x1, 0x1f ;  /* 0x0c201f0004037f89 */ /* 0x000e6200000e0000 */
[----:B---3--:R-:W-:-:S03]  /*11470*/  FADD.FTZ R5, R5, R9 ;  /* 0x0000000905057221 */ /* 0x008fc60000010000 */
[----:B------:R-:W2:Y:S04]  /*11480*/  SHFL.BFLY PT, R0, R2, 0x1, 0x1f ;  /* 0x0c201f0002007f89 */ /* 0x000ea800000e0000 */
[----:B------:R-:W3:Y:S04]  /*11490*/  SHFL.BFLY PT, R7, R6, 0x1, 0x1f ;  /* 0x0c201f0006077f89 */ /* 0x000ee800000e0000 */
[----:B------:R4:W4:Y:S01]  /*114a0*/  SHFL.BFLY PT, R8, R5, 0x1, 0x1f ;  /* 0x0c201f0005087f89 */ /* 0x00092200000e0000 */
[----:B-1----:R-:W-:Y:S02]  /*114b0*/  FADD.FTZ R4, R4, R3 ;  /* 0x0000000304047221 */ /* 0x002fe40000010000 */
[----:B--2---:R-:W-:-:S02]  /*114c0*/  FADD.FTZ R2, R2, R0 ;  /* 0x0000000002027221 */ /* 0x004fc40000010000 */
[----:B---3--:R-:W-:-:S03]  /*114d0*/  FADD.FTZ R6, R6, R7 ;  /* 0x0000000706067221 */ /* 0x008fc60000010000 */
.L_x_560:
[----:B------:R-:W-:Y:S01]  /*114e0*/  FSETP.NE.FTZ.AND P3, PT, R2, RZ, PT ;  /* 0x000000ff0200720b */ /* 0x000fe20003f75000 */
[----:B----4-:R-:W-:Y:S01]  /*114f0*/  FADD.FTZ R5, R8, R5 ;  /* 0x0000000508057221 */ /* 0x010fe20000010000 */
[----:B------:R-:W-:Y:S02]  /*11500*/  MOV R0, RZ ;  /* 0x000000ff00007202 */ /* 0x000fe40000000f00 */
[----:B------:R-:W-:Y:S02]  /*11510*/  FSETP.NE.FTZ.AND P2, PT, R4, RZ, PT ;  /* 0x000000ff0400720b */ /* 0x000fe40003f55000 */
[----:B------:R-:W-:Y:S02]  /*11520*/  FSETP.NE.FTZ.AND P1, PT, R6, RZ, PT ;  /* 0x000000ff0600720b */ /* 0x000fe40003f35000 */
[----:B------:R-:W-:Y:S02]  /*11530*/  FSETP.NE.FTZ.AND P0, PT, R5, RZ, PT ;  /* 0x000000ff0500720b */ /* 0x000fe40003f15000 */
[----:B------:R-:W-:-:S02]  /*11540*/  MOV R34, 0xff800000 ;  /* 0xff80000000227802 */ /* 0x000fc40000000f00 */
[----:B------:R-:W-:Y:S01]  /*11550*/  MOV R33, 0xff800000 ;  /* 0xff80000000217802 */ /* 0x000fe20000000f00 */
[----:B------:R-:W1:Y:S01]  /*11560*/  @P3 MUFU.RCP R0, R2 ;  /* 0x0000000200003308 */ /* 0x000e620000001000 */
[----:B------:R-:W-:Y:S02]  /*11570*/  MOV R32, 0xff800000 ;  /* 0xff80000000207802 */ /* 0x000fe40000000f00 */
[----:B------:R-:W-:Y:S02]  /*11580*/  MOV R31, 0xff800000 ;  /* 0xff800000001f7802 */ /* 0x000fe40000000f00 */
[----:B------:R-:W-:Y:S02]  /*11590*/  @P2 MOV R9, 0x3f317218 ;  /* 0x3f31721800092802 */ /* 0x000fe40000000f00 */
[----:B------:R-:W-:Y:S01]  /*115a0*/  @P1 MOV R21, 0x3f317218 ;  /* 0x3f31721800151802 */ /* 0x000fe20000000f00 */
[----:B------:R2:W-:Y:S01]  /*115b0*/  @P3 MUFU.LG2 R17, R2 ;  /* 0x0000000200113308 */ /* 0x0005e20000000c00 */
[----:B-1----:R-:W-:-:S02]  /*115c0*/  FMUL.FTZ R144, R0, R144 ;  /* 0x0000009000907220 */ /* 0x002fc40000410000 */
[C---:B------:R-:W-:Y:S02]  /*115d0*/  FMUL.FTZ R30, R0.reuse, R145 ;  /* 0x00000091001e7220 */ /* 0x040fe40000410000 */
[C---:B------:R-:W-:Y:S02]  /*115e0*/  FMUL.FTZ R152, R0.reuse, R152 ;  /* 0x0000009800987220 */ /* 0x040fe40000410000 */
[C---:B------:R-:W-:Y:S01]  /*115f0*/  FMUL.FTZ R27, R0.reuse, R153 ;  /* 0x00000099001b7220 */ /* 0x040fe20000410000 */
[----:B--2---:R-:W-:Y:S01]  /*11600*/  CS2R R2, SRZ ;  /* 0x0000000000027805 */ /* 0x004fe2000001ff00 */
[C---:B------:R-:W-:Y:S02]  /*11610*/  FMUL.FTZ R156, R0.reuse, R156 ;  /* 0x0000009c009c7220 */ /* 0x040fe40000410000 */
[C---:B------:R-:W-:Y:S02]  /*11620*/  FMUL.FTZ R24, R0.reuse, R157 ;  /* 0x0000009d00187220 */ /* 0x040fe40000410000 */
[C---:B------:R-:W-:Y:S01]  /*11630*/  FMUL.FTZ R168, R0.reuse, R168 ;  /* 0x000000a800a87220 */ /* 0x040fe20000410000 */
[----:B------:R-:W1:Y:S01]  /*11640*/  @P2 MUFU.RCP R3, R4 ;  /* 0x0000000400032308 */ /* 0x000e620000001000 */
[----:B------:R-:W-:-:S02]  /*11650*/  FMUL.FTZ R20, R0, R169 ;  /* 0x000000a900147220 */ /* 0x000fc40000410000 */
[C---:B------:R-:W-:Y:S02]  /*11660*/  FMUL.FTZ R172, R0.reuse, R172 ;  /* 0x000000ac00ac7220 */ /* 0x040fe40000410000 */
[C---:B------:R-:W-:Y:S02]  /*11670*/  FMUL.FTZ R16, R0.reuse, R173 ;  /* 0x000000ad00107220 */ /* 0x040fe40000410000 */
[C---:B------:R-:W-:Y:S01]  /*11680*/  FMUL.FTZ R184, R0.reuse, R184 ;  /* 0x000000b800b87220 */ /* 0x040fe20000410000 */
[----:B------:R-:W2:Y:S01]  /*11690*/  @P1 MUFU.RCP R2, R6 ;  /* 0x0000000600021308 */ /* 0x000ea20000001000 */
[C---:B------:R-:W-:Y:S02]  /*116a0*/  FMUL.FTZ R12, R0.reuse, R185 ;  /* 0x000000b9000c7220 */ /* 0x040fe40000410000 */
[C---:B------:R-:W-:Y:S02]  /*116b0*/  FMUL.FTZ R116, R0.reuse, R116 ;  /* 0x0000007400747220 */ /* 0x040fe40000410000 */
[----:B------:R-:W-:-:S02]  /*116c0*/  FMUL.FTZ R8, R0, R117 ;  /* 0x0000007500087220 */ /* 0x000fc40000410000 */
[----:B------:R-:W-:Y:S01]  /*116d0*/  FMUL.FTZ R128, R0, R128 ;  /* 0x0000008000807220 */ /* 0x000fe20000410000 */
[----:B------:R-:W3:Y:S01]  /*116e0*/  @P2 MUFU.LG2 R4, R4 ;  /* 0x0000000400042308 */ /* 0x000ee20000000c00 */
[C---:B-1----:R-:W-:Y:S02]  /*116f0*/  FMUL.FTZ R146, R3.reuse, R146 ;  /* 0x0000009203927220 */ /* 0x042fe40000410000 */
        /* <DEDUP_REMOVED lines=14> */
[----:B------:R-:W-:Y:S02]  /*117e0*/  FMUL.FTZ R131, R3, R131 ;  /* 0x0000008303837220 */ /* 0x000fe40000410000 */
[----:B------:R1:W4:Y:S01]  /*117f0*/  @P1 MUFU.LG2 R3, R6 ;  /* 0x0000000600031308 */ /* 0x0003220000000c00 */
[----:B------:R-:W-:Y:S01]  /*11800*/  FMUL.FTZ R129, R0, R129 ;  /* 0x0000008100817220 */ /* 0x000fe20000410000 */
[----:B------:R-:W-:Y:S01]  /*11810*/  MOV R0, RZ ;  /* 0x000000ff00007202 */ /* 0x000fe20000000f00 */
[----:B--2---:R-:W-:-:S02]  /*11820*/  FMUL.FTZ R140, R2, R140 ;  /* 0x0000008c028c7220 */ /* 0x004fc40000410000 */
[C---:B------:R-:W-:Y:S02]  /*11830*/  FMUL.FTZ R28, R2.reuse, R141 ;  /* 0x0000008d021c7220 */ /* 0x040fe40000410000 */
[C---:B------:R-:W-:Y:S01]  /*11840*/  FMUL.FTZ R148, R2.reuse, R148 ;  /* 0x0000009402947220 */ /* 0x040fe20000410000 */
[----:B------:R-:W-:Y:S01]  /*11850*/  @P0 MUFU.RCP R0, R5 ;  /* 0x0000000500000308 */ /* 0x000fe20000001000 */
[C---:B------:R-:W-:Y:S02]  /*11860*/  FMUL.FTZ R25, R2.reuse, R149 ;  /* 0x0000009502197220 */ /* 0x040fe40000410000 */
[C---:B------:R-:W-:Y:S02]  /*11870*/  FMUL.FTZ R160, R2.reuse, R160 ;  /* 0x000000a002a07220 */ /* 0x040fe40000410000 */
[C---:B------:R-:W-:Y:S02]  /*11880*/  FMUL.FTZ R22, R2.reuse, R161 ;  /* 0x000000a102167220 */ /* 0x040fe40000410000 */
[C---:B------:R-:W-:Y:S01]  /*11890*/  FMUL.FTZ R164, R2.reuse, R164 ;  /* 0x000000a402a47220 */ /* 0x040fe20000410000 */
[----:B-1----:R-:W-:Y:S01]  /*118a0*/  @P3 MOV R6, 0x3f317218 ;  /* 0x3f31721800063802 */ /* 0x002fe20000000f00 */
        /* <DEDUP_REMOVED lines=8> */
[----:B------:R-:W-:Y:S02]  /*11930*/  FMUL.FTZ R125, R2, R125 ;  /* 0x0000007d027d7220 */ /* 0x000fe40000410000 */
[----:B------:R-:W1:Y:S01]  /*11940*/  @P0 MUFU.LG2 R2, R5 ;  /* 0x0000000500020308 */ /* 0x000e620000000c00 */
[----:B---3--:R-:W-:Y:S02]  /*11950*/  @P2 FMUL.FTZ R13, R4, 0.69314718246459960938 ;  /* 0x3f317218040d2820 */ /* 0x008fe40000410000 */
[----:B------:R-:W-:Y:S02]  /*11960*/  @P2 FMUL.FTZ R4, R9, c[0x0][0x2d0] ;  /* 0x0000b40009042a20 */ /* 0x000fe40000410000 */
[----:B----4-:R-:W-:Y:S02]  /*11970*/  @P1 FMUL.FTZ R9, R3, 0.69314718246459960938 ;  /* 0x3f31721803091820 */ /* 0x010fe40000410000 */
[----:B------:R-:W-:-:S02]  /*11980*/  @P1 FMUL.FTZ R3, R21, c[0x0][0x2d0] ;  /* 0x0000b40015031a20 */ /* 0x000fc40000410000 */
[----:B------:R-:W-:Y:S02]  /*11990*/  @P3 FMUL.FTZ R17, R17, 0.69314718246459960938 ;  /* 0x3f31721811113820 */ /* 0x000fe40000410000 */
[----:B------:R-:W-:Y:S01]  /*119a0*/  @P1 FFMA.FTZ R34, R3, R135, R9 ;  /* 0x0000008703221223 */ /* 0x000fe20000010009 */
[----:B------:R-:W-:Y:S01]  /*119b0*/  @P0 MOV R3, 0x3f317218 ;  /* 0x3f31721800030802 */ /* 0x000fe20000000f00 */
[----:B------:R-:W-:Y:S02]  /*119c0*/  @P3 FMUL.FTZ R6, R6, c[0x0][0x2d0] ;  /* 0x0000b40006063a20 */ /* 0x000fe40000410000 */
[----:B------:R-:W-:Y:S01]  /*119d0*/  @P2 FFMA.FTZ R33, R4, R136, R13 ;  /* 0x0000008804212223 */ /* 0x000fe2000001000d */
[----:B------:R-:W-:Y:S01]  /*119e0*/  MOV R4, 0x1 ;  /* 0x0000000100047802 */ /* 0x000fe20000000f00 */
[----:B-1----:R-:W-:Y:S02]  /*119f0*/  @P0 FMUL.FTZ R2, R2, 0.69314718246459960938 ;  /* 0x3f31721802020820 */ /* 0x002fe40000410000 */
[----:B------:R-:W-:-:S02]  /*11a00*/  @P0 FMUL.FTZ R3, R3, c[0x0][0x2d0] ;  /* 0x0000b40003030a20 */ /* 0x000fc40000410000 */
[----:B------:R-:W-:Y:S02]  /*11a10*/  @P3 FFMA.FTZ R32, R6, R137, R17 ;  /* 0x0000008906203223 */ /* 0x000fe40000010011 */
        /* <DEDUP_REMOVED lines=16> */
[----:B------:R-:W-:Y:S01]  /*11b20*/  PRMT R0, R4, 0x7610, R0 ;  /* 0x0000761004007816 */ /* 0x000fe20000000000 */
[----:B------:R-:W-:-:S02]  /*11b30*/  @P0 FFMA.FTZ R31, R3, R70, R2 ;  /* 0x00000046031f0223 */ /* 0x000fc40000010002 */
.L_x_488:
[----:B------:R1:W5:Y:S01]  /*11b40*/  LDL R6, [R1+0x60] ;  /* 0x0000600001067983 */ /* 0x0003620000100800 */
[----:B------:R-:W-:Y:S03]  /*11b50*/  BSSY B0, `(.L_x_523) ;  /* 0x0000012000007945 */ /* 0x000fe60003800000 */
[----:B------:R-:W2:Y:S02]  /*11b60*/  S2R R35, SR_TID.X ;  /* 0x0000000000237919 */ /* 0x000ea40000002100 */
[----:B--2---:R-:W-:-:S13]  /*11b70*/  LOP3.LUT P6, RZ, R35, 0x7f, RZ, 0xc0, !PT ;  /* 0x0000007f23ff7812 */ /* 0x004fda00078cc0ff */
[----:B------:R-:W-:Y:S05]  /*11b80*/  @P6 BRA `(.L_x_524) ;  /* 0x000000e000006947 */ /* 0x000fea0003800000 */
[----:B-1----:R-:W1:Y:S01]  /*11b90*/  S2R R4, SR_LANEID ;  /* 0x0000000000047919 */ /* 0x002e620000000000 */
[----:B------:R-:W-:Y:S01]  /*11ba0*/  VOTEU.ANY UR4, UPT, PT ;  /* 0x0000000000047886 */ /* 0x000fe200038e0100 */
[----:B------:R-:W-:Y:S01]  /*11bb0*/  IMAD.MOV.U32 R36, RZ, RZ, c[0x0][0x580] ;  /* 0x00016000ff247624 */ /* 0x000fe200078e00ff */
[----:B------:R-:W1:Y:S01]  /*11bc0*/  FLO.U32 R3, UR4 ;  /* 0x0000000400037d00 */ /* 0x000e6200080e0000 */
[----:B------:R-:W-:-:S07]  /*11bd0*/  IMAD.MOV.U32 R37, RZ, RZ, c[0x0][0x584] ;  /* 0x00016100ff257624 */ /* 0x000fce00078e00ff */
[----:B------:R-:W2:Y:S01]  /*11be0*/  POPC R2, UR4 ;  /* 0x0000000400027d09 */ /* 0x000ea20008000000 */
[----:B-1----:R-:W-:-:S13]  /*11bf0*/  ISETP.EQ.U32.AND P0, PT, R3, R4, PT ;  /* 0x000000040300720c */ /* 0x002fda0003f02070 */
[----:B--2---:R-:W2:Y:S04]  /*11c00*/  @P0 ATOMG.E.ADD.STRONG.GPU PT, R2, [R36.64], R2 ;  /* 0x00000002240209a8 */ /* 0x004ea800081ee1c8 */
[----:B------:R-:W1:Y:S04]  /*11c10*/  S2R R4, SR_LTMASK ;  /* 0x0000000000047919 */ /* 0x000e680000003900 */
[----:B--2---:R1:W2:Y:S02]  /*11c20*/  SHFL.IDX PT, R3, R2, R3, 0x1f ;  /* 0x00001f0302037589 */ /* 0x0042a400000e0000 */
[----:B-1----:R-:W-:-:S06]  /*11c30*/  LOP3.LUT R2, R4, UR4, RZ, 0xc0, !PT ;  /* 0x0000000404027c12 */ /* 0x002fcc000f8ec0ff */
[----:B------:R-:W2:Y:S02]  /*11c40*/  POPC R2, R2 ;  /* 0x0000000200027309 */ /* 0x000ea40000000000 */
[----:B--2--5:R-:W-:-:S05]  /*11c50*/  IADD3 R6, R3, c[0x0][0xc], R2 ;  /* 0x0000030003067a10 */ /* 0x024fca0007ffe002 */
[----:B------:R1:W-:Y:S02]  /*11c60*/  STL [R1+0x60], R6 ;  /* 0x0000600601007387 */ /* 0x0003e40000100800 */
.L_x_524:
[----:B-1----:R-:W-:Y:S05]  /*11c70*/  BSYNC B0 ;  /* 0x0000000000007941 */ /* 0x002fea0003800000 */
.L_x_523:
[----:B------:R-:W-:Y:S01]  /*11c80*/  PRMT R0, R0, 0x9910, RZ ;  /* 0x0000991000007816 */ /* 0x000fe200000000ff */
[----:B------:R-:W-:Y:S01]  /*11c90*/  BSSY B1, `(.L_x_525) ;  /* 0x0000193000017945 */ /* 0x000fe20003800000 */
[----:B-----5:R-:W-:Y:S02]  /*11ca0*/  IMAD.MOV.U32 R47, RZ, RZ, R6 ;  /* 0x000000ffff2f7224 */ /* 0x020fe400078e0006 */
[----:B------:R-:W-:-:S13]  /*11cb0*/  ISETP.NE.AND P0, PT, R0, RZ, PT ;  /* 0x000000ff0000720c */ /* 0x000fda0003f05270 */
[----:B------:R-:W-:Y:S05]  /*11cc0*/  @!P0 BRA `(.L_x_526) ;  /* 0x00000f6000008947 */ /* 0x000fea0003800000 */
[----:B------:R-:W2:Y:S04]  /*11cd0*/  LDL R44, [R1+0x64] ;  /* 0x00006400012c7983 */ /* 0x000ea80000100800 */
[----:B------:R-:W3:Y:S04]  /*11ce0*/  LDL R43, [R1+0x74] ;  /* 0x00007400012b7983 */ /* 0x000ee80000100800 */
[----:B------:R-:W4:Y:S04]  /*11cf0*/  LDL R42, [R1+0x7c] ;  /* 0x00007c00012a7983 */ /* 0x000f280000100800 */
[----:B------:R-:W5:Y:S04]  /*11d00*/  LDL R41, [R1+0x78] ;  /* 0x0000780001297983 */ /* 0x000f680000100800 */
[----:B------:R-:W4:Y:S04]  /*11d10*/  LDL R40, [R1+0x68] ;  /* 0x0000680001287983 */ /* 0x000f280000100800 */
[----:B------:R-:W4:Y:S04]  /*11d20*/  LDL R39, [R1+0x70] ;  /* 0x0000700001277983 */ /* 0x000f280000100800 */
[----:B------:R-:W4:Y:S04]  /*11d30*/  LDL R38, [R1+0x6c] ;  /* 0x00006c0001267983 */ /* 0x000f280000100800 */
[----:B------:R-:W4:Y:S04]  /*11d40*/  LDL R37, [R1+0x88] ;  /* 0x0000880001257983 */ /* 0x000f280000100800 */
[----:B------:R-:W4:Y:S01]  /*11d50*/  LDL R36, [R1+0x8c] ;  /* 0x00008c0001247983 */ /* 0x000f220000100800 */
[----:B------:R-:W-:Y:S01]  /*11d60*/  WARPSYNC 0xffffffff ;  /* 0xffffffff00007948 */ /* 0x000fe20003800000 */
[----:B------:R-:W-:-:S02]  /*11d70*/  F2FP.BF16.PACK_AB R30, R30, R144 ;  /* 0x000000901e1e723e */ /* 0x000fc400000010ff */
[----:B------:R-:W-:Y:S01]  /*11d80*/  BAR.SYNC.DEFER_BLOCKING 0x1, 0x80 ;  /* 0x0042000000007b1d */ /* 0x000fe20000010000 */
        /* <DEDUP_REMOVED lines=31> */
[----:B--2---:R1:W-:Y:S04]  /*11f80*/  STS [R44], R30 ;  /* 0x0000001e2c007388 */ /* 0x0043e80000000800 */
[----:B------:R1:W-:Y:S04]  /*11f90*/  STS [R44+0x400], R29 ;  /* 0x0004001d2c007388 */ /* 0x0003e80000000800 */
[----:B---3--:R1:W-:Y:S04]  /*11fa0*/  STS [R43], R27 ;  /* 0x0000001b2b007388 */ /* 0x0083e80000000800 */
[----:B------:R1:W-:Y:S04]  /*11fb0*/  STS [R43+0x400], R26 ;  /* 0x0004001a2b007388 */ /* 0x0003e80000000800 */
[----:B------:R1:W-:Y:S04]  /*11fc0*/  STS [R44+0x2000], R28 ;  /* 0x0020001c2c007388 */ /* 0x0003e80000000800 */
[----:B------:R1:W-:Y:S04]  /*11fd0*/  STS [R44+0x2400], R142 ;  /* 0x0024008e2c007388 */ /* 0x0003e80000000800 */
[----:B------:R1:W-:Y:S04]  /*11fe0*/  STS [R43+0x2000], R25 ;  /* 0x002000192b007388 */ /* 0x0003e80000000800 */
[----:B------:R1:W-:Y:S04]  /*11ff0*/  STS [R43+0x2400], R150 ;  /* 0x002400962b007388 */ /* 0x0003e80000000800 */
[----:B----4-:R1:W-:Y:S04]  /*12000*/  STS [R42], R24 ;  /* 0x000000182a007388 */ /* 0x0103e80000000800 */
[----:B------:R1:W-:Y:S04]  /*12010*/  STS [R42+0x400], R23 ;  /* 0x000400172a007388 */ /* 0x0003e80000000800 */
[----:B-----5:R1:W-:Y:S04]  /*12020*/  STS [R41], R20 ;  /* 0x0000001429007388 */ /* 0x0203e80000000800 */
[----:B------:R1:W-:Y:S04]  /*12030*/  STS [R41+0x400], R19 ;  /* 0x0004001329007388 */ /* 0x0003e80000000800 */
[----:B------:R1:W-:Y:S04]  /*12040*/  STS [R42+0x2000], R22 ;  /* 0x002000162a007388 */ /* 0x0003e80000000800 */
[----:B------:R1:W-:Y:S04]  /*12050*/  STS [R42+0x2400], R21 ;  /* 0x002400152a007388 */ /* 0x0003e80000000800 */
[----:B------:R1:W-:Y:S04]  /*12060*/  STS [R41+0x2000], R18 ;  /* 0x0020001229007388 */ /* 0x0003e80000000800 */
[----:B------:R1:W-:Y:S04]  /*12070*/  STS [R41+0x2400], R17 ;  /* 0x0024001129007388 */ /* 0x0003e80000000800 */
[----:B------:R1:W-:Y:S04]  /*12080*/  STS [R40], R16 ;  /* 0x0000001028007388 */ /* 0x0003e80000000800 */
[----:B------:R1:W-:Y:S04]  /*12090*/  STS [R40+0x400], R15 ;  /* 0x0004000f28007388 */ /* 0x0003e80000000800 */
[----:B------:R1:W-:Y:S04]  /*120a0*/  STS [R39], R12 ;  /* 0x0000000c27007388 */ /* 0x0003e80000000800 */
        /* <DEDUP_REMOVED lines=13> */
[----:B------:R-:W-:Y:S06]  /*12180*/  BAR.SYNC.DEFER_BLOCKING 0x1, 0x80 ;  /* 0x0042000000007b1d */ /* 0x000fec0000010000 */
[----:B------:R-:W-:Y:S05]  /*12190*/  BRA.CONV ~URZ, `(.L_x_527) ;  /* 0x000000737f007947 */ /* 0x000fea000b800000 */
[----:B-1----:R-:W-:Y:S01]  /*121a0*/  SHF.R.S32.HI R10, RZ, 0x1f, R35 ;  /* 0x0000001fff0a7819 */ /* 0x002fe20000011423 */
[----:B------:R-:W-:Y:S01]  /*121b0*/  IMAD.MOV.U32 R8, RZ, RZ, RZ ;  /* 0x000000ffff087224 */ /* 0x000fe200078e00ff */
[----:B------:R-:W-:Y:S01]  /*121c0*/  MOV R9, 0x12210 ;  /* 0x0001221000097802 */ /* 0x000fe20000000f00 */
[----:B------:R-:W-:Y:S01]  /*121d0*/  IMAD.MOV.U32 R7, RZ, RZ, 0x1f ;  /* 0x0000001fff077424 */ /* 0x000fe200078e00ff */
[----:B------:R-:W-:-:S04]  /*121e0*/  LEA.HI R10, R10, R35, RZ, 0x7 ;  /* 0x000000230a0a7211 */ /* 0x000fc800078f38ff */
[----:B------:R-:W-:Y:S02]  /*121f0*/  SHF.R.S32.HI R10, RZ, 0x7, R10 ;  /* 0x00000007ff0a7819 */ /* 0x000fe4000001140a */
[----:B------:R-:W-:Y:S05]  /*12200*/  CALL.REL.NOINC `($__internal_1_$__cuda_sm70_shflsync_idx_p) ;  /* 0x0000260000007944 */ /* 0x000fea0003c00000 */
.L_x_527:
[----:B-1----:R-:W2:Y:S04]  /*12210*/  LDL R2, [R1+0x80] ;  /* 0x0000800001027983 */ /* 0x002ea80000100800 */
[----:B------:R-:W3:Y:S04]  /*12220*/  LDL R5, [R1+0x84] ;  /* 0x0000840001057983 */ /* 0x000ee80000100800 */
[----:B------:R-:W4:Y:S04]  /*12230*/  LDL.LU R4, [R1+0x50] ;  /* 0x0000500001047983 */ /* 0x000f280000300800 */
[----:B------:R-:W5:Y:S04]  /*12240*/  LDL.LU R15, [R1+0x54] ;  /* 0x00005400010f7983 */ /* 0x000f680000300800 */
[----:B------:R-:W2:Y:S01]  /*12250*/  LDL.LU R17, [R1+0x5c] ;  /* 0x00005c0001117983 */ /* 0x000ea20000300800 */
[----:B------:R-:W-:-:S03]  /*12260*/  IMAD.MOV.U32 R0, RZ, RZ, 0x1 ;  /* 0x00000001ff007424 */ /* 0x000fc600078e00ff */
[----:B------:R-:W3:Y:S02]  /*12270*/  LDL R14, [R1+0x94] ;  /* 0x00009400010e7983 */ /* 0x000ee40000100800 */
[----:B------:R-:W-:Y:S02]  /*12280*/  ISETP.NE.AND P0, PT, R0, c[0x0][0x4e8], PT ;  /* 0x00013a0000007a0c */ /* 0x000fe40003f05270 */
[----:B------:R-:W3:Y:S04]  /*12290*/  LDL.64 R48, [R1+0x28] ;  /* 0x0000280001307983 */ /* 0x000ee80000100a00 */
[----:B------:R-:W1:Y:S04]  /*122a0*/  S2R R16, SR_TID.X ;  /* 0x0000000000107919 */ /* 0x000e680000002100 */
[----:B------:R-:W1:Y:S01]  /*122b0*/  S2R R18, SR_TID.X ;  /* 0x0000000000127919 */ /* 0x000e620000002100 */
[----:B------:R-:W-:-:S02]  /*122c0*/  ULDC UR5, c[0x0][0x4e8] ;  /* 0x00013a0000057ab9 */ /* 0x000fc40000000800 */
[----:B------:R-:W-:Y:S02]  /*122d0*/  ULDC UR4, c[0x0][0x388] ;  /* 0x0000e20000047ab9 */ /* 0x000fe40000000800 */
[----:B------:R-:W-:Y:S01]  /*122e0*/  UIMAD UR4, UR5, UR4, URZ ;  /* 0x00000004050472a4 */ /* 0x000fe2000f8e023f */
[----:B----4-:R-:W-:Y:S01]  /*122f0*/  SHF.R.S32.HI R0, RZ, 0x1f, R4 ;  /* 0x0000001fff007819 */ /* 0x010fe20000011404 */
[----:B------:R-:W-:Y:S01]  /*12300*/  IMAD.WIDE.U32 R6, R4, c[0x0][0x490], RZ ;  /* 0x0001240004067a25 */ /* 0x000fe200078e00ff */
[----:B-----5:R-:W-:-:S03]  /*12310*/  SHF.R.S32.HI R8, RZ, 0x1f, R15 ;  /* 0x0000001fff087819 */ /* 0x020fc6000001140f */
[----:B--2---:R-:W-:Y:S02]  /*12320*/  IMAD.IADD R3, R2, 0x1, R17 ;  /* 0x0000000102037824 */ /* 0x004fe400078e0211 */
[C---:B------:R-:W-:Y:S02]  /*12330*/  IMAD R2, R0.reuse, c[0x0][0x490], RZ ;  /* 0x0001240000027a24 */ /* 0x040fe400078e02ff */
[----:B------:R-:W-:Y:S02]  /*12340*/  IMAD R0, R0, c[0x0][0x3e8], RZ ;  /* 0x0000fa0000007a24 */ /* 0x000fe400078e02ff */
[----:B------:R-:W-:-:S04]  /*12350*/  @P0 IMAD.HI.U32 R12, R3, c[0x0][0x4ec], RZ ;  /* 0x00013b00030c0a27 */ /* 0x000fc800078e00ff */
[----:B---3--:R-:W-:Y:S02]  /*12360*/  IMAD.IADD R10, R5, 0x1, R17 ;  /* 0x00000001050a7824 */ /* 0x008fe400078e0211 */
[C---:B------:R-:W-:Y:S02]  /*12370*/  IMAD R9, R4.reuse, c[0x0][0x494], R2 ;  /* 0x0001250004097a24 */ /* 0x040fe400078e0202 */
[C---:B------:R-:W-:Y:S02]  /*12380*/  IMAD R11, R4.reuse, c[0x0][0x3ec], R0 ;  /* 0x0000fb00040b7a24 */ /* 0x040fe400078e0200 */
[----:B------:R-:W-:Y:S01]  /*12390*/  IMAD.MOV.U32 R2, RZ, RZ, R3 ;  /* 0x000000ffff027224 */ /* 0x000fe200078e0003 */
[----:B------:R-:W-:Y:S01]  /*123a0*/  @P0 SHF.R.U32.HI R2, RZ, c[0x0][0x4f0], R12 ;  /* 0x00013c00ff020a19 */ /* 0x000fe2000001160c */
[----:B------:R-:W-:-:S04]  /*123b0*/  IMAD.WIDE.U32 R4, R4, c[0x0][0x3e8], RZ ;  /* 0x0000fa0004047a25 */ /* 0x000fc800078e00ff */
[----:B------:R-:W-:-:S04]  /*123c0*/  @P0 IMAD.HI.U32 R13, R10, c[0x0][0x4ec], RZ ;  /* 0x00013b000a0d0a27 */ /* 0x000fc800078e00ff */
[----:B------:R-:W-:Y:S02]  /*123d0*/  IMAD.IADD R7, R7, 0x1, R9 ;  /* 0x0000000107077824 */ /* 0x000fe400078e0209 */
[C---:B------:R-:W-:Y:S02]  /*123e0*/  IMAD R9, R8.reuse, c[0x0][0x498], RZ ;  /* 0x0001260008097a24 */ /* 0x040fe400078e02ff */
[----:B------:R-:W-:Y:S02]  /*123f0*/  IMAD R8, R8, c[0x0][0x3f0], RZ ;  /* 0x0000fc0008087a24 */ /* 0x000fe400078e02ff */
[----:B------:R-:W-:Y:S01]  /*12400*/  IMAD.MOV.U32 R0, RZ, RZ, R10 ;  /* 0x000000ffff007224 */ /* 0x000fe200078e000a */
[----:B------:R-:W-:Y:S01]  /*12410*/  @P0 SHF.R.U32.HI R0, RZ, c[0x0][0x4f0], R13 ;  /* 0x00013c00ff000a19 */ /* 0x000fe2000001160d */
[----:B------:R-:W-:Y:S02]  /*12420*/  IMAD.IADD R5, R5, 0x1, R11 ;  /* 0x0000000105057824 */ /* 0x000fe400078e020b */
[----:B------:R-:W-:-:S02]  /*12430*/  IMAD.MOV R11, RZ, RZ, -R2 ;  /* 0x000000ffff0b7224 */ /* 0x000fc400078e0a02 */
[C---:B------:R-:W-:Y:S02]  /*12440*/  IMAD R13, R15.reuse, c[0x0][0x49c], R9 ;  /* 0x000127000f0d7a24 */ /* 0x040fe400078e0209 */
[C---:B------:R-:W-:Y:S02]  /*12450*/  IMAD R12, R15.reuse, c[0x0][0x3f4], R8 ;  /* 0x0000fd000f0c7a24 */ /* 0x040fe400078e0208 */
[----:B------:R-:W-:Y:S01]  /*12460*/  IMAD.WIDE.U32 R8, R15, c[0x0][0x3f0], R4 ;  /* 0x0000fc000f087a25 */ /* 0x000fe200078e0004 */
[----:B------:R-:W-:-:S03]  /*12470*/  SHF.R.S32.HI R5, RZ, 0x1f, R0 ;  /* 0x0000001fff057819 */ /* 0x000fc60000011400 */
[----:B------:R-:W-:-:S04]  /*12480*/  IMAD.WIDE.U32 R6, R15, c[0x0][0x498], R6 ;  /* 0x000126000f067a25 */ /* 0x000fc800078e0006 */
[----:B------:R-:W-:Y:S01]  /*12490*/  IMAD R4, R11, c[0x0][0x4e8], R3 ;  /* 0x00013a000b047a24 */ /* 0x000fe200078e0203 */
[----:B------:R-:W-:Y:S01]  /*124a0*/  SHF.R.S32.HI R11, RZ, 0x1f, R2 ;  /* 0x0000001fff0b7819 */ /* 0x000fe20000011402 */
[----:B------:R-:W-:Y:S01]  /*124b0*/  IMAD.IADD R3, R9, 0x1, R12 ;  /* 0x0000000109037824 */ /* 0x000fe200078e020c */
[----:B------:R-:W-:Y:S01]  /*124c0*/  IADD3 R6, P0, R2, R6, RZ ;  /* 0x0000000602067210 */ /* 0x000fe20007f1e0ff */
[----:B------:R-:W-:Y:S01]  /*124d0*/  IMAD R5, R5, c[0x0][0x3e0], RZ ;  /* 0x0000f80005057a24 */ /* 0x000fe200078e02ff */
[----:B------:R-:W-:Y:S01]  /*124e0*/  SHF.R.S32.HI R9, RZ, 0x1f, R4 ;  /* 0x0000001fff097819 */ /* 0x000fe20000011404 */
[----:B------:R-:W-:Y:S01]  /*124f0*/  IMAD.MOV.U32 R2, RZ, RZ, R8 ;  /* 0x000000ffff027224 */ /* 0x000fe200078e0008 */
[----:B------:R-:W-:Y:S01]  /*12500*/  IADD3.X R7, R11, R7, R13, P0, !PT ;  /* 0x000000070b077210 */ /* 0x000fe200007fe40d */
[----:B------:R-:W-:Y:S01]  /*12510*/  IMAD R12, R0, c[0x0][0x3e4], R5 ;  /* 0x0000f900000c7a24 */ /* 0x000fe200078e0205 */
[----:B-1----:R-:W-:Y:S01]  /*12520*/  SHF.R.S32.HI R15, RZ, 0x1f, R16 ;  /* 0x0000001fff0f7819 */ /* 0x002fe20000011410 */
[----:B------:R-:W-:-:S02]  /*12530*/  IMAD R5, R9, c[0x0][0x488], RZ ;  /* 0x0001220009057a24 */ /* 0x000fc400078e02ff */
[----:B------:R-:W-:Y:S01]  /*12540*/  IMAD.WIDE.U32 R8, R0, c[0x0][0x3e0], R2 ;  /* 0x0000f80000087a25 */ /* 0x000fe200078e0002 */
[----:B------:R-:W-:-:S03]  /*12550*/  LEA.HI R15, R15, R16, RZ, 0x5 ;  /* 0x000000100f0f7211 */ /* 0x000fc600078f28ff */
[----:B------:R-:W-:Y:S02]  /*12560*/  IMAD.MOV R0, RZ, RZ, -R0 ;  /* 0x000000ffff007224 */ /* 0x000fe400078e0a00 */
[C---:B------:R-:W-:Y:S02]  /*12570*/  IMAD R11, R4.reuse, c[0x0][0x48c], R5 ;  /* 0x00012300040b7a24 */ /* 0x040fe400078e0205 */
[----:B------:R-:W-:Y:S01]  /*12580*/  IMAD.WIDE.U32 R2, R4, c[0x0][0x488], R6 ;  /* 0x0001220004027a25 */ /* 0x000fe200078e0006 */
[----:B------:R-:W-:-:S03]  /*12590*/  LOP3.LUT R15, R15, 0xffffffe0, RZ, 0xc0, !PT ;  /* 0xffffffe00f0f7812 */ /* 0x000fc600078ec0ff */
[----:B------:R-:W-:Y:S02]  /*125a0*/  IMAD R6, R0, c[0x0][0x4e8], R10 ;  /* 0x00013a0000067a24 */ /* 0x000fe400078e020a */
[----:B------:R-:W-:Y:S01]  /*125b0*/  IMAD.IADD R0, R3, 0x1, R11 ;  /* 0x0000000103007824 */ /* 0x000fe200078e020b */
[----:B------:R-:W-:Y:S01]  /*125c0*/  LEA R3, P0, R2, c[0x0][0x450], 0x2 ;  /* 0x0001140002037a11 */ /* 0x000fe200078010ff */
[----:B------:R-:W-:-:S03]  /*125d0*/  IMAD.IADD R15, R16, 0x1, -R15 ;  /* 0x00000001100f7824 */ /* 0x000fc600078e0a0f */
[----:B------:R-:W-:Y:S01]  /*125e0*/  LEA.HI.X R2, R2, c[0x0][0x454], R0, 0x2, P0 ;  /* 0x0001150002027a11 */ /* 0x000fe200000f1400 */
[----:B------:R-:W-:Y:S01]  /*125f0*/  IMAD.IADD R0, R14, 0x1, R17 ;  /* 0x000000010e007824 */ /* 0x000fe200078e0211 */
[----:B------:R-:W-:Y:S01]  /*12600*/  LOP3.LUT P1, RZ, R15, 0x3, RZ, 0xc0, !PT ;  /* 0x000000030fff7812 */ /* 0x000fe2000782c0ff */
[----:B------:R-:W-:Y:S01]  /*12610*/  IMAD.IADD R5, R9, 0x1, R12 ;  /* 0x0000000109057824 */ /* 0x000fe200078e020c */
[----:B------:R-:W-:Y:S01]  /*12620*/  SHFL.IDX PT, R14, R3, RZ, 0x1c1f ;  /* 0x001c1fff030e7589 */ /* 0x000fe200000e0000 */
[----:B------:R-:W-:-:S03]  /*12630*/  IMAD.MOV.U32 R4, RZ, RZ, R8 ;  /* 0x000000ffff047224 */ /* 0x000fc600078e0008 */
[----:B------:R-:W1:Y:S04]  /*12640*/  SHFL.IDX PT, R15, R2, RZ, 0x1c1f ;  /* 0x001c1fff020f7589 */ /* 0x000e6800000e0000 */
[----:B------:R-:W-:Y:S04]  /*12650*/  SHFL.IDX PT, R12, R3, 0x1, 0x1c1f ;  /* 0x003c1f00030c7f89 */ /* 0x000fe800000e0000 */
[----:B------:R-:W2:Y:S04]  /*12660*/  SHFL.IDX PT, R13, R2, 0x1, 0x1c1f ;  /* 0x003c1f00020d7f89 */ /* 0x000ea800000e0000 */
[----:B------:R-:W-:Y:S04]  /*12670*/  SHFL.IDX PT, R10, R3, 0x2, 0x1c1f ;  /* 0x005c1f00030a7f89 */ /* 0x000fe800000e0000 */
[----:B------:R-:W3:Y:S04]  /*12680*/  SHFL.IDX PT, R11, R2, 0x2, 0x1c1f ;  /* 0x005c1f00020b7f89 */ /* 0x000ee800000e0000 */
[----:B------:R4:W-:Y:S04]  /*12690*/  SHFL.IDX PT, R8, R3, 0x3, 0x1c1f ;  /* 0x007c1f0003087f89 */ /* 0x0009e800000e0000 */
[----:B------:R5:W1:Y:S01]  /*126a0*/  SHFL.IDX PT, R9, R2, 0x3, 0x1c1f ;  /* 0x007c1f0002097f89 */ /* 0x000a6200000e0000 */
[----:B------:R-:W-:-:S02]  /*126b0*/  SHF.R.S32.HI R7, RZ, 0x1f, R6 ;  /* 0x0000001fff077819 */ /* 0x000fc40000011406 */
[----:B------:R-:W-:-:S03]  /*126c0*/  ISETP.GE.OR P4, PT, R0, UR4, P1 ;  /* 0x0000000400007c0c */ /* 0x000fc60008f86670 */
[----:B------:R-:W-:Y:S01]  /*126d0*/  IMAD R7, R7, c[0x0][0x3d8], RZ ;  /* 0x0000f60007077a24 */ /* 0x000fe200078e02ff */
[----:B------:R-:W-:Y:S01]  /*126e0*/  SHF.R.S32.HI R16, RZ, 0x1f, R18 ;  /* 0x0000001fff107819 */ /* 0x000fe20000011412 */
[----:B------:R-:W-:Y:S01]  /*126f0*/  IMAD.WIDE.U32 R4, R6, c[0x0][0x3d8], R4 ;  /* 0x0000f60006047a25 */ /* 0x000fe200078e0004 */
[C---:B----4-:R-:W-:Y:S02]  /*12700*/  IADD3 R3, R0.reuse, 0x8, RZ ;  /* 0x0000000800037810 */ /* 0x050fe40007ffe0ff */
[C---:B-----5:R-:W-:Y:S02]  /*12710*/  IADD3 R2, R0.reuse, 0x40, RZ ;  /* 0x0000004000027810 */ /* 0x060fe40007ffe0ff */
[----:B------:R-:W-:Y:S02]  /*12720*/  IADD3 R0, R0, 0x48, RZ ;  /* 0x0000004800007810 */ /* 0x000fe40007ffe0ff */
[----:B------:R-:W-:Y:S02]  /*12730*/  ISETP.GE.OR P3, PT, R3, UR4, P1 ;  /* 0x0000000403007c0c */ /* 0x000fe40008f66670 */
[----:B------:R-:W-:-:S02]  /*12740*/  ISETP.GE.OR P2, PT, R2, UR4, P1 ;  /* 0x0000000402007c0c */ /* 0x000fc40008f46670 */
[----:B------:R-:W-:Y:S01]  /*12750*/  ISETP.GE.OR P1, PT, R0, UR4, P1 ;  /* 0x0000000400007c0c */ /* 0x000fe20008f26670 */
[----:B------:R-:W-:Y:S01]  /*12760*/  IMAD R7, R6, c[0x0][0x3dc], R7 ;  /* 0x0000f70006077a24 */ /* 0x000fe200078e0207 */
[----:B------:R-:W-:Y:S01]  /*12770*/  LEA.HI R16, R16, R18, RZ, 0x3 ;  /* 0x0000001210107211 */ /* 0x000fe200078f18ff */
[----:B-1----:R-:W-:Y:S01]  /*12780*/  @!P4 ST.E [R14.64], R32 ;  /* 0x000000200e00c985 */ /* 0x002fe2000c101908 */
[----:B------:R-:W-:Y:S01]  /*12790*/  LEA R2, P0, R4, c[0x0][0x380], 0x1 ;  /* 0x0000e00004027a11 */ /* 0x000fe200078008ff */
[----:B------:R-:W-:Y:S01]  /*127a0*/  IMAD.IADD R0, R5, 0x1, R7 ;  /* 0x0000000105007824 */ /* 0x000fe200078e0207 */
[----:B------:R-:W-:-:S03]  /*127b0*/  SHF.R.S32.HI R16, RZ, 0x3, R16 ;  /* 0x00000003ff107819 */ /* 0x000fc60000011410 */
[----:B--2---:R-:W-:Y:S01]  /*127c0*/  @!P3 ST.E [R12.64], R33 ;  /* 0x000000210c00b985 */ /* 0x004fe2000c101908 */
[----:B------:R-:W-:-:S03]  /*127d0*/  LEA.HI.X R0, R4, c[0x0][0x384], R0, 0x1, P0 ;  /* 0x0000e10004007a11 */ /* 0x000fc600000f0c00 */
[----:B---3--:R-:W-:Y:S01]  /*127e0*/  @!P2 ST.E [R10.64], R34 ;  /* 0x000000220a00a985 */ /* 0x008fe2000c101908 */
[----:B------:R-:W-:-:S03]  /*127f0*/  IMAD.IADD R3, R16, 0x1, R17 ;  /* 0x0000000110037824 */ /* 0x000fc600078e0211 */
[----:B------:R-:W-:Y:S04]  /*12800*/  @!P1 ST.E [R8.64], R31 ;  /* 0x0000001f08009985 */ /* 0x000fe8000c101908 */
[----:B------:R-:W1:Y:S04]  /*12810*/  SHFL.IDX PT, R8, R2, RZ, 0x181f ;  /* 0x00181fff02087589 */ /* 0x000e6800000e0000 */
[----:B------:R-:W-:Y:S01]  /*12820*/  LDS.128 R20, [R246+0x80] ;  /* 0x00008000f6147984 */ /* 0x000fe20000000c00 */
[----:B------:R-:W-:-:S03]  /*12830*/  ISETP.GE.AND P5, PT, R48, c[0x0][0x3c8], PT ;  /* 0x0000f20030007a0c */ /* 0x000fc60003fa6270 */
[----:B------:R-:W2:Y:S01]  /*12840*/  SHFL.IDX PT, R7, R0, RZ, 0x181f ;  /* 0x00181fff00077589 */ /* 0x000ea200000e0000 */
[----:B------:R-:W-:-:S03]  /*12850*/  IADD3 R4, R3, 0x10, RZ ;  /* 0x0000001003047810 */ /* 0x000fc60007ffe0ff */
[----:B------:R-:W3:Y:S04]  /*12860*/  SHFL.IDX PT, R6, R2, 0x1, 0x181f ;  /* 0x00381f0002067f89 */ /* 0x000ee800000e0000 */
[----:B------:R-:W4:Y:S01]  /*12870*/  SHFL.IDX PT, R5, R2, 0x2, 0x181f ;  /* 0x00581f0002057f89 */ /* 0x000f2200000e0000 */
[----:B------:R-:W-:-:S03]  /*12880*/  ISETP.GE.OR P2, PT, R4, UR4, P5 ;  /* 0x0000000404007c0c */ /* 0x000fc6000af46670 */
[----:B------:R-:W5:Y:S01]  /*12890*/  SHFL.IDX PT, R11, R0, 0x1, 0x181f ;  /* 0x00381f00000b7f89 */ /* 0x000f6200000e0000 */
[----:B------:R-:W-:-:S03]  /*128a0*/  ISETP.GE.OR P3, PT, R3, UR4, P5 ;  /* 0x0000000403007c0c */ /* 0x000fc6000af66670 */
[----:B------:R-:W5:Y:S01]  /*128b0*/  SHFL.IDX PT, R10, R0, 0x2, 0x181f ;  /* 0x00581f00000a7f89 */ /* 0x000f6200000e0000 */
[----:B------:R-:W-:-:S03]  /*128c0*/  IADD3 R4, R3, 0x20, RZ ;  /* 0x0000002003047810 */ /* 0x000fc60007ffe0ff */
[----:B------:R-:W5:Y:S01]  /*128d0*/  LDS.128 R16, [R246+0x880] ;  /* 0x00088000f6107984 */ /* 0x000f620000000c00 */
[----:B------:R-:W-:-:S03]  /*128e0*/  ISETP.GE.OR P0, PT, R4, UR4, P5 ;  /* 0x0000000404007c0c */ /* 0x000fc6000af06670 */
[----:B------:R-:W5:Y:S02]  /*128f0*/  LDS.128 R12, [R246+0x1080] ;  /* 0x00108000f60c7984 */ /* 0x000f640000000c00 */
[C---:B-1----:R-:W-:Y:S02]  /*12900*/  @!P3 LEA R8, P4, R48.reuse, R8, 0x1 ;  /* 0x000000083008b211 */ /* 0x042fe400078808ff */
[----:B------:R-:W-:Y:S01]  /*12910*/  LDS.128 R24, [R246+0x1880] ;  /* 0x00188000f6187984 */ /* 0x000fe20000000c00 */
[C---:B------:R-:W-:Y:S02]  /*12920*/  IADD3 R29, R3.reuse, 0x30, RZ ;  /* 0x00000030031d7810 */ /* 0x040fe40007ffe0ff */
[C---:B--2---:R-:W-:Y:S01]  /*12930*/  @!P3 LEA.HI.X R9, R48.reuse, R7, R49, 0x1, P4 ;  /* 0x000000073009b211 */ /* 0x044fe200020f0c31 */
[----:B------:R-:W1:Y:S01]  /*12940*/  SHFL.IDX PT, R45, R2, 0x3, 0x181f ;  /* 0x00781f00022d7f89 */ /* 0x000e6200000e0000 */
[C---:B---3--:R-:W-:Y:S02]  /*12950*/  @!P2 LEA R6, P1, R48.reuse, R6, 0x1 ;  /* 0x000000063006a211 */ /* 0x048fe400078208ff */
[----:B------:R-:W-:Y:S01]  /*12960*/  IADD3 R28, R3, 0x40, RZ ;  /* 0x00000040031c7810 */ /* 0x000fe20007ffe0ff */
[----:B------:R-:W2:Y:S01]  /*12970*/  SHFL.IDX PT, R46, R0, 0x3, 0x181f ;  /* 0x00781f00002e7f89 */ /* 0x000ea200000e0000 */
[----:B----4-:R-:W-:-:S02]  /*12980*/  @!P0 LEA R4, P4, R48, R5, 0x1 ;  /* 0x0000000530048211 */ /* 0x010fc400078808ff */
[C-C-:B-----5:R-:W-:Y:S01]  /*12990*/  @!P2 LEA.HI.X R7, R48.reuse, R11, R49.reuse, 0x1, P1 ;  /* 0x0000000b3007a211 */ /* 0x160fe200008f0c31 */
[----:B------:R-:W-:Y:S01]  /*129a0*/  LDS.128 R32, [R246+0x2880] ;  /* 0x00288000f6207984 */ /* 0x000fe20000000c00 */
[----:B------:R-:W-:Y:S02]  /*129b0*/  @!P0 LEA.HI.X R5, R48, R10, R49, 0x1, P4 ;  /* 0x0000000a30058211 */ /* 0x000fe400020f0c31 */
[----:B------:R-:W-:Y:S01]  /*129c0*/  ISETP.GE.OR P1, PT, R29, UR4, P5 ;  /* 0x000000041d007c0c */ /* 0x000fe2000af26670 */
[----:B------:R-:W-:Y:S01]  /*129d0*/  LDS.128 R36, [R246+0x3080] ;  /* 0x00308000f6247984 */ /* 0x000fe20000000c00 */
[----:B------:R-:W-:-:S03]  /*129e0*/  ISETP.GE.OR P4, PT, R28, UR4, P5 ;  /* 0x000000041c007c0c */ /* 0x000fc6000af86670 */
[----:B------:R-:W-:Y:S04]  /*129f0*/  LDS.128 R28, [R246+0x2080] ;  /* 0x00208000f61c7984 */ /* 0x000fe80000000c00 */
[----:B------:R-:W3:Y:S04]  /*12a00*/  SHFL.IDX PT, R44, R2, 0x4, 0x181f ;  /* 0x00981f00022c7f89 */ /* 0x000ee800000e0000 */
[----:B------:R-:W-:Y:S04]  /*12a10*/  LDS.128 R40, [R246+0x3880] ;  /* 0x00388000f6287984 */ /* 0x000fe80000000c00 */
[----:B------:R4:W-:Y:S04]  /*12a20*/  @!P3 ST.E.128 [R8.64], R20 ;  /* 0x000000140800b985 */ /* 0x0009e8000c101d08 */
[----:B------:R-:W5:Y:S04]  /*12a30*/  SHFL.IDX PT, R9, R2, 0x5, 0x181f ;  /* 0x00b81f0002097f89 */ /* 0x000f6800000e0000 */
[----:B------:R-:W1:Y:S04]  /*12a40*/  SHFL.IDX PT, R11, R0, 0x4, 0x181f ;  /* 0x00981f00000b7f89 */ /* 0x000e6800000e0000 */
[----:B------:R-:W-:Y:S04]  /*12a50*/  SHFL.IDX PT, R10, R2, 0x6, 0x181f ;  /* 0x00d81f00020a7f89 */ /* 0x000fe800000e0000 */
[----:B------:R-:W1:Y:S04]  /*12a60*/  SHFL.IDX PT, R21, R0, 0x5, 0x181f ;  /* 0x00b81f0000157f89 */ /* 0x000e6800000e0000 */
[----:B------:R-:W1:Y:S04]  /*12a70*/  SHFL.IDX PT, R20, R0, 0x6, 0x181f ;  /* 0x00d81f0000147f89 */ /* 0x000e6800000e0000 */
[----:B------:R-:W-:Y:S01]  /*12a80*/  @!P2 ST.E.128 [R6.64], R16 ;  /* 0x000000100600a985 */ /* 0x000fe2000c101d08 */
[----:B----4-:R-:W-:-:S02]  /*12a90*/  IADD3 R22, R3, 0x50, RZ ;  /* 0x0000005003167810 */ /* 0x010fc40007ffe0ff */
[C---:B------:R-:W-:Y:S02]  /*12aa0*/  IADD3 R8, R3.reuse, 0x60, RZ ;  /* 0x0000006003087810 */ /* 0x040fe40007ffe0ff */
[----:B------:R-:W-:Y:S01]  /*12ab0*/  ISETP.GE.OR P3, PT, R22, UR4, P5 ;  /* 0x0000000416007c0c */ /* 0x000fe2000af66670 */
[----:B------:R1:W-:Y:S01]  /*12ac0*/  @!P0 ST.E.128 [R4.64], R12 ;  /* 0x0000000c04008985 */ /* 0x0003e2000c101d08 */
[----:B------:R-:W-:Y:S02]  /*12ad0*/  ISETP.GE.OR P2, PT, R8, UR4, P5 ;  /* 0x0000000408007c0c */ /* 0x000fe4000af46670 */
[----:B------:R-:W-:-:S04]  /*12ae0*/  IADD3 R3, R3, 0x70, RZ ;  /* 0x0000007003037810 */ /* 0x000fc80007ffe0ff */
[----:B------:R-:W-:Y:S02]  /*12af0*/  ISETP.GE.OR P5, PT, R3, UR4, P5 ;  /* 0x0000000403007c0c */ /* 0x000fe4000afa6670 */
[----:B-1----:R-:W-:-:S04]  /*12b00*/  @!P1 LEA R4, P0, R48, R45, 0x1 ;  /* 0x0000002d30049211 */ /* 0x002fc800078008ff */
[C---:B--2---:R-:W-:Y:S02]  /*12b10*/  @!P1 LEA.HI.X R5, R48.reuse, R46, R49, 0x1, P0 ;  /* 0x0000002e30059211 */ /* 0x044fe400000f0c31 */
[----:B---3--:R-:W-:-:S03]  /*12b20*/  @!P4 LEA R8, P0, R48, R44, 0x1 ;  /* 0x0000002c3008c211 */ /* 0x008fc600078008ff */
[----:B------:R1:W-:Y:S01]  /*12b30*/  @!P1 ST.E.128 [R4.64], R24 ;  /* 0x0000001804009985 */ /* 0x0003e2000c101d08 */
[C---:B-----5:R-:W-:Y:S02]  /*12b40*/  @!P3 LEA R6, P1, R48.reuse, R9, 0x1 ;  /* 0x000000093006b211 */ /* 0x060fe400078208ff */
[C-C-:B------:R-:W-:Y:S02]  /*12b50*/  @!P4 LEA.HI.X R9, R48.reuse, R11, R49.reuse, 0x1, P0 ;  /* 0x0000000b3009c211 */ /* 0x140fe400000f0c31 */
[----:B------:R-:W-:-:S03]  /*12b60*/  @!P3 LEA.HI.X R7, R48, R21, R49, 0x1, P1 ;  /* 0x000000153007b211 */ /* 0x000fc600008f0c31 */
[----:B------:R2:W-:Y:S04]  /*12b70*/  @!P4 ST.E.128 [R8.64], R28 ;  /* 0x0000001c0800c985 */ /* 0x0005e8000c101d08 */
[----:B------:R2:W-:Y:S01]  /*12b80*/  @!P3 ST.E.128 [R6.64], R32 ;  /* 0x000000200600b985 */ /* 0x0005e2000c101d08 */
[----:B-1----:R-:W-:-:S04]  /*12b90*/  @!P2 LEA R4, P0, R48, R10, 0x1 ;  /* 0x0000000a3004a211 */ /* 0x002fc800078008ff */
[----:B------:R-:W-:-:S05]  /*12ba0*/  @!P2 LEA.HI.X R5, R48, R20, R49, 0x1, P0 ;  /* 0x000000143005a211 */ /* 0x000fca00000f0c31 */
[----:B------:R2:W-:Y:S04]  /*12bb0*/  @!P2 ST.E.128 [R4.64], R36 ;  /* 0x000000240400a985 */ /* 0x0005e8000c101d08 */
[----:B------:R-:W1:Y:S04]  /*12bc0*/  SHFL.IDX PT, R2, R2, 0x7, 0x181f ;  /* 0x00f81f0002027f89 */ /* 0x000e6800000e0000 */
[----:B------:R-:W3:Y:S01]  /*12bd0*/  SHFL.IDX PT, R0, R0, 0x7, 0x181f ;  /* 0x00f81f0000007f89 */ /* 0x000ee200000e0000 */
[----:B------:R-:W-:Y:S05]  /*12be0*/  @P5 BRA `(.L_x_528) ;  /* 0x000009d000005947 */ /* 0x000fea0003800000 */
[----:B-1----:R-:W-:-:S04]  /*12bf0*/  LEA R2, P0, R48, R2, 0x1 ;  /* 0x0000000230027211 */ /* 0x002fc800078008ff */
[----:B---3--:R-:W-:-:S05]  /*12c00*/  LEA.HI.X R3, R48, R0, R49, 0x1, P0 ;  /* 0x0000000030037211 */ /* 0x008fca00000f0c31 */
[----:B------:R1:W-:Y:S01]  /*12c10*/  ST.E.128 [R2.64], R40 ;  /* 0x0000002802007985 */ /* 0x0003e2000c101d08 */
[----:B------:R-:W-:Y:S05]  /*12c20*/  BRA `(.L_x_528) ;  /* 0x0000099000007947 */ /* 0x000fea0003800000 */
.L_x_526:
[----:B------:R-:W2:Y:S04]  /*12c30*/  LDL R0, [R1+0x5c] ;  /* 0x00005c0001007983 */ /* 0x000ea80000100800 */
[----:B------:R-:W3:Y:S04]  /*12c40*/  LDL R16, [R1+0x50] ;  /* 0x0000500001107983 */ /* 0x000ee80000100800 */
[----:B------:R-:W4:Y:S01]  /*12c50*/  LDL R15, [R1+0x54] ;  /* 0x00005400010f7983 */ /* 0x000f220000100800 */
[----:B------:R-:W-:Y:S03]  /*12c60*/  BSSY B0, `(.L_x_529) ;  /* 0x0000025000007945 */ /* 0x000fe60003800000 */
[----:B------:R-:W1:Y:S02]  /*12c70*/  S2R R14, SR_TID.X ;  /* 0x00000000000e7919 */ /* 0x000e640000002100 */
[----:B-1----:R-:W-:Y:S01]  /*12c80*/  ISETP.GE.AND P0, PT, R14, 0x80, PT ;  /* 0x000000800e00780c */ /* 0x002fe20003f06270 */
[----:B--2---:R-:W-:Y:S01]  /*12c90*/  IMAD.MOV.U32 R11, RZ, RZ, R0 ;  /* 0x000000ffff0b7224 */ /* 0x004fe200078e0000 */
[----:B---3--:R-:W-:-:S02]  /*12ca0*/  SHF.R.S32.HI R7, RZ, 0x1f, R16 ;  /* 0x0000001fff077819 */ /* 0x008fc40000011410 */
[----:B----4-:R-:W-:-:S09]  /*12cb0*/  SHF.R.S32.HI R10, RZ, 0x1f, R15 ;  /* 0x0000001fff0a7819 */ /* 0x010fd2000001140f */
[----:B------:R-:W-:Y:S05]  /*12cc0*/  @P0 BRA `(.L_x_530) ;  /* 0x000001e000000947 */ /* 0x000fea0003800000 */
[----:B------:R-:W-:Y:S02]  /*12cd0*/  MOV R2, c[0x0][0x4e8] ;  /* 0x00013a0000027a02 */ /* 0x000fe40000000f00 */
[----:B------:R-:W-:-:S03]  /*12ce0*/  IADD3 R6, R11, R14, RZ ;  /* 0x0000000e0b067210 */ /* 0x000fc60007ffe0ff */
[----:B------:R-:W-:-:S05]  /*12cf0*/  IMAD R0, R2, c[0x0][0x388], RZ ;  /* 0x0000e20002007a24 */ /* 0x000fca00078e02ff */
[----:B------:R-:W-:-:S13]  /*12d00*/  ISETP.GE.AND P0, PT, R6, R0, PT ;  /* 0x000000000600720c */ /* 0x000fda0003f06270 */
[----:B------:R-:W-:Y:S05]  /*12d10*/  @P0 BRA `(.L_x_530) ;  /* 0x0000019000000947 */ /* 0x000fea0003800000 */
[----:B------:R-:W-:Y:S01]  /*12d20*/  ISETP.NE.AND P0, PT, R2, 0x1, PT ;  /* 0x000000010200780c */ /* 0x000fe20003f05270 */
[----:B------:R-:W-:Y:S01]  /*12d30*/  IMAD R4, R7, c[0x0][0x490], RZ ;  /* 0x0001240007047a24 */ /* 0x000fe200078e02ff */
[----:B------:R-:W-:Y:S01]  /*12d40*/  MOV R0, R6 ;  /* 0x0000000600007202 */ /* 0x000fe20000000f00 */
[----:B------:R-:W-:-:S04]  /*12d50*/  IMAD.WIDE.U32 R2, R16, c[0x0][0x490], RZ ;  /* 0x0001240010027a25 */ /* 0x000fc800078e00ff */
[----:B------:R-:W-:Y:S02]  /*12d60*/  IMAD R4, R16, c[0x0][0x494], R4 ;  /* 0x0001250010047a24 */ /* 0x000fe400078e0204 */
[----:B------:R-:W-:-:S03]  /*12d70*/  IMAD R9, R10, c[0x0][0x498], RZ ;  /* 0x000126000a097a24 */ /* 0x000fc600078e02ff */
[----:B------:R-:W-:Y:S01]  /*12d80*/  IADD3 R3, R3, R4, RZ ;  /* 0x0000000403037210 */ /* 0x000fe20007ffe0ff */
[----:B------:R-:W-:-:S05]  /*12d90*/  @P0 IMAD.HI.U32 R5, R6, c[0x0][0x4ec], RZ ;  /* 0x00013b0006050a27 */ /* 0x000fca00078e00ff */
[----:B------:R-:W-:Y:S01]  /*12da0*/  @P0 SHF.R.U32.HI R0, RZ, c[0x0][0x4f0], R5 ;  /* 0x00013c00ff000a19 */ /* 0x000fe20000011605 */
[----:B------:R-:W-:-:S03]  /*12db0*/  IMAD.WIDE.U32 R4, R15, c[0x0][0x498], R2 ;  /* 0x000126000f047a25 */ /* 0x000fc600078e0002 */
[C---:B------:R-:W-:Y:S01]  /*12dc0*/  IADD3 R8, -R0.reuse, RZ, RZ ;  /* 0x000000ff00087210 */ /* 0x040fe20007ffe1ff */
[----:B------:R-:W-:Y:S01]  /*12dd0*/  IMAD R3, R15, c[0x0][0x49c], R9 ;  /* 0x000127000f037a24 */ /* 0x000fe200078e0209 */
[----:B------:R-:W-:-:S03]  /*12de0*/  IADD3 R4, P0, R0, R4, RZ ;  /* 0x0000000400047210 */ /* 0x000fc60007f1e0ff */
[----:B------:R-:W-:Y:S01]  /*12df0*/  IMAD R2, R8, c[0x0][0x4e8], R6 ;  /* 0x00013a0008027a24 */ /* 0x000fe200078e0206 */
[----:B------:R-:W-:-:S04]  /*12e00*/  SHF.R.S32.HI R6, RZ, 0x1f, R0 ;  /* 0x0000001fff067819 */ /* 0x000fc80000011400 */
[----:B------:R-:W-:Y:S02]  /*12e10*/  SHF.R.S32.HI R0, RZ, 0x1f, R2 ;  /* 0x0000001fff007819 */ /* 0x000fe40000011402 */
[----:B------:R-:W-:-:S03]  /*12e20*/  IADD3.X R5, R6, R5, R3, P0, !PT ;  /* 0x0000000506057210 */ /* 0x000fc600007fe403 */
[----:B------:R-:W-:-:S04]  /*12e30*/  IMAD R0, R0, c[0x0][0x488], RZ ;  /* 0x0001220000007a24 */ /* 0x000fc800078e02ff */
[C---:B------:R-:W-:Y:S02]  /*12e40*/  IMAD R0, R2.reuse, c[0x0][0x48c], R0 ;  /* 0x0001230002007a24 */ /* 0x040fe400078e0200 */
[----:B------:R-:W-:-:S05]  /*12e50*/  IMAD.WIDE.U32 R2, R2, c[0x0][0x488], R4 ;  /* 0x0001220002027a25 */ /* 0x000fca00078e0004 */
[----:B------:R-:W-:Y:S02]  /*12e60*/  IADD3 R0, R3, R0, RZ ;  /* 0x0000000003007210 */ /* 0x000fe40007ffe0ff */
[----:B------:R-:W-:-:S04]  /*12e70*/  LEA R4, P0, R2, c[0x0][0x450], 0x2 ;  /* 0x0001140002047a11 */ /* 0x000fc800078010ff */
[----:B------:R-:W-:Y:S02]  /*12e80*/  LEA.HI.X R5, R2, c[0x0][0x454], R0, 0x2, P0 ;  /* 0x0001150002057a11 */ /* 0x000fe400000f1400 */
[----:B------:R-:W-:-:S05]  /*12e90*/  MOV R0, 0xff800000 ;  /* 0xff80000000007802 */ /* 0x000fca0000000f00 */
[----:B------:R1:W-:Y:S02]  /*12ea0*/  STG.E [R4.64], R0 ;  /* 0x0000000004007986 */ /* 0x0003e4000c101908 */
.L_x_530:
[----:B------:R-:W-:Y:S05]  /*12eb0*/  BSYNC B0 ;  /* 0x0000000000007941 */ /* 0x000fea0003800000 */
.L_x_529:
[----:B------:R-:W2:Y:S04]  /*12ec0*/  LDL R2, [R1+0x84] ;  /* 0x0000840001027983 */ /* 0x000ea80000100800 */
[----:B------:R-:W3:Y:S01]  /*12ed0*/  LDL.64 R12, [R1+0x28] ;  /* 0x00002800010c7983 */ /* 0x000ee20000100a00 */
[----:B-1----:R-:W-:Y:S01]  /*12ee0*/  MOV R0, c[0x0][0x4e8] ;  /* 0x00013a0000007a02 */ /* 0x002fe20000000f00 */
[----:B------:R-:W-:Y:S01]  /*12ef0*/  IMAD R6, R10, c[0x0][0x3f0], RZ ;  /* 0x0000fc000a067a24 */ /* 0x000fe200078e02ff */
[----:B------:R-:W-:Y:S02]  /*12f00*/  SHF.R.S32.HI R9, RZ, 0x1f, R14 ;  /* 0x0000001fff097819 */ /* 0x000fe4000001140e */
[----:B------:R-:W-:Y:S01]  /*12f10*/  ISETP.NE.AND P0, PT, R0, 0x1, PT ;  /* 0x000000010000780c */ /* 0x000fe20003f05270 */
[----:B------:R-:W-:Y:S01]  /*12f20*/  IMAD R0, R7, c[0x0][0x3e8], RZ ;  /* 0x0000fa0007007a24 */ /* 0x000fe200078e02ff */
[----:B------:R-:W-:Y:S01]  /*12f30*/  LEA.HI R9, R9, R14, RZ, 0x3 ;  /* 0x0000000e09097211 */ /* 0x000fe200078f18ff */
[----:B------:R-:W-:-:S02]  /*12f40*/  IMAD R8, R15, c[0x0][0x3f4], R6 ;  /* 0x0000fd000f087a24 */ /* 0x000fc400078e0206 */
[----:B------:R-:W-:Y:S01]  /*12f50*/  IMAD R5, R16, c[0x0][0x3ec], R0 ;  /* 0x0000fb0010057a24 */ /* 0x000fe200078e0200 */
[----:B------:R-:W-:Y:S02]  /*12f60*/  SHF.R.S32.HI R9, RZ, 0x3, R9 ;  /* 0x00000003ff097819 */ /* 0x000fe40000011409 */
[----:B--2---:R-:W-:Y:S01]  /*12f70*/  IADD3 R4, R2, R11, RZ ;  /* 0x0000000b02047210 */ /* 0x004fe20007ffe0ff */
[----:B------:R-:W-:-:S03]  /*12f80*/  IMAD.WIDE.U32 R2, R16, c[0x0][0x3e8], RZ ;  /* 0x0000fa0010027a25 */ /* 0x000fc600078e00ff */
[----:B------:R-:W-:Y:S01]  /*12f90*/  MOV R0, R4 ;  /* 0x0000000400007202 */ /* 0x000fe20000000f00 */
[----:B------:R-:W-:-:S04]  /*12fa0*/  @P0 IMAD.HI.U32 R7, R4, c[0x0][0x4ec], RZ ;  /* 0x00013b0004070a27 */ /* 0x000fc800078e00ff */
[----:B------:R-:W-:Y:S01]  /*12fb0*/  IMAD.IADD R3, R3, 0x1, R5 ;  /* 0x0000000103037824 */ /* 0x000fe200078e0205 */
[----:B------:R-:W-:Y:S02]  /*12fc0*/  @P0 SHF.R.U32.HI R0, RZ, c[0x0][0x4f0], R7 ;  /* 0x00013c00ff000a19 */ /* 0x000fe40000011607 */
[----:B---3--:R-:W-:Y:S01]  /*12fd0*/  ISETP.GE.AND P0, PT, R12, c[0x0][0x3c8], PT ;  /* 0x0000f2000c007a0c */ /* 0x008fe20003f06270 */
[----:B------:R-:W-:Y:S01]  /*12fe0*/  IMAD.WIDE.U32 R2, R15, c[0x0][0x3f0], R2 ;  /* 0x0000fc000f027a25 */ /* 0x000fe200078e0002 */
[----:B------:R-:W-:Y:S02]  /*12ff0*/  SHF.R.S32.HI R5, RZ, 0x1f, R0 ;  /* 0x0000001fff057819 */ /* 0x000fe40000011400 */
[----:B------:R-:W-:Y:S02]  /*13000*/  IADD3 R6, -R0, RZ, RZ ;  /* 0x000000ff00067210 */ /* 0x000fe40007ffe1ff */
[----:B------:R-:W-:Y:S01]  /*13010*/  IADD3 R3, R3, R8, RZ ;  /* 0x0000000803037210 */ /* 0x000fe20007ffe0ff */
[----:B------:R-:W-:-:S02]  /*13020*/  IMAD R5, R5, c[0x0][0x3e0], RZ ;  /* 0x0000f80005057a24 */ /* 0x000fc400078e02ff */
[----:B------:R-:W-:Y:S02]  /*13030*/  IMAD R6, R6, c[0x0][0x4e8], R4 ;  /* 0x00013a0006067a24 */ /* 0x000fe400078e0204 */
[C---:B------:R-:W-:Y:S02]  /*13040*/  IMAD R4, R0.reuse, c[0x0][0x3e4], R5 ;  /* 0x0000f90000047a24 */ /* 0x040fe400078e0205 */
[----:B------:R-:W-:Y:S01]  /*13050*/  IMAD.WIDE.U32 R2, R0, c[0x0][0x3e0], R2 ;  /* 0x0000f80000027a25 */ /* 0x000fe200078e0002 */
[----:B------:R-:W-:-:S03]  /*13060*/  SHF.R.S32.HI R0, RZ, 0x1f, R6 ;  /* 0x0000001fff007819 */ /* 0x000fc60000011406 */
[----:B------:R-:W-:Y:S02]  /*13070*/  IMAD.IADD R3, R3, 0x1, R4 ;  /* 0x0000000103037824 */ /* 0x000fe400078e0204 */
[----:B------:R-:W-:Y:S02]  /*13080*/  IMAD R0, R0, c[0x0][0x3d8], RZ ;  /* 0x0000f60000007a24 */ /* 0x000fe400078e02ff */
[----:B------:R-:W-:-:S04]  /*13090*/  IMAD.WIDE.U32 R4, R6, c[0x0][0x3d8], R2 ;  /* 0x0000f60006047a25 */ /* 0x000fc800078e0002 */
[----:B------:R-:W-:Y:S01]  /*130a0*/  IMAD R6, R6, c[0x0][0x3dc], R0 ;  /* 0x0000f70006067a24 */ /* 0x000fe200078e0200 */
[----:B------:R-:W-:Y:S02]  /*130b0*/  LEA R3, P1, R4, c[0x0][0x380], 0x1 ;  /* 0x0000e00004037a11 */ /* 0x000fe400078208ff */
[----:B------:R-:W-:Y:S02]  /*130c0*/  IADD3 R0, R9, R11, RZ ;  /* 0x0000000b09007210 */ /* 0x000fe40007ffe0ff */
[----:B------:R-:W-:-:S04]  /*130d0*/  IADD3 R2, R5, R6, RZ ;  /* 0x0000000605027210 */ /* 0x000fc80007ffe0ff */
[----:B------:R-:W-:Y:S01]  /*130e0*/  LEA.HI.X R2, R4, c[0x0][0x384], R2, 0x1, P1 ;  /* 0x0000e10004027a11 */ /* 0x000fe200008f0c02 */
[----:B------:R-:W-:Y:S05]  /*130f0*/  BRA.DIV ~URZ, `(.L_x_531) ;  /* 0x00000fa27f007947 */ /* 0x000fea000b800000 */
[----:B------:R1:W2:Y:S02]  /*13100*/  SHFL.IDX PT, R5, R2, RZ, 0x181f ;  /* 0x00181fff02057589 */ /* 0x0002a400000e0000 */
.L_x_561:
[----:B------:R-:W-:Y:S05]  /*13110*/  BRA.DIV ~URZ, `(.L_x_532) ;  /* 0x00000ff27f007947 */ /* 0x000fea000b800000 */
[----:B------:R3:W4:Y:S02]  /*13120*/  SHFL.IDX PT, R4, R3, RZ, 0x181f ;  /* 0x00181fff03047589 */ /* 0x00072400000e0000 */
.L_x_562:
[----:B------:R-:W5:Y:S01]  /*13130*/  LDL.64 R6, [R1+0x28] ;  /* 0x0000280001067983 */ /* 0x000f620000100a00 */
[----:B------:R-:W-:-:S04]  /*13140*/  IMAD.MOV.U32 R11, RZ, RZ, c[0x0][0x4e8] ;  /* 0x00013a00ff0b7624 */ /* 0x000fc800078e00ff */
[----:B------:R-:W-:-:S05]  /*13150*/  IMAD R11, R11, c[0x0][0x388], RZ ;  /* 0x0000e2000b0b7a24 */ /* 0x000fca00078e02ff */
[----:B------:R-:W-:-:S13]  /*13160*/  ISETP.GE.OR P2, PT, R0, R11, P0 ;  /* 0x0000000b0000720c */ /* 0x000fda0000746670 */
[----:B----45:R-:W-:-:S04]  /*13170*/  @!P2 LEA R4, P1, R6, R4, 0x1 ;  /* 0x000000040604a211 */ /* 0x030fc800078208ff */
[----:B--2---:R-:W-:-:S05]  /*13180*/  @!P2 LEA.HI.X R5, R6, R5, R7, 0x1, P1 ;  /* 0x000000050605a211 */ /* 0x004fca00008f0c07 */
[----:B------:R2:W-:Y:S01]  /*13190*/  @!P2 ST.E.128 [R4.64], RZ ;  /* 0x000000ff0400a985 */ /* 0x0005e2000c101d08 */
[----:B------:R-:W-:Y:S05]  /*131a0*/  BRA.DIV ~URZ, `(.L_x_533) ;  /* 0x00000fd27f007947 */ /* 0x000fea000b800000 */
[----:B------:R4:W1:Y:S04]  /*131b0*/  SHFL.IDX PT, R6, R2, 0x1, 0x181f ;  /* 0x00381f0002067f89 */ /* 0x00086800000e0000 */
[----:B--2---:R4:W2:Y:S02]  /*131c0*/  SHFL.IDX PT, R4, R3, 0x1, 0x181f ;  /* 0x00381f0003047f89 */ /* 0x0048a400000e0000 */
.L_x_563:
[----:B------:R-:W5:Y:S01]  /*131d0*/  LDL.64 R8, [R1+0x28] ;  /* 0x0000280001087983 */ /* 0x000f620000100a00 */
[----:B------:R-:W-:-:S04]  /*131e0*/  IADD3 R5, R0, 0x10, RZ ;  /* 0x0000001000057810 */ /* 0x000fc80007ffe0ff */
[----:B------:R-:W-:-:S13]  /*131f0*/  ISETP.GE.OR P2, PT, R5, R11, P0 ;  /* 0x0000000b0500720c */ /* 0x000fda0000746670 */
[----:B--2--5:R-:W-:-:S04]  /*13200*/  @!P2 LEA R4, P1, R8, R4, 0x1 ;  /* 0x000000040804a211 */ /* 0x024fc800078208ff */
[----:B-1----:R-:W-:-:S05]  /*13210*/  @!P2 LEA.HI.X R5, R8, R6, R9, 0x1, P1 ;  /* 0x000000060805a211 */ /* 0x002fca00008f0c09 */
[----:B------:R1:W-:Y:S01]  /*13220*/  @!P2 ST.E.128 [R4.64], RZ ;  /* 0x000000ff0400a985 */ /* 0x0003e2000c101d08 */
[----:B------:R-:W-:Y:S05]  /*13230*/  BRA.DIV ~URZ, `(.L_x_534) ;  /* 0x000010127f007947 */ /* 0x000fea000b800000 */
[----:B------:R2:W1:Y:S02]  /*13240*/  SHFL.IDX PT, R6, R2, 0x2, 0x181f ;  /* 0x00581f0002067f89 */ /* 0x00046400000e0000 */
.L_x_564:
[----:B------:R-:W-:Y:S05]  /*13250*/  BRA.DIV ~URZ, `(.L_x_535) ;  /* 0x000010627f007947 */ /* 0x000fea000b800000 */
[----:B-1----:R1:W2:Y:S02]  /*13260*/  SHFL.IDX PT, R4, R3, 0x2, 0x181f ;  /* 0x00581f0003047f89 */ /* 0x0022a400000e0000 */
.L_x_565:
[----:B------:R-:W5:Y:S01]  /*13270*/  LDL.64 R8, [R1+0x28] ;  /* 0x0000280001087983 */ /* 0x000f620000100a00 */
[----:B------:R-:W-:-:S04]  /*13280*/  IADD3 R5, R0, 0x20, RZ ;  /* 0x0000002000057810 */ /* 0x000fc80007ffe0ff */
[----:B------:R-:W-:-:S13]  /*13290*/  ISETP.GE.OR P2, PT, R5, R11, P0 ;  /* 0x0000000b0500720c */ /* 0x000fda0000746670 */
[----:B--2--5:R-:W-:-:S04]  /*132a0*/  @!P2 LEA R4, P1, R8, R4, 0x1 ;  /* 0x000000040804a211 */ /* 0x024fc800078208ff */
[----:B------:R-:W-:-:S05]  /*132b0*/  @!P2 LEA.HI.X R5, R8, R6, R9, 0x1, P1 ;  /* 0x000000060805a211 */ /* 0x000fca00008f0c09 */
[----:B------:R2:W-:Y:S01]  /*132c0*/  @!P2 ST.E.128 [R4.64], RZ ;  /* 0x000000ff0400a985 */ /* 0x0005e2000c101d08 */
[----:B------:R-:W-:Y:S05]  /*132d0*/  BRA.DIV ~URZ, `(.L_x_536) ;  /* 0x000010527f007947 */ /* 0x000fea000b800000 */
[----:B------:R1:W2:Y:S04]  /*132e0*/  SHFL.IDX PT, R6, R2, 0x3, 0x181f ;  /* 0x00781f0002067f89 */ /* 0x0002a800000e0000 */
[----:B--2---:R1:W2:Y:S02]  /*132f0*/  SHFL.IDX PT, R4, R3, 0x3, 0x181f ;  /* 0x00781f0003047f89 */ /* 0x0042a400000e0000 */
.L_x_566:
[----:B------:R-:W5:Y:S01]  /*13300*/  LDL.64 R8, [R1+0x28] ;  /* 0x0000280001087983 */ /* 0x000f620000100a00 */
[----:B------:R-:W-:-:S04]  /*13310*/  IADD3 R5, R0, 0x30, RZ ;  /* 0x0000003000057810 */ /* 0x000fc80007ffe0ff */
[----:B------:R-:W-:-:S13]  /*13320*/  ISETP.GE.OR P2, PT, R5, R11, P0 ;  /* 0x0000000b0500720c */ /* 0x000fda0000746670 */
[----:B--2--5:R-:W-:-:S04]  /*13330*/  @!P2 LEA R4, P1, R8, R4, 0x1 ;  /* 0x000000040804a211 */ /* 0x024fc800078208ff */
[----:B------:R-:W-:-:S05]  /*13340*/  @!P2 LEA.HI.X R5, R8, R6, R9, 0x1, P1 ;  /* 0x000000060805a211 */ /* 0x000fca00008f0c09 */
[----:B------:R2:W-:Y:S01]  /*13350*/  @!P2 ST.E.128 [R4.64], RZ ;  /* 0x000000ff0400a985 */ /* 0x0005e2000c101d08 */
[----:B------:R-:W-:Y:S05]  /*13360*/  BRA.DIV ~URZ, `(.L_x_537) ;  /* 0x000010927f007947 */ /* 0x000fea000b800000 */
[----:B------:R1:W2:Y:S02]  /*13370*/  SHFL.IDX PT, R6, R2, 0x4, 0x181f ;  /* 0x00981f0002067f89 */ /* 0x0002a400000e0000 */
.L_x_567:
[----:B------:R-:W-:Y:S05]  /*13380*/  BRA.DIV ~URZ, `(.L_x_538) ;  /* 0x000010e27f007947 */ /* 0x000fea000b800000 */
[----:B--2---:R2:W1:Y:S02]  /*13390*/  SHFL.IDX PT, R4, R3, 0x4, 0x181f ;  /* 0x00981f0003047f89 */ /* 0x00446400000e0000 */
.L_x_568:
[----:B------:R-:W5:Y:S01]  /*133a0*/  LDL.64 R8, [R1+0x28] ;  /* 0x0000280001087983 */ /* 0x000f620000100a00 */
[----:B------:R-:W-:-:S04]  /*133b0*/  IADD3 R5, R0, 0x40, RZ ;  /* 0x0000004000057810 */ /* 0x000fc80007ffe0ff */
[----:B------:R-:W-:-:S13]  /*133c0*/  ISETP.GE.OR P2, PT, R5, R11, P0 ;  /* 0x0000000b0500720c */ /* 0x000fda0000746670 */
[----:B-1---5:R-:W-:-:S04]  /*133d0*/  @!P2 LEA R4, P1, R8, R4, 0x1 ;  /* 0x000000040804a211 */ /* 0x022fc800078208ff */
[----:B------:R-:W-:-:S05]  /*133e0*/  @!P2 LEA.HI.X R5, R8, R6, R9, 0x1, P1 ;  /* 0x000000060805a211 */ /* 0x000fca00008f0c09 */
[----:B------:R1:W-:Y:S01]  /*133f0*/  @!P2 ST.E.128 [R4.64], RZ ;  /* 0x000000ff0400a985 */ /* 0x0003e2000c101d08 */
[----:B------:R-:W-:Y:S05]  /*13400*/  BRA.DIV ~URZ, `(.L_x_539) ;  /* 0x000010d27f007947 */ /* 0x000fea000b800000 */
[----:B------:R1:W2:Y:S04]  /*13410*/  SHFL.IDX PT, R6, R2, 0x5, 0x181f ;  /* 0x00b81f0002067f89 */ /* 0x0002a800000e0000 */
[----:B-1----:R1:W3:Y:S02]  /*13420*/  SHFL.IDX PT, R4, R3, 0x5, 0x181f ;  /* 0x00b81f0003047f89 */ /* 0x0022e400000e0000 */
.L_x_569:
[----:B------:R-:W5:Y:S01]  /*13430*/  LDL.64 R8, [R1+0x28] ;  /* 0x0000280001087983 */ /* 0x000f620000100a00 */
[----:B------:R-:W-:-:S04]  /*13440*/  IADD3 R5, R0, 0x50, RZ ;  /* 0x0000005000057810 */ /* 0x000fc80007ffe0ff */
[----:B------:R-:W-:-:S13]  /*13450*/  ISETP.GE.OR P2, PT, R5, R11, P0 ;  /* 0x0000000b0500720c */ /* 0x000fda0000746670 */
[----:B---3-5:R-:W-:-:S04]  /*13460*/  @!P2 LEA R4, P1, R8, R4, 0x1 ;  /* 0x000000040804a211 */ /* 0x028fc800078208ff */
[----:B--2---:R-:W-:-:S05]  /*13470*/  @!P2 LEA.HI.X R5, R8, R6, R9, 0x1, P1 ;  /* 0x000000060805a211 */ /* 0x004fca00008f0c09 */
[----:B------:R2:W-:Y:S01]  /*13480*/  @!P2 ST.E.128 [R4.64], RZ ;  /* 0x000000ff0400a985 */ /* 0x0005e2000c101d08 */
[----:B------:R-:W-:Y:S05]  /*13490*/  BRA.DIV ~URZ, `(.L_x_540) ;  /* 0x000011127f007947 */ /* 0x000fea000b800000 */
[----:B------:R3:W1:Y:S02]  /*134a0*/  SHFL.IDX PT, R6, R2, 0x6, 0x181f ;  /* 0x00d81f0002067f89 */ /* 0x00066400000e0000 */
.L_x_570:
[----:B------:R-:W-:Y:S05]  /*134b0*/  BRA.DIV ~URZ, `(.L_x_541) ;  /* 0x000011627f007947 */ /* 0x000fea000b800000 */
[----:B--2---:R2:W3:Y:S02]  /*134c0*/  SHFL.IDX PT, R4, R3, 0x6, 0x181f ;  /* 0x00d81f0003047f89 */ /* 0x0044e400000e0000 */
.L_x_571:
[----:B------:R-:W5:Y:S01]  /*134d0*/  LDL.64 R8, [R1+0x28] ;  /* 0x0000280001087983 */ /* 0x000f620000100a00 */
[----:B------:R-:W-:-:S04]  /*134e0*/  IADD3 R5, R0, 0x60, RZ ;  /* 0x0000006000057810 */ /* 0x000fc80007ffe0ff */
[----:B------:R-:W-:-:S13]  /*134f0*/  ISETP.GE.OR P2, PT, R5, R11, P0 ;  /* 0x0000000b0500720c */ /* 0x000fda0000746670 */
[----:B---3-5:R-:W-:-:S04]  /*13500*/  @!P2 LEA R4, P1, R8, R4, 0x1 ;  /* 0x000000040804a211 */ /* 0x028fc800078208ff */
[----:B-1----:R-:W-:-:S05]  /*13510*/  @!P2 LEA.HI.X R5, R8, R6, R9, 0x1, P1 ;  /* 0x000000060805a211 */ /* 0x002fca00008f0c09 */
[----:B------:R1:W-:Y:S01]  /*13520*/  @!P2 ST.E.128 [R4.64], RZ ;  /* 0x000000ff0400a985 */ /* 0x0003e2000c101d08 */
[----:B------:R-:W-:Y:S05]  /*13530*/  BRA.DIV ~URZ, `(.L_x_542) ;  /* 0x000011527f007947 */ /* 0x000fea000b800000 */
[----:B-1----:R1:W3:Y:S04]  /*13540*/  SHFL.IDX PT, R4, R2, 0x7, 0x181f ;  /* 0x00f81f0002047f89 */ /* 0x0022e800000e0000 */
[----:B--2-4-:R-:W2:Y:S02]  /*13550*/  SHFL.IDX PT, R3, R3, 0x7, 0x181f ;  /* 0x00f81f0003037f89 */ /* 0x014ea400000e0000 */
.L_x_572:
[----:B------:R-:W4:Y:S01]  /*13560*/  LDL.64 R6, [R1+0x28] ;  /* 0x0000280001067983 */ /* 0x000f220000100a00 */
[----:B------:R-:W-:-:S04]  /*13570*/  IADD3 R0, R0, 0x70, RZ ;  /* 0x0000007000007810 */ /* 0x000fc80007ffe0ff */
[----:B------:R-:W-:-:S13]  /*13580*/  ISETP.GE.OR P1, PT, R0, R11, P0 ;  /* 0x0000000b0000720c */ /* 0x000fda0000726670 */
[----:B-12-4-:R-:W-:-:S04]  /*13590*/  @!P1 LEA R2, P0, R6, R3, 0x1 ;  /* 0x0000000306029211 */ /* 0x016fc800078008ff */
[----:B---3--:R-:W-:-:S05]  /*135a0*/  @!P1 LEA.HI.X R3, R6, R4, R7, 0x1, P0 ;  /* 0x0000000406039211 */ /* 0x008fca00000f0c07 */
[----:B------:R1:W-:Y:S04]  /*135b0*/  @!P1 ST.E.128 [R2.64], RZ ;  /* 0x000000ff02009985 */ /* 0x0003e8000c101d08 */
.L_x_528:
[----:B------:R-:W-:Y:S05]  /*135c0*/  BSYNC B1 ;  /* 0x0000000000017941 */ /* 0x000fea0003800000 */
.L_x_525:
[----:B---3--:R-:W3:Y:S02]  /*135d0*/  LDL R0, [R1+0x90] ;  /* 0x0000900001007983 */ /* 0x008ee40000100800 */
[----:B---3--:R-:W-:-:S13]  /*135e0*/  ISETP.NE.AND P0, PT, R0, RZ, PT ;  /* 0x000000ff0000720c */ /* 0x008fda0003f05270 */
[----:B------:R-:W-:Y:S01]  /*135f0*/  @P0 WARPSYNC 0xffffffff ;  /* 0xffffffff00000948 */ /* 0x000fe20003800000 */
[----:B------:R-:W-:Y:S06]  /*13600*/  @P0 BAR.SYNC.DEFER_BLOCKING 0x5, 0x80 ;  /* 0x0142000000000b1d */ /* 0x000fec0000010000 */
[----:B------:R-:W3:Y:S04]  /*13610*/  @P0 LDS R0, [0xb100] ;  /* 0x00b10000ff000984 */ /* 0x000ee80000000800 */
[----:B---3--:R3:W-:Y:S04]  /*13620*/  @P0 STL [R1+0x60], R0 ;  /* 0x0000600001000387 */ /* 0x0087e80000100800 */
[----:B------:R-:W-:Y:S06]  /*13630*/  @P0 BAR.ARV 0x4, 0x80 ;  /* 0x0102000000000b1d */ /* 0x000fec0000002000 */
[----:B------:R-:W-:Y:S05]  /*13640*/  @P0 BRA `(.L_x_543) ;  /* 0x0000007000000947 */ /* 0x000fea0003800000 */
[----:B------:R-:W-:Y:S05]  /*13650*/  BRA.DIV ~URZ, `(.L_x_544) ;  /* 0x000011027f007947 */ /* 0x000fea000b800000 */
[----:B---3--:R3:W4:Y:S02]  /*13660*/  SHFL.IDX PT, R0, R47, RZ, 0x1f ;  /* 0x00001fff2f007589 */ /* 0x00872400000e0000 */
.L_x_573:
[----:B------:R-:W-:Y:S01]  /*13670*/  WARPSYNC 0xffffffff ;  /* 0xffffffff00007948 */ /* 0x000fe20003800000 */
[----:B------:R-:W-:Y:S06]  /*13680*/  BAR.SYNC.DEFER_BLOCKING 0x4, 0x80 ;  /* 0x0102000000007b1d */ /* 0x000fec0000010000 */
[----:B----4-:R4:W-:Y:S04]  /*13690*/  STL [R1+0x60], R0 ;  /* 0x0000600001007387 */ /* 0x0109e80000100800 */
[----:B------:R4:W-:Y:S04]  /*136a0*/  @!P6 STS [0xb100], R47 ;  /* 0x00b1002fff00e388 */ /* 0x0009e80000000800 */
[----:B------:R-:W-:Y:S06]  /*136b0*/  BAR.ARV 0x5, 0x80 ;  /* 0x0142000000007b1d */ /* 0x000fec0000002000 */
.L_x_543:
[----:B---34-:R-:W3:Y:S02]  /*136c0*/  LDL R0, [R1+0x60] ;  /* 0x0000600001007983 */ /* 0x018ee40000100800 */
[----:B---3--:R-:W-:-:S13]  /*136d0*/  ISETP.GE.AND P0, PT, R0, c[0x0][0x538], PT ;  /* 0x00014e0000007a0c */ /* 0x008fda0003f06270 */
[----:B-12---:R-:W-:Y:S01]  /*136e0*/  @P0 CALL.REL.NOINC `(.L_x_545) ;  /* 0x0000001000000944 */ /* 0x006fe20003c00000 */
[----:B------:R-:W-:Y:S05]  /*136f0*/  BRA `(.L_x_546) ;  /* 0xfffed27000007947 */ /* 0x000fea000383ffff */
.L_x_545:
[----:B------:R-:W-:Y:S05]  /*13700*/  EXIT ;  /* 0x000000000000794d */ /* 0x000fea0003800000 */
.L_x_489:
[----:B------:R-:W-:Y:S01]  /*13710*/  IMAD.MOV.U32 R10, RZ, RZ, R2 ;  /* 0x000000ffff0a7224 */ /* 0x000fe200078e0002 */
[----:B-1----:R-:W-:Y:S01]  /*13720*/  MOV R8, RZ ;  /* 0x000000ff00087202 */ /* 0x002fe20000000f00 */
[----:B------:R-:W-:Y:S01]  /*13730*/  IMAD.MOV.U32 R7, RZ, RZ, 0x181f ;  /* 0x0000181fff077424 */ /* 0x000fe200078e00ff */
[----:B------:R-:W-:Y:S02]  /*13740*/  MOV R9, 0x13760 ;  /* 0x0001376000097802 */ /* 0x000fe40000000f00 */
[----:B------:R-:W-:Y:S05]  /*13750*/  CALL.REL.NOINC `($__internal_1_$__cuda_sm70_shflsync_idx_p) ;  /* 0x000010b000007944 */ /* 0x000fea0003c00000 */
[----:B------:R-:W-:Y:S01]  /*13760*/  MOV R5, R7 ;  /* 0x0000000700057202 */ /* 0x000fe20000000f00 */
[----:B------:R-:W-:Y:S05]  /*13770*/  BRA `(.L_x_547) ;  /* 0xfffeddf000007947 */ /* 0x000fea000383ffff */
.L_x_490:
[----:B------:R-:W-:Y:S01]  /*13780*/  IMAD.MOV.U32 R10, RZ, RZ, R3 ;  /* 0x000000ffff0a7224 */ /* 0x000fe200078e0003 */
[----:B-1----:R-:W-:Y:S01]  /*13790*/  MOV R8, RZ ;  /* 0x000000ff00087202 */ /* 0x002fe20000000f00 */
[----:B------:R-:W-:Y:S01]  /*137a0*/  IMAD.MOV.U32 R7, RZ, RZ, 0x181f ;  /* 0x0000181fff077424 */ /* 0x000fe200078e00ff */
[----:B------:R-:W-:Y:S02]  /*137b0*/  MOV R9, 0x137d0 ;  /* 0x000137d000097802 */ /* 0x000fe40000000f00 */
[----:B--23--:R-:W-:Y:S05]  /*137c0*/  CALL.REL.NOINC `($__internal_1_$__cuda_sm70_shflsync_idx_p) ;  /* 0x0000104000007944 */ /* 0x00cfea0003c00000 */
[----:B------:R-:W-:Y:S01]  /*137d0*/  MOV R4, R7 ;  /* 0x0000000700047202 */ /* 0x000fe20000000f00 */
[----:B------:R-:W-:Y:S05]  /*137e0*/  BRA `(.L_x_548) ;  /* 0xfffedda000007947 */ /* 0x000fea000383ffff */
.L_x_493:
[----:B------:R-:W-:Y:S01]  /*137f0*/  IMAD.MOV.U32 R10, RZ, RZ, R2 ;  /* 0x000000ffff0a7224 */ /* 0x000fe200078e0002 */
[----:B------:R-:W-:Y:S01]  /*13800*/  MOV R8, 0x1 ;  /* 0x0000000100087802 */ /* 0x000fe20000000f00 */
[----:B------:R-:W-:Y:S01]  /*13810*/  IMAD.MOV.U32 R7, RZ, RZ, 0x181f ;  /* 0x0000181fff077424 */ /* 0x000fe200078e00ff */
[----:B------:R-:W-:-:S02]  /*13820*/  MOV R9, 0x13840 ;  /* 0x0001384000097802 */ /* 0x000fc40000000f00 */
[----:B-1234-:R-:W-:Y:S05]  /*13830*/  CALL.REL.NOINC `($__internal_1_$__cuda_sm70_shflsync_idx_p) ;  /* 0x00000fd000007944 */ /* 0x01efea0003c00000 */
[----:B------:R-:W-:Y:S01]  /*13840*/  IMAD.MOV.U32 R6, RZ, RZ, R7 ;  /* 0x000000ffff067224 */ /* 0x000fe200078e0007 */
[----:B------:R-:W-:Y:S01]  /*13850*/  MOV R8, 0x1 ;  /* 0x0000000100087802 */ /* 0x000fe20000000f00 */
[----:B------:R-:W-:Y:S01]  /*13860*/  IMAD.MOV.U32 R10, RZ, RZ, R3 ;  /* 0x000000ffff0a7224 */ /* 0x000fe200078e0003 */
[----:B------:R-:W-:-:S02]  /*13870*/  MOV R7, 0x181f ;  /* 0x0000181f00077802 */ /* 0x000fc40000000f00 */
[----:B------:R-:W-:Y:S02]  /*13880*/  MOV R9, 0x138a0 ;  /* 0x000138a000097802 */ /* 0x000fe40000000f00 */
[----:B------:R-:W-:Y:S05]  /*13890*/  CALL.REL.NOINC `($__internal_1_$__cuda_sm70_shflsync_idx_p) ;  /* 0x00000f7000007944 */ /* 0x000fea0003c00000 */
[----:B------:R-:W-:Y:S01]  /*138a0*/  MOV R4, R7 ;  /* 0x0000000700047202 */ /* 0x000fe20000000f00 */
[----:B------:R-:W-:Y:S05]  /*138b0*/  BRA `(.L_x_549) ;  /* 0xfffeddd000007947 */ /* 0x000fea000383ffff */
.L_x_496:
[----:B------:R-:W-:Y:S01]  /*138c0*/  IMAD.MOV.U32 R10, RZ, RZ, R2 ;  /* 0x000000ffff0a7224 */ /* 0x000fe200078e0002 */
[----:B------:R-:W-:Y:S01]  /*138d0*/  MOV R8, 0x2 ;  /* 0x0000000200087802 */ /* 0x000fe20000000f00 */
[----:B------:R-:W-:Y:S01]  /*138e0*/  IMAD.MOV.U32 R7, RZ, RZ, 0x181f ;  /* 0x0000181fff077424 */ /* 0x000fe200078e00ff */
[----:B------:R-:W-:Y:S02]  /*138f0*/  MOV R9, 0x13910 ;  /* 0x0001391000097802 */ /* 0x000fe40000000f00 */
[----:B-123--:R-:W-:Y:S05]  /*13900*/  CALL.REL.NOINC `($__internal_1_$__cuda_sm70_shflsync_idx_p) ;  /* 0x00000f0000007944 */ /* 0x00efea0003c00000 */
[----:B------:R-:W-:Y:S01]  /*13910*/  MOV R6, R7 ;  /* 0x0000000700067202 */ /* 0x000fe20000000f00 */
[----:B------:R-:W-:Y:S05]  /*13920*/  BRA `(.L_x_550) ;  /* 0xfffede4000007947 */ /* 0x000fea000383ffff */
.L_x_497:
[----:B------:R-:W-:Y:S01]  /*13930*/  IMAD.MOV.U32 R10, RZ, RZ, R3 ;  /* 0x000000ffff0a7224 */ /* 0x000fe200078e0003 */
[----:B------:R-:W-:Y:S01]  /*13940*/  MOV R8, 0x2 ;  /* 0x0000000200087802 */ /* 0x000fe20000000f00 */
[----:B------:R-:W-:Y:S01]  /*13950*/  IMAD.MOV.U32 R7, RZ, RZ, 0x181f ;  /* 0x0000181fff077424 */ /* 0x000fe200078e00ff */
[----:B------:R-:W-:Y:S02]  /*13960*/  MOV R9, 0x13980 ;  /* 0x0001398000097802 */ /* 0x000fe40000000f00 */
[----:B-1234-:R-:W-:Y:S05]  /*13970*/  CALL.REL.NOINC `($__internal_1_$__cuda_sm70_shflsync_idx_p) ;  /* 0x00000e9000007944 */ /* 0x01efea0003c00000 */
[----:B------:R-:W-:Y:S01]  /*13980*/  MOV R4, R7 ;  /* 0x0000000700047202 */ /* 0x000fe20000000f00 */
[----:B------:R-:W-:Y:S05]  /*13990*/  BRA `(.L_x_551) ;  /* 0xfffeddf000007947 */ /* 0x000fea000383ffff */
.L_x_500:
        /* <DEDUP_REMOVED lines=13> */
.L_x_503:
[----:B------:R-:W-:Y:S01]  /*13a70*/  IMAD.MOV.U32 R10, RZ, RZ, R2 ;  /* 0x000000ffff0a7224 */ /* 0x000fe200078e0002 */
[----:B------:R-:W-:Y:S01]  /*13a80*/  MOV R8, 0x4 ;  /* 0x0000000400087802 */ /* 0x000fe20000000f00 */
[----:B------:R-:W-:Y:S01]  /*13a90*/  IMAD.MOV.U32 R7, RZ, RZ, 0x181f ;  /* 0x0000181fff077424 */ /* 0x000fe200078e00ff */
[----:B------:R-:W-:Y:S02]  /*13aa0*/  MOV R9, 0x13ac0 ;  /* 0x00013ac000097802 */ /* 0x000fe40000000f00 */
[----:B-1234-:R-:W-:Y:S05]  /*13ab0*/  CALL.REL.NOINC `($__internal_1_$__cuda_sm70_shflsync_idx_p) ;  /* 0x00000d5000007944 */ /* 0x01efea0003c00000 */
[----:B------:R-:W-:Y:S01]  /*13ac0*/  MOV R6, R7 ;  /* 0x0000000700067202 */ /* 0x000fe20000000f00 */
[----:B------:R-:W-:Y:S05]  /*13ad0*/  BRA `(.L_x_553) ;  /* 0xfffede8000007947 */ /* 0x000fea000383ffff */
.L_x_504:
[----:B------:R-:W-:Y:S01]  /*13ae0*/  IMAD.MOV.U32 R10, RZ, RZ, R3 ;  /* 0x000000ffff0a7224 */ /* 0x000fe200078e0003 */
[----:B------:R-:W-:Y:S01]  /*13af0*/  MOV R8, 0x4 ;  /* 0x0000000400087802 */ /* 0x000fe20000000f00 */
[----:B------:R-:W-:Y:S01]  /*13b00*/  IMAD.MOV.U32 R7, RZ, RZ, 0x181f ;  /* 0x0000181fff077424 */ /* 0x000fe200078e00ff */
[----:B------:R-:W-:Y:S02]  /*13b10*/  MOV R9, 0x13b30 ;  /* 0x00013b3000097802 */ /* 0x000fe40000000f00 */
[----:B-1234-:R-:W-:Y:S05]  /*13b20*/  CALL.REL.NOINC `($__internal_1_$__cuda_sm70_shflsync_idx_p) ;  /* 0x00000ce000007944 */ /* 0x01efea0003c00000 */
[----:B------:R-:W-:Y:S01]  /*13b30*/  MOV R4, R7 ;  /* 0x0000000700047202 */ /* 0x000fe20000000f00 */
[----:B------:R-:W-:Y:S05]  /*13b40*/  BRA `(.L_x_554) ;  /* 0xfffede3000007947 */ /* 0x000fea000383ffff */
.L_x_507:
        /* <DEDUP_REMOVED lines=13> */
.L_x_510:
[----:B------:R-:W-:Y:S01]  /*13c20*/  IMAD.MOV.U32 R10, RZ, RZ, R2 ;  /* 0x000000ffff0a7224 */ /* 0x000fe200078e0002 */
[----:B------:R-:W-:Y:S01]  /*13c30*/  MOV R8, 0x6 ;  /* 0x0000000600087802 */ /* 0x000fe20000000f00 */
[----:B------:R-:W-:Y:S01]  /*13c40*/  IMAD.MOV.U32 R7, RZ, RZ, 0x181f ;  /* 0x0000181fff077424 */ /* 0x000fe200078e00ff */
[----:B------:R-:W-:Y:S02]  /*13c50*/  MOV R9, 0x13c70 ;  /* 0x00013c7000097802 */ /* 0x000fe40000000f00 */
[----:B-1234-:R-:W-:Y:S05]  /*13c60*/  CALL.REL.NOINC `($__internal_1_$__cuda_sm70_shflsync_idx_p) ;  /* 0x00000ba000007944 */ /* 0x01efea0003c00000 */
[----:B------:R-:W-:Y:S01]  /*13c70*/  MOV R6, R7 ;  /* 0x0000000700067202 */ /* 0x000fe20000000f00 */
[----:B------:R-:W-:Y:S05]  /*13c80*/  BRA `(.L_x_556) ;  /* 0xfffedec000007947 */ /* 0x000fea000383ffff */
.L_x_511:
[----:B------:R-:W-:Y:S01]  /*13c90*/  IMAD.MOV.U32 R10, RZ, RZ, R3 ;  /* 0x000000ffff0a7224 */ /* 0x000fe200078e0003 */
[----:B------:R-:W-:Y:S01]  /*13ca0*/  MOV R8, 0x6 ;  /* 0x0000000600087802 */ /* 0x000fe20000000f00 */
[----:B------:R-:W-:Y:S01]  /*13cb0*/  IMAD.MOV.U32 R7, RZ, RZ, 0x181f ;  /* 0x0000181fff077424 */ /* 0x000fe200078e00ff */
[----:B------:R-:W-:Y:S02]  /*13cc0*/  MOV R9, 0x13ce0 ;  /* 0x00013ce000097802 */ /* 0x000fe40000000f00 */
[----:B-1234-:R-:W-:Y:S05]  /*13cd0*/  CALL.REL.NOINC `($__internal_1_$__cuda_sm70_shflsync_idx_p) ;  /* 0x00000b3000007944 */ /* 0x01efea0003c00000 */
[----:B------:R-:W-:Y:S01]  /*13ce0*/  MOV R4, R7 ;  /* 0x0000000700047202 */ /* 0x000fe20000000f00 */
[----:B------:R-:W-:Y:S05]  /*13cf0*/  BRA `(.L_x_557) ;  /* 0xfffede7000007947 */ /* 0x000fea000383ffff */
.L_x_514:
        /* <DEDUP_REMOVED lines=13> */
.L_x_521:
[----:B------:R1:W5:Y:S01]  /*13dd0*/  LDL R0, [R1+0x10] ;  /* 0x0000100001007983 */ /* 0x0003620000100800 */
[----:B------:R-:W-:Y:S02]  /*13de0*/  MOV R3, 0x2 ;  /* 0x0000000200037802 */ /* 0x000fe40000000f00 */
[----:B------:R-:W-:Y:S02]  /*13df0*/  MOV R8, 0x13e10 ;  /* 0x00013e1000087802 */ /* 0x000fe40000000f00 */
[----:B-1---5:R-:W-:Y:S05]  /*13e00*/  CALL.REL.NOINC `($__internal_0_$__cuda_sm70_shflsync_bfly_p) ;  /* 0x000009c000007944 */ /* 0x022fea0003c00000 */
[----:B--2---:R-:W-:Y:S01]  /*13e10*/  MOV R2, R3 ;  /* 0x0000000300027202 */ /* 0x004fe20000000f00 */
[----:B-1----:R-:W-:Y:S05]  /*13e20*/  BRA `(.L_x_559) ;  /* 0xffffd58000007947 */ /* 0x002fea000383ffff */
.L_x_522:
[----:B------:R-:W-:Y:S01]  /*13e30*/  IMAD.MOV.U32 R0, RZ, RZ, R2 ;  /* 0x000000ffff007224 */ /* 0x000fe200078e0002 */
[----:B------:R-:W-:Y:S02]  /*13e40*/  MOV R3, 0x1 ;  /* 0x0000000100037802 */ /* 0x000fe40000000f00 */
[----:B------:R-:W-:Y:S02]  /*13e50*/  MOV R8, 0x13e70 ;  /* 0x00013e7000087802 */ /* 0x000fe40000000f00 */
[----:B-----5:R-:W-:Y:S05]  /*13e60*/  CALL.REL.NOINC `($__internal_0_$__cuda_sm70_shflsync_bfly_p) ;  /* 0x0000096000007944 */ /* 0x020fea0003c00000 */
[----:B-1----:R1:W5:Y:S01]  /*13e70*/  LDL R0, [R1+0x18] ;  /* 0x0000180001007983 */ /* 0x0023620000100800 */
[----:B--2---:R-:W-:Y:S01]  /*13e80*/  FADD.FTZ R2, R2, R3 ;  /* 0x0000000302027221 */ /* 0x004fe20000010000 */
[----:B------:R-:W-:-:S02]  /*13e90*/  MOV R3, 0x2 ;  /* 0x0000000200037802 */ /* 0x000fc40000000f00 */
[----:B------:R-:W-:Y:S02]  /*13ea0*/  MOV R8, 0x13ec0 ;  /* 0x00013ec000087802 */ /* 0x000fe40000000f00 */
[----:B-1---5:R-:W-:Y:S05]  /*13eb0*/  CALL.REL.NOINC `($__internal_0_$__cuda_sm70_shflsync_bfly_p) ;  /* 0x0000091000007944 */ /* 0x022fea0003c00000 */
[----:B-1----:R-:W3:Y:S01]  /*13ec0*/  LDL.LU R0, [R1+0x18] ;  /* 0x0000180001007983 */ /* 0x002ee20000300800 */
[----:B------:R-:W-:Y:S01]  /*13ed0*/  MOV R8, 0x13f20 ;  /* 0x00013f2000087802 */ /* 0x000fe20000000f00 */
[----:B--23--:R-:W-:Y:S01]  /*13ee0*/  FADD.FTZ R4, R0, R3 ;  /* 0x0000000300047221 */ /* 0x00cfe20000010000 */
[----:B------:R-:W-:-:S04]  /*13ef0*/  MOV R3, 0x1 ;  /* 0x0000000100037802 */ /* 0x000fc80000000f00 */
[----:B------:R-:W-:Y:S02]  /*13f00*/  MOV R0, R4 ;  /* 0x0000000400007202 */ /* 0x000fe40000000f00 */
[----:B------:R-:W-:Y:S05]  /*13f10*/  CALL.REL.NOINC `($__internal_0_$__cuda_sm70_shflsync_bfly_p) ;  /* 0x000008b000007944 */ /* 0x000fea0003c00000 */
[----:B-1----:R1:W5:Y:S01]  /*13f20*/  LDL R0, [R1+0x14] ;  /* 0x0000140001007983 */ /* 0x0023620000100800 */
[----:B--2---:R-:W-:Y:S01]  /*13f30*/  FADD.FTZ R4, R4, R3 ;  /* 0x0000000304047221 */ /* 0x004fe20000010000 */
[----:B------:R-:W-:Y:S02]  /*13f40*/  MOV R3, 0x2 ;  /* 0x0000000200037802 */ /* 0x000fe40000000f00 */
        /* <DEDUP_REMOVED lines=19> */
[----:B--2---:R-:W-:Y:S01]  /*14080*/  MOV R8, R3 ;  /* 0x0000000300087202 */ /* 0x004fe20000000f00 */
[----:B-1----:R-:W-:Y:S05]  /*14090*/  BRA `(.L_x_560) ;  /* 0xffffd44000007947 */ /* 0x002fea000383ffff */
.L_x_531:
[----:B------:R-:W-:Y:S01]  /*140a0*/  IMAD.MOV.U32 R10, RZ, RZ, R2 ;  /* 0x000000ffff0a7224 */ /* 0x000fe200078e0002 */
[----:B------:R-:W-:Y:S01]  /*140b0*/  MOV R8, RZ ;  /* 0x000000ff00087202 */ /* 0x000fe20000000f00 */
[----:B------:R-:W-:Y:S01]  /*140c0*/  IMAD.MOV.U32 R7, RZ, RZ, 0x181f ;  /* 0x0000181fff077424 */ /* 0x000fe200078e00ff */
[----:B------:R-:W-:Y:S02]  /*140d0*/  MOV R9, 0x140f0 ;  /* 0x000140f000097802 */ /* 0x000fe40000000f00 */
[----:B------:R-:W-:Y:S05]  /*140e0*/  CALL.REL.NOINC `($__internal_1_$__cuda_sm70_shflsync_idx_p) ;  /* 0x0000072000007944 */ /* 0x000fea0003c00000 */
[----:B------:R-:W-:Y:S01]  /*140f0*/  MOV R5, R7 ;  /* 0x0000000700057202 */ /* 0x000fe20000000f00 */
[----:B------:R-:W-:Y:S05]  /*14100*/  BRA `(.L_x_561) ;  /* 0xfffff00000007947 */ /* 0x000fea000383ffff */
.L_x_532:
[----:B------:R-:W-:Y:S01]  /*14110*/  IMAD.MOV.U32 R10, RZ, RZ, R3 ;  /* 0x000000ffff0a7224 */ /* 0x000fe200078e0003 */
[----:B------:R-:W-:Y:S01]  /*14120*/  MOV R8, RZ ;  /* 0x000000ff00087202 */ /* 0x000fe20000000f00 */
[----:B------:R-:W-:Y:S01]  /*14130*/  IMAD.MOV.U32 R7, RZ, RZ, 0x181f ;  /* 0x0000181fff077424 */ /* 0x000fe200078e00ff */
[----:B------:R-:W-:Y:S02]  /*14140*/  MOV R9, 0x14160 ;  /* 0x0001416000097802 */ /* 0x000fe40000000f00 */
[----:B-12---:R-:W-:Y:S05]  /*14150*/  CALL.REL.NOINC `($__internal_1_$__cuda_sm70_shflsync_idx_p) ;  /* 0x000006b000007944 */ /* 0x006fea0003c00000 */
[----:B------:R-:W-:Y:S01]  /*14160*/  MOV R4, R7 ;  /* 0x0000000700047202 */ /* 0x000fe20000000f00 */
[----:B------:R-:W-:Y:S05]  /*14170*/  BRA `(.L_x_562) ;  /* 0xffffefb000007947 */ /* 0x000fea000383ffff */
.L_x_533:
[----:B------:R-:W-:Y:S01]  /*14180*/  IMAD.MOV.U32 R10, RZ, RZ, R2 ;  /* 0x000000ffff0a7224 */ /* 0x000fe200078e0002 */
[----:B------:R-:W-:Y:S01]  /*14190*/  MOV R8, 0x1 ;  /* 0x0000000100087802 */ /* 0x000fe20000000f00 */
[----:B------:R-:W-:Y:S01]  /*141a0*/  IMAD.MOV.U32 R7, RZ, RZ, 0x181f ;  /* 0x0000181fff077424 */ /* 0x000fe200078e00ff */
[----:B------:R-:W-:-:S02]  /*141b0*/  MOV R9, 0x141d0 ;  /* 0x000141d000097802 */ /* 0x000fc40000000f00 */
[----:B-123--:R-:W-:Y:S05]  /*141c0*/  CALL.REL.NOINC `($__internal_1_$__cuda_sm70_shflsync_idx_p) ;  /* 0x0000064000007944 */ /* 0x00efea0003c00000 */
        /* <DEDUP_REMOVED lines=8> */
.L_x_534:
[----:B------:R-:W-:Y:S01]  /*14250*/  IMAD.MOV.U32 R10, RZ, RZ, R2 ;  /* 0x000000ffff0a7224 */ /* 0x000fe200078e0002 */
[----:B------:R-:W-:Y:S01]  /*14260*/  MOV R8, 0x2 ;  /* 0x0000000200087802 */ /* 0x000fe20000000f00 */
[----:B------:R-:W-:Y:S01]  /*14270*/  IMAD.MOV.U32 R7, RZ, RZ, 0x181f ;  /* 0x0000181fff077424 */ /* 0x000fe200078e00ff */
[----:B------:R-:W-:Y:S02]  /*14280*/  MOV R9, 0x142a0 ;  /* 0x000142a000097802 */ /* 0x000fe40000000f00 */
[----:B-1-34-:R-:W-:Y:S05]  /*14290*/  CALL.REL.NOINC `($__internal_1_$__cuda_sm70_shflsync_idx_p) ;  /* 0x0000057000007944 */ /* 0x01afea0003c00000 */
[----:B------:R-:W-:Y:S01]  /*142a0*/  MOV R6, R7 ;  /* 0x0000000700067202 */ /* 0x000fe20000000f00 */
[----:B------:R-:W-:Y:S05]  /*142b0*/  BRA `(.L_x_564) ;  /* 0xffffef9000007947 */ /* 0x000fea000383ffff */
.L_x_535:
[----:B------:R-:W-:Y:S01]  /*142c0*/  IMAD.MOV.U32 R10, RZ, RZ, R3 ;  /* 0x000000ffff0a7224 */ /* 0x000fe200078e0003 */
[----:B------:R-:W-:Y:S01]  /*142d0*/  MOV R8, 0x2 ;  /* 0x0000000200087802 */ /* 0x000fe20000000f00 */
[----:B------:R-:W-:Y:S01]  /*142e0*/  IMAD.MOV.U32 R7, RZ, RZ, 0x181f ;  /* 0x0000181fff077424 */ /* 0x000fe200078e00ff */
[----:B------:R-:W-:Y:S02]  /*142f0*/  MOV R9, 0x14310 ;  /* 0x0001431000097802 */ /* 0x000fe40000000f00 */
[----:B-1234-:R-:W-:Y:S05]  /*14300*/  CALL.REL.NOINC `($__internal_1_$__cuda_sm70_shflsync_idx_p) ;  /* 0x0000050000007944 */ /* 0x01efea0003c00000 */
[----:B------:R-:W-:Y:S01]  /*14310*/  MOV R4, R7 ;  /* 0x0000000700047202 */ /* 0x000fe20000000f00 */
[----:B------:R-:W-:Y:S05]  /*14320*/  BRA `(.L_x_565) ;  /* 0xffffef4000007947 */ /* 0x000fea000383ffff */
.L_x_536:
        /* <DEDUP_REMOVED lines=13> */
.L_x_537:
[----:B------:R-:W-:Y:S01]  /*14400*/  IMAD.MOV.U32 R10, RZ, RZ, R2 ;  /* 0x000000ffff0a7224 */ /* 0x000fe200078e0002 */
[----:B------:R-:W-:Y:S01]  /*14410*/  MOV R8, 0x4 ;  /* 0x0000000400087802 */ /* 0x000fe20000000f00 */
[----:B------:R-:W-:Y:S01]  /*14420*/  IMAD.MOV.U32 R7, RZ, RZ, 0x181f ;  /* 0x0000181fff077424 */ /* 0x000fe200078e00ff */
[----:B------:R-:W-:Y:S02]  /*14430*/  MOV R9, 0x14450 ;  /* 0x0001445000097802 */ /* 0x000fe40000000f00 */
[----:B-1234-:R-:W-:Y:S05]  /*14440*/  CALL.REL.NOINC `($__internal_1_$__cuda_sm70_shflsync_idx_p) ;  /* 0x000003c000007944 */ /* 0x01efea0003c00000 */
[----:B------:R-:W-:Y:S01]  /*14450*/  MOV R6, R7 ;  /* 0x0000000700067202 */ /* 0x000fe20000000f00 */
[----:B------:R-:W-:Y:S05]  /*14460*/  BRA `(.L_x_567) ;  /* 0xffffef1000007947 */ /* 0x000fea000383ffff */
.L_x_538:
[----:B------:R-:W-:Y:S01]  /*14470*/  IMAD.MOV.U32 R10, RZ, RZ, R3 ;  /* 0x000000ffff0a7224 */ /* 0x000fe200078e0003 */
[----:B------:R-:W-:Y:S01]  /*14480*/  MOV R8, 0x4 ;  /* 0x0000000400087802 */ /* 0x000fe20000000f00 */
[----:B------:R-:W-:Y:S01]  /*14490*/  IMAD.MOV.U32 R7, RZ, RZ, 0x181f ;  /* 0x0000181fff077424 */ /* 0x000fe200078e00ff */
[----:B------:R-:W-:Y:S02]  /*144a0*/  MOV R9, 0x144c0 ;  /* 0x000144c000097802 */ /* 0x000fe40000000f00 */
[----:B-1234-:R-:W-:Y:S05]  /*144b0*/  CALL.REL.NOINC `($__internal_1_$__cuda_sm70_shflsync_idx_p) ;  /* 0x0000035000007944 */ /* 0x01efea0003c00000 */
[----:B------:R-:W-:Y:S01]  /*144c0*/  MOV R4, R7 ;  /* 0x0000000700047202 */ /* 0x000fe20000000f00 */
[----:B------:R-:W-:Y:S05]  /*144d0*/  BRA `(.L_x_568) ;  /* 0xffffeec000007947 */ /* 0x000fea000383ffff */
.L_x_539:
        /* <DEDUP_REMOVED lines=13> */
.L_x_540:
[----:B------:R-:W-:Y:S01]  /*145b0*/  IMAD.MOV.U32 R10, RZ, RZ, R2 ;  /* 0x000000ffff0a7224 */ /* 0x000fe200078e0002 */
[----:B------:R-:W-:Y:S01]  /*145c0*/  MOV R8, 0x6 ;  /* 0x0000000600087802 */ /* 0x000fe20000000f00 */
[----:B------:R-:W-:Y:S01]  /*145d0*/  IMAD.MOV.U32 R7, RZ, RZ, 0x181f ;  /* 0x0000181fff077424 */ /* 0x000fe200078e00ff */
[----:B------:R-:W-:Y:S02]  /*145e0*/  MOV R9, 0x14600 ;  /* 0x0001460000097802 */ /* 0x000fe40000000f00 */
[----:B-12-4-:R-:W-:Y:S05]  /*145f0*/  CALL.REL.NOINC `($__internal_1_$__cuda_sm70_shflsync_idx_p) ;  /* 0x0000021000007944 */ /* 0x016fea0003c00000 */
[----:B------:R-:W-:Y:S01]  /*14600*/  MOV R6, R7 ;  /* 0x0000000700067202 */ /* 0x000fe20000000f00 */
[----:B------:R-:W-:Y:S05]  /*14610*/  BRA `(.L_x_570) ;  /* 0xffffee9000007947 */ /* 0x000fea000383ffff */
.L_x_541:
[----:B------:R-:W-:Y:S01]  /*14620*/  IMAD.MOV.U32 R10, RZ, RZ, R3 ;  /* 0x000000ffff0a7224 */ /* 0x000fe200078e0003 */
[----:B------:R-:W-:Y:S01]  /*14630*/  MOV R8, 0x6 ;  /* 0x0000000600087802 */ /* 0x000fe20000000f00 */
[----:B------:R-:W-:Y:S01]  /*14640*/  IMAD.MOV.U32 R7, RZ, RZ, 0x181f ;  /* 0x0000181fff077424 */ /* 0x000fe200078e00ff */
[----:B------:R-:W-:Y:S02]  /*14650*/  MOV R9, 0x14670 ;  /* 0x0001467000097802 */ /* 0x000fe40000000f00 */
[----:B-1234-:R-:W-:Y:S05]  /*14660*/  CALL.REL.NOINC `($__internal_1_$__cuda_sm70_shflsync_idx_p) ;  /* 0x000001a000007944 */ /* 0x01efea0003c00000 */
[----:B------:R-:W-:Y:S01]  /*14670*/  MOV R4, R7 ;  /* 0x0000000700047202 */ /* 0x000fe20000000f00 */
[----:B------:R-:W-:Y:S05]  /*14680*/  BRA `(.L_x_571) ;  /* 0xffffee4000007947 */ /* 0x000fea000383ffff */
.L_x_542:
[----:B------:R-:W-:Y:S01]  /*14690*/  IMAD.MOV.U32 R10, RZ, RZ, R2 ;  /* 0x000000ffff0a7224 */ /* 0x000fe200078e0002 */
[----:B------:R-:W-:Y:S01]  /*146a0*/  MOV R8, 0x7 ;  /* 0x0000000700087802 */ /* 0x000fe20000000f00 */
[----:B------:R-:W-:Y:S01]  /*146b0*/  IMAD.MOV.U32 R7, RZ, RZ, 0x181f ;  /* 0x0000181fff077424 */ /* 0x000fe200078e00ff */
[----:B------:R-:W-:-:S02]  /*146c0*/  MOV R9, 0x146e0 ;  /* 0x000146e000097802 */ /* 0x000fc40000000f00 */
[----:B-12-4-:R-:W-:Y:S05]  /*146d0*/  CALL.REL.NOINC `($__internal_1_$__cuda_sm70_shflsync_idx_p) ;  /* 0x0000013000007944 */ /* 0x016fea0003c00000 */
        /* <DEDUP_REMOVED lines=8> */
.L_x_544:
[----:B------:R-:W-:Y:S01]  /*14760*/  IMAD.MOV.U32 R10, RZ, RZ, R47 ;  /* 0x000000ffff0a7224 */ /* 0x000fe200078e002f */
[----:B--2---:R-:W-:Y:S01]  /*14770*/  MOV R8, RZ ;  /* 0x000000ff00087202 */ /* 0x004fe20000000f00 */
[----:B------:R-:W-:Y:S01]  /*14780*/  IMAD.MOV.U32 R7, RZ, RZ, 0x1f ;  /* 0x0000001fff077424 */ /* 0x000fe200078e00ff */
[----:B------:R-:W-:Y:S02]  /*14790*/  MOV R9, 0x147b0 ;  /* 0x000147b000097802 */ /* 0x000fe40000000f00 */
[----:B-1-3--:R-:W-:Y:S05]  /*147a0*/  CALL.REL.NOINC `($__internal_1_$__cuda_sm70_shflsync_idx_p) ;  /* 0x0000006000007944 */ /* 0x00afea0003c00000 */
[----:B------:R-:W-:Y:S01]  /*147b0*/  MOV R0, R7 ;  /* 0x0000000700007202 */ /* 0x000fe20000000f00 */
[----:B------:R-:W-:Y:S05]  /*147c0*/  BRA `(.L_x_573) ;  /* 0xffffeea000007947 */ /* 0x000fea000383ffff */
        .weak           $__internal_0_$__cuda_sm70_shflsync_bfly_p
        .type           $__internal_0_$__cuda_sm70_shflsync_bfly_p,@function
        .size           $__internal_0_$__cuda_sm70_shflsync_bfly_p,($__internal_1_$__cuda_sm70_shflsync_idx_p - $__internal_0_$__cuda_sm70_shflsync_bfly_p)
$__internal_0_$__cuda_sm70_shflsync_bfly_p:
[----:B------:R-:W-:Y:S01]  /*147d0*/  MOV R9, 0x0 ;  /* 0x0000000000097802 */ /* 0x000fe20000000f00 */
[----:B------:R-:W-:Y:S04]  /*147e0*/  WARPSYNC R7 ;  /* 0x0000000700007348 */ /* 0x000fe80003800000 */
[----:B------:R1:W2:Y:S01]  /*147f0*/  SHFL.BFLY PT, R3, R0, R3, R10 ;  /* 0x0c00000300037389 */ /* 0x0002a200000e000a */
[----:B------:R-:W-:Y:S05]  /*14800*/  RET.REL.NODEC R8 `(_ZN7cutlass13device_kernelIN5flash19enable_sm80_to_sm89INS1_16FlashAttnFwdSm80INS1_25CollectiveMainloopFwdSm80ILi4ELi1ELb0EN4cute5tupleIJNS5_1CILi128EEENS7_ILi112EEENS7_ILi64EEEEEELi64ENS_10bfloat16_tEfNS_4arch4Sm80ELb1ELb0ELb0ELb0ELb0ELb0ELb1ELb0EEENS1_21CollectiveEpilogueFwdINS6_IJS8_SA_S9_EEENS6_IJNS7_ILi1EEESI_SI_EEESC_SE_Li128ELb0ELb1ELb0ELb0EEENS1_30DynamicPersistentTileSchedulerILi128ELi128ELb0ELb1ELb0EEEEEEEEEvNT_6ParamsE) ;  /* 0xfffeb7f008007950 */ /* 0x000fea0003c3ffff */
        .weak           $__internal_1_$__cuda_sm70_shflsync_idx_p
        .type           $__internal_1_$__cuda_sm70_shflsync_idx_p,@function
        .size           $__internal_1_$__cuda_sm70_shflsync_idx_p,(.L_x_741 - $__internal_1_$__cuda_sm70_shflsync_idx_p)
$__internal_1_$__cuda_sm70_shflsync_idx_p:
[----:B------:R-:W-:-:S04]  /*14810*/  MOV R12, 0xffffffff ;  /* 0xffffffff000c7802 */ /* 0x000fc80000000f00 */
[----:B------:R-:W-:Y:S04]  /*14820*/  WARPSYNC R12 ;  /* 0x0000000c00007348 */ /* 0x000fe80003800000 */
[----:B------:R1:W2:Y:S02]  /*14830*/  SHFL.IDX PT, R7, R10, R8, R7 ;  /* 0x000000080a077389 */ /* 0x0002a400000e0007 */
[----:B-1----:R-:W-:Y:S02]  /*14840*/  MOV R8, R9 ;  /* 0x0000000900087202 */ /* 0x002fe40000000f00 */
[----:B------:R-:W-:-:S04]  /*14850*/  MOV R9, 0x0 ;  /* 0x0000000000097802 */ /* 0x000fc80000000f00 */
[----:B--2---:R-:W-:Y:S05]  /*14860*/  RET.REL.NODEC R8 `(_ZN7cutlass13device_kernelIN5flash19enable_sm80_to_sm89INS1_16FlashAttnFwdSm80INS1_25CollectiveMainloopFwdSm80ILi4ELi1ELb0EN4cute5tupleIJNS5_1CILi128EEENS7_ILi112EEENS7_ILi64EEEEEELi64ENS_10bfloat16_tEfNS_4arch4Sm80ELb1ELb0ELb0ELb0ELb0ELb0ELb1ELb0EEENS1_21CollectiveEpilogueFwdINS6_IJS8_SA_S9_EEENS6_IJNS7_ILi1EEESI_SI_EEESC_SE_Li128ELb0ELb1ELb0ELb0EEENS1_30DynamicPersistentTileSchedulerILi128ELi128ELb0ELb1ELb0EEEEEEEEEvNT_6ParamsE) ;  /* 0xfffeb79008007950 */ /* 0x004fea0003c3ffff */
.L_x_574:
        /* <DEDUP_REMOVED lines=9> */
.L_x_741:


//--------------------- .text._ZN7cutlass13device_kernelIN5flash19enable_sm80_to_sm89INS1_16FlashAttnFwdSm80INS1_25CollectiveMainloopFwdSm80ILi4ELi1ELb0EN4cute5tupleIJNS5_1CILi128EEENS7_ILi112EEENS7_ILi64EEEEEELi64ENS_10bfloat16_tEfNS_4arch4Sm80ELb1ELb0ELb0ELb1ELb0ELb0ELb1ELb0EEENS1_21CollectiveEpilogueFwdINS6_IJS8_SA_S9_EEENS6_IJNS7_ILi1EEESI_SI_EEESC_SE_Li128ELb1ELb1ELb0ELb0EEENS1_19SingleTileSchedulerILb1ELb0ELb1ELi128EEEEEEEEEvNT_6ParamsE --------------------------
	.section	.text._ZN7cutlass13device_kernelIN5flash19enable_sm80_to_sm89INS1_16FlashAttnFwdSm80INS1_25CollectiveMainloopFwdSm80ILi4ELi1ELb0EN4cute5tupleIJNS5_1CILi128EEENS7_ILi112EEENS7_ILi64EEEEEELi64ENS_10bfloat16_tEfNS_4arch4Sm80ELb1ELb0ELb0ELb1ELb0ELb0ELb1ELb0EEENS1_21CollectiveEpilogueFwdINS6_IJS8_SA_S9_EEENS6_IJNS7_ILi1EEESI_SI_EEESC_SE_Li128ELb1ELb1ELb0ELb0EEENS1_19SingleTileSchedulerILb1ELb0ELb1ELi128EEEEEEEEEvNT_6ParamsE,"ax",@progbits
	.sectioninfo	@"SHI_REGISTERS=255"
	.align	128
.text._ZN7cutlass13device_kernelIN5flash19enable_sm80_to_sm89INS1_16FlashAttnFwdSm80INS1_25CollectiveMainloopFwdSm80ILi4ELi1ELb0EN4cute5tupleIJNS5_1CILi128EEENS7_ILi112EEENS7_ILi64EEEEEELi64ENS_10bfloat16_tEfNS_4arch4Sm80ELb1ELb0ELb0ELb1ELb0ELb0ELb1ELb0EEENS1_21CollectiveEpilogueFwdINS6_IJS8_SA_S9_EEENS6_IJNS7_ILi1EEESI_SI_EEESC_SE_Li128ELb1ELb1ELb0ELb0EEENS1_19SingleTileSchedulerILb1ELb0ELb1ELi128EEEEEEEEEvNT_6ParamsE:
        .type           _ZN7cutlass13device_kernelIN5flash19enable_sm80_to_sm89INS1_16FlashAttnFwdSm80INS1_25CollectiveMainloopFwdSm80ILi4ELi1ELb0EN4cute5tupleIJNS5_1CILi128EEENS7_ILi112EEENS7_ILi64EEEEEELi64ENS_10bfloat16_tEfNS_4arch4Sm80ELb1ELb0ELb0ELb1ELb0ELb0ELb1ELb0EEENS1_21CollectiveEpilogueFwdINS6_IJS8_SA_S9_EEENS6_IJNS7_ILi1EEESI_SI_EEESC_SE_Li128ELb1ELb1ELb0ELb0EEENS1_19SingleTileSchedulerILb1ELb0ELb1ELi128EEEEEEEEEvNT_6ParamsE,@function
        .size           _ZN7cutlass13device_kernelIN5flash19enable_sm80_to_sm89INS1_16FlashAttnFwdSm80INS1_25CollectiveMainloopFwdSm80ILi4ELi1ELb0EN4cute5tupleIJNS5_1CILi128EEENS7_ILi112EEENS7_ILi64EEEEEELi64ENS_10bfloat16_tEfNS_4arch4Sm80ELb1ELb0ELb0ELb1ELb0ELb0ELb1ELb0EEENS1_21CollectiveEpilogueFwdINS6_IJS8_SA_S9_EEENS6_IJNS7_ILi1EEESI_SI_EEESC_SE_Li128ELb1ELb1ELb0ELb0EEENS1_19SingleTileSchedulerILb1ELb0ELb1ELi128EEEEEEEEEvNT_6ParamsE,(.L_x_744 - _ZN7cutlass13device_kernelIN5flash19enable_sm80_to_sm89INS1_16FlashAttnFwdSm80INS1_25CollectiveMainloopFwdSm80ILi4ELi1ELb0EN4cute5tupleIJNS5_1CILi128EEENS7_ILi112EEENS7_ILi64EEEEEELi64ENS_10bfloat16_tEfNS_4arch4Sm80ELb1ELb0ELb0ELb1ELb0ELb0ELb1ELb0EEENS1_21CollectiveEpilogueFwdINS6_IJS8_SA_S9_EEENS6_IJNS7_ILi1EEESI_SI_EEESC_SE_Li128ELb1ELb1ELb0ELb0EEENS1_19SingleTileSchedulerILb1ELb0ELb1ELi128EEEEEEEEEvNT_6ParamsE)
        .other          _ZN7cutlass13device_kernelIN5flash19enable_sm80_to_sm89INS1_16FlashAttnFwdSm80INS1_25CollectiveMainloopFwdSm80ILi4ELi1ELb0EN4cute5tupleIJNS5_1CILi128EEENS7_ILi112EEENS7_ILi64EEEEEELi64ENS_10bfloat16_tEfNS_4arch4Sm80ELb1ELb0ELb0ELb1ELb0ELb0ELb1ELb0EEENS1_21CollectiveEpilogueFwdINS6_IJS8_SA_S9_EEENS6_IJNS7_ILi1EEESI_SI_EEESC_SE_Li128ELb1ELb1ELb0ELb0EEENS1_19SingleTileSchedulerILb1ELb0ELb1ELi128EEEEEEEEEvNT_6ParamsE,@"STO_CUDA_ENTRY STV_DEFAULT"
_ZN7cutlass13device_kernelIN5flash19enable_sm80_to_sm89INS1_16FlashAttnFwdSm80INS1_25CollectiveMainloopFwdSm80ILi4ELi1ELb0EN4cute5tupleIJNS5_1CILi128EEENS7_ILi112EEENS7_ILi64EEEEEELi64ENS_10bfloat16_tEfNS_4arch4Sm80ELb1ELb0ELb0ELb1ELb0ELb0ELb1ELb0EEENS1_21CollectiveEpilogueFwdINS6_IJS8_SA_S9_EEENS6_IJNS7_ILi1EEESI_SI_EEESC_SE_Li128ELb1ELb1ELb0ELb0EEENS1_19SingleTileSchedulerILb1ELb0ELb1ELi128EEEEEEEEEvNT_6ParamsE:
        /* <DEDUP_REMOVED lines=17> */
.L_x_576:
        /* <DEDUP_REMOVED lines=8> */
.L_x_578:
[----:B------:R-:W-:-:S04]  /*0190*/  MOV R0, c[0x0][0x54c] ;  /* 0x0001530000007a02 */ /* 0x000fc80000000f00 */
.L_x_577:
[----:B------:R-:W-:Y:S01]  /*01a0*/  USHF.L.U32 UR4, UR4, 0x7, URZ ;  /* 0x0000000704047899 */ /* 0x000fe2000800063f */
[----:B-----5:R-:W-:-:S05]  /*01b0*/  IMAD R0, R0, c[0x0][0x548], RZ ;  /* 0x0001520000007a24 */ /* 0x020fca00078e02ff */
[----:B------:R-:W-:-:S04]  /*01c0*/  MOV R10, UR4 ;  /* 0x00000004000a7c02 */ /* 0x000fc80008000f00 */
[----:B------:R-:W-:-:S04]  /*01d0*/  ISETP.GE.AND P0, PT, R10, R0, PT ;  /* 0x000000000a00720c */ /* 0x000fc80003f06270 */
[----:B------:R-:W-:-:S05]  /*01e0*/  SEL R0, R5, 0xffffffff, !P0 ;  /* 0xffffffff05007807 */ /* 0x000fca0004000000 */
[----:B------:R2:W-:Y:S01]  /*01f0*/  STL [R1+0x70], R0 ;  /* 0x0000700001007387 */ /* 0x0005e20000100800 */
[----:B------:R-:W-:Y:S05]  /*0200*/  BRA `(.L_x_579) ;  /* 0x0000014000007947 */ /* 0x000fea0003800000 */
.L_x_575:
[----:B------:R-:W-:-:S04]  /*0210*/  ISETP.NE.U32.AND P0, PT, RZ, c[0x0][0x568], PT ;  /* 0x00015a00ff007a0c */ /* 0x000fc80003f05070 */
[----:B------:R-:W-:-:S13]  /*0220*/  ISETP.NE.AND.EX P0, PT, RZ, c[0x0][0x56c], PT, P0 ;  /* 0x00015b00ff007a0c */ /* 0x000fda0003f05300 */
[----:B------:R-:W-:Y:S05]  /*0230*/  @!P0 BRA `(.L_x_580) ;  /* 0x0000002000008947 */ /* 0x000fea0003800000 */
[----:B------:R1:W5:Y:S01]  /*0240*/  LDG.E R0, [R2.64] ;  /* 0x0000000a02007981 */ /* 0x000362000c1e1900 */
[----:B------:R-:W-:Y:S05]  /*0250*/  BRA `(.L_x_581) ;  /* 0x0000009000007947 */ /* 0x000fea0003800000 */
.L_x_580:
        /* <DEDUP_REMOVED lines=8> */
.L_x_582:
[----:B------:R-:W-:-:S04]  /*02e0*/  MOV R0, c[0x0][0x54c] ;  /* 0x0001530000007a02 */ /* 0x000fc80000000f00 */
.L_x_581:
[----:B------:R-:W-:Y:S01]  /*02f0*/  USHF.L.U32 UR4, UR4, 0x7, URZ ;  /* 0x0000000704047899 */ /* 0x000fe2000800063f */
[----:B-----5:R-:W-:-:S05]  /*0300*/  IMAD R0, R0, c[0x0][0x548], RZ ;  /* 0x0001520000007a24 */ /* 0x020fca00078e02ff */
[----:B------:R-:W-:-:S04]  /*0310*/  MOV R10, UR4 ;  /* 0x00000004000a7c02 */ /* 0x000fc80008000f00 */
[----:B------:R-:W-:-:S04]  /*0320*/  ISETP.GE.AND P0, PT, R10, R0, PT ;  /* 0x000000000a00720c */ /* 0x000fc80003f06270 */
[----:B------:R-:W-:-:S05]  /*0330*/  SEL R0, R5, 0xffffffff, !P0 ;  /* 0xffffffff05007807 */ /* 0x000fca0004000000 */
[----:B------:R2:W-:Y:S04]  /*0340*/  STL [R1+0x70], R0 ;  /* 0x0000700001007387 */ /* 0x0005e80000100800 */
.L_x_579:
        /* <DEDUP_REMOVED lines=13> */
[----:B-1----:R-:W-:Y:S01]  /*0420*/  IMAD.WIDE R2, R41, R17, c[0x0][0x350] ;  /* 0x0000d40029027625 */ /* 0x002fe200078e0211 */
[----:B------:R-:W-:-:S02]  /*0430*/  ISETP.NE.AND.EX P2, PT, RZ, c[0x0][0x34c], PT, P2 ;  /* 0x0000d300ff007a0c */ /* 0x000fc40003f45320 */
[----:B------:R-:W-:-:S03]  /*0440*/  ISETP.NE.AND.EX P1, PT, RZ, c[0x0][0x354], PT, P1 ;  /* 0x0000d500ff007a0c */ /* 0x000fc60003f25310 */
[----:B------:R-:W-:-:S04]  /*0450*/  @P0 IMAD.WIDE R6, R41, R17, c[0x0][0x360] ;  /* 0x0000d80029060625 */ /* 0x000fc800078e0211 */
[----:B------:R-:W-:Y:S01]  /*0460*/  @P3 IMAD.WIDE R8, R41, R17, c[0x0][0x370] ;  /* 0x0000dc0029083625 */ /* 0x000fe200078e0211 */
[----:B------:R1:W2:Y:S04]  /*0470*/  @P0 LDG.E R0, [R6.64] ;  /* 0x0000000a06000981 */ /* 0x0002a8000c1e1900 */
[----:B------:R3:W5:Y:S04]  /*0480*/  @P3 LDG.E R12, [R8.64] ;  /* 0x0000000a080c3981 */ /* 0x000768000c1e1900 */
[----:B------:R3:W5:Y:S04]  /*0490*/  @P2 LDG.E R11, [R4.64] ;  /* 0x0000000a040b2981 */ /* 0x000768000c1e1900 */
[----:B------:R3:W5:Y:S01]  /*04a0*/  @P1 LDG.E R13, [R2.64] ;  /* 0x0000000a020d1981 */ /* 0x000762000c1e1900 */
[----:B-1----:R-:W-:-:S03]  /*04b0*/  IMAD.MOV.U32 R6, RZ, RZ, c[0x0][0x1d0] ;  /* 0x00007400ff067624 */ /* 0x002fc600078e00ff */
[----:B--2---:R3:W-:Y:S01]  /*04c0*/  STL [R1+0x60], R0 ;  /* 0x0000600001007387 */ /* 0x0047e20000100800 */
[----:B------:R-:W-:Y:S01]  /*04d0*/  IMAD.MOV.U32 R36, RZ, RZ, R0 ;  /* 0x000000ffff247224 */ /* 0x000fe200078e0000 */
[----:B------:R-:W-:Y:S05]  /*04e0*/  @P0 BRA `(.L_x_583) ;  /* 0x0000005000000947 */ /* 0x000fea0003800000 */
[----:B------:R-:W-:Y:S05]  /*04f0*/  @!P2 BRA `(.L_x_583) ;  /* 0x000000400000a947 */ /* 0x000fea0003800000 */
[----:B---3--:R1:W2:Y:S04]  /*0500*/  LDG.E R0, [R4.64] ;  /* 0x0000000a04007981 */ /* 0x0082a8000c1e1900 */
[----:B-1----:R-:W2:Y:S02]  /*0510*/  LDG.E R4, [R4.64+0x4] ;  /* 0x0000040a04047981 */ /* 0x002ea4000c1e1900 */
[----:B--2---:R-:W-:-:S05]  /*0520*/  IADD3 R36, -R0, R4, RZ ;  /* 0x0000000400247210 */ /* 0x004fca0007ffe1ff */
[----:B------:R1:W-:Y:S02]  /*0530*/  STL [R1+0x60], R36 ;  /* 0x0000602401007387 */ /* 0x0003e40000100800 */
.L_x_583:
[----:B------:R-:W-:-:S04]  /*0540*/  ISETP.NE.U32.AND P0, PT, RZ, c[0x0][0x368], PT ;  /* 0x0000da00ff007a0c */ /* 0x000fc80003f05070 */
[----:B------:R-:W-:-:S13]  /*0550*/  ISETP.NE.AND.EX P0, PT, RZ, c[0x0][0x36c], PT, P0 ;  /* 0x0000db00ff007a0c */ /* 0x000fda0003f05300 */
[----:B------:R-:W-:Y:S05]  /*0560*/  @!P0 BRA `(.L_x_584) ;  /* 0x0000003000008947 */ /* 0x000fea0003800000 */
[----:B---3--:R-:W-:-:S05]  /*0570*/  IMAD.WIDE R2, R41, R17, c[0x0][0x368] ;  /* 0x0000da0029027625 */ /* 0x008fca00078e0211 */
[----:B------:R2:W5:Y:S01]  /*0580*/  LDG.E R6, [R2.64] ;  /* 0x0000000a02067981 */ /* 0x000562000c1e1900 */
[----:B------:R-:W-:Y:S05]  /*0590*/  BRA `(.L_x_585) ;  /* 0x0000004000007947 */ /* 0x000fea0003800000 */
.L_x_584:
[----:B------:R-:W-:Y:S05]  /*05a0*/  @!P1 BRA `(.L_x_585) ;  /* 0x0000003000009947 */ /* 0x000fea0003800000 */
[----:B------:R2:W4:Y:S04]  /*05b0*/  LDG.E R6, [R2.64] ;  /* 0x0000000a02067981 */ /* 0x000528000c1e1900 */
[----:B--23--:R-:W4:Y:S02]  /*05c0*/  LDG.E R2, [R2.64+0x4] ;  /* 0x0000040a02027981 */ /* 0x00cf24000c1e1900 */
[----:B----4-:R-:W-:-:S03]  /*05d0*/  IADD3 R6, -R6, R2, RZ ;  /* 0x0000000206067210 */ /* 0x010fc60007ffe1ff */
.L_x_585:
[----:B---3--:R-:W-:Y:S01]  /*05e0*/  IMAD.MOV.U32 R0, RZ, RZ, c[0x0][0x2c4] ;  /* 0x0000b100ff007624 */ /* 0x008fe200078e00ff */
[----:B-----5:R-:W-:Y:S01]  /*05f0*/  IADD3 R35, -R12, R6, RZ ;  /* 0x000000060c237210 */ /* 0x020fe20007ffe1ff */
[----:B------:R-:W-:Y:S01]  /*0600*/  IMAD.MOV.U32 R246, RZ, RZ, R10 ;  /* 0x000000fffff67224 */ /* 0x000fe200078e000a */
[----:B--2---:R-:W-:Y:S01]  /*0610*/  IADD3 R2, R10, 0x7f, RZ ;  /* 0x0000007f0a027810 */ /* 0x004fe20007ffe0ff */
[----:B------:R-:W-:Y:S01]  /*0620*/  IMAD.MOV.U32 R4, RZ, RZ, RZ ;  /* 0x000000ffff047224 */ /* 0x000fe200078e00ff */
[----:B------:R-:W-:Y:S01]  /*0630*/  ISETP.NE.AND P4, PT, R0, 0x1, PT ;  /* 0x000000010000780c */ /* 0x000fe20003f85270 */
[----:B------:R2:W-:Y:S01]  /*0640*/  STL [R1+0x64], R35 ;  /* 0x0000642301007387 */ /* 0x0005e20000100800 */
[----:B------:R-:W-:Y:S01]  /*0650*/  IADD3 R3, R35, 0x70, -R36 ;  /* 0x0000007023037810 */ /* 0x000fe20007ffe824 */
[----:B------:R-:W-:Y:S01]  /*0660*/  IMAD.IADD R6, R13, 0x1, R12 ;  /* 0x000000010d067824 */ /* 0x000fe200078e020c */
[----:B------:R-:W-:Y:S01]  /*0670*/  IADD3 R5, R35, 0x6f, RZ ;  /* 0x0000006f23057810 */ /* 0x000fe20007ffe0ff */
[----:B------:R-:W-:Y:S01]  /*0680*/  CS2R R134, SRZ ;  /* 0x0000000000867805 */ /* 0x000fe2000001ff00 */
[----:B------:R-:W-:Y:S01]  /*0690*/  PLOP3.LUT P0, PT, PT, PT, PT, 0x80, 0x0 ;  /* 0x000000000000781c */ /* 0x000fe20003f0f070 */
[----:B------:R-:W-:Y:S01]  /*06a0*/  CS2R R132, SRZ ;  /* 0x0000000000847805 */ /* 0x000fe2000001ff00 */
[----:B------:R-:W-:Y:S01]  /*06b0*/  CS2R R138, SRZ ;  /* 0x00000000008a7805 */ /* 0x000fe2000001ff00 */
[----:B------:R-:W-:Y:S01]  /*06c0*/  IMAD.HI R4, R5, -0x6db6db6d, R4 ;  /* 0x9249249305047827 */ /* 0x000fe200078e0204 */
[----:B------:R-:W-:Y:S01]  /*06d0*/  CS2R R136, SRZ ;  /* 0x0000000000887805 */ /* 0x000fe2000001ff00 */
[----:B------:R-:W-:Y:S01]  /*06e0*/  CS2R R14, SRZ ;  /* 0x00000000000e7805 */ /* 0x000fe2000001ff00 */
[----:B------:R-:W-:Y:S01]  /*06f0*/  CS2R R12, SRZ ;  /* 0x00000000000c7805 */ /* 0x000fe2000001ff00 */
[----:B------:R-:W-:Y:S01]  /*0700*/  @P4 IADD3 R0, R246, 0x7f, RZ ;  /* 0x0000007ff6004810 */ /* 0x000fe20007ffe0ff */
[----:B------:R-:W-:Y:S01]  /*0710*/  IMAD.MOV.U32 R130, RZ, RZ, RZ ;  /* 0x000000ffff827224 */ /* 0x000fe200078e00ff */
[----:B------:R-:W-:Y:S01]  /*0720*/  MOV R128, RZ ;  /* 0x000000ff00807202 */ /* 0x000fe20000000f00 */
[----:B------:R-:W-:Y:S01]  /*0730*/  IMAD.MOV.U32 R186, RZ, RZ, RZ ;  /* 0x000000ffffba7224 */ /* 0x000fe200078e00ff */
[----:B------:R-:W-:Y:S01]  /*0740*/  CS2R R18, SRZ ;  /* 0x0000000000127805 */ /* 0x000fe2000001ff00 */
[----:B------:R-:W-:Y:S01]  /*0750*/  @P4 IMAD.HI.U32 R0, R0, c[0x0][0x2c8], RZ ;  /* 0x0000b20000004a27 */ /* 0x000fe200078e00ff */
[----:B------:R-:W-:Y:S01]  /*0760*/  CS2R R26, SRZ ;  /* 0x00000000001a7805 */ /* 0x000fe2000001ff00 */
[----:B------:R-:W-:Y:S01]  /*0770*/  MOV R182, RZ ;  /* 0x000000ff00b67202 */ /* 0x000fe20000000f00 */
[----:B------:R-:W-:Y:S01]  /*0780*/  CS2R R20, SRZ ;  /* 0x0000000000147805 */ /* 0x000fe2000001ff00 */
[----:B------:R-:W-:Y:S01]  /*0790*/  IMAD.MOV.U32 R184, RZ, RZ, RZ ;  /* 0x000000ffffb87224 */ /* 0x000fe200078e00ff */
[----:B------:R-:W-:Y:S01]  /*07a0*/  @P4 SHF.R.U32.HI R2, RZ, c[0x0][0x2cc], R0 ;  /* 0x0000b300ff024a19 */ /* 0x000fe20000011600 */
[----:B------:R-:W-:Y:S01]  /*07b0*/  IMAD.MOV.U32 R180, RZ, RZ, RZ ;  /* 0x000000ffffb47224 */ /* 0x000fe200078e00ff */
[----:B------:R-:W-:Y:S01]  /*07c0*/  SHF.R.U32.HI R0, RZ, 0x1f, R4 ;  /* 0x0000001fff007819 */ /* 0x000fe20000011604 */
[----:B------:R-:W-:Y:S01]  /*07d0*/  IMAD.MOV.U32 R16, RZ, RZ, RZ ;  /* 0x000000ffff107224 */ /* 0x000fe200078e00ff */
[----:B------:R-:W-:Y:S01]  /*07e0*/  MOV R126, RZ ;  /* 0x000000ff007e7202 */ /* 0x000fe20000000f00 */
[----:B------:R-:W-:Y:S01]  /*07f0*/  IMAD.IADD R3, R3, 0x1, R2 ;  /* 0x0000000103037824 */ /* 0x000fe200078e0202 */
[----:B------:R-:W-:Y:S01]  /*0800*/  MOV R2, RZ ;  /* 0x000000ff00027202 */ /* 0x000fe20000000f00 */
[----:B------:R-:W-:Y:S01]  /*0810*/  IMAD.MOV.U32 R124, RZ, RZ, RZ ;  /* 0x000000ffff7c7224 */ /* 0x000fe200078e00ff */
[----:B------:R-:W-:Y:S01]  /*0820*/  LEA.HI.SX32 R0, R4, R0, 0x1a ;  /* 0x0000000004007211 */ /* 0x000fe200078fd2ff */
[----:B------:R-:W-:Y:S01]  /*0830*/  IMAD.MOV.U32 R122, RZ, RZ, RZ ;  /* 0x000000ffff7a7224 */ /* 0x000fe200078e00ff */
[----:B------:R-:W-:Y:S01]  /*0840*/  CS2R R22, SRZ ;  /* 0x0000000000167805 */ /* 0x000fe2000001ff00 */
[----:B------:R-:W-:Y:S01]  /*0850*/  IMAD.HI R2, R3, -0x6db6db6d, R2 ;  /* 0x9249249303027827 */ /* 0x000fe200078e0202 */
[----:B------:R-:W-:Y:S01]  /*0860*/  MOV R120, RZ ;  /* 0x000000ff00787202 */ /* 0x000fe20000000f00 */
[----:B------:R-:W-:Y:S01]  /*0870*/  CS2R R24, SRZ ;  /* 0x0000000000187805 */ /* 0x000fe2000001ff00 */
[----:B------:R-:W-:Y:S01]  /*0880*/  CS2R R174, SRZ ;  /* 0x0000000000ae7805 */ /* 0x000fe2000001ff00 */
[----:B------:R-:W-:Y:S01]  /*0890*/  IMAD.MOV.U32 R118, RZ, RZ, RZ ;  /* 0x000000ffff767224 */ /* 0x000fe200078e00ff */
[----:B------:R-:W-:Y:S01]  /*08a0*/  SHF.R.U32.HI R3, RZ, 0x1f, R2 ;  /* 0x0000001fff037819 */ /* 0x000fe20000011602 */
[----:B------:R-:W-:Y:S01]  /*08b0*/  IMAD.MOV.U32 R116, RZ, RZ, RZ ;  /* 0x000000ffff747224 */ /* 0x000fe200078e00ff */
[----:B------:R-:W-:Y:S01]  /*08c0*/  CS2R R30, SRZ ;  /* 0x00000000001e7805 */ /* 0x000fe2000001ff00 */
[----:B------:R-:W-:Y:S01]  /*08d0*/  MOV R172, RZ ;  /* 0x000000ff00ac7202 */ /* 0x000fe20000000f00 */
[----:B------:R-:W-:Y:S01]  /*08e0*/  IMAD.MOV.U32 R178, RZ, RZ, RZ ;  /* 0x000000ffffb27224 */ /* 0x000fe200078e00ff */
[----:B------:R-:W-:Y:S01]  /*08f0*/  LEA.HI.SX32 R2, R2, R3, 0x1a ;  /* 0x0000000302027211 */ /* 0x000fe200078fd2ff */
[----:B------:R-:W-:Y:S01]  /*0900*/  CS2R R170, SRZ ;  /* 0x0000000000aa7805 */ /* 0x000fe2000001ff00 */
[----:B------:R-:W-:Y:S01]  /*0910*/  MOV R176, RZ ;  /* 0x000000ff00b07202 */ /* 0x000fe20000000f00 */
[----:B------:R-:W-:Y:S01]  /*0920*/  CS2R R32, SRZ ;  /* 0x0000000000207805 */ /* 0x000fe2000001ff00 */
[----:B------:R-:W-:Y:S01]  /*0930*/  IMNMX R46, R0, R2, PT ;  /* 0x00000002002e7217 */ /* 0x000fe20003800200 */
[----:B------:R-:W-:Y:S01]  /*0940*/  IMAD.MOV.U32 R168, RZ, RZ, RZ ;  /* 0x000000ffffa87224 */ /* 0x000fe200078e00ff */
[----:B------:R-:W-:Y:S01]  /*0950*/  CS2R R28, SRZ ;  /* 0x00000000001c7805 */ /* 0x000fe2000001ff00 */
[----:B------:R-:W-:Y:S01]  /*0960*/  MOV R166, RZ ;  /* 0x000000ff00a67202 */ /* 0x000fe20000000f00 */
[----:B------:R-:W-:Y:S01]  /*0970*/  IMAD.MOV.U32 R164, RZ, RZ, RZ ;  /* 0x000000ffffa47224 */ /* 0x000fe200078e00ff */
[----:B------:R2:W-:Y:S01]  /*0980*/  STL [R1+0x8], R46 ;  /* 0x0000082e01007387 */ /* 0x0005e20000100800 */
[----:B------:R-:W-:Y:S01]  /*0990*/  ISETP.GE.AND P3, PT, R46, 0x1, PT ;  /* 0x000000012e00780c */ /* 0x000fe20003f66270 */
[----:B------:R-:W-:Y:S01]  /*09a0*/  CS2R R158, SRZ ;  /* 0x00000000009e7805 */ /* 0x000fe2000001ff00 */
[----:B------:R-:W-:Y:S01]  /*09b0*/  MOV R156, RZ ;  /* 0x000000ff009c7202 */ /* 0x000fe20000000f00 */
        /* <DEDUP_REMOVED lines=11> */
[----:B------:R-:W-:-:S04]  /*0a70*/  ISETP.NE.U32.AND P3, PT, RZ, c[0x0][0x340], PT ;  /* 0x0000d000ff007a0c */ /* 0x000fc80003f65070 */
[----:B------:R-:W-:-:S13]  /*0a80*/  ISETP.NE.AND.EX P3, PT, RZ, c[0x0][0x344], PT, P3 ;  /* 0x0000d100ff007a0c */ /* 0x000fda0003f65330 */
[----:B------:R-:W-:-:S05]  /*0a90*/  @P3 IMAD.WIDE R2, R41, R17, c[0x0][0x340] ;  /* 0x0000d00029023625 */ /* 0x000fca00078e0211 */
[----:B------:R3:W4:Y:S01]  /*0aa0*/  @P3 LDG.E R16, [R2.64] ;  /* 0x0000000a02103981 */ /* 0x000722000c1e1900 */
[----:B------:R-:W-:Y:S01]  /*0ab0*/  SHF.R.S32.HI R249, RZ, 0x1f, R250 ;  /* 0x0000001ffff97819 */ /* 0x000fe200000114fa */
[----:B------:R-:W-:Y:S01]  /*0ac0*/  IMAD.MOV.U32 R23, RZ, RZ, 0x10 ;  /* 0x00000010ff177424 */ /* 0x000fe200078e00ff */
[----:B------:R-:W-:Y:S01]  /*0ad0*/  SHF.R.S32.HI R0, RZ, 0x1f, R11 ;  /* 0x0000001fff007819 */ /* 0x000fe2000001140b */
[----:B------:R-:W5:Y:S01]  /*0ae0*/  S2R R19, SR_CTAID.Y ;  /* 0x0000000000137919 */ /* 0x000f620000002600 */
[-C--:B------:R-:W-:Y:S01]  /*0af0*/  LEA.HI R4, R249, R250.reuse, RZ, 0x3 ;  /* 0x000000faf9047211 */ /* 0x080fe200078f18ff */
[----:B------:R-:W-:Y:S01]  /*0b00*/  BSSY B0, `(.L_x_587) ;  /* 0x000006d000007945 */ /* 0x000fe20003800000 */
[----:B------:R-:W-:Y:S01]  /*0b10*/  SHF.R.S32.HI R7, RZ, 0x1f, R6 ;  /* 0x0000001fff077819 */ /* 0x000fe20000011406 */
        /* <DEDUP_REMOVED lines=10> */
[----:B------:R-:W-:Y:S02]  /*0bc0*/  SEL R10, R15, RZ, !P2 ;  /* 0x000000ff0f0a7207 */ /* 0x000fe40005000000 */
[----:B------:R-:W-:Y:S02]  /*0bd0*/  LEA.HI R24, R249, R250, RZ, 0x4 ;  /* 0x000000faf9187211 */ /* 0x000fe400078f20ff */
[----:B------:R-:W-:Y:S01]  /*0be0*/  LOP3.LUT R6, R5, 0x38, R20, 0xf8, !PT ;  /* 0x0000003805067812 */ /* 0x000fe200078ef814 */
[----:B---3--:R-:W-:Y:S01]  /*0bf0*/  IMAD.WIDE.U32 R2, R11, c[0x0][0x178], RZ ;  /* 0x00005e000b027a25 */ /* 0x008fe200078e00ff */
[----:B------:R-:W-:-:S02]  /*0c00*/  SHF.R.U32.HI R5, RZ, 0x3, R5 ;  /* 0x00000003ff057819 */ /* 0x000fc40000011605 */
[----:B-----5:R-:W-:Y:S01]  /*0c10*/  SHF.R.S32.HI R14, RZ, 0x1f, R19 ;  /* 0x0000001fff0e7819 */ /* 0x020fe20000011413 */
[----:B------:R-:W-:Y:S01]  /*0c20*/  IMAD R10, R10, c[0x0][0x1c0], RZ ;  /* 0x000070000a0a7a24 */ /* 0x000fe200078e02ff */
[----:B------:R-:W-:Y:S01]  /*0c30*/  LOP3.LUT R18, R6, R5, RZ, 0x3c, !PT ;  /* 0x0000000506127212 */ /* 0x000fe200078e3cff */
[----:B------:R-:W-:Y:S01]  /*0c40*/  IMAD R5, R45, 0x10, R17 ;  /* 0x000000102d057824 */ /* 0x000fe200078e0211 */
[----:B------:R-:W-:Y:S01]  /*0c50*/  IADD3 R3, R3, R0, RZ ;  /* 0x0000000003037210 */ /* 0x000fe20007ffe0ff */
[----:B------:R-:W-:Y:S01]  /*0c60*/  IMAD R8, R14, c[0x0][0x1b8], RZ ;  /* 0x00006e000e087a24 */ /* 0x000fe200078e02ff */
[----:B------:R-:W-:Y:S02]  /*0c70*/  LEA.HI.X.SX32 R0, R17, R7, 0x1, P0 ;  /* 0x0000000711007211 */ /* 0x000fe400000f0eff */
[----:B------:R-:W-:Y:S01]  /*0c80*/  IADD3 R9, R246, R5, RZ ;  /* 0x00000005f6097210 */ /* 0x000fe20007ffe0ff */
[C---:B------:R-:W-:Y:S01]  /*0c90*/  IMAD R8, R19.reuse, c[0x0][0x1bc], R8 ;  /* 0x00006f0013087a24 */ /* 0x040fe200078e0208 */
[----:B------:R-:W-:Y:S01]  /*0ca0*/  SHF.R.S32.HI R21, RZ, 0x1f, R20 ;  /* 0x0000001fff157819 */ /* 0x000fe20000011414 */
[----:B------:R-:W-:Y:S01]  /*0cb0*/  IMAD R6, R0, c[0x0][0x1e0], RZ ;  /* 0x0000780000067a24 */ /* 0x000fe200078e02ff */
[----:B------:R-:W-:Y:S01]  /*0cc0*/  ISETP.GE.AND P5, PT, R20, c[0x0][0x198], PT ;  /* 0x0000660014007a0c */ /* 0x000fe20003fa6270 */
[----:B------:R-:W-:Y:S01]  /*0cd0*/  IMAD R0, R0, c[0x0][0x208], RZ ;  /* 0x0000820000007a24 */ /* 0x000fe200078e02ff */
[----:B------:R-:W-:Y:S01]  /*0ce0*/  MOV R25, 0x20 ;  /* 0x0000002000197802 */ /* 0x000fe20000000f00 */
[----:B------:R-:W-:-:S04]  /*0cf0*/  IMAD.WIDE.U32 R2, R19, c[0x0][0x1b8], R2 ;  /* 0x00006e0013027a25 */ /* 0x000fc800078e0002 */
[----:B------:R-:W-:-:S04]  /*0d00*/  @P4 IMAD.HI.U32 R11, R9, c[0x0][0x2c8], RZ ;  /* 0x0000b200090b4a27 */ /* 0x000fc800078e00ff */
[C---:B------:R-:W-:Y:S01]  /*0d10*/  IMAD R13, R4.reuse, c[0x0][0x20c], R0 ;  /* 0x00008300040d7a24 */ /* 0x040fe200078e0200 */
[----:B------:R-:W-:Y:S01]  /*0d20*/  MOV R0, R9 ;  /* 0x0000000900007202 */ /* 0x000fe20000000f00 */
[----:B------:R-:W-:Y:S01]  /*0d30*/  IMAD.IADD R3, R3, 0x1, R8 ;  /* 0x0000000103037824 */ /* 0x000fe200078e0208 */
[----:B------:R-:W-:Y:S01]  /*0d40*/  SEL R8, R41, RZ, !P2 ;  /* 0x000000ff29087207 */ /* 0x000fe20005000000 */
[C---:B------:R-:W-:Y:S01]  /*0d50*/  IMAD R12, R4.reuse, c[0x0][0x1e4], R6 ;  /* 0x00007900040c7a24 */ /* 0x040fe200078e0206 */
[----:B------:R-:W-:Y:S01]  /*0d60*/  @P4 SHF.R.U32.HI R0, RZ, c[0x0][0x2cc], R11 ;  /* 0x0000b300ff004a19 */ /* 0x000fe2000001160b */
[----:B------:R-:W-:-:S04]  /*0d70*/  IMAD.WIDE.U32 R6, R4, c[0x0][0x1e0], R20 ;  /* 0x0000780004067a25 */ /* 0x000fc800078e0014 */
[C---:B------:R-:W-:Y:S02]  /*0d80*/  IMAD R11, R8.reuse, c[0x0][0x1c4], R10 ;  /* 0x00007100080b7a24 */ /* 0x040fe400078e020a */
[----:B------:R-:W-:Y:S01]  /*0d90*/  IMAD.WIDE.U32 R2, R8, c[0x0][0x1c0], R2 ;  /* 0x0000700008027a25 */ /* 0x000fe200078e0002 */
[----:B------:R-:W-:-:S03]  /*0da0*/  SHF.R.S32.HI R8, RZ, 0x1f, R0 ;  /* 0x0000001fff087819 */ /* 0x000fc60000011400 */
[----:B------:R-:W-:Y:S01]  /*0db0*/  IMAD.MOV R10, RZ, RZ, -R0 ;  /* 0x000000ffff0a7224 */ /* 0x000fe200078e0a00 */
[----:B------:R-:W-:Y:S01]  /*0dc0*/  IADD3 R3, R3, R11, RZ ;  /* 0x0000000b03037210 */ /* 0x000fe20007ffe0ff */
[----:B------:R-:W-:Y:S02]  /*0dd0*/  IMAD R8, R8, c[0x0][0x1b0], RZ ;  /* 0x00006c0008087a24 */ /* 0x000fe400078e02ff */
[----:B------:R-:W-:Y:S01]  /*0de0*/  IMAD R10, R10, c[0x0][0x2c4], R9 ;  /* 0x0000b1000a0a7a24 */ /* 0x000fe200078e0209 */
[----:B------:R-:W-:Y:S01]  /*0df0*/  LOP3.LUT R9, R24, 0xfffffff0, RZ, 0xc0, !PT ;  /* 0xfffffff018097812 */ /* 0x000fe200078ec0ff */
[----:B------:R-:W-:-:S03]  /*0e00*/  IMAD.WIDE.U32 R4, R4, c[0x0][0x208], R20 ;  /* 0x0000820004047a25 */ /* 0x000fc600078e0014 */
[----:B------:R-:W-:Y:S01]  /*0e10*/  SHF.R.S32.HI R11, RZ, 0x1f, R10 ;  /* 0x0000001fff0b7819 */ /* 0x000fe2000001140a */
        /* <DEDUP_REMOVED lines=14> */
[----:B------:R-:W-:Y:S02]  /*0f00*/  IMAD R11, R11, c[0x0][0x1a8], RZ ;  /* 0x00006a000b0b7a24 */ /* 0x000fe400078e02ff */
[C---:B------:R-:W-:Y:S02]  /*0f10*/  IMAD R12, R19.reuse, c[0x0][0x1ec], R12 ;  /* 0x00007b00130c7a24 */ /* 0x040fe400078e020c */
[----:B------:R-:W-:Y:S01]  /*0f20*/  IMAD R13, R19, c[0x0][0x214], R13 ;  /* 0x00008500130d7a24 */ /* 0x000fe200078e020d */
[----:B------:R-:W-:Y:S01]  /*0f30*/  IADD3 R19, R0, -R2, RZ ;  /* 0x8000000200137210 */ /* 0x000fe20007ffe0ff */
[----:B------:R-:W-:Y:S02]  /*0f40*/  IMAD R11, R10, c[0x0][0x1ac], R11 ;  /* 0x00006b000a0b7a24 */ /* 0x000fe400078e020b */
[----:B------:R-:W-:Y:S01]  /*0f50*/  IMAD.IADD R9, R9, 0x1, R12 ;  /* 0x0000000109097824 */ /* 0x000fe200078e020c */
[----:B------:R-:W-:Y:S01]  /*0f60*/  LEA R12, P0, R4, c[0x0][0x160], 0x1 ;  /* 0x00005800040c7a11 */ /* 0x000fe200078008ff */
[----:B------:R-:W-:Y:S01]  /*0f70*/  IMAD.IADD R11, R5, 0x1, R11 ;  /* 0x00000001050b7824 */ /* 0x000fe200078e020b */
[----:B------:R-:W-:Y:S01]  /*0f80*/  IADD3 R7, R7, R13, RZ ;  /* 0x0000000d07077210 */ /* 0x000fe20007ffe0ff */
[----:B------:R-:W-:Y:S01]  /*0f90*/  IMAD R10, R36, c[0x0][0x2c4], RZ ;  /* 0x0000b100240a7a24 */ /* 0x000fe200078e02ff */
[----:B------:R-:W-:-:S02]  /*0fa0*/  LEA.HI R5, R249, R250, RZ, 0x6 ;  /* 0x000000faf9057211 */ /* 0x000fc400078f30ff */
[----:B------:R-:W-:-:S03]  /*0fb0*/  LEA.HI.X R11, R4, c[0x0][0x164], R11, 0x1, P0 ;  /* 0x00005900040b7a11 */ /* 0x000fc600000f0c0b */
[----:B------:R-:W-:-:S05]  /*0fc0*/  IMAD.SHL.U32 R5, R5, 0x8, RZ ;  /* 0x0000000805057824 */ /* 0x000fca00078e00ff */
[----:B------:R-:W-:Y:S02]  /*0fd0*/  LOP3.LUT R5, R18, 0xfffffe00, R5, 0xf8, !PT ;  /* 0xfffffe0012057812 */ /* 0x000fe400078ef805 */
[--C-:B----4-:R-:W-:Y:S01]  /*0fe0*/  @P3 SHF.R.S32.HI R3, RZ, 0x1f, R16.reuse ;  /* 0x0000001fff033819 */ /* 0x110fe20000011410 */
[----:B------:R-:W-:Y:S01]  /*0ff0*/  @P3 IMAD.MOV.U32 R2, RZ, RZ, R16 ;  /* 0x000000ffff023224 */ /* 0x000fe200078e0010 */
[----:B------:R-:W-:Y:S01]  /*1000*/  @!P3 MOV R2, R41 ;  /* 0x000000290002b202 */ /* 0x000fe20000000f00 */
[----:B------:R-:W-:Y:S01]  /*1010*/  @!P3 IMAD.MOV.U32 R3, RZ, RZ, R15 ;  /* 0x000000ffff03b224 */ /* 0x000fe200078e000f */
[----:B------:R3:W4:Y:S02]  /*1020*/  SHFL.IDX PT, R16, R11, RZ, 0x181f ;  /* 0x00181fff0b107589 */ /* 0x00072400000e0000 */
[----:B------:R-:W-:Y:S02]  /*1030*/  SEL R0, R2, RZ, !P1 ;  /* 0x000000ff02007207 */ /* 0x000fe40004800000 */
[----:B------:R-:W-:Y:S01]  /*1040*/  SEL R2, R3, RZ, !P1 ;  /* 0x000000ff03027207 */ /* 0x000fe20004800000 */
[----:B------:R3:W1:Y:S01]  /*1050*/  SHFL.IDX PT, R15, R12, RZ, 0x181f ;  /* 0x00181fff0c0f7589 */ /* 0x00066200000e0000 */
[----:B------:R-:W-:Y:S01]  /*1060*/  IADD3 R3, R246, R17, RZ ;  /* 0x00000011f6037210 */ /* 0x000fe20007ffe0ff */
[----:B------:R-:W-:-:S03]  /*1070*/  IMAD.WIDE.U32 R28, R0, c[0x0][0x1f0], R8 ;  /* 0x00007c00001c7a25 */ /* 0x000fc600078e0008 */
[----:B------:R-:W-:Y:S01]  /*1080*/  ISETP.GE.AND P0, PT, R3, R10, PT ;  /* 0x0000000a0300720c */ /* 0x000fe20003f06270 */
[C---:B------:R-:W-:Y:S01]  /*1090*/  IMAD R4, R2.reuse, c[0x0][0x1f0], RZ ;  /* 0x00007c0002047a24 */ /* 0x040fe200078e02ff */
[----:B------:R3:W-:Y:S01]  /*10a0*/  STL.64 [R1+0x48], R28 ;  /* 0x0000481c01007387 */ /* 0x0007e20000100a00 */
[----:B------:R-:W-:Y:S01]  /*10b0*/  IMAD R2, R2, c[0x0][0x218], RZ ;  /* 0x0000860002027a24 */ /* 0x000fe200078e02ff */
[----:B------:R-:W-:Y:S01]  /*10c0*/  R2P PR, R19, 0x6 ;  /* 0x0000000613007804 */ /* 0x000fe20000000000 */
[C---:B------:R-:W-:Y:S02]  /*10d0*/  IMAD R14, R0.reuse, c[0x0][0x1f4], R4 ;  /* 0x00007d00000e7a24 */ /* 0x040fe400078e0204 */
[C---:B------:R-:W-:Y:S02]  /*10e0*/  IMAD R13, R0.reuse, c[0x0][0x21c], R2 ;  /* 0x00008700000d7a24 */ /* 0x040fe400078e0202 */
[----:B------:R-:W-:Y:S01]  /*10f0*/  IMAD.WIDE.U32 R102, R0, c[0x0][0x218], R6 ;  /* 0x0000860000667a25 */ /* 0x000fe200078e0006 */
[----:B------:R-:W-:-:S02]  /*1100*/  IADD3 R31, R29, R14, RZ ;  /* 0x0000000e1d1f7210 */ /* 0x000fc40007ffe0ff */
[----:B------:R-:W-:Y:S01]  /*1110*/  SEL R2, R23, 0xfffffff0, !P1 ;  /* 0xfffffff017027807 */ /* 0x000fe20004800000 */
[----:B------:R-:W-:Y:S01]  /*1120*/  IMAD.IADD R27, R103, 0x1, R13 ;  /* 0x00000001671b7824 */ /* 0x000fe200078e020d */
[----:B------:R3:W-:Y:S01]  /*1130*/  STL.64 [R1+0x68], R102 ;  /* 0x0000686601007387 */ /* 0x0007e20000100a00 */
[----:B------:R-:W-:-:S03]  /*1140*/  SEL R4, R25, 0xffffffe0, !P2 ;  /* 0xffffffe019047807 */ /* 0x000fc60005000000 */
[----:B------:R3:W-:Y:S04]  /*1150*/  STL [R1+0x5c], R27 ;  /* 0x00005c1b01007387 */ /* 0x0007e80000100800 */
[----:B------:R3:W-:Y:S01]  /*1160*/  STL [R1+0x44], R31 ;  /* 0x0000441f01007387 */ /* 0x0007e20000100800 */
[----:B------:R-:W-:Y:S05]  /*1170*/  @P0 BRA `(.L_x_588) ;  /* 0x0000005000000947 */ /* 0x000fea0003800000 */
[----:B-1--4-:R-:W-:Y:S01]  /*1180*/  LEA R6, P0, R20, R15, 0x1 ;  /* 0x0000000f14067211 */ /* 0x012fe200078008ff */
[----:B------:R-:W-:-:S03]  /*1190*/  IMAD.SHL.U32 R0, R5, 0x2, RZ ;  /* 0x0000000205007824 */ /* 0x000fc600078e00ff */
[----:B------:R-:W-:-:S05]  /*11a0*/  LEA.HI.X R7, R20, R16, R21, 0x1, P0 ;  /* 0x0000001014077211 */ /* 0x000fca00000f0c15 */
[----:B------:R-:W-:Y:S01]  /*11b0*/  @!PT LDS RZ, [RZ] ;  /* 0x00000000fffff984 */ /* 0x000fe20000000800 */
[----:B------:R1:W-:Y:S04]  /*11c0*/  LDGSTS.E.BYPASS.LTC128B.128 [R0+0x7100], [R6.64], !P5 ;  /* 0x0710000006007fae */ /* 0x0003e8000e901d4a */
.L_x_588:
[----:B-1--4-:R-:W-:Y:S05]  /*11d0*/  BSYNC B0 ;  /* 0x0000000000007941 */ /* 0x012fea0003800000 */
.L_x_587:
[----:B------:R-:W-:Y:S01]  /*11e0*/  IADD3 R0, R3, 0x10, RZ ;  /* 0x0000001003007810 */ /* 0x000fe20007ffe0ff */
[----:B------:R1:W4:Y:S01]  /*11f0*/  SHFL.IDX PT, R7, R11, 0x1, 0x181f ;  /* 0x00381f000b077f89 */ /* 0x00032200000e0000 */
[----:B------:R-:W-:Y:S02]  /*1200*/  BSSY B0, `(.L_x_589) ;  /* 0x0000009000007945 */ /* 0x000fe40003800000 */
[----:B------:R-:W-:Y:S01]  /*1210*/  ISETP.GE.AND P0, PT, R0, R10, PT ;  /* 0x0000000a0000720c */ /* 0x000fe20003f06270 */
[----:B------:R1:W2:-:S12]  /*1220*/  SHFL.IDX PT, R6, R12, 0x1, 0x181f ;  /* 0x00381f000c067f89 */ /* 0x00029800000e0000 */
[----:B------:R-:W-:Y:S05]  /*1230*/  @P0 BRA `(.L_x_590) ;  /* 0x0000005000000947 */ /* 0x000fea0003800000 */
[----:B--2---:R-:W-:Y:S01]  /*1240*/  LEA R6, P0, R20, R6, 0x1 ;  /* 0x0000000614067211 */ /* 0x004fe200078008ff */
[----:B------:R-:W-:-:S03]  /*1250*/  IMAD.SHL.U32 R0, R5, 0x2, RZ ;  /* 0x0000000205007824 */ /* 0x000fc600078e00ff */
[----:B----4-:R-:W-:-:S05]  /*1260*/  LEA.HI.X R7, R20, R7, R21, 0x1, P0 ;  /* 0x0000000714077211 */ /* 0x010fca00000f0c15 */
[----:B------:R-:W-:Y:S01]  /*1270*/  @!PT LDS RZ, [RZ] ;  /* 0x00000000fffff984 */ /* 0x000fe20000000800 */
[----:B------:R2:W-:Y:S04]  /*1280*/  LDGSTS.E.BYPASS.LTC128B.128 [R0+0x7900], [R6.64], !P5 ;  /* 0x0790000006007fae */ /* 0x0005e8000e901d4a */
.L_x_590:
[----:B------:R-:W-:Y:S05]  /*1290*/  BSYNC B0 ;  /* 0x0000000000007941 */ /* 0x000fea0003800000 */
.L_x_589:
[----:B--2---:R-:W-:Y:S01]  /*12a0*/  IADD3 R0, R3, 0x20, RZ ;  /* 0x0000002003007810 */ /* 0x004fe20007ffe0ff */
[----:B----4-:R2:W4:Y:S01]  /*12b0*/  SHFL.IDX PT, R7, R11, 0x2, 0x181f ;  /* 0x00581f000b077f89 */ /* 0x01052200000e0000 */
[----:B------:R-:W-:Y:S02]  /*12c0*/  BSSY B0, `(.L_x_591) ;  /* 0x0000009000007945 */ /* 0x000fe40003800000 */
[----:B------:R-:W-:Y:S01]  /*12d0*/  ISETP.GE.AND P0, PT, R0, R10, PT ;  /* 0x0000000a0000720c */ /* 0x000fe20003f06270 */
[----:B------:R2:W1:-:S12]  /*12e0*/  SHFL.IDX PT, R6, R12, 0x2, 0x181f ;  /* 0x00581f000c067f89 */ /* 0x00045800000e0000 */
[----:B------:R-:W-:Y:S05]  /*12f0*/  @P0 BRA `(.L_x_592) ;  /* 0x0000005000000947 */ /* 0x000fea0003800000 */
[----:B-1----:R-:W-:Y:S01]  /*1300*/  LEA R6, P0, R20, R6, 0x1 ;  /* 0x0000000614067211 */ /* 0x002fe200078008ff */
[----:B------:R-:W-:-:S03]  /*1310*/  IMAD.SHL.U32 R0, R5, 0x2, RZ ;  /* 0x0000000205007824 */ /* 0x000fc600078e00ff */
[----:B----4-:R-:W-:-:S05]  /*1320*/  LEA.HI.X R7, R20, R7, R21, 0x1, P0 ;  /* 0x0000000714077211 */ /* 0x010fca00000f0c15 */
[----:B------:R-:W-:Y:S01]  /*1330*/  @!PT LDS RZ, [RZ] ;  /* 0x00000000fffff984 */ /* 0x000fe20000000800 */
[----:B------:R1:W-:Y:S04]  /*1340*/  LDGSTS.E.BYPASS.LTC128B.128 [R0+0x8100], [R6.64], !P5 ;  /* 0x0810000006007fae */ /* 0x0003e8000e901d4a */
.L_x_592:
[----:B------:R-:W-:Y:S05]  /*1350*/  BSYNC B0 ;  /* 0x0000000000007941 */ /* 0x000fea0003800000 */
.L_x_591:
[----:B-1----:R-:W-:Y:S01]  /*1360*/  IADD3 R0, R3, 0x30, RZ ;  /* 0x0000003003007810 */ /* 0x002fe20007ffe0ff */
[----:B----4-:R1:W4:Y:S01]  /*1370*/  SHFL.IDX PT, R7, R11, 0x3, 0x181f ;  /* 0x00781f000b077f89 */ /* 0x01032200000e0000 */
        /* <DEDUP_REMOVED lines=9> */
.L_x_594:
[----:B------:R-:W-:Y:S05]  /*1410*/  BSYNC B0 ;  /* 0x0000000000007941 */ /* 0x000fea0003800000 */
.L_x_593:
        /* <DEDUP_REMOVED lines=11> */
.L_x_596:
[----:B------:R-:W-:Y:S05]  /*14d0*/  BSYNC B0 ;  /* 0x0000000000007941 */ /* 0x000fea0003800000 */
.L_x_595:
        /* <DEDUP_REMOVED lines=11> */
.L_x_598:
[----:B------:R-:W-:Y:S05]  /*1590*/  BSYNC B0 ;  /* 0x0000000000007941 */ /* 0x000fea0003800000 */
.L_x_597:
        /* <DEDUP_REMOVED lines=11> */
.L_x_600:
[----:B------:R-:W-:Y:S05]  /*1650*/  BSYNC B0 ;  /* 0x0000000000007941 */ /* 0x000fea0003800000 */
.L_x_599:
[----:B------:R-:W5:Y:S01]  /*1660*/  SHFL.IDX PT, R8, R12, 0x7, 0x181f ;  /* 0x00f81f000c087f89 */ /* 0x000f6200000e0000 */
[----:B-1----:R-:W-:Y:S01]  /*1670*/  IADD3 R0, R3, 0x70, RZ ;  /* 0x0000007003007810 */ /* 0x002fe20007ffe0ff */
[----:B------:R-:W-:Y:S01]  /*1680*/  IMAD.SHL.U32 R245, R5, 0x2, RZ ;  /* 0x0000000205f57824 */ /* 0x000fe200078e00ff */
[----:B------:R-:W-:Y:S01]  /*1690*/  IADD3 R23, R46, -0x1, RZ ;  /* 0xffffffff2e177810 */ /* 0x000fe20007ffe0ff */
[----:B--23--:R-:W1:Y:S01]  /*16a0*/  SHFL.IDX PT, R11, R11, 0x7, 0x181f ;  /* 0x00f81f000b0b7f89 */ /* 0x00ce6200000e0000 */
        /* <DEDUP_REMOVED lines=8> */
[----:B------:R-:W-:Y:S01]  /*1730*/  SHF.R.S32.HI R146, RZ, 0x5, R247 ;  /* 0x00000005ff927819 */ /* 0x000fe200000114f7 */
[----:B------:R-:W-:Y:S01]  /*1740*/  IMAD.WIDE.U32 R14, R0, c[0x0][0x1e0], RZ ;  /* 0x00007800000e7a25 */ /* 0x000fe200078e00ff */
[----:B------:R-:W-:Y:S01]  /*1750*/  IADD3 R44, R145, R35, -R17 ;  /* 0x00000023912c7210 */ /* 0x000fe20007ffe811 */
[----:B------:R-:W-:-:S02]  /*1760*/  USHF.L.U32 UR9, UR4, 0x5, URZ ;  /* 0x0000000504097899 */ /* 0x000fc4000800063f */
[----:B------:R-:W-:Y:S01]  /*1770*/  IMAD.IADD R248, R15, 0x1, R3 ;  /* 0x000000010ff87824 */ /* 0x000fe200078e0203 */
[C---:B------:R-:W-:Y:S01]  /*1780*/  ISETP.GE.AND P2, PT, R44.reuse, 0x11, PT ;  /* 0x000000112c00780c */ /* 0x040fe20003f46270 */
[----:B----4-:R-:W-:Y:S01]  /*1790*/  IMAD.MOV.U32 R7, RZ, RZ, R31 ;  /* 0x000000ffff077224 */ /* 0x010fe200078e001f */
[----:B------:R-:W-:Y:S01]  /*17a0*/  ISETP.GE.AND P3, PT, R44, 0x1, PT ;  /* 0x000000012c00780c */ /* 0x000fe20003f66270 */
[----:B------:R-:W-:Y:S01]  /*17b0*/  IMAD.MOV.U32 R6, RZ, RZ, R28 ;  /* 0x000000ffff067224 */ /* 0x000fe200078e001c */
[----:B------:R-:W-:Y:S01]  /*17c0*/  UMOV UR8, 0x5 ;  /* 0x0000000500087882 */ /* 0x000fe20000000000 */
[----:B-----5:R-:W-:Y:S01]  /*17d0*/  @!P6 LEA R8, P0, R20, R8, 0x1 ;  /* 0x000000081408e211 */ /* 0x020fe200078008ff */
[----:B------:R-:W-:Y:S01]  /*17e0*/  IMAD R3, R248, R23, RZ ;  /* 0x00000017f8037224 */ /* 0x000fe200078e02ff */
[----:B------:R-:W-:Y:S01]  /*17f0*/  USHF.L.U64.HI UR8, UR4, UR8, UR5 ;  /* 0x0000000804087299 */ /* 0x000fe20008010205 */
[----:B------:R2:W-:Y:S01]  /*1800*/  STL.64 [R1+0x40], R6 ;  /* 0x0000400601007387 */ /* 0x0005e20000100a00 */
[----:B-1----:R-:W-:Y:S01]  /*1810*/  @!P6 LEA.HI.X R9, R20, R11, R21, 0x1, P0 ;  /* 0x0000000b1409e211 */ /* 0x002fe200000f0c15 */
[----:B------:R-:W-:Y:S01]  /*1820*/  IMAD.MOV.U32 R251, RZ, RZ, c[0x0][0x1e0] ;  /* 0x00007800fffb7624 */ /* 0x000fe200078e00ff */
[----:B------:R-:W-:Y:S01]  /*1830*/  SHF.R.S32.HI R21, RZ, 0x1f, R23 ;  /* 0x0000001fff157819 */ /* 0x000fe20000011417 */
[----:B------:R-:W-:Y:S01]  /*1840*/  IMAD.MOV.U32 R252, RZ, RZ, c[0x0][0x1e4] ;  /* 0x00007900fffc7624 */ /* 0x000fe200078e00ff */
[----:B------:R-:W-:Y:S01]  /*1850*/  ISETP.GE.AND P0, PT, R44, 0x21, PT ;  /* 0x000000212c00780c */ /* 0x000fe20003f06270 */
[----:B------:R-:W-:Y:S01]  /*1860*/  @!PT LDS RZ, [RZ] ;  /* 0x00000000fffff984 */ /* 0x000fe20000000800 */
[----:B------:R1:W-:Y:S01]  /*1870*/  @!P6 LDGSTS.E.BYPASS.LTC128B.128 [R245+0xa900], [R8.64], !P5 ;  /* 0x0a90000008f5efae */ /* 0x0003e2000e901d4a */
[----:B------:R-:W-:Y:S01]  /*1880*/  ISETP.GE.AND P6, PT, R20, c[0x0][0x1d4], PT ;  /* 0x0000750014007a0c */ /* 0x000fe20003fc6270 */
[----:B------:R-:W-:-:S02]  /*1890*/  IMAD R3, R21, R14, R3 ;  /* 0x0000000e15037224 */ /* 0x000fc400078e0203 */
[----:B------:R-:W0:Y:S01]  /*18a0*/  LDGDEPBAR ;  /* 0x00000000000079af */ /* 0x000e220000000000 */
[----:B------:R-:W-:-:S04]  /*18b0*/  IMAD.WIDE.U32 R10, R251, 0x20, RZ ;  /* 0x00000020fb0a7825 */ /* 0x000fc800078e00ff */
[----:B------:R-:W-:Y:S02]  /*18c0*/  IMAD.MOV.U32 R100, RZ, RZ, R26 ;  /* 0x000000ffff647224 */ /* 0x000fe400078e001a */
[----:B------:R-:W-:Y:S02]  /*18d0*/  IMAD.MOV.U32 R101, RZ, RZ, R27 ;  /* 0x000000ffff657224 */ /* 0x000fe400078e001b */
[----:B------:R-:W-:-:S05]  /*18e0*/  IMAD.MOV.U32 R100, RZ, RZ, R102 ;  /* 0x000000ffff647224 */ /* 0x000fca00078e0066 */
[----:B------:R-:W-:Y:S01]  /*18f0*/  STL.64 [R1+0x58], R100 ;  /* 0x0000586401007387 */ /* 0x000fe20000100a00 */
[----:B--2---:R-:W-:-:S04]  /*1900*/  IMAD.WIDE.U32 R6, R23, R14, R6 ;  /* 0x0000000e17067225 */ /* 0x004fc800078e0006 */
[----:B------:R-:W-:Y:S01]  /*1910*/  IMAD.IADD R7, R7, 0x1, R3 ;  /* 0x0000000107077824 */ /* 0x000fe200078e0203 */
[----:B------:R-:W-:Y:S01]  /*1920*/  BAR.SYNC.DEFER_BLOCKING 0x0 ;  /* 0x0000000000007b1d */ /* 0x000fe20000010000 */
[C---:B------:R-:W-:Y:S02]  /*1930*/  @P2 LEA R0, P1, R251.reuse, R6, 0x4 ;  /* 0x00000006fb002211 */ /* 0x040fe400078220ff */
[----:B-1----:R-:W-:Y:S02]  /*1940*/  @P3 LEA R8, P5, R6, c[0x0][0x1c8], 0x1 ;  /* 0x0000720006083a11 */ /* 0x002fe400078a08ff */
[----:B------:R-:W-:Y:S02]  /*1950*/  @P2 LEA.HI.X R3, R251, R7, R252, 0x4, P1 ;  /* 0x00000007fb032211 */ /* 0x000fe400008f24fc */
[----:B------:R-:W-:Y:S02]  /*1960*/  @P2 LEA R12, P1, R0, c[0x0][0x1c8], 0x1 ;  /* 0x00007200000c2a11 */ /* 0x000fe400078208ff */
[----:B------:R-:W-:-:S02]  /*1970*/  @P3 LEA.HI.X R9, R6, c[0x0][0x1cc], R7, 0x1, P5 ;  /* 0x0000730006093a11 */ /* 0x000fc400028f0c07 */
[----:B------:R-:W-:Y:S02]  /*1980*/  ISETP.GE.AND P5, PT, R44, 0x31, PT ;  /* 0x000000312c00780c */ /* 0x000fe40003fa6270 */
[----:B------:R-:W-:Y:S01]  /*1990*/  @P2 LEA.HI.X R13, R0, c[0x0][0x1cc], R3, 0x1, P1 ;  /* 0x00007300000d2a11 */ /* 0x000fe200008f0c03 */
[----:B------:R-:W-:Y:S01]  /*19a0*/  IMAD.SHL.U32 R3, R252, 0x20, RZ ;  /* 0x00000020fc037824 */ /* 0x000fe200078e00ff */
[----:B------:R-:W-:-:S04]  /*19b0*/  @P0 IADD3 R0, P1, R6, R10, RZ ;  /* 0x0000000a06000210 */ /* 0x000fc80007f3e0ff */
[----:B------:R-:W-:Y:S02]  /*19c0*/  @P0 IADD3.X R3, R7, R11, R3, P1, !PT ;  /* 0x0000000b07030210 */ /* 0x000fe40000ffe403 */
[----:B------:R-:W-:Y:S01]  /*19d0*/  @P0 LEA R10, P1, R0, c[0x0][0x1c8], 0x1 ;  /* 0x00007200000a0a11 */ /* 0x000fe200078208ff */
[----:B------:R-:W-:Y:S01]  /*19e0*/  @!PT LDS RZ, [RZ] ;  /* 0x00000000fffff984 */ /* 0x000fe20000000800 */
[----:B------:R-:W-:Y:S01]  /*19f0*/  @!PT LDS RZ, [RZ] ;  /* 0x00000000fffff984 */ /* 0x000fe20000000800 */
[----:B------:R-:W-:Y:S01]  /*1a00*/  @!PT LDS RZ, [RZ] ;  /* 0x00000000fffff984 */ /* 0x000fe20000000800 */
[----:B------:R1:W-:Y:S01]  /*1a10*/  @P3 LDGSTS.E.BYPASS.LTC128B.128 [R245+0x3900], [R8.64], !P6 ;  /* 0x0390000008f53fae */ /* 0x0003e2000f101d4a */
[----:B------:R-:W-:Y:S02]  /*1a20*/  ISETP.GE.AND P3, PT, R44, 0x41, PT ;  /* 0x000000412c00780c */ /* 0x000fe40003f66270 */
[----:B------:R-:W-:Y:S01]  /*1a30*/  @P0 LEA.HI.X R11, R0, c[0x0][0x1cc], R3, 0x1, P1 ;  /* 0x00007300000b0a11 */ /* 0x000fe200008f0c03 */
[----:B------:R-:W-:Y:S01]  /*1a40*/  @P5 IMAD R0, R252, 0x30, RZ ;  /* 0x00000030fc005824 */ /* 0x000fe200078e02ff */
[----:B------:R2:W-:Y:S01]  /*1a50*/  @P2 LDGSTS.E.BYPASS.LTC128B.128 [R245+0x4100], [R12.64], !P6 ;  /* 0x041000000cf52fae */ /* 0x0005e2000f101d4a */
[C---:B------:R-:W-:Y:S02]  /*1a60*/  ISETP.GE.AND P2, PT, R44.reuse, 0x51, PT ;  /* 0x000000512c00780c */ /* 0x040fe40003f46270 */
[----:B------:R-:W-:Y:S01]  /*1a70*/  ISETP.GE.AND P1, PT, R44, 0x61, PT ;  /* 0x000000612c00780c */ /* 0x000fe20003f26270 */
[----:B------:R3:W-:-:S12]  /*1a80*/  @P0 LDGSTS.E.BYPASS.LTC128B.128 [R245+0x4900], [R10.64], !P6 ;  /* 0x049000000af50fae */ /* 0x0007d8000f101d4a */
[----:B------:R-:W-:Y:S02]  /*1a90*/  @P1 IMAD R5, R252, 0x60, RZ ;  /* 0x00000060fc051824 */ /* 0x000fe400078e02ff */
[----:B-1----:R-:W-:-:S04]  /*1aa0*/  @P5 IMAD.WIDE.U32 R8, R251, 0x30, R6 ;  /* 0x00000030fb085825 */ /* 0x002fc800078e0006 */
[----:B------:R-:W-:Y:S01]  /*1ab0*/  @P5 IMAD.IADD R0, R9, 0x1, R0 ;  /* 0x0000000109005824 */ /* 0x000fe200078e0200 */
[----:B------:R-:W-:-:S04]  /*1ac0*/  @P5 LEA R14, P0, R8, c[0x0][0x1c8], 0x1 ;  /* 0x00007200080e5a11 */ /* 0x000fc800078008ff */
[----:B------:R-:W-:Y:S01]  /*1ad0*/  @P5 LEA.HI.X R15, R8, c[0x0][0x1cc], R0, 0x1, P0 ;  /* 0x00007300080f5a11 */ /* 0x000fe200000f0c00 */
[----:B---3--:R-:W-:Y:S01]  /*1ae0*/  @P2 IMAD R10, R252, 0x50, RZ ;  /* 0x00000050fc0a2824 */ /* 0x008fe200078e02ff */
[C---:B------:R-:W-:Y:S01]  /*1af0*/  @P3 LEA R0, P0, R251.reuse, R6, 0x6 ;  /* 0x00000006fb003211 */ /* 0x040fe200078030ff */
[C---:B------:R-:W-:Y:S02]  /*1b00*/  @P2 IMAD.WIDE.U32 R8, R251.reuse, 0x50, R6 ;  /* 0x00000050fb082825 */ /* 0x040fe400078e0006 */
[----:B------:R1:W-:Y:S01]  /*1b10*/  @P5 LDGSTS.E.BYPASS.LTC128B.128 [R245+0x5100], [R14.64], !P6 ;  /* 0x051000000ef55fae */ /* 0x0003e2000f101d4a */
[C---:B------:R-:W-:Y:S01]  /*1b20*/  @P3 LEA.HI.X R3, R251.reuse, R7, R252, 0x6, P0 ;  /* 0x00000007fb033211 */ /* 0x040fe200000f34fc */
[----:B------:R-:W-:Y:S01]  /*1b30*/  @P1 IMAD.WIDE.U32 R6, R251, 0x60, R6 ;  /* 0x00000060fb061825 */ /* 0x000fe200078e0006 */
[----:B--2---:R-:W-:-:S04]  /*1b40*/  @P3 LEA R12, P0, R0, c[0x0][0x1c8], 0x1 ;  /* 0x00007200000c3a11 */ /* 0x004fc800078008ff */
[----:B------:R-:W-:Y:S01]  /*1b50*/  @P3 LEA.HI.X R13, R0, c[0x0][0x1cc], R3, 0x1, P0 ;  /* 0x00007300000d3a11 */ /* 0x000fe200000f0c03 */
[----:B------:R-:W-:Y:S01]  /*1b60*/  @P2 IMAD.IADD R0, R9, 0x1, R10 ;  /* 0x0000000109002824 */ /* 0x000fe200078e020a */
[----:B------:R-:W-:Y:S02]  /*1b70*/  @P2 LEA R10, P0, R8, c[0x0][0x1c8], 0x1 ;  /* 0x00007200080a2a11 */ /* 0x000fe400078008ff */
[----:B------:R-:W-:Y:S01]  /*1b80*/  LEA.HI R3, R24, R16, RZ, 0x1 ;  /* 0x0000001018037211 */ /* 0x000fe200078f08ff */
[----:B------:R1:W-:Y:S01]  /*1b90*/  @P3 LDGSTS.E.BYPASS.LTC128B.128 [R245+0x5900], [R12.64], !P6 ;  /* 0x059000000cf53fae */ /* 0x0003e2000f101d4a */
[----:B------:R-:W-:Y:S01]  /*1ba0*/  @P2 LEA.HI.X R11, R8, c[0x0][0x1cc], R0, 0x1, P0 ;  /* 0x00007300080b2a11 */ /* 0x000fe200000f0c00 */
[----:B------:R-:W-:Y:S01]  /*1bb0*/  @P1 IMAD.IADD R0, R7, 0x1, R5 ;  /* 0x0000000107001824 */ /* 0x000fe200078e0205 */
[----:B------:R-:W-:Y:S01]  /*1bc0*/  @P1 LEA R8, P0, R6, c[0x0][0x1c8], 0x1 ;  /* 0x0000720006081a11 */ /* 0x000fe200078008ff */
[----:B------:R-:W-:Y:S01]  /*1bd0*/  IMAD.SHL.U32 R5, R22, 0x40, RZ ;  /* 0x0000004016057824 */ /* 0x000fe200078e00ff */
[----:B------:R-:W-:Y:S01]  /*1be0*/  LOP3.LUT R3, R3, 0xfffffffe, RZ, 0xc0, !PT ;  /* 0xfffffffe03037812 */ /* 0x000fe200078ec0ff */
[----:B------:R2:W-:Y:S01]  /*1bf0*/  @P2 LDGSTS.E.BYPASS.LTC128B.128 [R245+0x6100], [R10.64], !P6 ;  /* 0x061000000af52fae */ /* 0x0005e2000f101d4a */
[----:B------:R-:W-:Y:S01]  /*1c00*/  @P1 LEA.HI.X R9, R6, c[0x0][0x1cc], R0, 0x1, P0 ;  /* 0x0000730006091a11 */ /* 0x000fe200000f0c00 */
[----:B------:R-:W-:Y:S01]  /*1c10*/  IMAD.SHL.U32 R0, R45, 0x40, RZ ;  /* 0x000000402d007824 */ /* 0x000fe200078e00ff */
[----:B------:R-:W-:Y:S01]  /*1c20*/  LOP3.LUT R144, R5, 0xfffffe00, RZ, 0xc0, !PT ;  /* 0xfffffe0005907812 */ /* 0x000fe200078ec0ff */
[----:B------:R-:W-:Y:S01]  /*1c30*/  IMAD.IADD R16, R16, 0x1, -R3 ;  /* 0x0000000110107824 */ /* 0x000fe200078e0a03 */
[----:B------:R-:W-:Y:S01]  /*1c40*/  LOP3.LUT P0, RZ, R45, 0x2, RZ, 0xc0, !PT ;  /* 0x000000022dff7812 */ /* 0x000fe2000780c0ff */
[----:B------:R2:W-:Y:S01]  /*1c50*/  @P1 LDGSTS.E.BYPASS.LTC128B.128 [R245+0x6900], [R8.64], !P6 ;  /* 0x0690000008f51fae */ /* 0x0005e2000f101d4a */
[----:B------:R-:W-:Y:S01]  /*1c60*/  IMAD.SHL.U32 R3, R19, 0x40, RZ ;  /* 0x0000004013037824 */ /* 0x000fe200078e00ff */
[----:B------:R-:W-:Y:S01]  /*1c70*/  LOP3.LUT R0, R0, 0x1c0, RZ, 0xc0, !PT ;  /* 0x000001c000007812 */ /* 0x000fe200078ec0ff */
[----:B------:R-:W-:Y:S01]  /*1c80*/  IMAD.SHL.U32 R7, R17, 0x8, RZ ;  /* 0x0000000811077824 */ /* 0x000fe200078e00ff */
[----:B------:R-:W0:Y:S01]  /*1c90*/  LDGDEPBAR ;  /* 0x00000000000079af */ /* 0x000e220000000000 */
[----:B------:R-:W-:Y:S01]  /*1ca0*/  IMAD.SHL.U32 R6, R16, 0x8, RZ ;  /* 0x0000000810067824 */ /* 0x000fe200078e00ff */
[----:B------:R-:W-:-:S02]  /*1cb0*/  LOP3.LUT R3, R3, 0x1c0, RZ, 0xc0, !PT ;  /* 0x000001c003037812 */ /* 0x000fc400078ec0ff */
[----:B------:R-:W-:Y:S02]  /*1cc0*/  LOP3.LUT R7, R0, 0x8, R7, 0xf8, !PT ;  /* 0x0000000800077812 */ /* 0x000fe400078ef807 */
[----:B------:R-:W-:Y:S02]  /*1cd0*/  LOP3.LUT R5, R3, 0x8, R6, 0xf8, !PT ;  /* 0x0000000803057812 */ /* 0x000fe400078ef806 */
[----:B------:R-:W-:Y:S02]  /*1ce0*/  SHF.R.U32.HI R0, RZ, 0x3, R0 ;  /* 0x00000003ff007819 */ /* 0x000fe40000011600 */
[----:B------:R-:W-:Y:S02]  /*1cf0*/  SHF.R.U32.HI R3, RZ, 0x3, R3 ;  /* 0x00000003ff037819 */ /* 0x000fe40000011603 */
[----:B------:R-:W-:Y:S01]  /*1d00*/  LOP3.LUT R0, R7, R0, RZ, 0x3c, !PT ;  /* 0x0000000007007212 */ /* 0x000fe200078e3cff */
[----:B------:R-:W-:Y:S01]  /*1d10*/  IMAD.WIDE.U32 R6, R23, c[0x0][0x208], RZ ;  /* 0x0000820017067a25 */ /* 0x000fe200078e00ff */
[----:B------:R-:W-:-:S02]  /*1d20*/  LOP3.LUT R5, R5, R3, RZ, 0x3c, !PT ;  /* 0x0000000305057212 */ /* 0x000fc400078e3cff */
[----:B------:R-:W-:Y:S01]  /*1d30*/  ISETP.GE.AND P2, PT, R20, c[0x0][0x1d4], PT ;  /* 0x0000750014007a0c */ /* 0x000fe20003f46270 */
[----:B------:R-:W-:Y:S02]  /*1d40*/  IMAD R3, R146, 0x400, R144 ;  /* 0x0000040092037824 */ /* 0x000fe400078e0290 */
[----:B------:R-:W-:Y:S01]  /*1d50*/  IMAD R0, R16, 0x200, R0 ;  /* 0x0000020010007824 */ /* 0x000fe200078e0200 */
[----:B------:R-:W-:Y:S01]  /*1d60*/  ISETP.LT.OR P5, PT, R44, 0x1, P2 ;  /* 0x000000012c00780c */ /* 0x000fe200017a1670 */
[----:B------:R-:W-:Y:S02]  /*1d70*/  IMAD.IADD R3, R5, 0x1, R3 ;  /* 0x0000000105037824 */ /* 0x000fe400078e0203 */
[----:B------:R-:W-:Y:S01]  /*1d80*/  IMAD.SHL.U32 R147, R0, 0x2, RZ ;  /* 0x0000000200937824 */ /* 0x000fe200078e00ff */
[----:B------:R-:W-:-:S04]  /*1d90*/  DEPBAR.LE SB0, 0x1 ;  /* 0x000080400000791a */ /* 0x000fc80000000000 */
[----:B------:R-:W-:-:S04]  /*1da0*/  DEPBAR.LE SB0, 0x0 ;  /* 0x000080000000791a */ /* 0x000fc80000000000 */
[----:B------:R-:W-:Y:S01]  /*1db0*/  BAR.SYNC.DEFER_BLOCKING 0x0 ;  /* 0x0000000000007b1d */ /* 0x000fe20000010000 */
[----:B------:R-:W-:Y:S01]  /*1dc0*/  IMAD.SHL.U32 R234, R3, 0x2, RZ ;  /* 0x0000000203ea7824 */ /* 0x000fe200078e00ff */
[C---:B------:R-:W-:Y:S01]  /*1dd0*/  IADD3 R0, R147.reuse, 0x3900, RZ ;  /* 0x0000390093007810 */ /* 0x040fe20007ffe0ff */
[----:B------:R-:W-:Y:S01]  /*1de0*/  IMAD.MOV.U32 R3, RZ, RZ, R46 ;  /* 0x000000ffff037224 */ /* 0x000fe200078e002e */
[----:B------:R-:W-:Y:S01]  /*1df0*/  IADD3 R238, R147, 0x3920, RZ ;  /* 0x0000392093ee7810 */ /* 0x000fe20007ffe0ff */
[--C-:B------:R-:W-:Y:S01]  /*1e00*/  IMAD R237, R2, 0x2, R234.reuse ;  /* 0x0000000202ed7824 */ /* 0x100fe200078e02ea */
[----:B------:R-:W-:Y:S01]  /*1e10*/  @P0 IADD3 R238, R0, -0x20, RZ ;  /* 0xffffffe000ee0810 */ /* 0x000fe20007ffe0ff */
[----:B------:R-:W-:Y:S02]  /*1e20*/  IMAD R0, R21, c[0x0][0x208], RZ ;  /* 0x0000820015007a24 */ /* 0x000fe400078e02ff */
[----:B------:R-:W-:Y:S01]  /*1e30*/  IMAD R235, R4, 0x2, R234 ;  /* 0x0000000204eb7824 */ /* 0x000fe200078e02ea */
[C---:B------:R-:W-:Y:S01]  /*1e40*/  IADD3 R244, R238.reuse, 0x800, RZ ;  /* 0x00000800eef47810 */ /* 0x040fe20007ffe0ff */
[----:B------:R-:W-:Y:S01]  /*1e50*/  IMAD R0, R23, c[0x0][0x20c], R0 ;  /* 0x0000830017007a24 */ /* 0x000fe200078e0200 */
[----:B------:R-:W-:Y:S01]  /*1e60*/  IADD3 R243, R238, 0x1000, RZ ;  /* 0x00001000eef37810 */ /* 0x000fe20007ffe0ff */
[----:B------:R-:W-:Y:S01]  /*1e70*/  IMAD R236, R2, 0x2, R235 ;  /* 0x0000000202ec7824 */ /* 0x000fe200078e02eb */
[C---:B------:R-:W-:Y:S01]  /*1e80*/  IADD3 R242, R238.reuse, 0x1800, RZ ;  /* 0x00001800eef27810 */ /* 0x040fe20007ffe0ff */
[----:B------:R-:W-:Y:S01]  /*1e90*/  IMAD.IADD R0, R7, 0x1, R0 ;  /* 0x0000000107007824 */ /* 0x000fe200078e0200 */
[----:B------:R-:W-:Y:S01]  /*1ea0*/  IADD3 R241, R238, 0x2000, RZ ;  /* 0x00002000eef17810 */ /* 0x000fe20007ffe0ff */
[----:B------:R-:W-:Y:S01]  /*1eb0*/  IMAD.WIDE.U32 R6, R6, 0x70, R100 ;  /* 0x0000007006067825 */ /* 0x000fe200078e0064 */
[----:B------:R-:W-:-:S02]  /*1ec0*/  IADD3 R240, R238, 0x2800, RZ ;  /* 0x00002800eef07810 */ /* 0x000fc40007ffe0ff */
[----:B------:R-:W-:Y:S01]  /*1ed0*/  IADD3 R239, R238, 0x3000, RZ ;  /* 0x00003000eeef7810 */ /* 0x000fe20007ffe0ff */
[----:B------:R-:W-:Y:S01]  /*1ee0*/  IMAD R0, R0, 0x70, RZ ;  /* 0x0000007000007824 */ /* 0x000fe200078e02ff */
[----:B--2---:R-:W-:Y:S03]  /*1ef0*/  LDSM.16.M88.4 R8, [R234+0x9100] ;  /* 0x00910000ea08783b */ /* 0x004fe60000000200 */
[----:B------:R-:W-:Y:S01]  /*1f00*/  IMAD.IADD R0, R7, 0x1, R0 ;  /* 0x0000000107007824 */ /* 0x000fe200078e0200 */
[----:B------:R-:W2:Y:S04]  /*1f10*/  LDSM.16.M88.4 R24, [R147+0x4100] ;  /* 0x004100009318783b */ /* 0x000ea80000000200 */
[----:B-1----:R-:W1:Y:S04]  /*1f20*/  LDSM.16.M88.4 R12, [R234+0x7100] ;  /* 0x00710000ea0c783b */ /* 0x002e680000000200 */
[----:B------:R-:W3:Y:S04]  /*1f30*/  LDSM.16.M88.4 R28, [R147+0x3900] ;  /* 0x00390000931c783b */ /* 0x000ee80000000200 */
[----:B------:R-:W4:Y:S04]  /*1f40*/  LDSM.16.M88.4 R16, [R147+0x4900] ;  /* 0x004900009310783b */ /* 0x000f280000000200 */
[----:B------:R-:W5:Y:S04]  /*1f50*/  LDSM.16.M88.4 R32, [R147+0x5100] ;  /* 0x005100009320783b */ /* 0x000f680000000200 */
[----:B------:R-:W4:Y:S04]  /*1f60*/  LDSM.16.M88.4 R36, [R147+0x5900] ;  /* 0x005900009324783b */ /* 0x000f280000000200 */
[----:B------:R-:W4:Y:S04]  /*1f70*/  LDSM.16.M88.4 R48, [R147+0x6100] ;  /* 0x006100009330783b */ /* 0x000f280000000200 */
[----:B------:R-:W4:Y:S04]  /*1f80*/  LDSM.16.M88.4 R40, [R147+0x6900] ;  /* 0x006900009328783b */ /* 0x000f280000000200 */
[----:B------:R-:W-:Y:S04]  /*1f90*/  LDSM.16.M88.4 R60, [R238] ;  /* 0x00000000ee3c783b */ /* 0x000fe80000000200 */
[----:B------:R-:W-:Y:S01]  /*1fa0*/  LDSM.16.M88.4 R56, [R238+0x800] ;  /* 0x00080000ee38783b */ /* 0x000fe20000000200 */
[-C--:B--2---:R-:W-:Y:S03]  /*1fb0*/  HMMA.16816.F32.BF16 R68, R8, R24.reuse, RZ ;  /* 0x000000180844723c */ /* 0x084fe600000418ff */
[----:B------:R-:W-:Y:S05]  /*1fc0*/  LDSM.16.M88.4 R52, [R238+0x1000] ;  /* 0x00100000ee34783b */ /* 0x000fea0000000200 */
[C---:B-1----:R-:W-:Y:S07]  /*1fd0*/  HMMA.16816.F32.BF16 R156, R12.reuse, R24, RZ ;  /* 0x000000180c9c723c */ /* 0x042fee00000418ff */
[----:B------:R-:W-:Y:S01]  /*1fe0*/  LEA R24, P1, R6, c[0x0][0x1f8], 0x1 ;  /* 0x00007e0006187a11 */ /* 0x000fe200078208ff */
[----:B---3--:R-:W-:Y:S03]  /*1ff0*/  HMMA.16816.F32.BF16 R184, R12, R28, RZ ;  /* 0x0000001c0cb8723c */ /* 0x008fe600000418ff */
[----:B------:R-:W-:-:S02]  /*2000*/  IADD3 R22, P0, R24, UR9, RZ ;  /* 0x0000000918167c10 */ /* 0x000fc4000ff1e0ff */
[----:B------:R-:W-:Y:S01]  /*2010*/  LEA.HI.X R25, R6, c[0x0][0x1fc], R0, 0x1, P1 ;  /* 0x00007f0006197a11 */ /* 0x000fe200008f0c00 */
[----:B------:R-:W-:Y:S02]  /*2020*/  IMAD.MOV.U32 R0, RZ, RZ, 0x40 ;  /* 0x00000040ff007424 */ /* 0x000fe400078e00ff */
[----:B------:R-:W-:Y:S01]  /*2030*/  HMMA.16816.F32.BF16 R180, R12, R30, RZ ;  /* 0x0000001e0cb4723c */ /* 0x000fe200000418ff */
[----:B------:R-:W-:-:S07]  /*2040*/  IADD3.X R23, R25, UR8, RZ, P0, !PT ;  /* 0x0000000819177c10 */ /* 0x000fce00087fe4ff */
[C---:B------:R-:W-:Y:S08]  /*2050*/  HMMA.16816.F32.BF16 R176, R12.reuse, R26, RZ ;  /* 0x0000001a0cb0723c */ /* 0x040ff000000418ff */
[C---:B----4-:R-:W-:Y:S08]  /*2060*/  HMMA.16816.F32.BF16 R148, R12.reuse, R16, RZ ;  /* 0x000000100c94723c */ /* 0x050ff000000418ff */
[C---:B------:R-:W-:Y:S08]  /*2070*/  HMMA.16816.F32.BF16 R172, R12.reuse, R18, RZ ;  /* 0x000000120cac723c */ /* 0x040ff000000418ff */
[C---:B-----5:R-:W-:Y:S08]  /*2080*/  HMMA.16816.F32.BF16 R140, R12.reuse, R32, RZ ;  /* 0x000000200c8c723c */ /* 0x060ff000000418ff */
[C---:B------:R-:W-:Y:S08]  /*2090*/  HMMA.16816.F32.BF16 R168, R12.reuse, R34, RZ ;  /* 0x000000220ca8723c */ /* 0x040ff000000418ff */
[C---:B------:R-:W-:Y:S08]  /*20a0*/  HMMA.16816.F32.BF16 R136, R12.reuse, R36, RZ ;  /* 0x000000240c88723c */ /* 0x040ff000000418ff */
[C---:B------:R-:W-:Y:S08]  /*20b0*/  HMMA.16816.F32.BF16 R160, R12.reuse, R38, RZ ;  /* 0x000000260ca0723c */ /* 0x040ff000000418ff */
[C---:B------:R-:W-:Y:S08]  /*20c0*/  HMMA.16816.F32.BF16 R128, R12.reuse, R48, RZ ;  /* 0x000000300c80723c */ /* 0x040ff000000418ff */
[C---:B------:R-:W-:Y:S08]  /*20d0*/  HMMA.16816.F32.BF16 R152, R12.reuse, R50, RZ ;  /* 0x000000320c98723c */ /* 0x040ff000000418ff */
[C---:B------:R-:W-:Y:S08]  /*20e0*/  HMMA.16816.F32.BF16 R124, R12.reuse, R40, RZ ;  /* 0x000000280c7c723c */ /* 0x040ff000000418ff */
[----:B------:R-:W-:Y:S07]  /*20f0*/  HMMA.16816.F32.BF16 R132, R12, R42, RZ ;  /* 0x0000002a0c84723c */ /* 0x000fee00000418ff */
[----:B------:R-:W-:Y:S01]  /*2100*/  IADD3 R14, P1, R22, UR9, RZ ;  /* 0x00000009160e7c10 */ /* 0x000fe2000ff3e0ff */
[----:B------:R-:W-:Y:S03]  /*2110*/  HMMA.16816.F32.BF16 R72, R8, R16, RZ ;  /* 0x000000100848723c */ /* 0x000fe600000418ff */
[----:B------:R-:W-:-:S02]  /*2120*/  IADD3 R12, P0, R14, UR9, RZ ;  /* 0x000000090e0c7c10 */ /* 0x000fc4000ff1e0ff */
[----:B------:R-:W-:Y:S02]  /*2130*/  IADD3.X R15, R23, UR8, RZ, P1, !PT ;  /* 0x00000008170f7c10 */ /* 0x000fe40008ffe4ff */
[----:B------:R-:W-:Y:S01]  /*2140*/  IADD3 R6, P3, R12, UR9, RZ ;  /* 0x000000090c067c10 */ /* 0x000fe2000ff7e0ff */
[C---:B------:R-:W-:Y:S01]  /*2150*/  HMMA.16816.F32.BF16 R112, R8.reuse, R18, RZ ;  /* 0x000000120870723c */ /* 0x040fe200000418ff */
[----:B------:R-:W1:Y:S01]  /*2160*/  LDSM.16.M88.4 R16, [R237+0x9100] ;  /* 0x00910000ed10783b */ /* 0x000e620000000200 */
[----:B------:R-:W-:Y:S02]  /*2170*/  IADD3.X R13, R15, UR8, RZ, P0, !PT ;  /* 0x000000080f0d7c10 */ /* 0x000fe400087fe4ff */
[----:B------:R-:W-:Y:S02]  /*2180*/  ISETP.LT.OR P1, PT, R44, 0x11, P2 ;  /* 0x000000112c00780c */ /* 0x000fe40001721670 */
[----:B------:R-:W-:Y:S02]  /*2190*/  IADD3.X R7, R13, UR8, RZ, P3, !PT ;  /* 0x000000080d077c10 */ /* 0x000fe40009ffe4ff */
[----:B------:R-:W-:Y:S01]  /*21a0*/  HMMA.16816.F32.BF16 R80, R8, R36, RZ ;  /* 0x000000240850723c */ /* 0x000fe200000418ff */
[----:B------:R-:W-:-:S02]  /*21b0*/  IADD3 R20, P0, R6, UR9, RZ ;  /* 0x0000000906147c10 */ /* 0x000fc4000ff1e0ff */
[C---:B------:R-:W-:Y:S02]  /*21c0*/  ISETP.LT.OR P3, PT, R44.reuse, 0x21, P2 ;  /* 0x000000212c00780c */ /* 0x040fe40001761670 */
[----:B------:R-:W-:Y:S02]  /*21d0*/  IADD3.X R21, R7, UR8, RZ, P0, !PT ;  /* 0x0000000807157c10 */ /* 0x000fe400087fe4ff */
[C---:B------:R-:W-:Y:S01]  /*21e0*/  ISETP.LT.OR P0, PT, R44.reuse, 0x31, P2 ;  /* 0x000000312c00780c */ /* 0x040fe20001701670 */
[C---:B------:R-:W-:Y:S01]  /*21f0*/  HMMA.16816.F32.BF16 R164, R8.reuse, R38, RZ ;  /* 0x0000002608a4723c */ /* 0x040fe200000418ff */
[----:B------:R-:W2:Y:S07]  /*2200*/  LDSM.16.M88.4 R36, [R238+0x2000] ;  /* 0x00200000ee24783b */ /* 0x000eae0000000200 */
[C---:B------:R-:W-:Y:S08]  /*2210*/  HMMA.16816.F32.BF16 R88, R8.reuse, R48, RZ ;  /* 0x000000300858723c */ /* 0x040ff000000418ff */
[C---:B------:R-:W-:Y:S01]  /*2220*/  HMMA.16816.F32.BF16 R192, R8.reuse, R50, RZ ;  /* 0x0000003208c0723c */ /* 0x040fe200000418ff */
[----:B------:R-:W3:Y:S07]  /*2230*/  LDSM.16.M88.4 R48, [R238+0x1800] ;  /* 0x00180000ee30783b */ /* 0x000eee0000000200 */
[C---:B------:R-:W-:Y:S08]  /*2240*/  HMMA.16816.F32.BF16 R64, R8.reuse, R28, RZ ;  /* 0x0000001c0840723c */ /* 0x040ff000000418ff */
[C---:B------:R-:W-:Y:S08]  /*2250*/  HMMA.16816.F32.BF16 R76, R8.reuse, R32, RZ ;  /* 0x00000020084c723c */ /* 0x040ff000000418ff */
[C---:B------:R-:W-:Y:S01]  /*2260*/  HMMA.16816.F32.BF16 R96, R8.reuse, R30, RZ ;  /* 0x0000001e0860723c */ /* 0x040fe200000418ff */
[----:B------:R-:W-:Y:S07]  /*2270*/  LDSM.16.M88.4 R28, [R238+0x3000] ;  /* 0x00300000ee1c783b */ /* 0x000fee0000000200 */
[C---:B------:R-:W-:Y:S01]  /*2280*/  HMMA.16816.F32.BF16 R120, R8.reuse, R34, RZ ;  /* 0x000000220878723c */ /* 0x040fe200000418ff */
[----:B------:R-:W4:Y:S07]  /*2290*/  LDSM.16.M88.4 R32, [R238+0x2800] ;  /* 0x00280000ee20783b */ /* 0x000f2e0000000200 */
[C---:B------:R-:W-:Y:S08]  /*22a0*/  HMMA.16816.F32.BF16 R92, R8.reuse, R40, RZ ;  /* 0x00000028085c723c */ /* 0x040ff000000418ff */
[C---:B------:R-:W-:Y:S08]  /*22b0*/  HMMA.16816.F32.BF16 R84, R8.reuse, R26, RZ ;  /* 0x0000001a0854723c */ /* 0x040ff000000418ff */
[----:B------:R-:W-:Y:S01]  /*22c0*/  HMMA.16816.F32.BF16 R188, R8, R42, RZ ;  /* 0x0000002a08bc723c */ /* 0x000fe200000418ff */
[----:B------:R-:W5:Y:S04]  /*22d0*/  LDSM.16.M88.4 R8, [R237+0x7100] ;  /* 0x00710000ed08783b */ /* 0x000f680000000200 */
[----:B------:R-:W-:Y:S01]  /*22e0*/  @!PT LDS RZ, [RZ] ;  /* 0x00000000fffff984 */ /* 0x000fe20000000800 */
[----:B------:R-:W-:Y:S01]  /*22f0*/  @!PT LDS RZ, [RZ] ;  /* 0x00000000fffff984 */ /* 0x000fe20000000800 */
[----:B------:R-:W-:Y:S01]  /*2300*/  @!PT LDS RZ, [RZ] ;  /* 0x00000000fffff984 */ /* 0x000fe20000000800 */
[----:B------:R3:W-:Y:S01]  /*2310*/  LDGSTS.E.BYPASS.LTC128B.128 [R245+0x100], [R24.64], !P5 ;  /* 0x0010000018f57fae */ /* 0x0007e2000e901d4a */
[----:B------:R-:W-:-:S02]  /*2320*/  ISETP.LT.OR P5, PT, R44, 0x41, P2 ;  /* 0x000000412c00780c */ /* 0x000fc400017a1670 */
[----:B-1----:R-:W-:Y:S01]  /*2330*/  HMMA.16816.F32.BF16 R116, R16, R60, R64 ;  /* 0x0000003c1074723c */ /* 0x002fe20000041840 */
[----:B------:R1:W-:Y:S01]  /*2340*/  LDGSTS.E.BYPASS.LTC128B.128 [R245+0x900], [R22.64], !P1 ;  /* 0x0090000016f57fae */ /* 0x0003e2000c901d4a */
[----:B------:R-:W-:-:S03]  /*2350*/  LOP3.LUT P1, RZ, R45, 0x4, RZ, 0xc0, !PT ;  /* 0x000000042dff7812 */ /* 0x000fc6000782c0ff */
[----:B------:R1:W-:Y:S01]  /*2360*/  LDGSTS.E.BYPASS.LTC128B.128 [R245+0x1100], [R14.64], !P3 ;  /* 0x011000000ef57fae */ /* 0x0003e2000d901d4a */
[C---:B------:R-:W-:Y:S02]  /*2370*/  ISETP.LT.OR P3, PT, R44.reuse, 0x51, P2 ;  /* 0x000000512c00780c */ /* 0x040fe40001761670 */
[----:B------:R-:W-:Y:S01]  /*2380*/  ISETP.LT.OR P2, PT, R44, 0x61, P2 ;  /* 0x000000612c00780c */ /* 0x000fe20001741670 */
[----:B------:R1:W-:Y:S01]  /*2390*/  LDGSTS.E.BYPASS.LTC128B.128 [R245+0x1900], [R12.64], !P0 ;  /* 0x019000000cf57fae */ /* 0x0003e2000c101d4a */
[----:B------:R-:W-:Y:S01]  /*23a0*/  SEL R0, R0, 0xffffffc0, !P1 ;  /* 0xffffffc000007807 */ /* 0x000fe20004800000 */
[----:B--2---:R-:W-:Y:S02]  /*23b0*/  HMMA.16816.F32.BF16 R40, R16, R36, R80 ;  /* 0x000000241028723c */ /* 0x004fe40000041850 */
[----:B------:R2:W-:Y:S02]  /*23c0*/  LDGSTS.E.BYPASS.LTC128B.128 [R245+0x2100], [R6.64], !P5 ;  /* 0x0210000006f57fae */ /* 0x0005e4000e901d4a */
[----:B------:R-:W-:-:S02]  /*23d0*/  IMAD.IADD R233, R147, 0x1, R0 ;  /* 0x0000000193e97824 */ /* 0x000fc400078e0200 */
[----:B------:R-:W-:Y:S01]  /*23e0*/  IMAD.IADD R232, R0, 0x1, R238 ;  /* 0x0000000100e87824 */ /* 0x000fe200078e02ee */
[----:B------:R-:W-:Y:S01]  /*23f0*/  LOP3.LUT R0, R5, R144, RZ, 0xfc, !PT ;  /* 0x0000009005007212 */ /* 0x000fe200078efcff */
[----:B------:R2:W-:Y:S01]  /*2400*/  LDGSTS.E.BYPASS.LTC128B.128 [R245+0x2900], [R20.64], !P3 ;  /* 0x0290000014f57fae */ /* 0x0005e2000d901d4a */
[C---:B------:R-:W-:Y:S08]  /*2410*/  HMMA.16816.F32.BF16 R108, R16.reuse, R56, R68 ;  /* 0x00000038106c723c */ /* 0x040ff00000041844 */
[----:B------:R-:W-:Y:S01]  /*2420*/  HMMA.16816.F32.BF16 R104, R16, R52, R72 ;  /* 0x000000341068723c */ /* 0x000fe20000041848 */
[----:B-1----:R-:W-:-:S07]  /*2430*/  IADD3 R12, P0, R20, UR9, RZ ;  /* 0x00000009140c7c10 */ /* 0x002fce000ff1e0ff */
[----:B---3--:R-:W-:Y:S01]  /*2440*/  HMMA.16816.F32.BF16 R24, R16, R62, R96 ;  /* 0x0000003e1018723c */ /* 0x008fe20000041860 */
[----:B------:R-:W-:Y:S02]  /*2450*/  IADD3.X R13, R21, UR8, RZ, P0, !PT ;  /* 0x00000008150d7c10 */ /* 0x000fe400087fe4ff */
[----:B------:R-:W-:-:S03]  /*2460*/  ISETP.GE.AND P0, PT, R3, 0x2, PT ;  /* 0x000000020300780c */ /* 0x000fc60003f06270 */
[----:B------:R1:W-:Y:S02]  /*2470*/  LDGSTS.E.BYPASS.LTC128B.128 [R245+0x3100], [R12.64], !P2 ;  /* 0x031000000cf57fae */ /* 0x0003e4000d101d4a */
[C---:B------:R-:W-:Y:S02]  /*2480*/  HMMA.16816.F32.BF16 R224, R16.reuse, R58, R84 ;  /* 0x0000003a10e0723c */ /* 0x040fe40000041854 */
[----:B--2---:R-:W-:Y:S04]  /*2490*/  LDSM.16.M88.4 R20, [R235+0x9100] ;  /* 0x00910000eb14783b */ /* 0x004fe80000000200 */
[----:B------:R-:W2:Y:S02]  /*24a0*/  LDSM.16.M88.4 R64, [R233+0x5900] ;  /* 0x00590000e940783b */ /* 0x000ea40000000200 */
[C---:B------:R-:W-:Y:S02]  /*24b0*/  HMMA.16816.F32.BF16 R204, R16.reuse, R50, R120 ;  /* 0x0000003210cc723c */ /* 0x040fe40000041878 */
[----:B------:R-:W3:Y:S04]  /*24c0*/  LDSM.16.M88.4 R80, [R233+0x3900] ;  /* 0x00390000e950783b */ /* 0x000ee80000000200 */
[----:B------:R-:W2:Y:S02]  /*24d0*/  LDSM.16.M88.4 R72, [R233+0x4900] ;  /* 0x00490000e948783b */ /* 0x000ea40000000200 */
[C---:B------:R-:W-:Y:S02]  /*24e0*/  HMMA.16816.F32.BF16 R100, R16.reuse, R48, R76 ;  /* 0x000000301064723c */ /* 0x040fe4000004184c */
[----:B------:R-:W2:Y:S04]  /*24f0*/  LDSM.16.M88.4 R68, [R233+0x5100] ;  /* 0x00510000e944783b */ /* 0x000ea80000000200 */
[----:B------:R-:W2:Y:S02]  /*2500*/  LDSM.16.M88.4 R84, [R233+0x6100] ;  /* 0x00610000e954783b */ /* 0x000ea40000000200 */
[C---:B----4-:R-:W-:Y:S02]  /*2510*/  HMMA.16816.F32.BF16 R88, R16.reuse, R32, R88 ;  /* 0x000000201058723c */ /* 0x050fe40000041858 */
[----:B------:R-:W4:Y:S04]  /*2520*/  LDSM.16.M88.4 R96, [R233+0x6900] ;  /* 0x00690000e960783b */ /* 0x000f280000000200 */
[----:B------:R-:W2:Y:S02]  /*2530*/  LDSM.16.M88.4 R76, [R233+0x4100] ;  /* 0x00410000e94c783b */ /* 0x000ea40000000200 */
[C---:B------:R-:W-:Y:S02]  /*2540*/  HMMA.16816.F32.BF16 R92, R16.reuse, R28, R92 ;  /* 0x0000001c105c723c */ /* 0x040fe4000004185c */
[----:B------:R-:W-:Y:S04]  /*2550*/  LDSM.16.M88.4 R44, [R232+0x800] ;  /* 0x00080000e82c783b */ /* 0x000fe80000000200 */
[----:B-1----:R-:W-:Y:S02]  /*2560*/  LDSM.16.M88.4 R12, [R236+0x7100] ;  /* 0x00710000ec0c783b */ /* 0x002fe40000000200 */
[C---:B------:R-:W-:Y:S02]  /*2570*/  HMMA.16816.F32.BF16 R220, R16.reuse, R54, R112 ;  /* 0x0000003610dc723c */ /* 0x040fe40000041870 */
[----:B------:R-:W0:Y:S06]  /*2580*/  LDGDEPBAR ;  /* 0x00000000000079af */ /* 0x000e2c0000000000 */
[C---:B------:R-:W-:Y:S08]  /*2590*/  HMMA.16816.F32.BF16 R120, R16.reuse, R38, R164 ;  /* 0x000000261078723c */ /* 0x040ff000000418a4 */
[C---:B------:R-:W-:Y:S08]  /*25a0*/  HMMA.16816.F32.BF16 R200, R16.reuse, R34, R192 ;  /* 0x0000002210c8723c */ /* 0x040ff000000418c0 */
[----:B------:R-:W-:Y:S01]  /*25b0*/  HMMA.16816.F32.BF16 R188, R16, R30, R188 ;  /* 0x0000001e10bc723c */ /* 0x000fe200000418bc */
[----:B------:R-:W1:Y:S07]  /*25c0*/  LDSM.16.M88.4 R16, [R235+0x7100] ;  /* 0x00710000eb10783b */ /* 0x000e6e0000000200 */
        /* <DEDUP_REMOVED lines=14> */
[C---:B------:R-:W-:Y:S01]  /*26b0*/  HMMA.16816.F32.BF16 R180, R8.reuse, R34, R152 ;  /* 0x0000002208b4723c */ /* 0x040fe20000041898 */
[----:B------:R-:W-:Y:S07]  /*26c0*/  LDSM.16.M88.4 R32, [R232+0x2000] ;  /* 0x00200000e820783b */ /* 0x000fee0000000200 */
[----:B------:R-:W-:Y:S01]  /*26d0*/  HMMA.16816.F32.BF16 R172, R8, R30, R132 ;  /* 0x0000001e08ac723c */ /* 0x000fe20000041884 */
[----:B------:R-:W5:Y:S04]  /*26e0*/  LDSM.16.M88.4 R8, [R236+0x9100] ;  /* 0x00910000ec08783b */ /* 0x000f680000000200 */
[----:B------:R-:W-:Y:S03]  /*26f0*/  LDSM.16.M88.4 R28, [R232+0x2800] ;  /* 0x00280000e81c783b */ /* 0x000fe60000000200 */
[C---:B--2---:R-:W-:Y:S01]  /*2700*/  HMMA.16816.F32.BF16 R148, R20.reuse, R64, R40 ;  /* 0x000000401494723c */ /* 0x044fe20000041828 */
[----:B------:R-:W2:Y:S07]  /*2710*/  LDSM.16.M88.4 R40, [R232+0x1000] ;  /* 0x00100000e828783b */ /* 0x000eae0000000200 */
[----:B---3--:R-:W-:Y:S01]  /*2720*/  HMMA.16816.F32.BF16 R136, R20, R82, R24 ;  /* 0x000000521488723c */ /* 0x008fe20000041818 */
[----:B------:R-:W3:Y:S01]  /*2730*/  LDSM.16.M88.4 R24, [R232+0x3000] ;  /* 0x00300000e818783b */ /* 0x000ee20000000200 */
[----:B------:R-:W-:-:S06]  /*2740*/  DEPBAR.LE SB0, 0x0 ;  /* 0x000080000000791a */ /* 0x000fcc0000000000 */
[C---:B------:R-:W-:Y:S08]  /*2750*/  HMMA.16816.F32.BF16 R160, R20.reuse, R72, R104 ;  /* 0x0000004814a0723c */ /* 0x040ff00000041868 */
[C---:B------:R-:W-:Y:S08]  /*2760*/  HMMA.16816.F32.BF16 R152, R20.reuse, R68, R100 ;  /* 0x000000441498723c */ /* 0x040ff00000041864 */
[C---:B------:R-:W-:Y:S08]  /*2770*/  HMMA.16816.F32.BF16 R140, R20.reuse, R84, R88 ;  /* 0x00000054148c723c */ /* 0x040ff00000041858 */
[C---:B----4-:R-:W-:Y:S08]  /*2780*/  HMMA.16816.F32.BF16 R112, R20.reuse, R96, R92 ;  /* 0x000000601470723c */ /* 0x050ff0000004185c */
[C---:B------:R-:W-:Y:S08]  /*2790*/  HMMA.16816.F32.BF16 R168, R20.reuse, R80, R116 ;  /* 0x0000005014a8723c */ /* 0x040ff00000041874 */
[C---:B------:R-:W-:Y:S08]  /*27a0*/  HMMA.16816.F32.BF16 R164, R20.reuse, R76, R108 ;  /* 0x0000004c14a4723c */ /* 0x040ff0000004186c */
[----:B------:R-:W-:Y:S08]  /*27b0*/  HMMA.16816.F32.BF16 R132, R20, R78, R224 ;  /* 0x0000004e1484723c */ /* 0x000ff000000418e0 */
[C---:B-1----:R-:W-:Y:S08]  /*27c0*/  HMMA.16816.F32.BF16 R104, R16.reuse, R80, R184 ;  /* 0x000000501068723c */ /* 0x042ff000000418b8 */
        /* <DEDUP_REMOVED lines=48> */
[----:B------:R-:W2:Y:S01]  /*2ad0*/  LDL.64 R224, [R1+0x40] ;  /* 0x0000400001e07983 */ /* 0x000ea20000100a00 */
[----:B------:R-:W-:Y:S01]  /*2ae0*/  IMAD.MOV.U32 R226, RZ, RZ, 0x70 ;  /* 0x00000070ffe27424 */ /* 0x000fe200078e00ff */
[----:B------:R-:W-:Y:S01]  /*2af0*/  IADD3 R3, R3, -0x2, RZ ;  /* 0xfffffffe03037810 */ /* 0x000fe20007ffe0ff */
[----:B------:R-:W-:-:S02]  /*2b00*/  IMAD.SHL.U32 R16, R251, 0x20, RZ ;  /* 0x00000020fb107824 */ /* 0x000fc400078e00ff */
[----:B------:R-:W-:Y:S01]  /*2b10*/  IMAD.WIDE.U32 R226, R226, c[0x0][0x1e0], RZ ;  /* 0x00007800e2e27a25 */ /* 0x000fe200078e00ff */
[----:B------:R-:W-:-:S03]  /*2b20*/  SHF.R.S32.HI R6, RZ, 0x1f, R3 ;  /* 0x0000001fff067819 */ /* 0x000fc60000011403 */
[----:B------:R-:W-:Y:S02]  /*2b30*/  IMAD R5, R248, R3, RZ ;  /* 0x00000003f8057224 */ /* 0x000fe400078e02ff */
[----:B--2---:R-:W-:-:S04]  /*2b40*/  IMAD.WIDE.U32 R8, R3, R226, R224 ;  /* 0x000000e203087225 */ /* 0x004fc800078e00e0 */
        /* <DEDUP_REMOVED lines=27> */
.L_x_601:
[----:B---3--:R-:W2:Y:S04]  /*2d00*/  LDL R12, [R1+0x64] ;  /* 0x00006400010c7983 */ /* 0x008ea80000100800 */
[----:B------:R-:W3:Y:S01]  /*2d10*/  LDL R189, [R1+0x60] ;  /* 0x0000600001bd7983 */ /* 0x000ee20000100800 */
[----:B------:R-:W-:-:S02]  /*2d20*/  LOP3.LUT R3, R247, 0xffffffe0, RZ, 0xc0, !PT ;  /* 0xffffffe0f7037812 */ /* 0x000fc400078ec0ff */
[----:B------:R-:W-:Y:S02]  /*2d30*/  LEA.HI R6, R249, R250, RZ, 0x2 ;  /* 0x000000faf9067211 */ /* 0x000fe400078f10ff */
[----:B------:R-:W-:Y:S01]  /*2d40*/  SHF.R.S32.HI R7, RZ, 0x1f, R146 ;  /* 0x0000001fff077819 */ /* 0x000fe20000011492 */
[----:B------:R-:W-:Y:S01]  /*2d50*/  IMAD.IADD R5, R250, 0x1, -R3 ;  /* 0x00000001fa057824 */ /* 0x000fe200078e0a03 */
[----:B------:R-:W-:Y:S01]  /*2d60*/  LOP3.LUT R3, R6, 0xfffffffc, RZ, 0xc0, !PT ;  /* 0xfffffffc06037812 */ /* 0x000fe200078ec0ff */
[----:B------:R-:W-:Y:S01]  /*2d70*/  IMAD.SHL.U32 R228, R0, 0x2, RZ ;  /* 0x0000000200e47824 */ /* 0x000fe200078e00ff */
[----:B------:R-:W-:Y:S01]  /*2d80*/  LEA.HI R7, R7, R146, RZ, 0x2 ;  /* 0x0000009207077211 */ /* 0x000fe200078f10ff */
[----:B------:R-:W0:Y:S01]  /*2d90*/  LDGDEPBAR ;  /* 0x00000000000079af */ /* 0x000e220000000000 */
[----:B------:R-:W-:Y:S01]  /*2da0*/  SHF.R.S32.HI R9, RZ, 0x1f, R5 ;  /* 0x0000001fff097819 */ /* 0x000fe20000011405 */
[----:B------:R-:W-:Y:S01]  /*2db0*/  IMAD.IADD R6, R250, 0x1, -R3 ;  /* 0x00000001fa067824 */ /* 0x000fe200078e0a03 */
[----:B------:R-:W-:Y:S01]  /*2dc0*/  LOP3.LUT R8, R7, 0xffffffc, RZ, 0xc0, !PT ;  /* 0x0ffffffc07087812 */ /* 0x000fe200078ec0ff */
[----:B------:R-:W-:Y:S01]  /*2dd0*/  STL [R1+0xac], R245 ;  /* 0x0000acf501007387 */ /* 0x000fe20000100800 */
[----:B------:R-:W-:-:S02]  /*2de0*/  LEA.HI R7, R9, R5, RZ, 0x2 ;  /* 0x0000000509077211 */ /* 0x000fc400078f10ff */
[----:B------:R-:W-:Y:S01]  /*2df0*/  LEA.HI R3, R6, R6, RZ, 0x1 ;  /* 0x0000000606037211 */ /* 0x000fe200078f08ff */
[----:B------:R-:W-:Y:S01]  /*2e00*/  IMAD.IADD R9, R146, 0x1, -R8 ;  /* 0x0000000192097824 */ /* 0x000fe200078e0a08 */
[----:B------:R-:W-:Y:S01]  /*2e10*/  LEA.HI.SX32 R8, R7, R246, 0x1e ;  /* 0x000000f607087211 */ /* 0x000fe200078ff2ff */
[----:B------:R-:W-:Y:S01]  /*2e20*/  IMAD R229, R4, 0x2, R228 ;  /* 0x0000000204e57824 */ /* 0x000fe200078e02e4 */
[----:B------:R-:W-:Y:S01]  /*2e30*/  LDSM.16.MT88.4 R20, [R228+0x100] ;  /* 0x00010000e414783b */ /* 0x000fe20000004200 */
[C---:B------:R-:W-:Y:S01]  /*2e40*/  IMAD.SHL.U32 R10, R3.reuse, 0x20, RZ ;  /* 0x00000020030a7824 */ /* 0x040fe200078e00ff */
[----:B------:R-:W-:Y:S01]  /*2e50*/  LOP3.LUT R11, R3, 0x1ffffffe, RZ, 0xc0, !PT ;  /* 0x1ffffffe030b7812 */ /* 0x000fe200078ec0ff */
[----:B------:R-:W-:-:S03]  /*2e60*/  IMAD R3, R9, 0x10, R8 ;  /* 0x0000001009037824 */ /* 0x000fc600078e0208 */
[----:B------:R-:W-:Y:S01]  /*2e70*/  LOP3.LUT R8, R10, 0xffffffc0, RZ, 0xc0, !PT ;  /* 0xffffffc00a087812 */ /* 0x000fe200078ec0ff */
[----:B------:R-:W-:-:S04]  /*2e80*/  IMAD.IADD R6, R6, 0x1, -R11 ;  /* 0x0000000106067824 */ /* 0x000fc800078e0a0b */
[----:B------:R-:W-:-:S04]  /*2e90*/  IMAD.IADD R3, R8, 0x1, R3 ;  /* 0x0000000108037824 */ /* 0x000fc800078e0203 */
[----:B------:R-:W-:-:S04]  /*2ea0*/  IMAD R13, R6, 0x8, R3 ;  /* 0x00000008060d7824 */ /* 0x000fc800078e0203 */
[----:B------:R-:W-:-:S04]  /*2eb0*/  @P4 IMAD.HI.U32 R6, R13, c[0x0][0x2c8], RZ ;  /* 0x0000b2000d064a27 */ /* 0x000fc800078e00ff */
[----:B------:R-:W-:Y:S01]  /*2ec0*/  IMAD.MOV.U32 R3, RZ, RZ, R13 ;  /* 0x000000ffff037224 */ /* 0x000fe200078e000d */
[----:B------:R-:W-:-:S05]  /*2ed0*/  @P4 SHF.R.U32.HI R3, RZ, c[0x0][0x2cc], R6 ;  /* 0x0000b300ff034a19 */ /* 0x000fca0000011606 */
[----:B------:R-:W1:Y:S04]  /*2ee0*/  SHFL.IDX PT, R6, R3, 0x2, 0x1c1f ;  /* 0x005c1f0003067f89 */ /* 0x000e6800000e0000 */
[----:B------:R-:W4:Y:S04]  /*2ef0*/  SHFL.IDX PT, R8, R3, RZ, 0x1c1f ;  /* 0x001c1fff03087589 */ /* 0x000f2800000e0000 */
[----:B------:R-:W1:Y:S04]  /*2f00*/  SHFL.IDX PT, R9, R3, 0x3, 0x1c1f ;  /* 0x007c1f0003097f89 */ /* 0x000e6800000e0000 */
[----:B------:R1:W2:Y:S04]  /*2f10*/  SHFL.IDX PT, R10, R3, 0x1, 0x1c1f ;  /* 0x003c1f00030a7f89 */ /* 0x0002a800000e0000 */
[----:B------:R-:W-:Y:S04]  /*2f20*/  STL [R1+0xa8], R244 ;  /* 0x0000a8f401007387 */ /* 0x000fe80000100800 */
[----:B------:R-:W-:Y:S04]  /*2f30*/  STL [R1+0xa4], R243 ;  /* 0x0000a4f301007387 */ /* 0x000fe80000100800 */
[----:B------:R-:W-:Y:S01]  /*2f40*/  STL [R1+0xa0], R242 ;  /* 0x0000a0f201007387 */ /* 0x000fe20000100800 */
[----:B-1----:R-:W-:-:S03]  /*2f50*/  LOP3.LUT R3, R7, 0x7ffffffc, RZ, 0xc0, !PT ;  /* 0x7ffffffc07037812 */ /* 0x002fc600078ec0ff */
[----:B------:R-:W-:Y:S02]  /*2f60*/  STL [R1+0x9c], R241 ;  /* 0x00009cf101007387 */ /* 0x000fe40000100800 */
[----:B------:R-:W-:Y:S02]  /*2f70*/  IMAD.IADD R3, R5, 0x1, -R3 ;  /* 0x0000000105037824 */ /* 0x000fe400078e0a03 */
[----:B------:R-:W-:Y:S02]  /*2f80*/  STL [R1+0x98], R240 ;  /* 0x000098f001007387 */ /* 0x000fe40000100800 */
[----:B------:R-:W-:Y:S02]  /*2f90*/  IMAD.SHL.U32 R5, R3, 0x2, RZ ;  /* 0x0000000203057824 */ /* 0x000fe400078e00ff */
        /* <DEDUP_REMOVED lines=11> */
[----:B------:R1:W-:Y:S01]  /*3050*/  STL [R1+0x54], R5 ;  /* 0x0000540501007387 */ /* 0x0003e20000100800 */
[----:B--2---:R-:W-:-:S05]  /*3060*/  IMAD.IADD R7, R12, 0x1, R145 ;  /* 0x000000010c077824 */ /* 0x004fca00078e0291 */
[----:B------:R-:W-:Y:S01]  /*3070*/  IADD3 R3, -R5, 0x1, R7 ;  /* 0x0000000105037810 */ /* 0x000fe20007ffe107 */
[----:B------:R-:W-:-:S04]  /*3080*/  IMAD.IADD R7, R7, 0x1, -R5 ;  /* 0x0000000107077824 */ /* 0x000fc800078e0a05 */
[----:B---3--:R-:W-:-:S04]  /*3090*/  IMAD.IADD R3, R3, 0x1, -R189 ;  /* 0x0000000103037824 */ /* 0x008fc800078e0abd */
[C---:B-1----:R-:W-:Y:S02]  /*30a0*/  IMAD.IADD R5, R3.reuse, 0x1, R6 ;  /* 0x0000000103057824 */ /* 0x042fe400078e0206 */
[C---:B----4-:R-:W-:Y:S02]  /*30b0*/  IMAD.IADD R6, R3.reuse, 0x1, R8 ;  /* 0x0000000103067824 */ /* 0x050fe400078e0208 */
[----:B------:R-:W-:Y:S01]  /*30c0*/  IMAD.IADD R8, R3, 0x1, R9 ;  /* 0x0000000103087824 */ /* 0x000fe200078e0209 */
[----:B------:R-:W-:Y:S01]  /*30d0*/  IMNMX R5, R7, R5, PT ;  /* 0x0000000507057217 */ /* 0x000fe20003800200 */
[----:B------:R-:W-:-:S03]  /*30e0*/  IMAD.IADD R9, R3, 0x1, R10 ;  /* 0x0000000103097824 */ /* 0x000fc600078e020a */
[----:B------:R-:W-:Y:S02]  /*30f0*/  IMNMX R3, R7, R8, PT ;  /* 0x0000000807037217 */ /* 0x000fe40003800200 */
[----:B------:R-:W-:Y:S02]  /*3100*/  ISETP.GT.AND P3, PT, R5, RZ, PT ;  /* 0x000000ff0500720c */ /* 0x000fe40003f64270 */
[----:B------:R-:W-:Y:S02]  /*3110*/  ISETP.GT.AND P0, PT, R3, 0x1, PT ;  /* 0x000000010300780c */ /* 0x000fe40003f04270 */
[----:B------:R-:W-:Y:S02]  /*3120*/  FSEL R14, R168, -INF , P3 ;  /* 0xff800000a80e7808 */ /* 0x000fe40001800000 */
[----:B------:R-:W-:Y:S02]  /*3130*/  FSEL R19, R171, -INF , P0 ;  /* 0xff800000ab137808 */ /* 0x000fe40000000000 */
[----:B------:R-:W-:-:S02]  /*3140*/  ISETP.GT.AND P1, PT, R3, RZ, PT ;  /* 0x000000ff0300720c */ /* 0x000fc40003f24270 */
[----:B------:R-:W-:Y:S02]  /*3150*/  ISETP.GT.AND P3, PT, R5, 0x8, PT ;  /* 0x000000080500780c */ /* 0x000fe40003f64270 */
[----:B------:R-:W-:Y:S02]  /*3160*/  ISETP.GT.AND P0, PT, R3, 0x9, PT ;  /* 0x000000090300780c */ /* 0x000fe40003f04270 */
[----:B------:R-:W-:Y:S02]  /*3170*/  FSEL R18, R170, -INF , P1 ;  /* 0xff800000aa127808 */ /* 0x000fe40000800000 */
[----:B------:R-:W-:Y:S02]  /*3180*/  FSEL R16, R136, -INF , P3 ;  /* 0xff80000088107808 */ /* 0x000fe40001800000 */
[----:B------:R-:W-:Y:S02]  /*3190*/  FSEL R28, R139, -INF , P0 ;  /* 0xff8000008b1c7808 */ /* 0x000fe40000000000 */
[----:B------:R-:W-:-:S02]  /*31a0*/  ISETP.GT.AND P2, PT, R5, 0x1, PT ;  /* 0x000000010500780c */ /* 0x000fc40003f44270 */
[----:B------:R-:W-:Y:S02]  /*31b0*/  ISETP.GT.AND P1, PT, R3, 0x8, PT ;  /* 0x000000080300780c */ /* 0x000fe40003f24270 */
[----:B------:R-:W-:Y:S02]  /*31c0*/  ISETP.GT.AND P3, PT, R5, 0x10, PT ;  /* 0x000000100500780c */ /* 0x000fe40003f64270 */
[----:B------:R-:W-:Y:S02]  /*31d0*/  ISETP.GT.AND P0, PT, R3, 0x11, PT ;  /* 0x000000110300780c */ /* 0x000fe40003f04270 */
[----:B------:R-:W-:Y:S02]  /*31e0*/  FSEL R15, R169, -INF , P2 ;  /* 0xff800000a90f7808 */ /* 0x000fe40001000000 */
[----:B------:R-:W-:Y:S02]  /*31f0*/  FSEL R24, R138, -INF , P1 ;  /* 0xff8000008a187808 */ /* 0x000fe40000800000 */
[----:B------:R-:W-:-:S02]  /*3200*/  FSEL R29, R164, -INF , P3 ;  /* 0xff800000a41d7808 */ /* 0x000fc40001800000 */
[----:B------:R-:W-:Y:S02]  /*3210*/  FSEL R34, R167, -INF , P0 ;  /* 0xff800000a7227808 */ /* 0x000fe40000000000 */
[----:B------:R-:W-:Y:S02]  /*3220*/  ISETP.GT.AND P2, PT, R5, 0x9, PT ;  /* 0x000000090500780c */ /* 0x000fe40003f44270 */
[----:B------:R-:W-:Y:S02]  /*3230*/  ISETP.GT.AND P1, PT, R3, 0x10, PT ;  /* 0x000000100300780c */ /* 0x000fe40003f24270 */
[----:B------:R-:W-:Y:S02]  /*3240*/  ISETP.GT.AND P3, PT, R5, 0x18, PT ;  /* 0x000000180500780c */ /* 0x000fe40003f64270 */
[----:B------:R-:W-:Y:S02]  /*3250*/  ISETP.GT.AND P0, PT, R3, 0x19, PT ;  /* 0x000000190300780c */ /* 0x000fe40003f04270 */
[----:B------:R-:W-:-:S02]  /*3260*/  FSEL R17, R137, -INF , P2 ;  /* 0xff80000089117808 */ /* 0x000fc40001000000 */
[----:B------:R-:W-:Y:S02]  /*3270*/  FSEL R33, R166, -INF , P1 ;  /* 0xff800000a6217808 */ /* 0x000fe40000800000 */
[----:B------:R-:W-:Y:S02]  /*3280*/  FSEL R31, R132, -INF , P3 ;  /* 0xff800000841f7808 */ /* 0x000fe40001800000 */
[----:B------:R-:W-:Y:S02]  /*3290*/  FSEL R76, R135, -INF , P0 ;  /* 0xff800000874c7808 */ /* 0x000fe40000000000 */
[----:B------:R-:W-:Y:S02]  /*32a0*/  ISETP.GT.AND P2, PT, R5, 0x11, PT ;  /* 0x000000110500780c */ /* 0x000fe40003f44270 */
[----:B------:R-:W-:Y:S02]  /*32b0*/  ISETP.GT.AND P1, PT, R3, 0x18, PT ;  /* 0x000000180300780c */ /* 0x000fe40003f24270 */
[----:B------:R-:W-:-:S02]  /*32c0*/  ISETP.GT.AND P3, PT, R5, 0x20, PT ;  /* 0x000000200500780c */ /* 0x000fc40003f64270 */
[----:B------:R-:W-:Y:S02]  /*32d0*/  ISETP.GT.AND P0, PT, R3, 0x21, PT ;  /* 0x000000210300780c */ /* 0x000fe40003f04270 */
[----:B------:R-:W-:Y:S02]  /*32e0*/  FSEL R30, R165, -INF , P2 ;  /* 0xff800000a51e7808 */ /* 0x000fe40001000000 */
[----:B------:R-:W-:Y:S02]  /*32f0*/  FSEL R35, R134, -INF , P1 ;  /* 0xff80000086237808 */ /* 0x000fe40000800000 */
[----:B------:R-:W-:Y:S02]  /*3300*/  FSEL R132, R160, -INF , P3 ;  /* 0xff800000a0847808 */ /* 0x000fe40001800000 */
[----:B------:R-:W-:Y:S02]  /*3310*/  FSEL R141, R163, -INF , P0 ;  /* 0xff800000a38d7808 */ /* 0x000fe40000000000 */
[----:B------:R-:W-:-:S02]  /*3320*/  ISETP.GT.AND P2, PT, R5, 0x19, PT ;  /* 0x000000190500780c */ /* 0x000fc40003f44270 */
[----:B------:R-:W-:Y:S02]  /*3330*/  ISETP.GT.AND P1, PT, R3, 0x20, PT ;  /* 0x000000200300780c */ /* 0x000fe40003f24270 */
[----:B------:R-:W-:Y:S02]  /*3340*/  ISETP.GT.AND P3, PT, R5, 0x28, PT ;  /* 0x000000280500780c */ /* 0x000fe40003f64270 */
[----:B------:R-:W-:Y:S02]  /*3350*/  ISETP.GT.AND P0, PT, R3, 0x29, PT ;  /* 0x000000290300780c */ /* 0x000fe40003f04270 */
[----:B------:R-:W-:Y:S02]  /*3360*/  IMNMX R6, R7, R6, PT ;  /* 0x0000000607067217 */ /* 0x000fe40003800200 */
[----:B------:R-:W-:Y:S02]  /*3370*/  FSEL R32, R133, -INF , P2 ;  /* 0xff80000085207808 */ /* 0x000fe40001000000 */
[----:B------:R-:W-:-:S02]  /*3380*/  FSEL R136, R162, -INF , P1 ;  /* 0xff800000a2887808 */ /* 0x000fc40000800000 */
[----:B------:R-:W-:Y:S02]  /*3390*/  FSEL R134, R128, -INF , P3 ;  /* 0xff80000080867808 */ /* 0x000fe40001800000 */
[----:B------:R-:W-:Y:S02]  /*33a0*/  FSEL R145, R131, -INF , P0 ;  /* 0xff80000083917808 */ /* 0x000fe40000000000 */
[----:B------:R-:W-:Y:S02]  /*33b0*/  ISETP.GT.AND P2, PT, R5, 0x21, PT ;  /* 0x000000210500780c */ /* 0x000fe40003f44270 */
[----:B------:R-:W-:Y:S02]  /*33c0*/  ISETP.GT.AND P1, PT, R3, 0x28, PT ;  /* 0x000000280300780c */ /* 0x000fe40003f24270 */
[C---:B------:R-:W-:Y:S02]  /*33d0*/  ISETP.GT.AND P3, PT, R6.reuse, RZ, PT ;  /* 0x000000ff0600720c */ /* 0x040fe40003f64270 */
[----:B------:R-:W-:-:S02]  /*33e0*/  ISETP.GT.AND P0, PT, R6, 0x8, PT ;  /* 0x000000080600780c */ /* 0x000fc40003f04270 */
[----:B------:R-:W-:Y:S02]  /*33f0*/  FSEL R133, R161, -INF , P2 ;  /* 0xff800000a1857808 */ /* 0x000fe40001000000 */
[----:B------:R-:W-:Y:S02]  /*3400*/  FSEL R144, R130, -INF , P1 ;  /* 0xff80000082907808 */ /* 0x000fe40000800000 */
[----:B------:R-:W-:Y:S02]  /*3410*/  FSEL R10, R104, -INF , P3 ;  /* 0xff800000680a7808 */ /* 0x000fe40001800000 */
[----:B------:R-:W-:Y:S02]  /*3420*/  FSEL R12, R100, -INF , P0 ;  /* 0xff800000640c7808 */ /* 0x000fe40000000000 */
[----:B------:R-:W-:Y:S02]  /*3430*/  ISETP.GT.AND P2, PT, R5, 0x29, PT ;  /* 0x000000290500780c */ /* 0x000fe40003f44270 */
[----:B------:R-:W-:-:S02]  /*3440*/  ISETP.GT.AND P1, PT, R6, 0x9, PT ;  /* 0x000000090600780c */ /* 0x000fc40003f24270 */
[C---:B------:R-:W-:Y:S02]  /*3450*/  ISETP.GT.AND P3, PT, R6.reuse, 0x10, PT ;  /* 0x000000100600780c */ /* 0x040fe40003f64270 */
[----:B------:R-:W-:Y:S02]  /*3460*/  ISETP.GT.AND P0, PT, R6, 0x18, PT ;  /* 0x000000180600780c */ /* 0x000fe40003f04270 */
[----:B------:R-:W-:Y:S02]  /*3470*/  FSEL R135, R129, -INF , P2 ;  /* 0xff80000081877808 */ /* 0x000fe40001000000 */
[----:B------:R-:W-:Y:S02]  /*3480*/  FSEL R13, R101, -INF , P1 ;  /* 0xff800000650d7808 */ /* 0x000fe40000800000 */
[----:B------:R-:W-:Y:S02]  /*3490*/  FSEL R84, R96, -INF , P3 ;  /* 0xff80000060547808 */ /* 0x000fe40001800000 */
[----:B------:R-:W-:-:S02]  /*34a0*/  FSEL R87, R88, -INF , P0 ;  /* 0xff80000058577808 */ /* 0x000fc40000000000 */
[C---:B------:R-:W-:Y:S02]  /*34b0*/  ISETP.GT.AND P2, PT, R6.reuse, 0x1, PT ;  /* 0x000000010600780c */ /* 0x040fe40003f44270 */
[C---:B------:R-:W-:Y:S02]  /*34c0*/  ISETP.GT.AND P1, PT, R6.reuse, 0x19, PT ;  /* 0x000000190600780c */ /* 0x040fe40003f24270 */
[C---:B------:R-:W-:Y:S02]  /*34d0*/  ISETP.GT.AND P3, PT, R6.reuse, 0x20, PT ;  /* 0x000000200600780c */ /* 0x040fe40003f64270 */
[----:B------:R-:W-:Y:S02]  /*34e0*/  ISETP.GT.AND P0, PT, R6, 0x28, PT ;  /* 0x000000280600780c */ /* 0x000fe40003f04270 */
[----:B------:R-:W-:Y:S02]  /*34f0*/  FSEL R11, R105, -INF , P2 ;  /* 0xff800000690b7808 */ /* 0x000fe40001000000 */
[----:B------:R-:W-:-:S02]  /*3500*/  FSEL R88, R89, -INF , P1 ;  /* 0xff80000059587808 */ /* 0x000fc40000800000 */
[----:B------:R-:W-:Y:S02]  /*3510*/  FSEL R130, R92, -INF , P3 ;  /* 0xff8000005c827808 */ /* 0x000fe40001800000 */
[----:B------:R-:W-:Y:S02]  /*3520*/  FSEL R128, R48, -INF , P0 ;  /* 0xff80000030807808 */ /* 0x000fe40000000000 */
[C---:B------:R-:W-:Y:S02]  /*3530*/  ISETP.GT.AND P2, PT, R6.reuse, 0x11, PT ;  /* 0x000000110600780c */ /* 0x040fe40003f44270 */
[C---:B------:R-:W-:Y:S02]  /*3540*/  ISETP.GT.AND P1, PT, R6.reuse, 0x29, PT ;  /* 0x000000290600780c */ /* 0x040fe40003f24270 */
[C---:B------:R-:W-:Y:S02]  /*3550*/  ISETP.GT.AND P3, PT, R6.reuse, 0x30, PT ;  /* 0x000000300600780c */ /* 0x040fe40003f64270 */
[----:B------:R-:W-:-:S02]  /*3560*/  ISETP.GT.AND P0, PT, R6, 0x38, PT ;  /* 0x000000380600780c */ /* 0x000fc40003f04270 */
[----:B------:R-:W-:Y:S02]  /*3570*/  FSEL R85, R97, -INF , P2 ;  /* 0xff80000061557808 */ /* 0x000fe40001000000 */
[----:B------:R-:W-:Y:S02]  /*3580*/  FSEL R105, R49, -INF , P1 ;  /* 0xff80000031697808 */ /* 0x000fe40000800000 */
[----:B------:R-:W-:Y:S02]  /*3590*/  FSEL R165, R72, -INF , P3 ;  /* 0xff80000048a57808 */ /* 0x000fe40001800000 */
[----:B------:R-:W-:Y:S02]  /*35a0*/  FSEL R163, R44, -INF , P0 ;  /* 0xff8000002ca37808 */ /* 0x000fe40000000000 */
[C---:B------:R-:W-:Y:S02]  /*35b0*/  ISETP.GT.AND P2, PT, R6.reuse, 0x21, PT ;  /* 0x000000210600780c */ /* 0x040fe40003f44270 */
        /* <DEDUP_REMOVED lines=16> */
[----:B------:R-:W-:Y:S02]  /*36c0*/  ISETP.GT.AND P1, PT, R6, 0x59, PT ;  /* 0x000000590600780c */ /* 0x000fe40003f24270 */
[----:B------:R-:W-:Y:S02]  /*36d0*/  ISETP.GT.AND P0, PT, R5, 0x31, PT ;  /* 0x000000310500780c */ /* 0x000fe40003f04270 */
        /* <DEDUP_REMOVED lines=10> */
[----:B------:R-:W-:-:S04]  /*3780*/  FMNMX.FTZ R6, R10, R11, !PT ;  /* 0x0000000b0a067209 */ /* 0x000fc80007810000 */
[----:B------:R-:W-:-:S04]  /*3790*/  FMNMX.FTZ R6, R12, R6, !PT ;  /* 0x000000060c067209 */ /* 0x000fc80007810000 */
[----:B------:R-:W-:-:S04]  /*37a0*/  FMNMX.FTZ R6, R13, R6, !PT ;  /* 0x000000060d067209 */ /* 0x000fc80007810000 */
[----:B------:R-:W-:-:S04]  /*37b0*/  FMNMX.FTZ R6, R84, R6, !PT ;  /* 0x0000000654067209 */ /* 0x000fc80007810000 */
[----:B------:R-:W-:Y:S02]  /*37c0*/  FMNMX.FTZ R6, R85, R6, !PT ;  /* 0x0000000655067209 */ /* 0x000fe40007810000 */
[----:B------:R-:W-:Y:S02]  /*37d0*/  FSEL R214, R57, -INF , P2 ;  /* 0xff80000039d67808 */ /* 0x000fe40001000000 */
[----:B------:R-:W-:Y:S02]  /*37e0*/  FMNMX.FTZ R6, R87, R6, !PT ;  /* 0x0000000657067209 */ /* 0x000fe40007810000 */
[----:B------:R-:W-:Y:S02]  /*37f0*/  ISETP.GT.AND P2, PT, R5, 0x30, PT ;  /* 0x000000300500780c */ /* 0x000fe40003f44270 */
[----:B------:R-:W-:Y:S02]  /*3800*/  FMNMX.FTZ R6, R88, R6, !PT ;  /* 0x0000000658067209 */ /* 0x000fe40007810000 */
[----:B------:R-:W-:-:S02]  /*3810*/  FSEL R160, R152, -INF , P2 ;  /* 0xff80000098a07808 */ /* 0x000fc40001000000 */
[----:B------:R-:W-:Y:S02]  /*3820*/  ISETP.GT.AND P2, PT, R3, 0x31, PT ;  /* 0x000000310300780c */ /* 0x000fe40003f44270 */
[----:B------:R-:W-:Y:S02]  /*3830*/  IMNMX R7, R7, R9, PT ;  /* 0x0000000907077217 */ /* 0x000fe40003800200 */
[----:B------:R-:W-:Y:S02]  /*3840*/  FMNMX.FTZ R6, R130, R6, !PT ;  /* 0x0000000682067209 */ /* 0x000fe40007810000 */
[----:B------:R-:W-:Y:S02]  /*3850*/  FMNMX.FTZ R8, R14, R15, !PT ;  /* 0x0000000f0e087209 */ /* 0x000fe40007810000 */
[----:B------:R-:W-:Y:S02]  /*3860*/  FSEL R166, R155, -INF , P2 ;  /* 0xff8000009ba67808 */ /* 0x000fe40001000000 */
[----:B------:R-:W-:-:S02]  /*3870*/  FSEL R197, R41, -INF , P1 ;  /* 0xff80000029c57808 */ /* 0x000fc40000800000 */
[----:B------:R-:W-:Y:S02]  /*3880*/  ISETP.GT.AND P2, PT, R7, RZ, PT ;  /* 0x000000ff0700720c */ /* 0x000fe40003f44270 */
[----:B------:R-:W-:Y:S02]  /*3890*/  ISETP.GT.AND P1, PT, R5, 0x38, PT ;  /* 0x000000380500780c */ /* 0x000fe40003f24270 */
[----:B------:R-:W-:Y:S02]  /*38a0*/  FMNMX.FTZ R6, R129, R6, !PT ;  /* 0x0000000681067209 */ /* 0x000fe40007810000 */
[----:B------:R-:W-:Y:S02]  /*38b0*/  FMNMX.FTZ R8, R16, R8, !PT ;  /* 0x0000000810087209 */ /* 0x000fe40007810000 */
[----:B------:R-:W-:Y:S02]  /*38c0*/  FSEL R241, R36, -INF , P0 ;  /* 0xff80000024f17808 */ /* 0x000fe40000000000 */
[----:B------:R-:W-:-:S02]  /*38d0*/  FSEL R240, R37, -INF , P3 ;  /* 0xff80000025f07808 */ /* 0x000fc40001800000 */
[----:B------:R-:W-:Y:S02]  /*38e0*/  FSEL R86, R106, -INF , P2 ;  /* 0xff8000006a567808 */ /* 0x000fe40001000000 */
[----:B------:R-:W-:Y:S02]  /*38f0*/  FSEL R152, R124, -INF , P1 ;  /* 0xff8000007c987808 */ /* 0x000fe40000800000 */
[----:B------:R-:W-:Y:S02]  /*3900*/  FMNMX.FTZ R6, R128, R6, !PT ;  /* 0x0000000680067209 */ /* 0x000fe40007810000 */
[C---:B------:R-:W-:Y:S02]  /*3910*/  ISETP.GT.AND P0, PT, R5.reuse, 0x39, PT ;  /* 0x000000390500780c */ /* 0x040fe40003f04270 */
        /* <DEDUP_REMOVED lines=9> */
[C---:B------:R-:W-:Y:S02]  /*39b0*/  ISETP.GT.AND P0, PT, R5.reuse, 0x49, PT ;  /* 0x000000490500780c */ /* 0x040fe40003f04270 */
[C---:B------:R-:W-:Y:S02]  /*39c0*/  ISETP.GT.AND P3, PT, R5.reuse, 0x50, PT ;  /* 0x000000500500780c */ /* 0x040fe40003f64270 */
[C---:B------:R-:W-:Y:S02]  /*39d0*/  ISETP.GT.AND P2, PT, R5.reuse, 0x51, PT ;  /* 0x000000510500780c */ /* 0x040fe40003f44270 */
[----:B------:R-:W-:Y:S02]  /*39e0*/  ISETP.GT.AND P1, PT, R5, 0x58, PT ;  /* 0x000000580500780c */ /* 0x000fe40003f24270 */
[----:B------:R-:W-:-:S02]  /*39f0*/  FMNMX.FTZ R8, R29, R8, !PT ;  /* 0x000000081d087209 */ /* 0x000fc40007810000 */
[----:B------:R-:W-:Y:S02]  /*3a00*/  FMNMX.FTZ R6, R165, R6, !PT ;  /* 0x00000006a5067209 */ /* 0x000fe40007810000 */
[----:B------:R-:W-:Y:S02]  /*3a10*/  FSEL R200, R40, -INF , P5 ;  /* 0xff80000028c87808 */ /* 0x000fe40002800000 */
[----:B------:R-:W-:Y:S02]  /*3a20*/  FSEL R172, R121, -INF , P0 ;  /* 0xff80000079ac7808 */ /* 0x000fe40000000000 */
[----:B------:R-:W-:Y:S02]  /*3a30*/  FSEL R188, R156, -INF , P3 ;  /* 0xff8000009cbc7808 */ /* 0x000fe40001800000 */
[----:B------:R-:W-:Y:S02]  /*3a40*/  FSEL R190, R157, -INF , P2 ;  /* 0xff8000009dbe7808 */ /* 0x000fe40001000000 */
[----:B------:R-:W-:-:S02]  /*3a50*/  FSEL R192, R116, -INF , P1 ;  /* 0xff80000074c07808 */ /* 0x000fc40000800000 */
[----:B------:R-:W-:Y:S02]  /*3a60*/  FMNMX.FTZ R8, R30, R8, !PT ;  /* 0x000000081e087209 */ /* 0x000fe40007810000 */
[C---:B------:R-:W-:Y:S02]  /*3a70*/  ISETP.GT.AND P0, PT, R5.reuse, 0x59, PT ;  /* 0x000000590500780c */ /* 0x040fe40003f04270 */
        /* <DEDUP_REMOVED lines=28> */
[----:B------:R-:W-:Y:S02]  /*3c40*/  ISETP.GT.AND P0, PT, R3, 0x38, PT ;  /* 0x000000380300780c */ /* 0x000fe40003f04270 */
[----:B------:R-:W-:Y:S02]  /*3c50*/  FMNMX.FTZ R8, R33, R8, !PT ;  /* 0x0000000821087209 */ /* 0x000fe40007810000 */
[----:B------:R-:W-:Y:S02]  /*3c60*/  FMNMX.FTZ R5, R211, R5, !PT ;  /* 0x00000005d3057209 */ /* 0x000fe40007810000 */
[----:B------:R-:W-:Y:S02]  /*3c70*/  FMNMX.FTZ R6, R169, R6, !PT ;  /* 0x00000006a9067209 */ /* 0x000fe40007810000 */
[----:B------:R-:W-:Y:S02]  /*3c80*/  FSEL R148, R126, -INF , P0 ;  /* 0xff8000007e947808 */ /* 0x000fe40000000000 */
[----:B------:R-:W-:-:S02]  /*3c90*/  FMNMX.FTZ R8, R34, R8, !PT ;  /* 0x0000000822087209 */ /* 0x000fc40007810000 */
[----:B------:R-:W-:Y:S02]  /*3ca0*/  FMNMX.FTZ R5, R200, R5, !PT ;  /* 0x00000005c8057209 */ /* 0x000fe40007810000 */
[----:B------:R-:W-:Y:S02]  /*3cb0*/  ISETP.GT.AND P0, PT, R3, 0x39, PT ;  /* 0x000000390300780c */ /* 0x000fe40003f04270 */
        /* <DEDUP_REMOVED lines=10> */
[----:B------:R-:W-:Y:S02]  /*3d60*/  ISETP.GT.AND P0, PT, R3, 0x41, PT ;  /* 0x000000410300780c */ /* 0x000fe40003f04270 */
[----:B------:R-:W-:Y:S02]  /*3d70*/  FMNMX.FTZ R8, R136, R8, !PT ;  /* 0x0000000888087209 */ /* 0x000fe40007810000 */
[----:B------:R-:W-:Y:S02]  /*3d80*/  FMNMX.FTZ R5, R240, R5, !PT ;  /* 0x00000005f0057209 */ /* 0x000fe40007810000 */
[----:B------:R-:W-:Y:S02]  /*3d90*/  FMNMX.FTZ R6, R188, R6, !PT ;  /* 0x00000006bc067209 */ /* 0x000fe40007810000 */
[----:B------:R-:W-:Y:S01]  /*3da0*/  FSEL R168, R151, -INF , P0 ;  /* 0xff80000097a87808 */ /* 0x000fe20000000000 */
[----:B------:R-:W1:Y:S01]  /*3db0*/  SHFL.BFLY PT, R9, R5, 0x2, 0x1f ;  /* 0x0c401f0005097f89 */ /* 0x000e6200000e0000 */
[----:B------:R-:W-:-:S02]  /*3dc0*/  ISETP.GT.AND P0, PT, R3, 0x48, PT ;  /* 0x000000480300780c */ /* 0x000fc40003f04270 */
[----:B------:R-:W-:Y:S02]  /*3dd0*/  FMNMX.FTZ R8, R141, R8, !PT ;  /* 0x000000088d087209 */ /* 0x000fe40007810000 */
[----:B------:R-:W-:Y:S02]  /*3de0*/  FMNMX.FTZ R6, R190, R6, !PT ;  /* 0x00000006be067209 */ /* 0x000fe40007810000 */
[----:B------:R-:W-:Y:S02]  /*3df0*/  FSEL R167, R122, -INF , P0 ;  /* 0xff8000007aa77808 */ /* 0x000fe40000000000 */
[----:B------:R-:W-:Y:S02]  /*3e00*/  FMNMX.FTZ R8, R144, R8, !PT ;  /* 0x0000000890087209 */ /* 0x000fe40007810000 */
[----:B------:R-:W-:Y:S02]  /*3e10*/  ISETP.GT.AND P0, PT, R3, 0x49, PT ;  /* 0x000000490300780c */ /* 0x000fe40003f04270 */
[----:B------:R-:W-:-:S02]  /*3e20*/  FMNMX.FTZ R6, R192, R6, !PT ;  /* 0x00000006c0067209 */ /* 0x000fc40007810000 */
[----:B------:R-:W-:Y:S02]  /*3e30*/  FMNMX.FTZ R8, R145, R8, !PT ;  /* 0x0000000891087209 */ /* 0x000fe40007810000 */
[----:B------:R-:W-:Y:S02]  /*3e40*/  FSEL R156, R123, -INF , P0 ;  /* 0xff8000007b9c7808 */ /* 0x000fe40000000000 */
[----:B------:R-:W-:Y:S02]  /*3e50*/  ISETP.GT.AND P0, PT, R3, 0x50, PT ;  /* 0x000000500300780c */ /* 0x000fe40003f04270 */
[----:B------:R-:W-:Y:S02]  /*3e60*/  FSEL R245, R112, -INF , P5 ;  /* 0xff80000070f57808 */ /* 0x000fe40002800000 */
[----:B------:R-:W-:Y:S02]  /*3e70*/  FMNMX.FTZ R6, R195, R6, !PT ;  /* 0x00000006c3067209 */ /* 0x000fe40007810000 */
[----:B------:R-:W-:-:S02]  /*3e80*/  FMNMX.FTZ R8, R154, R8, !PT ;  /* 0x000000089a087209 */ /* 0x000fc40007810000 */
[----:B------:R-:W-:Y:S02]  /*3e90*/  FSEL R184, R158, -INF , P0 ;  /* 0xff8000009eb87808 */ /* 0x000fe40000000000 */
[----:B------:R-:W-:Y:S02]  /*3ea0*/  FSEL R244, R113, -INF , P3 ;  /* 0xff80000071f47808 */ /* 0x000fe40001800000 */
[----:B------:R-:W-:Y:S02]  /*3eb0*/  FMNMX.FTZ R6, R245, R6, !PT ;  /* 0x00000006f5067209 */ /* 0x000fe40007810000 */
[----:B------:R-:W-:Y:S02]  /*3ec0*/  ISETP.GT.AND P0, PT, R3, 0x51, PT ;  /* 0x000000510300780c */ /* 0x000fe40003f04270 */
[----:B------:R-:W-:Y:S02]  /*3ed0*/  FMNMX.FTZ R8, R166, R8, !PT ;  /* 0x00000008a6087209 */ /* 0x000fe40007810000 */
[----:B------:R-:W-:-:S02]  /*3ee0*/  FSEL R237, R108, -INF , P2 ;  /* 0xff8000006ced7808 */ /* 0x000fc40001000000 */
[----:B------:R-:W-:Y:S02]  /*3ef0*/  FMNMX.FTZ R6, R244, R6, !PT ;  /* 0x00000006f4067209 */ /* 0x000fe40007810000 */
[----:B------:R-:W-:Y:S02]  /*3f00*/  FSEL R185, R159, -INF , P0 ;  /* 0xff8000009fb97808 */ /* 0x000fe40000000000 */
[----:B------:R-:W-:Y:S02]  /*3f10*/  FMNMX.FTZ R8, R148, R8, !PT ;  /* 0x0000000894087209 */ /* 0x000fe40007810000 */
[----:B------:R-:W-:Y:S02]  /*3f20*/  ISETP.GT.AND P0, PT, R3, 0x58, PT ;  /* 0x000000580300780c */ /* 0x000fe40003f04270 */
[----:B------:R-:W-:Y:S02]  /*3f30*/  FSEL R236, R109, -INF , P1 ;  /* 0xff8000006dec7808 */ /* 0x000fe40000800000 */
[----:B------:R-:W-:-:S02]  /*3f40*/  FMNMX.FTZ R6, R237, R6, !PT ;  /* 0x00000006ed067209 */ /* 0x000fc40007810000 */
[----:B------:R-:W-:Y:S02]  /*3f50*/  FMNMX.FTZ R8, R146, R8, !PT ;  /* 0x0000000892087209 */ /* 0x000fe40007810000 */
[----:B------:R-:W-:Y:S02]  /*3f60*/  FSEL R179, R118, -INF , P0 ;  /* 0xff80000076b37808 */ /* 0x000fe40000000000 */
[C---:B------:R-:W-:Y:S02]  /*3f70*/  ISETP.GT.AND P5, PT, R3.reuse, 0x59, PT ;  /* 0x000000590300780c */ /* 0x040fe40003fa4270 */
[C---:B------:R-:W-:Y:S02]  /*3f80*/  ISETP.GT.AND P3, PT, R3.reuse, 0x60, PT ;  /* 0x000000600300780c */ /* 0x040fe40003f64270 */
[C---:B------:R-:W-:Y:S02]  /*3f90*/  ISETP.GT.AND P2, PT, R3.reuse, 0x61, PT ;  /* 0x000000610300780c */ /* 0x040fe40003f44270 */
[----:B------:R-:W-:-:S02]  /*3fa0*/  ISETP.GT.AND P1, PT, R3, 0x68, PT ;  /* 0x000000680300780c */ /* 0x000fc40003f24270 */
[----:B------:R-:W-:Y:S02]  /*3fb0*/  ISETP.GT.AND P0, PT, R3, 0x69, PT ;  /* 0x000000690300780c */ /* 0x000fe40003f04270 */
[----:B-1----:R-:W-:Y:S02]  /*3fc0*/  FMNMX.FTZ R143, R5, R9, !PT ;  /* 0x00000009058f7209 */ /* 0x002fe40007810000 */
[----:B------:R-:W-:Y:S02]  /*3fd0*/  FMNMX.FTZ R3, R236, R6, !PT ;  /* 0x00000006ec037209 */ /* 0x000fe40007810000 */
[----:B------:R-:W-:Y:S01]  /*3fe0*/  FMNMX.FTZ R8, R157, R8, !PT ;  /* 0x000000089d087209 */ /* 0x000fe20007810000 */
[----:B------:R-:W1:Y:S03]  /*3ff0*/  SHFL.BFLY PT, R6, R143, 0x1, 0x1f ;  /* 0x0c201f008f067f89 */ /* 0x000e6600000e0000 */
[----:B------:R-:W-:Y:S01]  /*4000*/  FMNMX.FTZ R8, R168, R8, !PT ;  /* 0x00000008a8087209 */ /* 0x000fe20007810000 */
[----:B------:R-:W2:Y:S03]  /*4010*/  SHFL.BFLY PT, R5, R3, 0x2, 0x1f ;  /* 0x0c401f0003057f89 */ /* 0x000ea600000e0000 */
[----:B------:R-:W-:-:S04]  /*4020*/  FMNMX.FTZ R70, R167, R8, !PT ;  /* 0x00000008a7467209 */ /* 0x000fc80007810000 */
[----:B------:R-:W-:-:S04]  /*4030*/  FMNMX.FTZ R70, R156, R70, !PT ;  /* 0x000000469c467209 */ /* 0x000fc80007810000 */
[----:B------:R-:W-:-:S04]  /*4040*/  FMNMX.FTZ R70, R184, R70, !PT ;  /* 0x00000046b8467209 */ /* 0x000fc80007810000 */
[----:B------:R-:W-:Y:S01]  /*4050*/  FMNMX.FTZ R70, R185, R70, !PT ;  /* 0x00000046b9467209 */ /* 0x000fe20007810000 */
[----:B------:R3:W-:Y:S01]  /*4060*/  STL [R1+0xb4], R241 ;  /* 0x0000b4f101007387 */ /* 0x0007e20000100800 */
[----:B------:R-:W-:Y:S02]  /*4070*/  FSEL R183, R119, -INF , P5 ;  /* 0xff80000077b77808 */ /* 0x000fe40002800000 */
[----:B------:R-:W-:Y:S02]  /*4080*/  FMNMX.FTZ R70, R179, R70, !PT ;  /* 0x00000046b3467209 */ /* 0x000fe40007810000 */
[----:B-1----:R-:W-:Y:S02]  /*4090*/  FMNMX.FTZ R143, R143, R6, !PT ;  /* 0x000000068f8f7209 */ /* 0x002fe40007810000 */
[----:B------:R-:W-:Y:S02]  /*40a0*/  FSEL R235, R114, -INF , P3 ;  /* 0xff80000072eb7808 */ /* 0x000fe40001800000 */
[----:B--2---:R-:W-:-:S02]  /*40b0*/  FMNMX.FTZ R3, R3, R5, !PT ;  /* 0x0000000503037209 */ /* 0x004fc40007810000 */
[----:B------:R-:W-:Y:S01]  /*40c0*/  FMNMX.FTZ R70, R183, R70, !PT ;  /* 0x00000046b7467209 */ /* 0x000fe20007810000 */
[----:B------:R-:W-:Y:S01]  /*40d0*/  FMUL.FTZ R6, R143, c[0x0][0x2d0] ;  /* 0x0000b4008f067a20 */ /* 0x000fe20000410000 */
[----:B------:R-:W-:Y:S01]  /*40e0*/  ISETP.GT.AND P5, PT, R7, 0x1, PT ;  /* 0x000000010700780c */ /* 0x000fe20003fa4270 */
[----:B------:R-:W1:Y:S01]  /*40f0*/  SHFL.BFLY PT, R140, R3, 0x1, 0x1f ;  /* 0x0c201f00038c7f89 */ /* 0x000e6200000e0000 */
[----:B------:R-:W-:Y:S02]  /*4100*/  FSEL R234, R115, -INF , P2 ;  /* 0xff80000073ea7808 */ /* 0x000fe40001000000 */
[----:B------:R-:W-:Y:S02]  /*4110*/  FMNMX.FTZ R70, R235, R70, !PT ;  /* 0x00000046eb467209 */ /* 0x000fe40007810000 */
[----:B---3--:R-:W-:Y:S02]  /*4120*/  FSEL R241, R111, -INF , P0 ;  /* 0xff8000006ff17808 */ /* 0x008fe40000000000 */
[----:B------:R-:W-:-:S04]  /*4130*/  ISETP.GT.AND P0, PT, R7, 0x19, PT ;  /* 0x000000190700780c */ /* 0x000fc80003f04270 */
[----:B------:R-:W-:Y:S02]  /*4140*/  FSEL R83, R91, -INF , P0 ;  /* 0xff8000005b537808 */ /* 0x000fe40000000000 */
[----:B------:R-:W-:Y:S02]  /*4150*/  FSETP.NEU.FTZ.AND P0, PT, R143, -INF , PT ;  /* 0xff8000008f00780b */ /* 0x000fe40003f1d000 */
[----:B------:R-:W-:Y:S02]  /*4160*/  FSEL R81, R107, -INF , P5 ;  /* 0xff8000006b517808 */ /* 0x000fe40002800000 */
[----:B------:R-:W-:Y:S02]  /*4170*/  ISETP.GT.AND P3, PT, R7, 0x8, PT ;  /* 0x000000080700780c */ /* 0x000fe40003f64270 */
[----:B------:R-:W-:Y:S02]  /*4180*/  FSEL R233, R110, -INF , P1 ;  /* 0xff8000006ee97808 */ /* 0x000fe40000800000 */
[----:B------:R-:W-:-:S02]  /*4190*/  FMNMX.FTZ R70, R234, R70, !PT ;  /* 0x00000046ea467209 */ /* 0x000fc40007810000 */
[----:B------:R-:W-:Y:S02]  /*41a0*/  FSEL R6, R6, RZ, P0 ;  /* 0x000000ff06067208 */ /* 0x000fe40000000000 */
[----:B------:R-:W-:Y:S02]  /*41b0*/  ISETP.GT.AND P2, PT, R7, 0x9, PT ;  /* 0x000000090700780c */ /* 0x000fe40003f44270 */
[----:B------:R-:W-:Y:S02]  /*41c0*/  FSEL R80, R102, -INF , P3 ;  /* 0xff80000066507808 */ /* 0x000fe40001800000 */
[----:B------:R-:W-:Y:S01]  /*41d0*/  FMNMX.FTZ R5, R86, R81, !PT ;  /* 0x0000005156057209 */ /* 0x000fe20007810000 */
[----:B------:R-:W-:Y:S01]  /*41e0*/  FFMA.FTZ R8, R10, c[0x0][0x2d0], -R6 ;  /* 0x0000b4000a087a23 */ /* 0x000fe20000010806 */
[----:B------:R-:W-:Y:S02]  /*41f0*/  FMNMX.FTZ R70, R233, R70, !PT ;  /* 0x00000046e9467209 */ /* 0x000fe40007810000 */
[----:B------:R-:W-:-:S02]  /*4200*/  FSEL R71, R103, -INF , P2 ;  /* 0xff80000067477808 */ /* 0x000fc40001000000 */
[----:B------:R-:W-:Y:S02]  /*4210*/  ISETP.GT.AND P3, PT, R7, 0x10, PT ;  /* 0x000000100700780c */ /* 0x000fe40003f64270 */
[----:B------:R-:W-:Y:S01]  /*4220*/  FMNMX.FTZ R5, R80, R5, !PT ;  /* 0x0000000550057209 */ /* 0x000fe20007810000 */
[----:B------:R2:W-:Y:S01]  /*4230*/  MUFU.EX2 R213, R8 ;  /* 0x0000000800d57308 */ /* 0x0005e20000000800 */
[----:B------:R-:W-:Y:S02]  /*4240*/  FMNMX.FTZ R70, R241, R70, !PT ;  /* 0x00000046f1467209 */ /* 0x000fe40007810000 */
[C---:B------:R-:W-:Y:S02]  /*4250*/  ISETP.GT.AND P2, PT, R7.reuse, 0x11, PT ;  /* 0x000000110700780c */ /* 0x040fe40003f44270 */
[----:B------:R-:W-:Y:S01]  /*4260*/  FSEL R68, R98, -INF , P3 ;  /* 0xff80000062447808 */ /* 0x000fe20001800000 */
[----:B------:R-:W3:Y:S01]  /*4270*/  SHFL.BFLY PT, R9, R70, 0x2, 0x1f ;  /* 0x0c401f0046097f89 */ /* 0x000ee200000e0000 */
[----:B------:R-:W-:-:S02]  /*4280*/  ISETP.GT.AND P1, PT, R7, 0x18, PT ;  /* 0x000000180700780c */ /* 0x000fc40003f24270 */
[----:B------:R-:W-:Y:S02]  /*4290*/  FSEL R69, R99, -INF , P2 ;  /* 0xff80000063457808 */ /* 0x000fe40001000000 */
[----:B--2---:R-:W-:Y:S01]  /*42a0*/  FMNMX.FTZ R8, R71, R5, !PT ;  /* 0x0000000547087209 */ /* 0x004fe20007810000 */
[----:B------:R-:W-:-:S03]  /*42b0*/  FFMA.FTZ R5, R11, c[0x0][0x2d0], -R6 ;  /* 0x0000b4000b057a23 */ /* 0x000fc60000010806 */
[----:B------:R-:W-:Y:S01]  /*42c0*/  FMNMX.FTZ R8, R68, R8, !PT ;  /* 0x0000000844087209 */ /* 0x000fe20007810000 */
[----:B------:R2:W-:Y:S01]  /*42d0*/  MUFU.EX2 R180, R5 ;  /* 0x0000000500b47308 */ /* 0x0005e20000000800 */
[----:B------:R-:W-:Y:S02]  /*42e0*/  FSEL R82, R90, -INF , P1 ;  /* 0xff8000005a527808 */ /* 0x000fe40000800000 */
[----:B-1----:R-:W-:Y:S01]  /*42f0*/  FMNMX.FTZ R140, R3, R140, !PT ;  /* 0x0000008c038c7209 */ /* 0x002fe20007810000 */
[----:B------:R-:W-:Y:S01]  /*4300*/  FFMA.FTZ R3, R12, c[0x0][0x2d0], -R6 ;  /* 0x0000b4000c037a23 */ /* 0x000fe20000010806 */
[C---:B------:R-:W-:Y:S02]  /*4310*/  ISETP.GT.AND P5, PT, R7.reuse, 0x20, PT ;  /* 0x000000200700780c */ /* 0x040fe40003fa4270 */
[----:B------:R-:W-:Y:S01]  /*4320*/  ISETP.GT.AND P0, PT, R7, 0x31, PT ;  /* 0x000000310700780c */ /* 0x000fe20003f04270 */
[----:B------:R1:W-:Y:S01]  /*4330*/  MUFU.EX2 R238, R3 ;  /* 0x0000000300ee7308 */ /* 0x0003e20000000800 */
[----:B--2---:R-:W-:-:S04]  /*4340*/  FMNMX.FTZ R5, R69, R8, !PT ;  /* 0x0000000845057209 */ /* 0x004fc80007810000 */
[----:B------:R-:W-:Y:S02]  /*4350*/  FMNMX.FTZ R5, R82, R5, !PT ;  /* 0x0000000552057209 */ /* 0x000fe40007810000 */
[----:B------:R-:W-:Y:S02]  /*4360*/  ISETP.GT.AND P3, PT, R7, 0x21, PT ;  /* 0x000000210700780c */ /* 0x000fe40003f64270 */
[----:B------:R-:W-:Y:S02]  /*4370*/  FSEL R89, R94, -INF , P5 ;  /* 0xff8000005e597808 */ /* 0x000fe40002800000 */
[----:B-1----:R-:W-:Y:S02]  /*4380*/  FMNMX.FTZ R3, R83, R5, !PT ;  /* 0x0000000553037209 */ /* 0x002fe40007810000 */
[----:B------:R-:W-:Y:S02]  /*4390*/  FSEL R138, R75, -INF , P0 ;  /* 0xff8000004b8a7808 */ /* 0x000fe40000000000 */
[----:B------:R-:W-:-:S02]  /*43a0*/  ISETP.GT.AND P0, PT, R7, 0x39, PT ;  /* 0x000000390700780c */ /* 0x000fc40003f04270 */
[----:B------:R-:W-:Y:S02]  /*43b0*/  ISETP.GT.AND P2, PT, R7, 0x28, PT ;  /* 0x000000280700780c */ /* 0x000fe40003f44270 */
[----:B------:R-:W-:Y:S02]  /*43c0*/  FSEL R90, R95, -INF , P3 ;  /* 0xff8000005f5a7808 */ /* 0x000fe40001800000 */
[----:B------:R-:W-:Y:S01]  /*43d0*/  FMNMX.FTZ R3, R89, R3, !PT ;  /* 0x0000000359037209 */ /* 0x000fe20007810000 */
[----:B------:R-:W-:Y:S01]  /*43e0*/  FMUL.FTZ R5, R140, c[0x0][0x2d0] ;  /* 0x0000b4008c057a20 */ /* 0x000fe20000410000 */
[----:B------:R-:W-:Y:S02]  /*43f0*/  ISETP.GT.AND P1, PT, R7, 0x29, PT ;  /* 0x000000290700780c */ /* 0x000fe40003f24270 */
[----:B------:R-:W-:Y:S02]  /*4400*/  FSEL R137, R47, -INF , P0 ;  /* 0xff8000002f897808 */ /* 0x000fe40000000000 */
[----:B------:R-:W-:-:S02]  /*4410*/  FSEL R91, R50, -INF , P2 ;  /* 0xff800000325b7808 */ /* 0x000fc40001000000 */
[----:B------:R-:W-:Y:S02]  /*4420*/  FSETP.NEU.FTZ.AND P0, PT, R140, -INF , PT ;  /* 0xff8000008c00780b */ /* 0x000fe40003f1d000 */
[----:B------:R-:W-:Y:S01]  /*4430*/  FMNMX.FTZ R3, R90, R3, !PT ;  /* 0x000000035a037209 */ /* 0x000fe20007810000 */
[----:B------:R-:W-:Y:S01]  /*4440*/  FFMA.FTZ R8, R13, c[0x0][0x2d0], -R6 ;  /* 0x0000b4000d087a23 */ /* 0x000fe20000010806 */
[----:B------:R-:W-:Y:S02]  /*4450*/  FSEL R104, R51, -INF , P1 ;  /* 0xff80000033687808 */ /* 0x000fe40000800000 */
[----:B---3--:R-:W-:Y:S02]  /*4460*/  FMNMX.FTZ R70, R70, R9, !PT ;  /* 0x0000000946467209 */ /* 0x008fe40007810000 */
[----:B------:R-:W-:Y:S02]  /*4470*/  FSEL R5, R5, RZ, P0 ;  /* 0x000000ff05057208 */ /* 0x000fe40000000000 */
[----:B------:R-:W-:-:S02]  /*4480*/  FMNMX.FTZ R3, R91, R3, !PT ;  /* 0x000000035b037209 */ /* 0x000fc40007810000 */
[C---:B------:R-:W-:Y:S01]  /*4490*/  ISETP.GT.AND P1, PT, R7.reuse, 0x30, PT ;  /* 0x000000300700780c */ /* 0x040fe20003f24270 */
[----:B------:R-:W1:Y:S01]  /*44a0*/  SHFL.BFLY PT, R9, R70, 0x1, 0x1f ;  /* 0x0c201f0046097f89 */ /* 0x000e6200000e0000 */
[----:B------:R2:W-:Y:S01]  /*44b0*/  MUFU.EX2 R243, R8 ;  /* 0x0000000800f37308 */ /* 0x0005e20000000800 */
[----:B------:R-:W-:Y:S02]  /*44c0*/  FMNMX.FTZ R3, R104, R3, !PT ;  /* 0x0000000368037209 */ /* 0x000fe40007810000 */
[----:B------:R-:W-:Y:S01]  /*44d0*/  FSEL R139, R74, -INF , P1 ;  /* 0xff8000004a8b7808 */ /* 0x000fe20000800000 */
[C---:B------:R-:W-:Y:S01]  /*44e0*/  IMAD R231, R2.reuse, 0x2, R228 ;  /* 0x0000000202e77824 */ /* 0x040fe200078e02e4 */
[----:B------:R-:W-:Y:S01]  /*44f0*/  ISETP.GT.AND P1, PT, R7, 0x38, PT ;  /* 0x000000380700780c */ /* 0x000fe20003f24270 */
[----:B------:R-:W-:Y:S01]  /*4500*/  IMAD R230, R2, 0x2, R229 ;  /* 0x0000000202e67824 */ /* 0x000fe200078e02e5 */
[----:B------:R-:W-:Y:S01]  /*4510*/  FMNMX.FTZ R3, R139, R3, !PT ;  /* 0x000000038b037209 */ /* 0x000fe20007810000 */
[----:B------:R-:W-:Y:S01]  /*4520*/  LDSM.16.MT88.4 R48, [R228+0x900] ;  /* 0x00090000e430783b */ /* 0x000fe20000004200 */
[----:B------:R-:W-:Y:S01]  /*4530*/  FSEL R131, R46, -INF , P1 ;  /* 0xff8000002e837808 */ /* 0x000fe20000800000 */
[----:B--2---:R-:W-:Y:S01]  /*4540*/  FFMA.FTZ R8, R14, c[0x0][0x2d0], -R5 ;  /* 0x0000b4000e087a23 */ /* 0x004fe20000010805 */
[----:B------:R-:W-:Y:S01]  /*4550*/  FMNMX.FTZ R3, R138, R3, !PT ;  /* 0x000000038a037209 */ /* 0x000fe20007810000 */
[----:B------:R-:W-:Y:S02]  /*4560*/  LDSM.16.MT88.4 R44, [R230+0x100] ;  /* 0x00010000e62c783b */ /* 0x000fe40000004200 */
[----:B------:R2:W-:Y:S01]  /*4570*/  MUFU.EX2 R198, R8 ;  /* 0x0000000800c67308 */ /* 0x0005e20000000800 */
[----:B------:R-:W-:Y:S01]  /*4580*/  ISETP.GT.AND P2, PT, R7, 0x40, PT ;  /* 0x000000400700780c */ /* 0x000fe20003f44270 */
[----:B------:R-:W-:Y:S01]  /*4590*/  LDSM.16.MT88.4 R72, [R229+0x900] ;  /* 0x00090000e548783b */ /* 0x000fe20000004200 */
[----:B------:R-:W-:-:S02]  /*45a0*/  FMNMX.FTZ R3, R131, R3, !PT ;  /* 0x0000000383037209 */ /* 0x000fc40007810000 */
[----:B------:R-:W-:Y:S01]  /*45b0*/  ISETP.GT.AND P1, PT, R7, 0x41, PT ;  /* 0x000000410700780c */ /* 0x000fe20003f24270 */
[----:B--2---:R-:W-:-:S04]  /*45c0*/  FFMA.FTZ R8, R15, c[0x0][0x2d0], -R5 ;  /* 0x0000b4000f087a23 */ /* 0x004fc80000010805 */
[----:B------:R2:W-:Y:S01]  /*45d0*/  MUFU.EX2 R232, R8 ;  /* 0x0000000800e87308 */ /* 0x0005e20000000800 */
[----:B------:R-:W-:Y:S02]  /*45e0*/  FSEL R149, R62, -INF , P2 ;  /* 0xff8000003e957808 */ /* 0x000fe40001000000 */
[----:B------:R-:W-:Y:S02]  /*45f0*/  FSEL R150, R63, -INF , P1 ;  /* 0xff8000003f967808 */ /* 0x000fe40000800000 */
[C---:B------:R-:W-:Y:S02]  /*4600*/  ISETP.GT.AND P1, PT, R7.reuse, 0x48, PT ;  /* 0x000000480700780c */ /* 0x040fe40003f24270 */
[----:B------:R-:W-:Y:S01]  /*4610*/  ISETP.GT.AND P0, PT, R7, 0x49, PT ;  /* 0x000000490700780c */ /* 0x000fe20003f04270 */
[----:B--2---:R-:W-:-:S04]  /*4620*/  FFMA.FTZ R8, R16, c[0x0][0x2d0], -R5 ;  /* 0x0000b40010087a23 */ /* 0x004fc80000010805 */
[----:B------:R2:W3:Y:S01]  /*4630*/  MUFU.EX2 R25, R8 ;  /* 0x0000000800197308 */ /* 0x0004e20000000800 */
[----:B------:R-:W-:Y:S02]  /*4640*/  FSEL R151, R66, -INF , P1 ;  /* 0xff80000042977808 */ /* 0x000fe40000800000 */
[----:B------:R-:W-:Y:S02]  /*4650*/  FSEL R155, R67, -INF , P0 ;  /* 0xff800000439b7808 */ /* 0x000fe40000000000 */
[----:B-1----:R-:W-:Y:S02]  /*4660*/  FMNMX.FTZ R70, R70, R9, !PT ;  /* 0x0000000946467209 */ /* 0x002fe40007810000 */
[----:B------:R-:W-:Y:S01]  /*4670*/  ISETP.GT.AND P1, PT, R7, 0x50, PT ;  /* 0x000000500700780c */ /* 0x000fe20003f24270 */
[----:B------:R-:W-:Y:S01]  /*4680*/  LDSM.16.MT88.4 R64, [R231+0x900] ;  /* 0x00090000e740783b */ /* 0x000fe20000004200 */
[----:B--2---:R-:W-:-:S04]  /*4690*/  FMNMX.FTZ R8, R137, R3, !PT ;  /* 0x0000000389087209 */ /* 0x004fc80007810000 */
[----:B------:R-:W-:Y:S02]  /*46a0*/  FMNMX.FTZ R8, R149, R8, !PT ;  /* 0x0000000895087209 */ /* 0x000fe40007810000 */
[----:B------:R-:W-:Y:S02]  /*46b0*/  ISETP.GT.AND P0, PT, R7, 0x51, PT ;  /* 0x000000510700780c */ /* 0x000fe40003f04270 */
[----:B------:R-:W-:Y:S01]  /*46c0*/  FMNMX.FTZ R8, R150, R8, !PT ;  /* 0x0000000896087209 */ /* 0x000fe20007810000 */
[----:B------:R-:W-:Y:S01]  /*46d0*/  FMUL.FTZ R3, R70, c[0x0][0x2d0] ;  /* 0x0000b40046037a20 */ /* 0x000fe20000410000 */
[----:B------:R-:W-:Y:S02]  /*46e0*/  FSEL R177, R58, -INF , P1 ;  /* 0xff8000003ab17808 */ /* 0x000fe40000800000 */
[----:B------:R-:W-:Y:S02]  /*46f0*/  FMNMX.FTZ R8, R151, R8, !PT ;  /* 0x0000000897087209 */ /* 0x000fe40007810000 */
[----:B------:R-:W-:-:S02]  /*4700*/  FSEL R178, R59, -INF , P0 ;  /* 0xff8000003bb27808 */ /* 0x000fc40000000000 */
[----:B------:R-:W-:Y:S02]  /*4710*/  ISETP.GT.AND P0, PT, R7, 0x58, PT ;  /* 0x000000580700780c */ /* 0x000fe40003f04270 */
[----:B------:R-:W-:Y:S02]  /*4720*/  FSETP.NEU.FTZ.AND P1, PT, R70, -INF , PT ;  /* 0xff8000004600780b */ /* 0x000fe40003f3d000 */
[----:B------:R-:W-:Y:S02]  /*4730*/  FMNMX.FTZ R8, R155, R8, !PT ;  /* 0x000000089b087209 */ /* 0x000fe40007810000 */
[----:B------:R-:W-:Y:S02]  /*4740*/  FSEL R3, R3, RZ, P1 ;  /* 0x000000ff03037208 */ /* 0x000fe40000800000 */
[----:B------:R-:W-:Y:S02]  /*4750*/  FSEL R159, R54, -INF , P0 ;  /* 0xff800000369f7808 */ /* 0x000fe40000000000 */
[----:B------:R-:W-:-:S02]  /*4760*/  ISETP.GT.AND P5, PT, R7, 0x59, PT ;  /* 0x000000590700780c */ /* 0x000fc40003fa4270 */
[C---:B------:R-:W-:Y:S02]  /*4770*/  ISETP.GT.AND P3, PT, R7.reuse, 0x60, PT ;  /* 0x000000600700780c */ /* 0x040fe40003f64270 */
[C---:B------:R-:W-:Y:S02]  /*4780*/  ISETP.GT.AND P2, PT, R7.reuse, 0x61, PT ;  /* 0x000000610700780c */ /* 0x040fe40003f44270 */
[C---:B------:R-:W-:Y:S02]  /*4790*/  ISETP.GT.AND P1, PT, R7.reuse, 0x68, PT ;  /* 0x000000680700780c */ /* 0x040fe40003f24270 */
[----:B------:R-:W-:Y:S02]  /*47a0*/  ISETP.GT.AND P0, PT, R7, 0x69, PT ;  /* 0x000000690700780c */ /* 0x000fe40003f04270 */
[----:B------:R-:W-:Y:S01]  /*47b0*/  FMNMX.FTZ R7, R177, R8, !PT ;  /* 0x00000008b1077209 */ /* 0x000fe20007810000 */
[----:B------:R-:W-:-:S03]  /*47c0*/  FFMA.FTZ R0, R19, c[0x0][0x2d0], -R3 ;  /* 0x0000b40013007a23 */ /* 0x000fc60000010803 */
[----:B------:R-:W-:Y:S01]  /*47d0*/  FMNMX.FTZ R7, R178, R7, !PT ;  /* 0x00000007b2077209 */ /* 0x000fe20007810000 */
[----:B------:R1:W-:Y:S01]  /*47e0*/  MUFU.EX2 R147, R0 ;  /* 0x0000000000937308 */ /* 0x0003e20000000800 */
[----:B------:R-:W-:Y:S02]  /*47f0*/  FSEL R158, R55, -INF , P5 ;  /* 0xff800000379e7808 */ /* 0x000fe40002800000 */
[----:B------:R-:W-:Y:S02]  /*4800*/  FMNMX.FTZ R4, R159, R7, !PT ;  /* 0x000000079f047209 */ /* 0x000fe40007810000 */
[----:B------:R-:W-:Y:S02]  /*4810*/  FSEL R242, R42, -INF , P3 ;  /* 0xff8000002af27808 */ /* 0x000fe40001800000 */
[----:B------:R-:W-:Y:S02]  /*4820*/  FMNMX.FTZ R4, R158, R4, !PT ;  /* 0x000000049e047209 */ /* 0x000fe40007810000 */
[----:B------:R-:W-:Y:S01]  /*4830*/  FSEL R252, R43, -INF , P2 ;  /* 0xff8000002bfc7808 */ /* 0x000fe20001000000 */
[----:B-1----:R-:W-:Y:S01]  /*4840*/  FFMA.FTZ R0, R24, c[0x0][0x2d0], -R3 ;  /* 0x0000b40018007a23 */ /* 0x002fe20000010803 */
[----:B------:R-:W-:-:S02]  /*4850*/  FMNMX.FTZ R2, R242, R4, !PT ;  /* 0x00000004f2027209 */ /* 0x000fc40007810000 */
[----:B------:R-:W-:Y:S01]  /*4860*/  FSEL R196, R38, -INF , P1 ;  /* 0xff80000026c47808 */ /* 0x000fe20000800000 */
[----:B------:R1:W-:Y:S01]  /*4870*/  MUFU.EX2 R193, R0 ;  /* 0x0000000000c17308 */ /* 0x0003e20000000800 */
[----:B------:R-:W-:Y:S01]  /*4880*/  FSEL R251, R39, -INF , P0 ;  /* 0xff80000027fb7808 */ /* 0x000fe20000000000 */
[----:B---3--:R-:W-:Y:S01]  /*4890*/  IMAD.MOV.U32 R7, RZ, RZ, R25 ;  /* 0x000000ffff077224 */ /* 0x008fe200078e0019 */
[----:B------:R-:W-:Y:S04]  /*48a0*/  LDSM.16.MT88.4 R40, [R229+0x100] ;  /* 0x00010000e528783b */ /* 0x000fe80000004200 */
[----:B------:R-:W-:Y:S01]  /*48b0*/  LDSM.16.MT88.4 R24, [R231+0x100] ;  /* 0x00010000e718783b */ /* 0x000fe20000004200 */
[----:B-1----:R-:W-:-:S04]  /*48c0*/  FFMA.FTZ R0, R28, c[0x0][0x2d0], -R3 ;  /* 0x0000b4001c007a23 */ /* 0x002fc80000010803 */
[----:B------:R1:W-:Y:S02]  /*48d0*/  MUFU.EX2 R106, R0 ;  /* 0x00000000006a7308 */ /* 0x0003e40000000800 */
[----:B-1----:R-:W-:-:S04]  /*48e0*/  FMNMX.FTZ R0, R252, R2, !PT ;  /* 0x00000002fc007209 */ /* 0x002fc80007810000 */
[----:B------:R-:W-:-:S04]  /*48f0*/  FMNMX.FTZ R0, R196, R0, !PT ;  /* 0x00000000c4007209 */ /* 0x000fc80007810000 */
[----:B------:R-:W-:-:S05]  /*4900*/  FMNMX.FTZ R0, R251, R0, !PT ;  /* 0x00000000fb007209 */ /* 0x000fca0007810000 */
[----:B------:R-:W1:Y:S01]  /*4910*/  SHFL.BFLY PT, R4, R0, 0x2, 0x1f ;  /* 0x0c401f0000047f89 */ /* 0x000e6200000e0000 */
[----:B------:R-:W-:-:S04]  /*4920*/  FFMA.FTZ R2, R29, c[0x0][0x2d0], -R5 ;  /* 0x0000b4001d027a23 */ /* 0x000fc80000010805 */
[----:B------:R2:W-:Y:S02]  /*4930*/  MUFU.EX2 R239, R2 ;  /* 0x0000000200ef7308 */ /* 0x0005e40000000800 */
[----:B--2---:R-:W-:-:S06]  /*4940*/  FFMA.FTZ R2, R30, c[0x0][0x2d0], -R5 ;  /* 0x0000b4001e027a23 */ /* 0x004fcc0000010805 */
[----:B------:R2:W-:Y:S01]  /*4950*/  MUFU.EX2 R204, R2 ;  /* 0x0000000200cc7308 */ /* 0x0005e20000000800 */
[----:B-1----:R-:W-:Y:S01]  /*4960*/  FMNMX.FTZ R0, R0, R4, !PT ;  /* 0x0000000400007209 */ /* 0x002fe20007810000 */
[----:B--2---:R-:W-:-:S06]  /*4970*/  FFMA.FTZ R2, R31, c[0x0][0x2d0], -R5 ;  /* 0x0000b4001f027a23 */ /* 0x004fcc0000010805 */
[----:B------:R1:W-:Y:S01]  /*4980*/  MUFU.EX2 R209, R2 ;  /* 0x0000000200d17308 */ /* 0x0003e20000000800 */
[----:B------:R-:W2:Y:S01]  /*4990*/  SHFL.BFLY PT, R4, R0, 0x1, 0x1f ;  /* 0x0c201f0000047f89 */ /* 0x000ea200000e0000 */
[----:B-1----:R-:W-:-:S06]  /*49a0*/  FFMA.FTZ R2, R32, c[0x0][0x2d0], -R5 ;  /* 0x0000b40020027a23 */ /* 0x002fcc0000010805 */
[----:B------:R1:W-:Y:S02]  /*49b0*/  MUFU.EX2 R246, R2 ;  /* 0x0000000200f67308 */ /* 0x0003e40000000800 */
[----:B-1----:R-:W-:-:S06]  /*49c0*/  FFMA.FTZ R2, R33, c[0x0][0x2d0], -R3 ;  /* 0x0000b40021027a23 */ /* 0x002fcc0000010803 */
[----:B------:R1:W-:Y:S02]  /*49d0*/  MUFU.EX2 R201, R2 ;  /* 0x0000000200c97308 */ /* 0x0003e40000000800 */
[----:B-1----:R-:W-:-:S06]  /*49e0*/  FFMA.FTZ R2, R34, c[0x0][0x2d0], -R3 ;  /* 0x0000b40022027a23 */ /* 0x002fcc0000010803 */
[----:B------:R1:W-:Y:S01]  /*49f0*/  MUFU.EX2 R205, R2 ;  /* 0x0000000200cd7308 */ /* 0x0003e20000000800 */
[----:B--2---:R-:W-:Y:S01]  /*4a00*/  FMNMX.FTZ R142, R0, R4, !PT ;  /* 0x00000004008e7209 */ /* 0x004fe20007810000 */
[----:B-1----:R-:W-:-:S06]  /*4a10*/  FFMA.FTZ R2, R35, c[0x0][0x2d0], -R3 ;  /* 0x0000b40023027a23 */ /* 0x002fcc0000010803 */
[----:B------:R1:W-:Y:S01]  /*4a20*/  MUFU.EX2 R210, R2 ;  /* 0x0000000200d27308 */ /* 0x0003e20000000800 */
[----:B------:R-:W-:Y:S02]  /*4a30*/  FMUL.FTZ R0, R142, c[0x0][0x2d0] ;  /* 0x0000b4008e007a20 */ /* 0x000fe40000410000 */
[----:B-1----:R-:W-:Y:S01]  /*4a40*/  FFMA.FTZ R2, R76, c[0x0][0x2d0], -R3 ;  /* 0x0000b4004c027a23 */ /* 0x002fe20000010803 */
[----:B------:R-:W-:Y:S01]  /*4a50*/  FSETP.NEU.FTZ.AND P0, PT, R142, -INF , PT ;  /* 0xff8000008e00780b */ /* 0x000fe20003f1d000 */
[----:B------:R-:W-:Y:S01]  /*4a60*/  IMAD.MOV.U32 R4, RZ, RZ, R180 ;  /* 0x000000ffff047224 */ /* 0x000fe200078e00b4 */
[----:B------:R-:W1:Y:S02]  /*4a70*/  LDSM.16.MT88.4 R76, [R230+0x900] ;  /* 0x00090000e64c783b */ /* 0x000e640000004200 */
[----:B------:R2:W-:Y:S01]  /*4a80*/  MUFU.EX2 R194, R2 ;  /* 0x0000000200c27308 */ /* 0x0005e20000000800 */
[----:B------:R-:W-:Y:S01]  /*4a90*/  FSEL R0, R0, RZ, P0 ;  /* 0x000000ff00007208 */ /* 0x000fe20000000000 */
[----:B--2---:R-:W-:-:S06]  /*4aa0*/  FFMA.FTZ R2, R84, c[0x0][0x2d0], -R6 ;  /* 0x0000b40054027a23 */ /* 0x004fcc0000010806 */
[----:B------:R2:W-:Y:S02]  /*4ab0*/  MUFU.EX2 R107, R2 ;  /* 0x00000002006b7308 */ /* 0x0005e40000000800 */
        /* <DEDUP_REMOVED lines=37> */
[----:B------:R2:W-:Y:S01]  /*4d10*/  MUFU.EX2 R247, R2 ;  /* 0x0000000200f77308 */ /* 0x0005e20000000800 */
[----:B------:R-:W-:Y:S02]  /*4d20*/  FFMA.FTZ R9, R17, c[0x0][0x2d0], -R5 ;  /* 0x0000b40011097a23 */ /* 0x000fe40000010805 */
[----:B--2---:R-:W-:-:S05]  /*4d30*/  FFMA.FTZ R2, R136, c[0x0][0x2d0], -R3 ;  /* 0x0000b40088027a23 */ /* 0x004fca0000010803 */
[----:B------:R2:W-:Y:S02]  /*4d40*/  MUFU.EX2 R227, R2 ;  /* 0x0000000200e37308 */ /* 0x0005e40000000800 */
[----:B--2---:R-:W-:-:S06]  /*4d50*/  FFMA.FTZ R2, R141, c[0x0][0x2d0], -R3 ;  /* 0x0000b4008d027a23 */ /* 0x004fcc0000010803 */
[----:B------:R2:W-:Y:S02]  /*4d60*/  MUFU.EX2 R226, R2 ;  /* 0x0000000200e27308 */ /* 0x0005e40000000800 */
[----:B--2---:R-:W-:-:S06]  /*4d70*/  FFMA.FTZ R2, R144, c[0x0][0x2d0], -R3 ;  /* 0x0000b40090027a23 */ /* 0x004fcc0000010803 */
[----:B------:R2:W-:Y:S08]  /*4d80*/  MUFU.EX2 R225, R2 ;  /* 0x0000000200e17308 */ /* 0x0005f00000000800 */
[----:B------:R3:W4:Y:S01]  /*4d90*/  MUFU.EX2 R215, R9 ;  /* 0x0000000900d77308 */ /* 0x0007220000000800 */
[----:B--2---:R-:W-:-:S07]  /*4da0*/  FFMA.FTZ R2, R145, c[0x0][0x2d0], -R3 ;  /* 0x0000b40091027a23 */ /* 0x004fce0000010803 */
[----:B------:R2:W-:Y:S01]  /*4db0*/  MUFU.EX2 R224, R2 ;  /* 0x0000000200e07308 */ /* 0x0005e20000000800 */
[----:B---3--:R-:W-:-:S07]  /*4dc0*/  FFMA.FTZ R9, R18, c[0x0][0x2d0], -R3 ;  /* 0x0000b40012097a23 */ /* 0x008fce0000010803 */
[----:B------:R-:W3:Y:S01]  /*4dd0*/  MUFU.EX2 R199, R9 ;  /* 0x0000000900c77308 */ /* 0x000ee20000000800 */
[----:B--2---:R-:W-:-:S07]  /*4de0*/  FFMA.FTZ R2, R89, c[0x0][0x2d0], -R0 ;  /* 0x0000b40059027a23 */ /* 0x004fce0000010800 */
[----:B------:R2:W-:Y:S01]  /*4df0*/  MUFU.EX2 R222, R2 ;  /* 0x0000000200de7308 */ /* 0x0005e20000000800 */
[----:B------:R-:W-:Y:S01]  /*4e00*/  F2FP.BF16.PACK_AB R8, R232, R198 ;  /* 0x000000c6e808723e */ /* 0x000fe200000010ff */
[----:B--2---:R-:W-:-:S06]  /*4e10*/  FFMA.FTZ R2, R90, c[0x0][0x2d0], -R0 ;  /* 0x0000b4005a027a23 */ /* 0x004fcc0000010800 */
[----:B------:R2:W1:Y:S01]  /*4e20*/  MUFU.EX2 R223, R2 ;  /* 0x0000000200df7308 */ /* 0x0004620000000800 */
[----:B----4-:R-:W-:Y:S02]  /*4e30*/  F2FP.BF16.PACK_AB R10, R215, R7 ;  /* 0x00000007d70a723e */ /* 0x010fe400000010ff */
[----:B---3--:R-:W-:Y:S02]  /*4e40*/  F2FP.BF16.PACK_AB R9, R147, R199 ;  /* 0x000000c79309723e */ /* 0x008fe400000010ff */
[----:B------:R-:W-:Y:S01]  /*4e50*/  F2FP.BF16.PACK_AB R11, R106, R193 ;  /* 0x000000c16a0b723e */ /* 0x000fe200000010ff */
[----:B--2---:R-:W-:-:S04]  /*4e60*/  FFMA.FTZ R2, R91, c[0x0][0x2d0], -R0 ;  /* 0x0000b4005b027a23 */ /* 0x004fc80000010800 */
[----:B------:R2:W-:Y:S01]  /*4e70*/  MUFU.EX2 R221, R2 ;  /* 0x0000000200dd7308 */ /* 0x0005e20000000800 */
[----:B------:R-:W-:Y:S01]  /*4e80*/  IMAD.MOV.U32 R132, RZ, RZ, R216 ;  /* 0x000000ffff847224 */ /* 0x000fe200078e00d8 */
[----:B------:R-:W-:Y:S01]  /*4e90*/  HMMA.16816.F32.BF16 R52, R8, R20, RZ ;  /* 0x000000140834723c */ /* 0x000fe200000418ff */
[----:B--2---:R-:W-:-:S05]  /*4ea0*/  FFMA.FTZ R2, R104, c[0x0][0x2d0], -R0 ;  /* 0x0000b40068027a23 */ /* 0x004fca0000010800 */
[----:B------:R2:W3:Y:S02]  /*4eb0*/  MUFU.EX2 R220, R2 ;  /* 0x0000000200dc7308 */ /* 0x0004e40000000800 */
[C---:B------:R-:W-:Y:S08]  /*4ec0*/  HMMA.16816.F32.BF16 R60, R8.reuse, R24, RZ ;  /* 0x00000018083c723c */ /* 0x040ff000000418ff */
[----:B------:R-:W-:Y:S01]  /*4ed0*/  HMMA.16816.F32.BF16 R56, R8, R40, RZ ;  /* 0x000000280838723c */ /* 0x000fe200000418ff */
[----:B--2---:R-:W-:-:S07]  /*4ee0*/  FFMA.FTZ R2, R165, c[0x0][0x2d0], -R6 ;  /* 0x0000b400a5027a23 */ /* 0x004fce0000010806 */
[C---:B------:R-:W-:Y:S01]  /*4ef0*/  HMMA.16816.F32.BF16 R16, R8.reuse, R44, RZ ;  /* 0x0000002c0810723c */ /* 0x040fe200000418ff */
[----:B------:R2:W-:Y:S07]  /*4f00*/  MUFU.EX2 R216, R2 ;  /* 0x0000000200d87308 */ /* 0x0005ee0000000800 */
[C---:B------:R-:W-:Y:S08]  /*4f10*/  HMMA.16816.F32.BF16 R36, R8.reuse, R22, RZ ;  /* 0x000000160824723c */ /* 0x040ff000000418ff */
[----:B------:R-:W-:Y:S01]  /*4f20*/  HMMA.16816.F32.BF16 R32, R8, R26, RZ ;  /* 0x0000001a0820723c */ /* 0x000fe200000418ff */
[----:B--2---:R-:W-:-:S07]  /*4f30*/  FFMA.FTZ R2, R164, c[0x0][0x2d0], -R6 ;  /* 0x0000b400a4027a23 */ /* 0x004fce0000010806 */
[C---:B------:R-:W-:Y:S01]  /*4f40*/  HMMA.16816.F32.BF16 R28, R8.reuse, R42, RZ ;  /* 0x0000002a081c723c */ /* 0x040fe200000418ff */
[----:B------:R2:W-:Y:S07]  /*4f50*/  MUFU.EX2 R217, R2 ;  /* 0x0000000200d97308 */ /* 0x0005ee0000000800 */
[----:B------:R-:W-:Y:S01]  /*4f60*/  HMMA.16816.F32.BF16 R8, R8, R46, RZ ;  /* 0x0000002e0808723c */ /* 0x000fe200000418ff */
[----:B--2---:R-:W-:-:S04]  /*4f70*/  FFMA.FTZ R2, R163, c[0x0][0x2d0], -R6 ;  /* 0x0000b400a3027a23 */ /* 0x004fc80000010806 */
[----:B------:R2:W-:Y:S01]  /*4f80*/  MUFU.EX2 R218, R2 ;  /* 0x0000000200da7308 */ /* 0x0005e20000000800 */
[----:B------:R-:W-:Y:S01]  /*4f90*/  IMAD.MOV.U32 R68, RZ, RZ, R214 ;  /* 0x000000ffff447224 */ /* 0x000fe200078e00d6 */
[----:B------:R-:W-:Y:S02]  /*4fa0*/  F2FP.BF16.PACK_AB R12, R204, R239 ;  /* 0x000000efcc0c723e */ /* 0x000fe400000010ff */
[----:B------:R-:W-:Y:S02]  /*4fb0*/  F2FP.BF16.PACK_AB R13, R205, R201 ;  /* 0x000000c9cd0d723e */ /* 0x000fe400000010ff */
[----:B------:R-:W-:Y:S01]  /*4fc0*/  F2FP.BF16.PACK_AB R14, R246, R209 ;  /* 0x000000d1f60e723e */ /* 0x000fe200000010ff */
[----:B--2---:R-:W-:-:S04]  /*4fd0*/  FFMA.FTZ R2, R162, c[0x0][0x2d0], -R6 ;  /* 0x0000b400a2027a23 */ /* 0x004fc80000010806 */
[----:B------:R2:W-:Y:S01]  /*4fe0*/  MUFU.EX2 R219, R2 ;  /* 0x0000000200db7308 */ /* 0x0005e20000000800 */
[----:B------:R-:W-:Y:S01]  /*4ff0*/  F2FP.BF16.PACK_AB R15, R194, R210 ;  /* 0x000000d2c20f723e */ /* 0x000fe200000010ff */
[----:B------:R-:W-:Y:S02]  /*5000*/  IMAD.MOV.U32 R141, RZ, RZ, R215 ;  /* 0x000000ffff8d7224 */ /* 0x000fe400078e00d7 */
[----:B--2---:R-:W-:-:S04]  /*5010*/  FFMA.FTZ R2, R160, c[0x0][0x2d0], -R5 ;  /* 0x0000b400a0027a23 */ /* 0x004fc80000010805 */
[----:B------:R2:W-:Y:S01]  /*5020*/  MUFU.EX2 R214, R2 ;  /* 0x0000000200d67308 */ /* 0x0005e20000000800 */
[----:B-1----:R-:W-:Y:S01]  /*5030*/  HMMA.16816.F32.BF16 R100, R12, R78, R8 ;  /* 0x0000004e0c64723c */ /* 0x002fe20000041808 */
[----:B------:R-:W-:-:S06]  /*5040*/  IMAD.MOV.U32 R163, RZ, RZ, R213 ;  /* 0x000000ffffa37224 */ /* 0x000fcc00078e00d5 */
[----:B------:R-:W-:Y:S01]  /*5050*/  F2FP.BF16.PACK_AB R8, R4, R213 ;  /* 0x000000d50408723e */ /* 0x000fe200000010ff */
[----:B--2---:R-:W-:-:S04]  /*5060*/  FFMA.FTZ R2, R161, c[0x0][0x2d0], -R5 ;  /* 0x0000b400a1027a23 */ /* 0x004fc80000010805 */
[----:B------:R1:W2:Y:S02]  /*5070*/  MUFU.EX2 R215, R2 ;  /* 0x0000000200d77308 */ /* 0x0002a40000000800 */
[----:B-1----:R-:W-:-:S06]  /*5080*/  FFMA.FTZ R2, R152, c[0x0][0x2d0], -R5 ;  /* 0x0000b40098027a23 */ /* 0x002fcc0000010805 */
[----:B------:R1:W-:Y:S01]  /*5090*/  MUFU.EX2 R213, R2 ;  /* 0x0000000200d57308 */ /* 0x0003e20000000800 */
[----:B------:R-:W-:Y:S02]  /*50a0*/  F2FP.BF16.PACK_AB R10, R243, R238 ;  /* 0x000000eef30a723e */ /* 0x000fe400000010ff */
[----:B------:R-:W-:Y:S01]  /*50b0*/  F2FP.BF16.PACK_AB R9, R181, R182 ;  /* 0x000000b6b509723e */ /* 0x000fe200000010ff */
[----:B-1----:R-:W-:Y:S02]  /*50c0*/  FFMA.FTZ R2, R153, c[0x0][0x2d0], -R5 ;  /* 0x0000b40099027a23 */ /* 0x002fe40000010805 */
[----:B------:R-:W-:Y:S02]  /*50d0*/  IMAD.MOV.U32 R153, RZ, RZ, R212 ;  /* 0x000000ffff997224 */ /* 0x000fe400078e00d4 */
[----:B------:R1:W-:Y:S01]  /*50e0*/  MUFU.EX2 R212, R2 ;  /* 0x0000000200d47308 */ /* 0x0003e20000000800 */
[----:B------:R-:W-:Y:S02]  /*50f0*/  F2FP.BF16.PACK_AB R11, R187, R180 ;  /* 0x000000b4bb0b723e */ /* 0x000fe400000010ff */
[----:B------:R-:W-:Y:S01]  /*5100*/  MOV R136, R210 ;  /* 0x000000d200887202 */ /* 0x000fe20000000f00 */
[----:B-1----:R-:W-:-:S02]  /*5110*/  FFMA.FTZ R2, R154, c[0x0][0x2d0], -R3 ;  /* 0x0000b4009a027a23 */ /* 0x002fc40000010803 */
[----:B------:R-:W-:Y:S02]  /*5120*/  IMAD.MOV.U32 R154, RZ, RZ, R211 ;  /* 0x000000ffff9a7224 */ /* 0x000fe400078e00d3 */
[----:B------:R1:W-:Y:S01]  /*5130*/  MUFU.EX2 R211, R2 ;  /* 0x0000000200d37308 */ /* 0x0003e20000000800 */
[----:B------:R-:W-:Y:S01]  /*5140*/  IMAD.MOV.U32 R165, RZ, RZ, R209 ;  /* 0x000000ffffa57224 */ /* 0x000fe200078e00d1 */
[----:B------:R-:W-:Y:S01]  /*5150*/  HMMA.16816.F32.BF16 R120, R12, R48, R52 ;  /* 0x000000300c78723c */ /* 0x000fe20000041834 */
[----:B------:R-:W-:Y:S02]  /*5160*/  IMAD.MOV.U32 R164, RZ, RZ, R208 ;  /* 0x000000ffffa47224 */ /* 0x000fe400078e00d0 */
[----:B-1----:R-:W-:-:S04]  /*5170*/  FFMA.FTZ R2, R166, c[0x0][0x2d0], -R3 ;  /* 0x0000b400a6027a23 */ /* 0x002fc80000010803 */
[----:B------:R1:W4:Y:S01]  /*5180*/  MUFU.EX2 R210, R2 ;  /* 0x0000000200d27308 */ /* 0x0003220000000800 */
[C---:B------:R-:W-:Y:S08]  /*5190*/  HMMA.16816.F32.BF16 R112, R12.reuse, R64, R60 ;  /* 0x000000400c70723c */ /* 0x040ff0000004183c */
[----:B------:R-:W-:Y:S01]  /*51a0*/  HMMA.16816.F32.BF16 R108, R12, R72, R56 ;  /* 0x000000480c6c723c */ /* 0x000fe20000041838 */
[----:B-1----:R-:W-:-:S07]  /*51b0*/  FFMA.FTZ R2, R148, c[0x0][0x2d0], -R3 ;  /* 0x0000b40094027a23 */ /* 0x002fce0000010803 */
[C---:B------:R-:W-:Y:S01]  /*51c0*/  HMMA.16816.F32.BF16 R124, R12.reuse, R76, R16 ;  /* 0x0000004c0c7c723c */ /* 0x040fe20000041810 */
[----:B------:R1:W-:Y:S07]  /*51d0*/  MUFU.EX2 R209, R2 ;  /* 0x0000000200d17308 */ /* 0x0003ee0000000800 */
[C---:B------:R-:W-:Y:S08]  /*51e0*/  HMMA.16816.F32.BF16 R96, R12.reuse, R50, R36 ;  /* 0x000000320c60723c */ /* 0x040ff00000041824 */
[----:B------:R-:W-:Y:S01]  /*51f0*/  HMMA.16816.F32.BF16 R92, R12, R66, R32 ;  /* 0x000000420c5c723c */ /* 0x000fe20000041820 */
[----:B-1----:R-:W-:-:S07]  /*5200*/  FFMA.FTZ R2, R146, c[0x0][0x2d0], -R3 ;  /* 0x0000b40092027a23 */ /* 0x002fce0000010803 */
[----:B------:R-:W-:Y:S08]  /*5210*/  HMMA.16816.F32.BF16 R116, R12, R74, R28 ;  /* 0x0000004a0c74723c */ /* 0x000ff0000004181c */
[C---:B------:R-:W-:Y:S08]  /*5220*/  HMMA.16816.F32.BF16 R12, R8.reuse, R20, RZ ;  /* 0x00000014080c723c */ /* 0x040ff000000418ff */
[C---:B------:R-:W-:Y:S08]  /*5230*/  HMMA.16816.F32.BF16 R32, R8.reuse, R22, RZ ;  /* 0x000000160820723c */ /* 0x040ff000000418ff */
[C---:B------:R-:W-:Y:S08]  /*5240*/  HMMA.16816.F32.BF16 R16, R8.reuse, R24, RZ ;  /* 0x000000180810723c */ /* 0x040ff000000418ff */
[----:B------:R-:W-:Y:S01]  /*5250*/  HMMA.16816.F32.BF16 R28, R8, R26, RZ ;  /* 0x0000001a081c723c */ /* 0x000fe200000418ff */
[----:B------:R-:W-:-:S07]  /*5260*/  IMAD.MOV.U32 R166, RZ, RZ, R206 ;  /* 0x000000ffffa67224 */ /* 0x000fce00078e00ce */
[C---:B------:R-:W-:Y:S08]  /*5270*/  HMMA.16816.F32.BF16 R20, R8.reuse, R40, RZ ;  /* 0x000000280814723c */ /* 0x040ff000000418ff */
[C---:B------:R-:W-:Y:S08]  /*5280*/  HMMA.16816.F32.BF16 R24, R8.reuse, R44, RZ ;  /* 0x0000002c0818723c */ /* 0x040ff000000418ff */
[C---:B------:R-:W-:Y:S08]  /*5290*/  HMMA.16816.F32.BF16 R40, R8.reuse, R42, RZ ;  /* 0x0000002a0828723c */ /* 0x040ff000000418ff */
[----:B------:R-:W-:Y:S07]  /*52a0*/  HMMA.16816.F32.BF16 R44, R8, R46, RZ ;  /* 0x0000002e082c723c */ /* 0x000fee00000418ff */
[----:B------:R-:W-:-:S02]  /*52b0*/  F2FP.BF16.PACK_AB R11, R71, R208 ;  /* 0x000000d0470b723e */ /* 0x000fc400000010ff */
[----:B------:R1:W1:Y:S01]  /*52c0*/  MUFU.EX2 R208, R2 ;  /* 0x0000000200d07308 */ /* 0x0002620000000800 */
[----:B------:R-:W-:Y:S01]  /*52d0*/  F2FP.BF16.PACK_AB R10, R207, R206 ;  /* 0x000000cecf0a723e */ /* 0x000fe200000010ff */
[----:B------:R-:W-:Y:S02]  /*52e0*/  IMAD.MOV.U32 R161, RZ, RZ, R207 ;  /* 0x000000ffffa17224 */ /* 0x000fe400078e00cf */
[----:B-1----:R-:W-:-:S04]  /*52f0*/  FFMA.FTZ R2, R139, c[0x0][0x2d0], -R0 ;  /* 0x0000b4008b027a23 */ /* 0x002fc80000010800 */
[----:B------:R1:W-:Y:S01]  /*5300*/  MUFU.EX2 R206, R2 ;  /* 0x0000000200ce7308 */ /* 0x0003e20000000800 */
[----:B------:R-:W-:Y:S02]  /*5310*/  IMAD.MOV.U32 R148, RZ, RZ, R205 ;  /* 0x000000ffff947224 */ /* 0x000fe400078e00cd */
[----:B------:R-:W-:Y:S02]  /*5320*/  IMAD.MOV.U32 R146, RZ, RZ, R204 ;  /* 0x000000ffff927224 */ /* 0x000fe400078e00cc */
[----:B-1----:R-:W-:-:S04]  /*5330*/  FFMA.FTZ R2, R138, c[0x0][0x2d0], -R0 ;  /* 0x0000b4008a027a23 */ /* 0x002fc80000010800 */
[----:B------:R1:W1:Y:S02]  /*5340*/  MUFU.EX2 R207, R2 ;  /* 0x0000000200cf7308 */ /* 0x0002640000000800 */
[----:B-1----:R-:W-:-:S06]  /*5350*/  FFMA.FTZ R2, R131, c[0x0][0x2d0], -R0 ;  /* 0x0000b40083027a23 */ /* 0x002fcc0000010800 */
[----:B------:R1:W-:Y:S01]  /*5360*/  MUFU.EX2 R205, R2 ;  /* 0x0000000200cd7308 */ /* 0x0003e20000000800 */
[----:B------:R-:W-:Y:S02]  /*5370*/  IMAD.MOV.U32 R131, RZ, RZ, R201 ;  /* 0x000000ffff837224 */ /* 0x000fe400078e00c9 */
[----:B-1----:R-:W-:-:S05]  /*5380*/  FFMA.FTZ R2, R137, c[0x0][0x2d0], -R0 ;  /* 0x0000b40089027a23 */ /* 0x002fca0000010800 */
[----:B------:R1:W1:Y:S01]  /*5390*/  MUFU.EX2 R204, R2 ;  /* 0x0000000200cc7308 */ /* 0x0002620000000800 */
[----:B------:R-:W-:Y:S01]  /*53a0*/  IMAD.MOV.U32 R137, RZ, RZ, R200 ;  /* 0x000000ffff897224 */ /* 0x000fe200078e00c8 */
[----:B------:R-:W-:Y:S01]  /*53b0*/  F2FP.BF16.PACK_AB R8, R202, R107 ;  /* 0x0000006bca08723e */ /* 0x000fe200000010ff */
[----:B------:R-:W-:Y:S02]  /*53c0*/  IMAD.MOV.U32 R138, RZ, RZ, R202 ;  /* 0x000000ffff8a7224 */ /* 0x000fe400078e00ca */
[----:B-1----:R-:W-:-:S04]  /*53d0*/  FFMA.FTZ R2, R173, c[0x0][0x2d0], -R6 ;  /* 0x0000b400ad027a23 */ /* 0x002fc80000010806 */
[----:B------:R1:W-:Y:S01]  /*53e0*/  MUFU.EX2 R200, R2 ;  /* 0x0000000200c87308 */ /* 0x0003e20000000800 */
[----:B------:R-:W-:Y:S01]  /*53f0*/  F2FP.BF16.PACK_AB R9, R203, R186 ;  /* 0x000000bacb09723e */ /* 0x000fe200000010ff */
[----:B------:R-:W-:Y:S02]  /*5400*/  IMAD.MOV.U32 R139, RZ, RZ, R203 ;  /* 0x000000ffff8b7224 */ /* 0x000fe400078e00cb */
[----:B-1----:R-:W-:-:S04]  /*5410*/  FFMA.FTZ R2, R174, c[0x0][0x2d0], -R6 ;  /* 0x0000b400ae027a23 */ /* 0x002fc80000010806 */
[----:B------:R1:W-:Y:S01]  /*5420*/  MUFU.EX2 R201, R2 ;  /* 0x0000000200c97308 */ /* 0x0003e20000000800 */
[----:B------:R-:W-:Y:S02]  /*5430*/  IMAD.MOV.U32 R160, RZ, RZ, R198 ;  /* 0x000000ffffa07224 */ /* 0x000fe400078e00c6 */
[----:B-1----:R-:W-:-:S05]  /*5440*/  FFMA.FTZ R2, R175, c[0x0][0x2d0], -R6 ;  /* 0x0000b400af027a23 */ /* 0x002fca0000010806 */
        /* <DEDUP_REMOVED lines=9> */
[----:B------:R1:W1:Y:S01]  /*54e0*/  MUFU.EX2 R199, R2 ;  /* 0x0000000200c77308 */ /* 0x0002620000000800 */
        /* <DEDUP_REMOVED lines=16> */
[----:B------:R-:W-:Y:S02]  /*55f0*/  IMAD.MOV.U32 R68, RZ, RZ, R191 ;  /* 0x000000ffff447224 */ /* 0x000fe400078e00bf */
[----:B-1----:R-:W-:-:S04]  /*5600*/  FFMA.FTZ R2, R156, c[0x0][0x2d0], -R3 ;  /* 0x0000b4009c027a23 */ /* 0x002fc80000010803 */
[----:B------:R1:W1:Y:S01]  /*5610*/  MUFU.EX2 R192, R2 ;  /* 0x0000000200c07308 */ /* 0x0002620000000800 */
[----:B------:R-:W-:Y:S02]  /*5620*/  IMAD.MOV.U32 R176, RZ, RZ, R190 ;  /* 0x000000ffffb07224 */ /* 0x000fe400078e00be */
[----:B-1----:R-:W-:-:S05]  /*5630*/  FFMA.FTZ R2, R149, c[0x0][0x2d0], -R0 ;  /* 0x0000b40095027a23 */ /* 0x002fca0000010800 */
[----:B------:R1:W-:Y:S01]  /*5640*/  MUFU.EX2 R188, R2 ;  /* 0x0000000200bc7308 */ /* 0x0003e20000000800 */
[----:B------:R-:W-:Y:S02]  /*5650*/  IMAD.MOV.U32 R133, RZ, RZ, R189 ;  /* 0x000000ffff857224 */ /* 0x000fe400078e00bd */
[----:B-1----:R-:W-:-:S05]  /*5660*/  FFMA.FTZ R2, R150, c[0x0][0x2d0], -R0 ;  /* 0x0000b40096027a23 */ /* 0x002fca0000010800 */
[----:B------:R1:W1:Y:S01]  /*5670*/  MUFU.EX2 R191, R2 ;  /* 0x0000000200bf7308 */ /* 0x0002620000000800 */
[----:B------:R-:W-:Y:S02]  /*5680*/  IMAD.MOV.U32 R170, RZ, RZ, R176 ;  /* 0x000000ffffaa7224 */ /* 0x000fe400078e00b0 */
[----:B------:R-:W-:Y:S02]  /*5690*/  IMAD.MOV.U32 R176, RZ, RZ, R174 ;  /* 0x000000ffffb07224 */ /* 0x000fe400078e00ae */
[----:B-1----:R-:W-:-:S04]  /*56a0*/  FFMA.FTZ R2, R151, c[0x0][0x2d0], -R0 ;  /* 0x0000b40097027a23 */ /* 0x002fc80000010800 */
[----:B------:R1:W-:Y:S01]  /*56b0*/  MUFU.EX2 R190, R2 ;  /* 0x0000000200be7308 */ /* 0x0003e20000000800 */
[----:B------:R-:W-:Y:S02]  /*56c0*/  IMAD.MOV.U32 R144, RZ, RZ, R85 ;  /* 0x000000ffff907224 */ /* 0x000fe400078e0055 */
[----:B------:R-:W-:Y:S02]  /*56d0*/  IMAD.MOV.U32 R174, RZ, RZ, R173 ;  /* 0x000000ffffae7224 */ /* 0x000fe400078e00ad */
[----:B------:R-:W-:Y:S02]  /*56e0*/  IMAD.MOV.U32 R173, RZ, RZ, R131 ;  /* 0x000000ffffad7224 */ /* 0x000fe400078e0083 */
[----:B-1----:R-:W-:-:S04]  /*56f0*/  FFMA.FTZ R2, R155, c[0x0][0x2d0], -R0 ;  /* 0x0000b4009b027a23 */ /* 0x002fc80000010800 */
[----:B------:R1:W1:Y:S01]  /*5700*/  MUFU.EX2 R189, R2 ;  /* 0x0000000200bd7308 */ /* 0x0002620000000800 */
[----:B------:R-:W-:Y:S02]  /*5710*/  IMAD.MOV.U32 R135, RZ, RZ, R106 ;  /* 0x000000ffff877224 */ /* 0x000fe400078e006a */
[----:B------:R-:W-:Y:S02]  /*5720*/  IMAD.MOV.U32 R131, RZ, RZ, R154 ;  /* 0x000000ffff837224 */ /* 0x000fe400078e009a */
[----:B------:R-:W-:Y:S02]  /*5730*/  IMAD.MOV.U32 R154, RZ, RZ, R152 ;  /* 0x000000ffff9a7224 */ /* 0x000fe400078e0098 */
[----:B------:R-:W-:Y:S02]  /*5740*/  IMAD.MOV.U32 R134, RZ, RZ, R107 ;  /* 0x000000ffff867224 */ /* 0x000fe400078e006b */
[----:B-1----:R-:W-:Y:S02]  /*5750*/  FFMA.FTZ R2, R169, c[0x0][0x2d0], -R5 ;  /* 0x0000b400a9027a23 */ /* 0x002fe40000010805 */
[----:B------:R-:W-:-:S02]  /*5760*/  IMAD.MOV.U32 R169, RZ, RZ, R175 ;  /* 0x000000ffffa97224 */ /* 0x000fc400078e00af */
[----:B------:R-:W-:Y:S02]  /*5770*/  IMAD.MOV.U32 R175, RZ, RZ, R137 ;  /* 0x000000ffffaf7224 */ /* 0x000fe400078e0089 */
[----:B------:R-:W-:Y:S01]  /*5780*/  IMAD.MOV.U32 R137, RZ, RZ, R138 ;  /* 0x000000ffff897224 */ /* 0x000fe200078e008a */
[----:B------:R-:W-:Y:S01]  /*5790*/  MOV R138, R139 ;  /* 0x0000008b008a7202 */ /* 0x000fe20000000f00 */
[----:B------:R-:W-:Y:S02]  /*57a0*/  IMAD.MOV.U32 R139, RZ, RZ, R146 ;  /* 0x000000ffff8b7224 */ /* 0x000fe400078e0092 */
[----:B------:R-:W-:Y:S02]  /*57b0*/  IMAD.MOV.U32 R146, RZ, RZ, R153 ;  /* 0x000000ffff927224 */ /* 0x000fe400078e0099 */
[----:B------:R-:W-:Y:S02]  /*57c0*/  IMAD.MOV.U32 R153, RZ, RZ, R144 ;  /* 0x000000ffff997224 */ /* 0x000fe400078e0090 */
[----:B------:R-:W-:-:S02]  /*57d0*/  IMAD.MOV.U32 R152, RZ, RZ, R141 ;  /* 0x000000ffff987224 */ /* 0x000fc400078e008d */
[----:B------:R-:W-:Y:S02]  /*57e0*/  IMAD.MOV.U32 R171, RZ, RZ, R169 ;  /* 0x000000ffffab7224 */ /* 0x000fe400078e00a9 */
[----:B------:R-:W-:Y:S02]  /*57f0*/  IMAD.MOV.U32 R141, RZ, RZ, R135 ;  /* 0x000000ffff8d7224 */ /* 0x000fe400078e0087 */
[----:B------:R-:W-:Y:S02]  /*5800*/  IMAD.MOV.U32 R169, RZ, RZ, R131 ;  /* 0x000000ffffa97224 */ /* 0x000fe400078e0083 */
[----:B------:R-:W-:Y:S02]  /*5810*/  IMAD.MOV.U32 R131, RZ, RZ, R154 ;  /* 0x000000ffff837224 */ /* 0x000fe400078e009a */
[----:B------:R-:W-:Y:S02]  /*5820*/  IMAD.MOV.U32 R154, RZ, RZ, R153 ;  /* 0x000000ffff9a7224 */ /* 0x000fe400078e0099 */
[----:B------:R-:W-:-:S02]  /*5830*/  IMAD.MOV.U32 R153, RZ, RZ, R152 ;  /* 0x000000ffff997224 */ /* 0x000fc400078e0098 */
[----:B------:R-:W-:Y:S02]  /*5840*/  IMAD.MOV.U32 R135, RZ, RZ, R134 ;  /* 0x000000ffff877224 */ /* 0x000fe400078e0086 */
[----:B------:R-:W-:Y:S01]  /*5850*/  IMAD.MOV.U32 R152, RZ, RZ, R141 ;  /* 0x000000ffff987224 */ /* 0x000fe200078e008d */
[----:B------:R-:W4:Y:S01]  /*5860*/  LDL R134, [R1+0x64] ;  /* 0x0000640001867983 */ /* 0x000f220000100800 */
[----:B------:R-:W-:-:S03]  /*5870*/  IMAD.MOV.U32 R141, RZ, RZ, R241 ;  /* 0x000000ffff8d7224 */ /* 0x000fc600078e00f1 */
[----:B------:R-:W4:Y:S01]  /*5880*/  LDL.LU R241, [R1+0xb4] ;  /* 0x0000b40001f17983 */ /* 0x000f220000300800 */
[C---:B------:R-:W-:Y:S03]  /*5890*/  HMMA.16816.F32.BF16 R60, R8.reuse, R48, R12 ;  /* 0x00000030083c723c */ /* 0x040fe6000004180c */
[----:B------:R-:W-:Y:S05]  /*58a0*/  LDSM.16.MT88.4 R12, [R229+0x1100] ;  /* 0x00110000e50c783b */ /* 0x000fea0000004200 */
[C---:B------:R-:W-:Y:S01]  /*58b0*/  HMMA.16816.F32.BF16 R56, R8.reuse, R64, R16 ;  /* 0x000000400838723c */ /* 0x040fe20000041810 */
[----:B------:R-:W-:Y:S07]  /*58c0*/  LDSM.16.MT88.4 R16, [R231+0x1100] ;  /* 0x00110000e710783b */ /* 0x000fee0000004200 */
[C---:B------:R-:W-:Y:S01]  /*58d0*/  HMMA.16816.F32.BF16 R52, R8.reuse, R72, R20 ;  /* 0x000000480834723c */ /* 0x040fe20000041814 */
[----:B------:R-:W1:Y:S07]  /*58e0*/  LDSM.16.MT88.4 R20, [R228+0x1100] ;  /* 0x00110000e414783b */ /* 0x000e6e0000004200 */
[C---:B------:R-:W-:Y:S01]  /*58f0*/  HMMA.16816.F32.BF16 R80, R8.reuse, R76, R24 ;  /* 0x0000004c0850723c */ /* 0x040fe20000041818 */
[----:B------:R-:W1:Y:S07]  /*5900*/  LDSM.16.MT88.4 R24, [R230+0x1100] ;  /* 0x00110000e618783b */ /* 0x000e6e0000004200 */
[C---:B------:R-:W-:Y:S08]  /*5910*/  HMMA.16816.F32.BF16 R36, R8.reuse, R50, R32 ;  /* 0x000000320824723c */ /* 0x040ff00000041820 */
[C---:B------:R-:W-:Y:S08]  /*5920*/  HMMA.16816.F32.BF16 R28, R8.reuse, R66, R28 ;  /* 0x00000042081c723c */ /* 0x040ff0000004181c */
[C---:B------:R-:W-:Y:S08]  /*5930*/  HMMA.16816.F32.BF16 R32, R8.reuse, R74, R40 ;  /* 0x0000004a0820723c */ /* 0x040ff00000041828 */
[----:B------:R-:W-:Y:S01]  /*5940*/  HMMA.16816.F32.BF16 R44, R8, R78, R44 ;  /* 0x0000004e082c723c */ /* 0x000fe2000004182c */
[----:B------:R-:W-:-:S06]  /*5950*/  IMAD.MOV.U32 R145, RZ, RZ, R84 ;  /* 0x000000ffff917224 */ /* 0x000fcc00078e0054 */
[----:B------:R-:W-:Y:S02]  /*5960*/  F2FP.BF16.PACK_AB R8, R250, R249 ;  /* 0x000000f9fa08723e */ /* 0x000fe400000010ff */
[----:B------:R-:W-:Y:S02]  /*5970*/  F2FP.BF16.PACK_AB R9, R226, R227 ;  /* 0x000000e3e209723e */ /* 0x000fe400000010ff */
[----:B------:R-:W-:Y:S02]  /*5980*/  F2FP.BF16.PACK_AB R10, R247, R248 ;  /* 0x000000f8f70a723e */ /* 0x000fe400000010ff */
[----:B------:R-:W-:-:S07]  /*5990*/  F2FP.BF16.PACK_AB R11, R224, R225 ;  /* 0x000000e1e00b723e */ /* 0x000fce00000010ff */
[C---:B-1----:R-:W-:Y:S08]  /*59a0*/  HMMA.16816.F32.BF16 R48, R8.reuse, R20, R120 ;  /* 0x000000140830723c */ /* 0x042ff00000041878 */
[C---:B------:R-:W-:Y:S08]  /*59b0*/  HMMA.16816.F32.BF16 R84, R8.reuse, R16, R112 ;  /* 0x000000100854723c */ /* 0x040ff00000041870 */
[C---:B------:R-:W-:Y:S08]  /*59c0*/  HMMA.16816.F32.BF16 R104, R8.reuse, R12, R108 ;  /* 0x0000000c0868723c */ /* 0x040ff0000004186c */
[C---:B------:R-:W-:Y:S08]  /*59d0*/  HMMA.16816.F32.BF16 R124, R8.reuse, R24, R124 ;  /* 0x00000018087c723c */ /* 0x040ff0000004187c */
[C---:B------:R-:W-:Y:S08]  /*59e0*/  HMMA.16816.F32.BF16 R76, R8.reuse, R22, R96 ;  /* 0x00000016084c723c */ /* 0x040ff00000041860 */
[C---:B------:R-:W-:Y:S08]  /*59f0*/  HMMA.16816.F32.BF16 R92, R8.reuse, R18, R92 ;  /* 0x00000012085c723c */ /* 0x040ff0000004185c */
[C---:B------:R-:W-:Y:S08]  /*5a00*/  HMMA.16816.F32.BF16 R116, R8.reuse, R14, R116 ;  /* 0x0000000e0874723c */ /* 0x040ff00000041874 */
[----:B------:R-:W-:Y:S07]  /*5a10*/  HMMA.16816.F32.BF16 R100, R8, R26, R100 ;  /* 0x0000001a0864723c */ /* 0x000fee0000041864 */
[----:B------:R-:W-:-:S02]  /*5a20*/  F2FP.BF16.PACK_AB R8, R144, R145 ;  /* 0x000000919008723e */ /* 0x000fc400000010ff */
[----:B------:R-:W-:Y:S02]  /*5a30*/  F2FP.BF16.PACK_AB R9, R223, R222 ;  /* 0x000000dedf09723e */ /* 0x000fe400000010ff */
[----:B------:R-:W-:Y:S02]  /*5a40*/  F2FP.BF16.PACK_AB R10, R132, R128 ;  /* 0x00000080840a723e */ /* 0x000fe400000010ff */
[----:B---3--:R-:W-:-:S07]  /*5a50*/  F2FP.BF16.PACK_AB R11, R220, R221 ;  /* 0x000000dddc0b723e */ /* 0x008fce00000010ff */
[C---:B------:R-:W-:Y:S08]  /*5a60*/  HMMA.16816.F32.BF16 R96, R8.reuse, R20, R60 ;  /* 0x000000140860723c */ /* 0x040ff0000004183c */
[C---:B------:R-:W-:Y:S01]  /*5a70*/  HMMA.16816.F32.BF16 R88, R8.reuse, R22, R36 ;  /* 0x000000160858723c */ /* 0x040fe20000041824 */
[----:B------:R-:W1:Y:S07]  /*5a80*/  LDSM.16.MT88.4 R20, [R228+0x1900] ;  /* 0x00190000e414783b */ /* 0x000e6e0000004200 */
[C---:B------:R-:W-:Y:S08]  /*5a90*/  HMMA.16816.F32.BF16 R64, R8.reuse, R18, R28 ;  /* 0x000000120840723c */ /* 0x040ff0000004181c */
[C---:B------:R-:W-:Y:S01]  /*5aa0*/  HMMA.16816.F32.BF16 R72, R8.reuse, R16, R56 ;  /* 0x000000100848723c */ /* 0x040fe20000041838 */
[----:B------:R-:W3:Y:S07]  /*5ab0*/  LDSM.16.MT88.4 R16, [R231+0x1900] ;  /* 0x00190000e710783b */ /* 0x000eee0000004200 */
[C---:B------:R-:W-:Y:S08]  /*5ac0*/  HMMA.16816.F32.BF16 R40, R8.reuse, R12, R52 ;  /* 0x0000000c0828723c */ /* 0x040ff00000041834 */
[C---:B------:R-:W-:Y:S01]  /*5ad0*/  HMMA.16816.F32.BF16 R32, R8.reuse, R14, R32 ;  /* 0x0000000e0820723c */ /* 0x040fe20000041820 */
[----:B------:R-:W3:Y:S07]  /*5ae0*/  LDSM.16.MT88.4 R12, [R229+0x1900] ;  /* 0x00190000e50c783b */ /* 0x000eee0000004200 */
[C---:B------:R-:W-:Y:S08]  /*5af0*/  HMMA.16816.F32.BF16 R36, R8.reuse, R24, R80 ;  /* 0x000000180824723c */ /* 0x040ff00000041850 */
[----:B------:R-:W-:Y:S01]  /*5b00*/  HMMA.16816.F32.BF16 R28, R8, R26, R44 ;  /* 0x0000001a081c723c */ /* 0x000fe2000004182c */
[----:B------:R-:W4:Y:S06]  /*5b10*/  LDSM.16.MT88.4 R24, [R230+0x1900] ;  /* 0x00190000e618783b */ /* 0x000f2c0000004200 */
[----:B--2---:R-:W-:-:S02]  /*5b20*/  F2FP.BF16.PACK_AB R8, R215, R214 ;  /* 0x000000d6d708723e */ /* 0x004fc400000010ff */
[----:B----4-:R-:W-:Y:S02]  /*5b30*/  F2FP.BF16.PACK_AB R9, R210, R211 ;  /* 0x000000d3d209723e */ /* 0x010fe400000010ff */
[----:B------:R-:W-:Y:S02]  /*5b40*/  F2FP.BF16.PACK_AB R10, R212, R213 ;  /* 0x000000d5d40a723e */ /* 0x000fe400000010ff */
[----:B------:R-:W-:-:S07]  /*5b50*/  F2FP.BF16.PACK_AB R11, R208, R209 ;  /* 0x000000d1d00b723e */ /* 0x000fce00000010ff */
[C---:B-1----:R-:W-:Y:S08]  /*5b60*/  HMMA.16816.F32.BF16 R52, R8.reuse, R20, R48 ;  /* 0x000000140834723c */ /* 0x042ff00000041830 */
[C---:B------:R-:W-:Y:S08]  /*5b70*/  HMMA.16816.F32.BF16 R48, R8.reuse, R22, R76 ;  /* 0x000000160830723c */ /* 0x040ff0000004184c */
[C---:B---3--:R-:W-:Y:S08]  /*5b80*/  HMMA.16816.F32.BF16 R44, R8.reuse, R16, R84 ;  /* 0x00000010082c723c */ /* 0x048ff00000041854 */
        /* <DEDUP_REMOVED lines=8> */
[----:B------:R-:W-:-:S07]  /*5c10*/  F2FP.BF16.PACK_AB R11, R204, R205 ;  /* 0x000000cdcc0b723e */ /* 0x000fce00000010ff */
[C---:B------:R-:W-:Y:S08]  /*5c20*/  HMMA.16816.F32.BF16 R120, R8.reuse, R20, R96 ;  /* 0x000000140878723c */ /* 0x040ff00000041860 */
[C---:B------:R-:W-:Y:S01]  /*5c30*/  HMMA.16816.F32.BF16 R76, R8.reuse, R22, R88 ;  /* 0x00000016084c723c */ /* 0x040fe20000041858 */
[----:B------:R-:W1:Y:S07]  /*5c40*/  LDSM.16.MT88.4 R20, [R228+0x2100] ;  /* 0x00210000e414783b */ /* 0x000e6e0000004200 */
[C---:B------:R-:W-:Y:S08]  /*5c50*/  HMMA.16816.F32.BF16 R104, R8.reuse, R16, R72 ;  /* 0x000000100868723c */ /* 0x040ff00000041848 */
[C---:B------:R-:W-:Y:S01]  /*5c60*/  HMMA.16816.F32.BF16 R80, R8.reuse, R18, R64 ;  /* 0x000000120850723c */ /* 0x040fe20000041840 */
[----:B------:R-:W2:Y:S07]  /*5c70*/  LDSM.16.MT88.4 R16, [R231+0x2100] ;  /* 0x00210000e710783b */ /* 0x000eae0000004200 */
[C---:B------:R-:W-:Y:S08]  /*5c80*/  HMMA.16816.F32.BF16 R100, R8.reuse, R12, R40 ;  /* 0x0000000c0864723c */ /* 0x040ff00000041828 */
[C---:B------:R-:W-:Y:S01]  /*5c90*/  HMMA.16816.F32.BF16 R40, R8.reuse, R14, R32 ;  /* 0x0000000e0828723c */ /* 0x040fe20000041820 */
[----:B------:R-:W3:Y:S07]  /*5ca0*/  LDSM.16.MT88.4 R12, [R229+0x2100] ;  /* 0x00210000e50c783b */ /* 0x000eee0000004200 */
[C---:B------:R-:W-:Y:S08]  /*5cb0*/  HMMA.16816.F32.BF16 R96, R8.reuse, R24, R36 ;  /* 0x000000180860723c */ /* 0x040ff00000041824 */
[----:B------:R-:W-:Y:S01]  /*5cc0*/  HMMA.16816.F32.BF16 R84, R8, R26, R28 ;  /* 0x0000001a0854723c */ /* 0x000fe2000004181c */
[----:B------:R-:W2:Y:S01]  /*5cd0*/  LDSM.16.MT88.4 R24, [R230+0x2100] ;  /* 0x00210000e618783b */ /* 0x000ea20000004200 */
[----:B------:R1:W-:Y:S03]  /*5ce0*/  MUFU.EX2 R144, R2 ;  /* 0x0000000200907308 */ /* 0x0003e60000000800 */
[----:B------:R-:W-:Y:S02]  /*5cf0*/  LDSM.16.MT88.4 R28, [R228+0x2900] ;  /* 0x00290000e41c783b */ /* 0x000fe40000004200 */
[----:B------:R-:W-:-:S02]  /*5d00*/  F2FP.BF16.PACK_AB R8, R199, R198 ;  /* 0x000000c6c708723e */ /* 0x000fc400000010ff */
[----:B------:R-:W-:Y:S02]  /*5d10*/  F2FP.BF16.PACK_AB R9, R194, R195 ;  /* 0x000000c3c209723e */ /* 0x000fe400000010ff */
[----:B------:R-:W-:Y:S02]  /*5d20*/  F2FP.BF16.PACK_AB R10, R196, R197 ;  /* 0x000000c5c40a723e */ /* 0x000fe400000010ff */
[----:B------:R-:W-:Y:S01]  /*5d30*/  F2FP.BF16.PACK_AB R11, R192, R193 ;  /* 0x000000c1c00b723e */ /* 0x000fe200000010ff */
[----:B-1----:R-:W-:Y:S02]  /*5d40*/  FFMA.FTZ R2, R170, c[0x0][0x2d0], -R5 ;  /* 0x0000b400aa027a23 */ /* 0x002fe40000010805 */
[----:B------:R-:W-:Y:S02]  /*5d50*/  IMAD.MOV.U32 R170, RZ, RZ, R176 ;  /* 0x000000ffffaa7224 */ /* 0x000fe400078e00b0 */
[----:B------:R-:W-:Y:S02]  /*5d60*/  IMAD.MOV.U32 R176, RZ, RZ, R173 ;  /* 0x000000ffffb07224 */ /* 0x000fe400078e00ad */
[----:B------:R-:W-:-:S02]  /*5d70*/  IMAD.MOV.U32 R173, RZ, RZ, R146 ;  /* 0x000000ffffad7224 */ /* 0x000fc400078e0092 */
[----:B------:R1:W1:Y:S01]  /*5d80*/  MUFU.EX2 R146, R2 ;  /* 0x0000000200927308 */ /* 0x0002620000000800 */
[----:B------:R-:W-:Y:S01]  /*5d90*/  HMMA.16816.F32.BF16 R92, R8, R22, R48 ;  /* 0x00000016085c723c */ /* 0x000fe20000041830 */
[----:B------:R-:W-:Y:S02]  /*5da0*/  IMAD.MOV.U32 R67, RZ, RZ, R170 ;  /* 0x000000ffff437224 */ /* 0x000fe400078e00aa */
[----:B------:R-:W-:Y:S02]  /*5db0*/  IMAD.MOV.U32 R170, RZ, RZ, R131 ;  /* 0x000000ffffaa7224 */ /* 0x000fe400078e0083 */
[----:B------:R-:W-:-:S03]  /*5dc0*/  IMAD.MOV.U32 R131, RZ, RZ, R141 ;  /* 0x000000ffff837224 */ /* 0x000fc600078e008d */
[C---:B------:R-:W-:Y:S01]  /*5dd0*/  HMMA.16816.F32.BF16 R108, R8.reuse, R20, R52 ;  /* 0x00000014086c723c */ /* 0x040fe20000041834 */
[----:B-1----:R-:W-:Y:S02]  /*5de0*/  FFMA.FTZ R2, R171, c[0x0][0x2d0], -R5 ;  /* 0x0000b400ab027a23 */ /* 0x002fe40000010805 */
[----:B------:R-:W-:Y:S02]  /*5df0*/  IMAD.MOV.U32 R171, RZ, RZ, R173 ;  /* 0x000000ffffab7224 */ /* 0x000fe400078e00ad */
[----:B------:R-:W-:Y:S02]  /*5e00*/  IMAD.MOV.U32 R173, RZ, RZ, R68 ;  /* 0x000000ffffad7224 */ /* 0x000fe400078e0044 */
[----:B------:R-:W-:Y:S02]  /*5e10*/  IMAD.MOV.U32 R68, RZ, RZ, R246 ;  /* 0x000000ffff447224 */ /* 0x000fe400078e00f6 */
[----:B------:R-:W4:Y:S01]  /*5e20*/  LDL.LU R246, [R1+0xb0] ;  /* 0x0000b00001f67983 */ /* 0x000f220000300800 */
[----:B--2---:R-:W-:Y:S01]  /*5e30*/  HMMA.16816.F32.BF16 R48, R8, R18, R56 ;  /* 0x000000120830723c */ /* 0x004fe20000041838 */
[----:B------:R1:W-:Y:S01]  /*5e40*/  MUFU.EX2 R141, R2 ;  /* 0x00000002008d7308 */ /* 0x0003e20000000800 */
[----:B------:R-:W-:-:S02]  /*5e50*/  IMAD.MOV.U32 R172, RZ, RZ, R171 ;  /* 0x000000ffffac7224 */ /* 0x000fc400078e00ab */
[----:B------:R-:W-:-:S04]  /*5e60*/  IMAD.MOV.U32 R171, RZ, RZ, R170 ;  /* 0x000000ffffab7224 */ /* 0x000fc800078e00aa */
[----:B------:R-:W-:Y:S01]  /*5e70*/  HMMA.16816.F32.BF16 R32, R8, R16, R44 ;  /* 0x000000100820723c */ /* 0x000fe2000004182c */
[----:B------:R-:W-:Y:S02]  /*5e80*/  IMAD.MOV.U32 R170, RZ, RZ, R173 ;  /* 0x000000ffffaa7224 */ /* 0x000fe400078e00ad */
[----:B------:R-:W-:-:S05]  /*5e90*/  IMAD.MOV.U32 R173, RZ, RZ, R145 ;  /* 0x000000ffffad7224 */ /* 0x000fca00078e0091 */
[----:B---3--:R-:W-:Y:S01]  /*5ea0*/  HMMA.16816.F32.BF16 R52, R8, R12, R60 ;  /* 0x0000000c0834723c */ /* 0x008fe2000004183c */
[----:B-1----:R-:W-:-:S07]  /*5eb0*/  FFMA.FTZ R2, R67, c[0x0][0x2d0], -R5 ;  /* 0x0000b40043027a23 */ /* 0x002fce0000010805 */
[C---:B------:R-:W-:Y:S01]  /*5ec0*/  HMMA.16816.F32.BF16 R56, R8.reuse, R14, R116 ;  /* 0x0000000e0838723c */ /* 0x040fe20000041874 */
[----:B------:R1:W-:Y:S07]  /*5ed0*/  MUFU.EX2 R145, R2 ;  /* 0x0000000200917308 */ /* 0x0003ee0000000800 */
[C---:B------:R-:W-:Y:S08]  /*5ee0*/  HMMA.16816.F32.BF16 R72, R8.reuse, R24, R124 ;  /* 0x000000180848723c */ /* 0x040ff0000004187c */
[----:B------:R-:W-:Y:S01]  /*5ef0*/  HMMA.16816.F32.BF16 R88, R8, R26, R112 ;  /* 0x0000001a0858723c */ /* 0x000fe20000041870 */
[----:B-1----:R-:W-:Y:S01]  /*5f00*/  FFMA.FTZ R2, R184, c[0x0][0x2d0], -R3 ;  /* 0x0000b400b8027a23 */ /* 0x002fe20000010803 */
[----:B------:R-:W-:Y:S05]  /*5f10*/  LDSM.16.MT88.4 R124, [R229+0x3100] ;  /* 0x00310000e57c783b */ /* 0x000fea0000004200 */
[----:B------:R-:W-:-:S02]  /*5f20*/  F2FP.BF16.PACK_AB R8, R201, R200 ;  /* 0x000000c8c908723e */ /* 0x000fc400000010ff */
[----:B------:R-:W-:Y:S02]  /*5f30*/  F2FP.BF16.PACK_AB R9, R191, R188 ;  /* 0x000000bcbf09723e */ /* 0x000fe400000010ff */
[----:B------:R-:W-:Y:S02]  /*5f40*/  F2FP.BF16.PACK_AB R10, R203, R202 ;  /* 0x000000cacb0a723e */ /* 0x000fe400000010ff */
[----:B------:R-:W-:-:S07]  /*5f50*/  F2FP.BF16.PACK_AB R11, R189, R190 ;  /* 0x000000bebd0b723e */ /* 0x000fce00000010ff */
[C---:B------:R-:W-:Y:S08]  /*5f60*/  HMMA.16816.F32.BF16 R112, R8.reuse, R20, R120 ;  /* 0x000000140870723c */ /* 0x040ff00000041878 */
[C---:B------:R-:W-:Y:S01]  /*5f70*/  HMMA.16816.F32.BF16 R76, R8.reuse, R22, R76 ;  /* 0x00000016084c723c */ /* 0x040fe2000004184c */
[----:B------:R-:W1:Y:S07]  /*5f80*/  LDSM.16.MT88.4 R20, [R231+0x2900] ;  /* 0x00290000e714783b */ /* 0x000e6e0000004200 */
[C---:B------:R-:W-:Y:S01]  /*5f90*/  HMMA.16816.F32.BF16 R64, R8.reuse, R16, R104 ;  /* 0x000000100840723c */ /* 0x040fe20000041868 */
[----:B------:R2:W-:Y:S07]  /*5fa0*/  MUFU.EX2 R105, R2 ;  /* 0x0000000200697308 */ /* 0x0005ee0000000800 */
[----:B------:R-:W-:Y:S01]  /*5fb0*/  HMMA.16816.F32.BF16 R36, R8, R12, R100 ;  /* 0x0000000c0824723c */ /* 0x000fe20000041864 */
[----:B--2---:R-:W-:-:S04]  /*5fc0*/  FFMA.FTZ R2, R185, c[0x0][0x2d0], -R3 ;  /* 0x0000b400b9027a23 */ /* 0x004fc80000010803 */
[----:B------:R2:W3:Y:S03]  /*5fd0*/  MUFU.EX2 R104, R2 ;  /* 0x0000000200687308 */ /* 0x0004e60000000800 */
[----:B------:R-:W-:Y:S01]  /*5fe0*/  HMMA.16816.F32.BF16 R60, R8, R24, R96 ;  /* 0x00000018083c723c */ /* 0x000fe20000041860 */
[----:B--2---:R-:W-:-:S04]  /*5ff0*/  FFMA.FTZ R2, R179, c[0x0][0x2d0], -R3 ;  /* 0x0000b400b3027a23 */ /* 0x004fc80000010803 */
[----:B------:R2:W-:Y:S03]  /*6000*/  MUFU.EX2 R101, R2 ;  /* 0x0000000200657308 */ /* 0x0005e60000000800 */
[----:B------:R-:W-:Y:S01]  /*6010*/  HMMA.16816.F32.BF16 R44, R8, R18, R80 ;  /* 0x00000012082c723c */ /* 0x000fe20000041850 */
[----:B------:R-:W1:Y:S01]  /*6020*/  LDSM.16.MT88.4 R16, [R229+0x2900] ;  /* 0x00290000e510783b */ /* 0x000e620000004200 */
[----:B--2---:R-:W-:-:S04]  /*6030*/  FFMA.FTZ R2, R183, c[0x0][0x2d0], -R3 ;  /* 0x0000b400b7027a23 */ /* 0x004fc80000010803 */
[----:B------:R2:W1:Y:S02]  /*6040*/  MUFU.EX2 R100, R2 ;  /* 0x0000000200647308 */ /* 0x0004640000000800 */
[----:B------:R-:W-:Y:S01]  /*6050*/  HMMA.16816.F32.BF16 R80, R8, R26, R84 ;  /* 0x0000001a0850723c */ /* 0x000fe20000041854 */
[----:B--2---:R-:W-:Y:S02]  /*6060*/  FFMA.FTZ R2, R172, c[0x0][0x2d0], -R6 ;  /* 0x0000b400ac027a23 */ /* 0x004fe40000010806 */
[----:B------:R-:W-:Y:S01]  /*6070*/  IMAD.MOV.U32 R172, RZ, RZ, R171 ;  /* 0x000000ffffac7224 */ /* 0x000fe200078e00ab */
[----:B------:R-:W-:Y:S01]  /*6080*/  MOV R171, R170 ;  /* 0x000000aa00ab7202 */ /* 0x000fe20000000f00 */
[----:B------:R-:W-:Y:S01]  /*6090*/  IMAD.MOV.U32 R170, RZ, RZ, R169 ;  /* 0x000000ffffaa7224 */ /* 0x000fe200078e00a9 */
[----:B------:R2:W-:Y:S01]  /*60a0*/  MUFU.EX2 R96, R2 ;  /* 0x0000000200607308 */ /* 0x0005e20000000800 */
[----:B------:R-:W-:Y:S02]  /*60b0*/  IMAD.MOV.U32 R169, RZ, RZ, R175 ;  /* 0x000000ffffa97224 */ /* 0x000fe400078e00af */
[----:B------:R-:W-:-:S02]  /*60c0*/  IMAD.MOV.U32 R175, RZ, RZ, R174 ;  /* 0x000000ffffaf7224 */ /* 0x000fc400078e00ae */
[----:B------:R-:W-:Y:S01]  /*60d0*/  IMAD.MOV.U32 R174, RZ, RZ, R245 ;  /* 0x000000ffffae7224 */ /* 0x000fe200078e00f5 */
[----:B------:R-:W-:Y:S01]  /*60e0*/  HMMA.16816.F32.BF16 R40, R8, R14, R40 ;  /* 0x0000000e0828723c */ /* 0x000fe20000041828 */
[----:B------:R-:W4:Y:S01]  /*60f0*/  LDSM.16.MT88.4 R12, [R230+0x2900] ;  /* 0x00290000e60c783b */ /* 0x000f220000004200 */
[----:B------:R-:W-:Y:S02]  /*6100*/  IMAD.MOV.U32 R149, RZ, RZ, R68 ;  /* 0x000000ffff957224 */ /* 0x000fe400078e0044 */
[----:B------:R-:W-:Y:S01]  /*6110*/  IMAD.MOV.U32 R167, RZ, RZ, R71 ;  /* 0x000000ffffa77224 */ /* 0x000fe200078e0047 */
[----:B------:R1:W5:Y:S01]  /*6120*/  LDL.LU R245, [R1+0xac] ;  /* 0x0000ac0001f57983 */ /* 0x0003620000300800 */
[----:B--2---:R-:W-:Y:S02]  /*6130*/  FFMA.FTZ R2, R172, c[0x0][0x2d0], -R6 ;  /* 0x0000b400ac027a23 */ /* 0x004fe40000010806 */
[----:B------:R-:W-:Y:S02]  /*6140*/  IMAD.MOV.U32 R172, RZ, RZ, R171 ;  /* 0x000000ffffac7224 */ /* 0x000fe400078e00ab */
[----:B------:R-:W-:Y:S01]  /*6150*/  IMAD.MOV.U32 R171, RZ, RZ, R170 ;  /* 0x000000ffffab7224 */ /* 0x000fe200078e00aa */
[----:B------:R2:W2:Y:S01]  /*6160*/  MUFU.EX2 R85, R2 ;  /* 0x0000000200557308 */ /* 0x0004a20000000800 */
[----:B------:R-:W-:-:S02]  /*6170*/  IMAD.MOV.U32 R170, RZ, RZ, R169 ;  /* 0x000000ffffaa7224 */ /* 0x000fc400078e00a9 */
[----:B------:R-:W-:Y:S02]  /*6180*/  IMAD.MOV.U32 R169, RZ, RZ, R175 ;  /* 0x000000ffffa97224 */ /* 0x000fe400078e00af */
[----:B------:R-:W-:Y:S02]  /*6190*/  IMAD.MOV.U32 R175, RZ, RZ, R174 ;  /* 0x000000ffffaf7224 */ /* 0x000fe400078e00ae */
[----:B------:R-:W-:Y:S01]  /*61a0*/  IMAD.MOV.U32 R174, RZ, RZ, R244 ;  /* 0x000000ffffae7224 */ /* 0x000fe200078e00f4 */
[----:B------:R-:W-:Y:S01]  /*61b0*/  F2FP.BF16.PACK_AB R8, R146, R144 ;  /* 0x000000909208723e */ /* 0x000fe200000010ff */
[----:B------:R-:W-:Y:S01]  /*61c0*/  IMAD.MOV.U32 R156, RZ, RZ, R69 ;  /* 0x000000ffff9c7224 */ /* 0x000fe200078e0045 */
[----:B---3--:R-:W-:Y:S01]  /*61d0*/  F2FP.BF16.PACK_AB R9, R104, R105 ;  /* 0x000000696809723e */ /* 0x008fe200000010ff */
[----:B------:R-:W-:Y:S01]  /*61e0*/  IMAD.MOV.U32 R157, RZ, RZ, R173 ;  /* 0x000000ffff9d7224 */ /* 0x000fe200078e00ad */
[----:B------:R-:W-:Y:S01]  /*61f0*/  F2FP.BF16.PACK_AB R10, R145, R141 ;  /* 0x0000008d910a723e */ /* 0x000fe200000010ff */
[--C-:B------:R-:W-:Y:S01]  /*6200*/  FFMA.FTZ R25, R235, c[0x0][0x2d0], -R3.reuse ;  /* 0x0000b400eb197a23 */ /* 0x100fe20000010803 */
[----:B-1----:R-:W-:Y:S01]  /*6210*/  F2FP.BF16.PACK_AB R11, R100, R101 ;  /* 0x00000065640b723e */ /* 0x002fe200000010ff */
[----:B------:R-:W-:Y:S01]  /*6220*/  FFMA.FTZ R24, R234, c[0x0][0x2d0], -R3 ;  /* 0x0000b400ea187a23 */ /* 0x000fe20000010803 */
[----:B------:R1:W5:Y:S01]  /*6230*/  LDL.LU R244, [R1+0xa8] ;  /* 0x0000a80001f47983 */ /* 0x0003620000300800 */
[----:B--2---:R-:W-:-:S02]  /*6240*/  FFMA.FTZ R2, R172, c[0x0][0x2d0], -R6 ;  /* 0x0000b400ac027a23 */ /* 0x004fc40000010806 */
[----:B------:R-:W-:Y:S02]  /*6250*/  IMAD.MOV.U32 R172, RZ, RZ, R171 ;  /* 0x000000ffffac7224 */ /* 0x000fe400078e00ab */
[----:B------:R-:W-:Y:S01]  /*6260*/  IMAD.MOV.U32 R171, RZ, RZ, R170 ;  /* 0x000000ffffab7224 */ /* 0x000fe200078e00aa */
[----:B------:R2:W-:Y:S01]  /*6270*/  MUFU.EX2 R86, R2 ;  /* 0x0000000200567308 */ /* 0x0005e20000000800 */
[----:B------:R-:W-:Y:S02]  /*6280*/  IMAD.MOV.U32 R170, RZ, RZ, R169 ;  /* 0x000000ffffaa7224 */ /* 0x000fe400078e00a9 */
[----:B------:R-:W-:Y:S02]  /*6290*/  IMAD.MOV.U32 R169, RZ, RZ, R175 ;  /* 0x000000ffffa97224 */ /* 0x000fe400078e00af */
[----:B------:R-:W-:Y:S02]  /*62a0*/  IMAD.MOV.U32 R175, RZ, RZ, R174 ;  /* 0x000000ffffaf7224 */ /* 0x000fe400078e00ae */
[----:B------:R-:W-:-:S02]  /*62b0*/  IMAD.MOV.U32 R174, RZ, RZ, R131 ;  /* 0x000000ffffae7224 */ /* 0x000fc400078e0083 */
[----:B------:R-:W-:Y:S02]  /*62c0*/  IMAD.MOV.U32 R118, RZ, RZ, R171 ;  /* 0x000000ffff767224 */ /* 0x000fe400078e00ab */
[----:B------:R-:W-:Y:S02]  /*62d0*/  IMAD.MOV.U32 R119, RZ, RZ, R170 ;  /* 0x000000ffff777224 */ /* 0x000fe400078e00aa */
[----:B--2---:R-:W-:Y:S02]  /*62e0*/  FFMA.FTZ R2, R172, c[0x0][0x2d0], -R6 ;  /* 0x0000b400ac027a23 */ /* 0x004fe40000010806 */
[----:B------:R-:W-:Y:S02]  /*62f0*/  IMAD.MOV.U32 R155, RZ, RZ, R169 ;  /* 0x000000ffff9b7224 */ /* 0x000fe400078e00a9 */
[----:B------:R2:W3:Y:S01]  /*6300*/  MUFU.EX2 R84, R2 ;  /* 0x0000000200547308 */ /* 0x0004e20000000800 */
[----:B------:R-:W-:Y:S01]  /*6310*/  IMAD.MOV.U32 R151, RZ, RZ, R175 ;  /* 0x000000ffff977224 */ /* 0x000fe200078e00af */
[----:B------:R-:W-:Y:S01]  /*6320*/  HMMA.16816.F32.BF16 R168, R8, R20, R32 ;  /* 0x0000001408a8723c */ /* 0x000fe20000041820 */
[----:B------:R-:W-:-:S06]  /*6330*/  IMAD.MOV.U32 R150, RZ, RZ, R174 ;  /* 0x000000ffff967224 */ /* 0x000fcc00078e00ae */
[----:B------:R-:W-:Y:S02]  /*6340*/  FFMA.FTZ R34, R118, c[0x0][0x2d0], -R6 ;  /* 0x0000b40076227a23 */ /* 0x000fe40000010806 */
[----:B------:R-:W-:Y:S02]  /*6350*/  IMAD.MOV.U32 R118, RZ, RZ, R119 ;  /* 0x000000ffff767224 */ /* 0x000fe400078e0077 */
[----:B------:R-:W-:Y:S02]  /*6360*/  IMAD.MOV.U32 R119, RZ, RZ, R155 ;  /* 0x000000ffff777224 */ /* 0x000fe400078e009b */
[----:B--2---:R-:W-:Y:S02]  /*6370*/  FFMA.FTZ R2, R177, c[0x0][0x2d0], -R0 ;  /* 0x0000b400b1027a23 */ /* 0x004fe40000010800 */
[----:B------:R-:W-:Y:S01]  /*6380*/  IMAD.MOV.U32 R155, RZ, RZ, R151 ;  /* 0x000000ffff9b7224 */ /* 0x000fe200078e0097 */
[----:B------:R-:W-:Y:S01]  /*6390*/  MOV R151, R150 ;  /* 0x0000009600977202 */ /* 0x000fe20000000f00 */
[----:B------:R2:W-:Y:S01]  /*63a0*/  MUFU.EX2 R71, R2 ;  /* 0x0000000200477308 */ /* 0x0005e20000000800 */
[----:B------:R-:W-:-:S02]  /*63b0*/  IMAD.MOV.U32 R150, RZ, RZ, R149 ;  /* 0x000000ffff967224 */ /* 0x000fc400078e0095 */
[----:B------:R-:W-:Y:S02]  /*63c0*/  IMAD.MOV.U32 R149, RZ, RZ, R167 ;  /* 0x000000ffff957224 */ /* 0x000fe400078e00a7 */
[----:B------:R-:W-:Y:S02]  /*63d0*/  IMAD.MOV.U32 R167, RZ, RZ, R176 ;  /* 0x000000ffffa77224 */ /* 0x000fe400078e00b0 */
[----:B------:R-:W-:Y:S02]  /*63e0*/  IMAD.MOV.U32 R176, RZ, RZ, R137 ;  /* 0x000000ffffb07224 */ /* 0x000fe400078e0089 */
[----:B------:R-:W-:Y:S02]  /*63f0*/  IMAD.MOV.U32 R137, RZ, RZ, R138 ;  /* 0x000000ffff897224 */ /* 0x000fe400078e008a */
[----:B--2---:R-:W-:Y:S02]  /*6400*/  FFMA.FTZ R2, R178, c[0x0][0x2d0], -R0 ;  /* 0x0000b400b2027a23 */ /* 0x004fe40000010800 */
[----:B------:R-:W-:-:S02]  /*6410*/  IMAD.MOV.U32 R138, RZ, RZ, R139 ;  /* 0x000000ffff8a7224 */ /* 0x000fc400078e008b */
[----:B------:R2:W1:Y:S01]  /*6420*/  MUFU.EX2 R69, R2 ;  /* 0x0000000200457308 */ /* 0x0004620000000800 */
[----:B------:R-:W-:Y:S02]  /*6430*/  FFMA.FTZ R35, R118, c[0x0][0x2d0], -R6 ;  /* 0x0000b40076237a23 */ /* 0x000fe40000010806 */
[----:B------:R-:W-:Y:S02]  /*6440*/  IMAD.MOV.U32 R139, RZ, RZ, R148 ;  /* 0x000000ffff8b7224 */ /* 0x000fe400078e0094 */
[----:B------:R-:W-:Y:S02]  /*6450*/  IMAD.MOV.U32 R118, RZ, RZ, R119 ;  /* 0x000000ffff767224 */ /* 0x000fe400078e0077 */
[----:B------:R-:W-:Y:S02]  /*6460*/  IMAD.MOV.U32 R148, RZ, RZ, R166 ;  /* 0x000000ffff947224 */ /* 0x000fe400078e00a6 */
[----:B------:R-:W-:Y:S02]  /*6470*/  IMAD.MOV.U32 R119, RZ, RZ, R155 ;  /* 0x000000ffff777224 */ /* 0x000fe400078e009b */
[----:B------:R-:W-:-:S02]  /*6480*/  IMAD.MOV.U32 R166, RZ, RZ, R161 ;  /* 0x000000ffffa67224 */ /* 0x000fc400078e00a1 */
[----:B--2---:R-:W-:Y:S02]  /*6490*/  FFMA.FTZ R2, R159, c[0x0][0x2d0], -R0 ;  /* 0x0000b4009f027a23 */ /* 0x004fe40000010800 */
[----:B------:R-:W-:Y:S02]  /*64a0*/  IMAD.MOV.U32 R155, RZ, RZ, R151 ;  /* 0x000000ffff9b7224 */ /* 0x000fe400078e0097 */
[----:B------:R2:W-:Y:S01]  /*64b0*/  MUFU.EX2 R68, R2 ;  /* 0x0000000200447308 */ /* 0x0005e20000000800 */
[----:B------:R-:W-:Y:S02]  /*64c0*/  IMAD.MOV.U32 R161, RZ, RZ, R242 ;  /* 0x000000ffffa17224 */ /* 0x000fe400078e00f2 */
[----:B------:R-:W-:Y:S02]  /*64d0*/  IMAD.MOV.U32 R151, RZ, RZ, R150 ;  /* 0x000000ffff977224 */ /* 0x000fe400078e0096 */
[----:B------:R-:W-:Y:S01]  /*64e0*/  IMAD.MOV.U32 R150, RZ, RZ, R149 ;  /* 0x000000ffff967224 */ /* 0x000fe200078e0095 */
[----:B------:R-:W-:Y:S01]  /*64f0*/  HMMA.16816.F32.BF16 R172, R8, R22, R48 ;  /* 0x0000001608ac723c */ /* 0x000fe20000041830 */
[----:B------:R-:W-:-:S02]  /*6500*/  IMAD.MOV.U32 R149, RZ, RZ, R167 ;  /* 0x000000ffff957224 */ /* 0x000fc400078e00a7 */
[----:B------:R-:W-:Y:S02]  /*6510*/  IMAD.MOV.U32 R167, RZ, RZ, R176 ;  /* 0x000000ffffa77224 */ /* 0x000fe400078e00b0 */
[----:B------:R-:W-:Y:S02]  /*6520*/  IMAD.MOV.U32 R176, RZ, RZ, R161 ;  /* 0x000000ffffb07224 */ /* 0x000fe400078e00a1 */
[----:B--2---:R-:W-:Y:S02]  /*6530*/  FFMA.FTZ R2, R158, c[0x0][0x2d0], -R0 ;  /* 0x0000b4009e027a23 */ /* 0x004fe40000010800 */
[----:B------:R-:W-:Y:S02]  /*6540*/  IMAD.MOV.U32 R161, RZ, RZ, R160 ;  /* 0x000000ffffa17224 */ /* 0x000fe400078e00a0 */
[----:B------:R2:W1:Y:S01]  /*6550*/  MUFU.EX2 R51, R2 ;  /* 0x0000000200337308 */ /* 0x0004620000000800 */
[----:B------:R-:W-:Y:S02]  /*6560*/  IMAD.MOV.U32 R160, RZ, RZ, R129 ;  /* 0x000000ffffa07224 */ /* 0x000fe400078e0081 */
[----:B------:R-:W-:Y:S01]  /*6570*/  FFMA.FTZ R33, R233, c[0x0][0x2d0], -R3 ;  /* 0x0000b400e9217a23 */ /* 0x000fe20000010803 */
[----:B------:R-:W-:Y:S01]  /*6580*/  HMMA.16816.F32.BF16 R108, R8, R28, R108 ;  /* 0x0000001c086c723c */ /* 0x000fe2000004186c */
[----:B------:R-:W-:-:S02]  /*6590*/  IMAD.MOV.U32 R123, RZ, RZ, R163 ;  /* 0x000000ffff7b7224 */ /* 0x000fc400078e00a3 */
[----:B--2---:R-:W-:Y:S02]  /*65a0*/  FFMA.FTZ R2, R118, c[0x0][0x2d0], -R5 ;  /* 0x0000b40076027a23 */ /* 0x004fe40000010805 */
[----:B------:R-:W-:Y:S02]  /*65b0*/  IMAD.MOV.U32 R118, RZ, RZ, R119 ;  /* 0x000000ffff767224 */ /* 0x000fe400078e0077 */
[----:B------:R-:W-:Y:S02]  /*65c0*/  IMAD.MOV.U32 R119, RZ, RZ, R155 ;  /* 0x000000ffff777224 */ /* 0x000fe400078e009b */
[----:B------:R-:W-:Y:S02]  /*65d0*/  IMAD.MOV.U32 R155, RZ, RZ, R176 ;  /* 0x000000ffff9b7224 */ /* 0x000fe400078e00b0 */
[----:B------:R-:W-:Y:S02]  /*65e0*/  IMAD.MOV.U32 R176, RZ, RZ, R161 ;  /* 0x000000ffffb07224 */ /* 0x000fe400078e00a1 */
[----:B------:R-:W-:-:S02]  /*65f0*/  IMAD.MOV.U32 R161, RZ, RZ, R160 ;  /* 0x000000ffffa17224 */ /* 0x000fc400078e00a0 */
[----:B------:R-:W-:Y:S02]  /*6600*/  IMAD.MOV.U32 R160, RZ, RZ, R162 ;  /* 0x000000ffffa07224 */ /* 0x000fe400078e00a2 */
[----:B------:R-:W-:Y:S02]  /*6610*/  IMAD.MOV.U32 R121, RZ, RZ, R155 ;  /* 0x000000ffff797224 */ /* 0x000fe400078e009b */
[----:B------:R-:W-:Y:S01]  /*6620*/  IMAD.MOV.U32 R122, RZ, RZ, R160 ;  /* 0x000000ffff7a7224 */ /* 0x000fe200078e00a0 */
[----:B------:R-:W-:Y:S01]  /*6630*/  HMMA.16816.F32.BF16 R92, R8, R30, R92 ;  /* 0x0000001e085c723c */ /* 0x000fe2000004185c */
[----:B------:R-:W-:Y:S02]  /*6640*/  FFMA.FTZ R3, R119, c[0x0][0x2d0], -R3 ;  /* 0x0000b40077037a23 */ /* 0x000fe40000010803 */
[----:B------:R-:W-:Y:S02]  /*6650*/  IMAD.MOV.U32 R119, RZ, RZ, R4 ;  /* 0x000000ffff777224 */ /* 0x000fe400078e0004 */
[----:B------:R-:W-:-:S03]  /*6660*/  IMAD.MOV.U32 R155, RZ, RZ, R7 ;  /* 0x000000ffff9b7224 */ /* 0x000fc600078e0007 */
[C---:B------:R-:W-:Y:S01]  /*6670*/  HMMA.16816.F32.BF16 R52, R8.reuse, R16, R52 ;  /* 0x000000100834723c */ /* 0x040fe20000041834 */
[----:B------:R-:W-:Y:S02]  /*6680*/  IMAD.MOV.U32 R131, RZ, RZ, R243 ;  /* 0x000000ffff837224 */ /* 0x000fe400078e00f3 */
[----:B------:R2:W5:Y:S05]  /*6690*/  LDL.LU R243, [R1+0xa4] ;  /* 0x0000a40001f37983 */ /* 0x00056a0000300800 */
[----:B------:R-:W-:Y:S01]  /*66a0*/  HMMA.16816.F32.BF16 R56, R8, R18, R56 ;  /* 0x000000120838723c */ /* 0x000fe20000041838 */
[----:B------:R2:W5:Y:S01]  /*66b0*/  LDL.LU R242, [R1+0xa0] ;  /* 0x0000a00001f27983 */ /* 0x0005620000300800 */
[----:B------:R-:W-:-:S06]  /*66c0*/  FFMA.FTZ R48, R241, c[0x0][0x2d0], -R6 ;  /* 0x0000b400f1307a23 */ /* 0x000fcc0000010806 */
[----:B----4-:R-:W-:Y:S01]  /*66d0*/  HMMA.16816.F32.BF16 R72, R8, R12, R72 ;  /* 0x0000000c0848723c */ /* 0x010fe20000041848 */
[----:B------:R2:W5:Y:S01]  /*66e0*/  LDL.LU R241, [R1+0x9c] ;  /* 0x00009c0001f17983 */ /* 0x0005620000300800 */
[----:B------:R-:W-:-:S06]  /*66f0*/  FFMA.FTZ R49, R240, c[0x0][0x2d0], -R6 ;  /* 0x0000b400f0317a23 */ /* 0x000fcc0000010806 */
[----:B------:R-:W-:Y:S01]  /*6700*/  HMMA.16816.F32.BF16 R88, R8, R14, R88 ;  /* 0x0000000e0858723c */ /* 0x000fe20000041858 */
[----:B------:R2:W5:Y:S06]  /*6710*/  LDL.LU R240, [R1+0x98] ;  /* 0x0000980001f07983 */ /* 0x00056c0000300800 */
[----:B------:R-:W-:Y:S02]  /*6720*/  FFMA.FTZ R8, R121, c[0x0][0x2d0], -R0 ;  /* 0x0000b40079087a23 */ /* 0x000fe40000010800 */
[----:B------:R-:W-:Y:S02]  /*6730*/  IMAD.MOV.U32 R121, RZ, RZ, R122 ;  /* 0x000000ffff797224 */ /* 0x000fe400078e007a */
[----:B------:R-:W-:-:S02]  /*6740*/  IMAD.MOV.U32 R122, RZ, RZ, R123 ;  /* 0x000000ffff7a7224 */ /* 0x000fc400078e007b */
[----:B------:R-:W-:Y:S02]  /*6750*/  IMAD.MOV.U32 R123, RZ, RZ, R119 ;  /* 0x000000ffff7b7224 */ /* 0x000fe400078e0077 */
[----:B------:R-:W-:Y:S02]  /*6760*/  IMAD.MOV.U32 R119, RZ, RZ, R155 ;  /* 0x000000ffff777224 */ /* 0x000fe400078e009b */
[----:B------:R-:W-:Y:S02]  /*6770*/  IMAD.MOV.U32 R155, RZ, RZ, R156 ;  /* 0x000000ffff9b7224 */ /* 0x000fe400078e009c */
[----:B------:R-:W-:Y:S02]  /*6780*/  IMAD.MOV.U32 R129, RZ, RZ, R239 ;  /* 0x000000ffff817224 */ /* 0x000fe400078e00ef */
[----:B------:R-:W-:Y:S01]  /*6790*/  IMAD.MOV.U32 R156, RZ, RZ, R157 ;  /* 0x000000ffff9c7224 */ /* 0x000fe200078e009d */
[----:B------:R2:W5:Y:S01]  /*67a0*/  LDL.LU R239, [R1+0x94] ;  /* 0x0000940001ef7983 */ /* 0x0005620000300800 */
[----:B------:R-:W-:-:S02]  /*67b0*/  IMAD.MOV.U32 R162, RZ, RZ, R238 ;  /* 0x000000ffffa27224 */ /* 0x000fc400078e00ee */
[----:B------:R-:W-:Y:S01]  /*67c0*/  IMAD.MOV.U32 R157, RZ, RZ, R131 ;  /* 0x000000ffff9d7224 */ /* 0x000fe200078e0083 */
[----:B------:R2:W5:Y:S01]  /*67d0*/  LDL.LU R238, [R1+0x90] ;  /* 0x0000900001ee7983 */ /* 0x0005620000300800 */
[--C-:B------:R-:W-:Y:S02]  /*67e0*/  FFMA.FTZ R27, R237, c[0x0][0x2d0], -R5.reuse ;  /* 0x0000b400ed1b7a23 */ /* 0x100fe40000010805 */
[----:B------:R-:W-:Y:S01]  /*67f0*/  IMAD.MOV.U32 R131, RZ, RZ, R154 ;  /* 0x000000ffff837224 */ /* 0x000fe200078e009a */
[----:B------:R2:W5:Y:S01]  /*6800*/  LDL.LU R237, [R1+0x8c] ;  /* 0x00008c0001ed7983 */ /* 0x0005620000300800 */
[----:B------:R-:W-:Y:S02]  /*6810*/  FFMA.FTZ R26, R236, c[0x0][0x2d0], -R5 ;  /* 0x0000b400ec1a7a23 */ /* 0x000fe40000010805 */
[----:B------:R-:W-:Y:S01]  /*6820*/  IMAD.MOV.U32 R154, RZ, RZ, R153 ;  /* 0x000000ffff9a7224 */ /* 0x000fe200078e0099 */
[----:B------:R2:W5:Y:S01]  /*6830*/  LDL.LU R236, [R1+0x88] ;  /* 0x0000880001ec7983 */ /* 0x0005620000300800 */
[----:B------:R-:W-:-:S02]  /*6840*/  IMAD.MOV.U32 R153, RZ, RZ, R152 ;  /* 0x000000ffff997224 */ /* 0x000fc400078e0098 */
[----:B------:R-:W-:Y:S01]  /*6850*/  IMAD.MOV.U32 R152, RZ, RZ, R135 ;  /* 0x000000ffff987224 */ /* 0x000fe200078e0087 */
[----:B------:R2:W5:Y:S01]  /*6860*/  LDL.LU R235, [R1+0x84] ;  /* 0x0000840001eb7983 */ /* 0x0005620000300800 */
[----:B------:R-:W-:Y:S02]  /*6870*/  IMAD.MOV.U32 R135, RZ, RZ, R134 ;  /* 0x000000ffff877224 */ /* 0x000fe400078e0086 */
[----:B------:R-:W-:Y:S01]  /*6880*/  IMAD.MOV.U32 R134, RZ, RZ, R133 ;  /* 0x000000ffff867224 */ /* 0x000fe200078e0085 */
[----:B------:R2:W5:Y:S04]  /*6890*/  LDL.LU R234, [R1+0x80] ;  /* 0x0000800001ea7983 */ /* 0x0005680000300800 */
[----:B------:R2:W5:Y:S04]  /*68a0*/  LDL.LU R233, [R1+0x7c] ;  /* 0x00007c0001e97983 */ /* 0x0005680000300800 */
[----:B------:R-:W4:Y:S01]  /*68b0*/  LDL.LU R133, [R1+0x8] ;  /* 0x0000080001857983 */ /* 0x000f220000300800 */
[----:B------:R-:W-:Y:S01]  /*68c0*/  FFMA.FTZ R32, R118, c[0x0][0x2d0], -R5 ;  /* 0x0000b40076207a23 */ /* 0x000fe20000010805 */
[----:B------:R-:W-:-:S02]  /*68d0*/  MOV R116, R176 ;  /* 0x000000b000747202 */ /* 0x000fc40000000f00 */
[----:B------:R-:W-:Y:S02]  /*68e0*/  F2FP.BF16.PACK_AB R4, R85, R96 ;  /* 0x000000605504723e */ /* 0x000fe400000010ff */
[----:B---3--:R-:W-:Y:S02]  /*68f0*/  F2FP.BF16.PACK_AB R6, R84, R86 ;  /* 0x000000565406723e */ /* 0x008fe400000010ff */
[----:B-1----:R-:W-:Y:S02]  /*6900*/  F2FP.BF16.PACK_AB R5, R69, R71 ;  /* 0x000000474505723e */ /* 0x002fe400000010ff */
[----:B------:R-:W-:Y:S01]  /*6910*/  F2FP.BF16.PACK_AB R7, R51, R68 ;  /* 0x000000443307723e */ /* 0x000fe200000010ff */
[--C-:B------:R-:W-:Y:S02]  /*6920*/  FFMA.FTZ R10, R121, c[0x0][0x2d0], -R0.reuse ;  /* 0x0000b400790a7a23 */ /* 0x100fe40000010800 */
[----:B------:R-:W-:Y:S02]  /*6930*/  IMAD.MOV.U32 R120, RZ, RZ, R123 ;  /* 0x000000ffff787224 */ /* 0x000fe400078e007b */
[----:B------:R-:W-:Y:S01]  /*6940*/  FFMA.FTZ R9, R252, c[0x0][0x2d0], -R0 ;  /* 0x0000b400fc097a23 */ /* 0x000fe20000010800 */
[----:B------:R-:W-:Y:S01]  /*6950*/  MOV R98, R154 ;  /* 0x0000009a00627202 */ /* 0x000fe20000000f00 */
[----:B------:R-:W-:Y:S01]  /*6960*/  IMAD.MOV.U32 R121, RZ, RZ, R122 ;  /* 0x000000ffff797224 */ /* 0x000fe200078e007a */
[----:B------:R1:W-:Y:S01]  /*6970*/  MUFU.EX2 R50, R2 ;  /* 0x0000000200327308 */ /* 0x0003e20000000800 */
[----:B------:R-:W-:Y:S01]  /*6980*/  IMAD.MOV.U32 R123, RZ, RZ, R116 ;  /* 0x000000ffff7b7224 */ /* 0x000fe200078e0074 */
[----:B------:R-:W-:Y:S01]  /*6990*/  LDSM.16.MT88.4 R176, [R231+0x3100] ;  /* 0x00310000e7b0783b */ /* 0x000fe20000004200 */
[----:B------:R-:W-:Y:S01]  /*69a0*/  IMAD.MOV.U32 R122, RZ, RZ, R232 ;  /* 0x000000ffff7a7224 */ /* 0x000fe200078e00e8 */
[----:B------:R-:W-:Y:S01]  /*69b0*/  HMMA.16816.F32.BF16 R60, R4, R12, R60 ;  /* 0x0000000c043c723c */ /* 0x000fe2000004183c */
[----:B------:R-:W-:Y:S01]  /*69c0*/  IMAD.MOV.U32 R103, RZ, RZ, R129 ;  /* 0x000000ffff677224 */ /* 0x000fe200078e0081 */
[----:B------:R2:W5:Y:S05]  /*69d0*/  LDL.LU R232, [R1+0x78] ;  /* 0x0000780001e87983 */ /* 0x00056a0000300800 */
[----:B------:R-:W-:-:S02]  /*69e0*/  FFMA.FTZ R12, R251, c[0x0][0x2d0], -R0 ;  /* 0x0000b400fb0c7a23 */ /* 0x000fc40000010800 */
[----:B------:R-:W-:Y:S01]  /*69f0*/  FADD.FTZ R0, R123, R122 ;  /* 0x0000007a7b007221 */ /* 0x000fe20000010000 */
[----:B------:R-:W-:Y:S03]  /*6a00*/  HMMA.16816.F32.BF16 R64, R4, R20, R64 ;  /* 0x000000140440723c */ /* 0x000fe60000041840 */
[----:B------:R-:W-:Y:S01]  /*6a10*/  FADD.FTZ R0, R119, R0 ;  /* 0x0000000077007221 */ /* 0x000fe20000010000 */
[----:B------:R3:W-:Y:S01]  /*6a20*/  MUFU.EX2 R21, R3 ;  /* 0x0000000300157308 */ /* 0x0007e20000000800 */
[----:B------:R-:W-:Y:S02]  /*6a30*/  IMAD.MOV.U32 R117, RZ, RZ, R161 ;  /* 0x000000ffff757224 */ /* 0x000fe400078e00a1 */
[----:B------:R-:W-:Y:S02]  /*6a40*/  FADD.FTZ R0, R98, R0 ;  /* 0x0000000062007221 */ /* 0x000fe40000010000 */
[----:B------:R-:W-:-:S02]  /*6a50*/  IMAD.MOV.U32 R118, RZ, RZ, R162 ;  /* 0x000000ffff767224 */ /* 0x000fc400078e00a2 */
[----:B------:R-:W-:Y:S01]  /*6a60*/  IMAD.MOV.U32 R116, RZ, RZ, R147 ;  /* 0x000000ffff747224 */ /* 0x000fe200078e0093 */
[----:B------:R-:W-:Y:S01]  /*6a70*/  HMMA.16816.F32.BF16 R112, R4, R28, R112 ;  /* 0x0000001c0470723c */ /* 0x000fe20000041870 */
[----:B-1----:R-:W-:Y:S02]  /*6a80*/  FADD.FTZ R2, R182, R181 ;  /* 0x000000b5b6027221 */ /* 0x002fe40000010000 */
[----:B------:R-:W-:-:S05]  /*6a90*/  IMAD.MOV.U32 R97, RZ, RZ, R157 ;  /* 0x000000ffff617224 */ /* 0x000fca00078e009d */
[----:B------:R-:W-:Y:S01]  /*6aa0*/  HMMA.16816.F32.BF16 R76, R4, R30, R76 ;  /* 0x0000001e044c723c */ /* 0x000fe2000004184c */
[----:B---3--:R-:W-:-:S07]  /*6ab0*/  FADD.FTZ R3, R121, R120 ;  /* 0x0000007879037221 */ /* 0x008fce0000010000 */
[----:B------:R-:W-:Y:S01]  /*6ac0*/  HMMA.16816.F32.BF16 R44, R4, R22, R44 ;  /* 0x00000016042c723c */ /* 0x000fe2000004182c */
[----:B------:R-:W-:-:S07]  /*6ad0*/  FADD.FTZ R11, R117, R116 ;  /* 0x00000074750b7221 */ /* 0x000fce0000010000 */
[----:B------:R-:W-:Y:S01]  /*6ae0*/  HMMA.16816.F32.BF16 R36, R4, R16, R36 ;  /* 0x000000100424723c */ /* 0x000fe20000041824 */
[----:B------:R-:W-:-:S07]  /*6af0*/  FADD.FTZ R3, R118, R3 ;  /* 0x0000000376037221 */ /* 0x000fce0000010000 */
[----:B------:R-:W-:Y:S01]  /*6b00*/  HMMA.16816.F32.BF16 R40, R4, R18, R40 ;  /* 0x000000120428723c */ /* 0x000fe20000041828 */
[----:B------:R-:W-:-:S07]  /*6b10*/  FADD.FTZ R2, R180, R2 ;  /* 0x00000002b4027221 */ /* 0x000fce0000010000 */
[----:B------:R-:W-:Y:S01]  /*6b20*/  HMMA.16816.F32.BF16 R80, R4, R14, R80 ;  /* 0x0000000e0450723c */ /* 0x000fe20000041850 */
[----:B------:R-:W-:Y:S02]  /*6b30*/  IMAD.MOV.U32 R99, RZ, RZ, R153 ;  /* 0x000000ffff637224 */ /* 0x000fe400078e0099 */
[----:B------:R-:W-:Y:S02]  /*6b40*/  IMAD.MOV.U32 R102, RZ, RZ, R152 ;  /* 0x000000ffff667224 */ /* 0x000fe400078e0098 */
[----:B------:R-:W-:Y:S02]  /*6b50*/  IMAD.MOV.U32 R107, RZ, RZ, R134 ;  /* 0x000000ffff6b7224 */ /* 0x000fe400078e0086 */
[----:B------:R-:W-:Y:S01]  /*6b60*/  IMAD.MOV.U32 R185, RZ, RZ, R131 ;  /* 0x000000ffffb97224 */ /* 0x000fe200078e0083 */
[----:B------:R1:W-:Y:S01]  /*6b70*/  MUFU.EX2 R22, R33 ;  /* 0x0000002100167308 */ /* 0x0003e20000000800 */
[----:B------:R-:W-:Y:S01]  /*6b80*/  FADD.FTZ R6, R103, R0 ;  /* 0x0000000067067221 */ /* 0x000fe20000010000 */
[----:B------:R-:W3:Y:S01]  /*6b90*/  LDSM.16.MT88.4 R160, [R228+0x3100] ;  /* 0x00310000e4a0783b */ /* 0x000ee20000004200 */
[----:B------:R-:W-:-:S03]  /*6ba0*/  @P4 IMAD.HI.U32 R0, R246, c[0x0][0x2c8], RZ ;  /* 0x0000b200f6004a27 */ /* 0x000fc600078e00ff */
[----:B------:R-:W2:Y:S01]  /*6bb0*/  LDSM.16.MT88.4 R16, [R230+0x3100] ;  /* 0x00310000e610783b */ /* 0x000ea20000004200 */
[----:B------:R-:W-:Y:S01]  /*6bc0*/  IMAD.MOV.U32 R116, RZ, RZ, R135 ;  /* 0x000000ffff747224 */ /* 0x000fe200078e0087 */
[----:B------:R-:W-:Y:S01]  /*6bd0*/  @P4 SHF.R.U32.HI R246, RZ, c[0x0][0x2cc], R0 ;  /* 0x0000b300fff64a19 */ /* 0x000fe20000011600 */
[----:B------:R-:W-:Y:S02]  /*6be0*/  FADD.FTZ R4, R130, R11 ;  /* 0x0000000b82047221 */ /* 0x000fe40000010000 */
[----:B------:R-:W-:Y:S02]  /*6bf0*/  IMAD.MOV.U32 R184, RZ, RZ, R156 ;  /* 0x000000ffffb87224 */ /* 0x000fe400078e009c */
[----:B------:R-:W-:Y:S02]  /*6c00*/  IMAD.MOV.U32 R251, RZ, RZ, R149 ;  /* 0x000000fffffb7224 */ /* 0x000fe400078e0095 */
[----:B------:R-:W-:Y:S02]  /*6c10*/  IMAD.MOV.U32 R252, RZ, RZ, R167 ;  /* 0x000000fffffc7224 */ /* 0x000fe400078e00a7 */
[----:B------:R-:W-:-:S02]  /*6c20*/  IMAD.MOV.U32 R106, RZ, RZ, R155 ;  /* 0x000000ffff6a7224 */ /* 0x000fc400078e009b */
[----:B------:R-:W-:Y:S01]  /*6c30*/  IMAD.MOV.U32 R87, RZ, RZ, R150 ;  /* 0x000000ffff577224 */ /* 0x000fe200078e0096 */
[----:B------:R-:W1:Y:S01]  /*6c40*/  MUFU.EX2 R20, R34 ;  /* 0x0000002200147308 */ /* 0x000e620000000800 */
[----:B------:R-:W-:Y:S01]  /*6c50*/  FADD.FTZ R3, R97, R3 ;  /* 0x0000000361037221 */ /* 0x000fe20000010000 */
[----:B------:R2:W5:Y:S01]  /*6c60*/  LDL.LU R147, [R1+0x74] ;  /* 0x0000740001937983 */ /* 0x0005620000300800 */
[----:B------:R-:W-:Y:S02]  /*6c70*/  FADD.FTZ R2, R187, R2 ;  /* 0x00000002bb027221 */ /* 0x000fe40000010000 */
[----:B------:R-:W-:Y:S02]  /*6c80*/  FADD.FTZ R7, R99, R4 ;  /* 0x0000000463077221 */ /* 0x000fe40000010000 */
[----:B------:R-:W-:Y:S01]  /*6c90*/  FADD.FTZ R5, R102, R3 ;  /* 0x0000000366057221 */ /* 0x000fe20000010000 */
[----:B------:R-:W-:Y:S01]  /*6ca0*/  IADD3 R3, R246, R116, -R107 ;  /* 0x00000074f6037210 */ /* 0x000fe20007ffe86b */
[----:B------:R-:W-:-:S02]  /*6cb0*/  FADD.FTZ R4, R186, R2 ;  /* 0x00000002ba047221 */ /* 0x000fc40000010000 */
[----:B------:R-:W-:-:S04]  /*6cc0*/  IMAD.MOV.U32 R2, RZ, RZ, RZ ;  /* 0x000000ffff027224 */ /* 0x000fc800078e00ff */
[----:B------:R-:W-:Y:S01]  /*6cd0*/  IMAD.HI R2, R3, -0x6db6db6d, R2 ;  /* 0x9249249303027827 */ /* 0x000fe200078e0202 */
[----:B------:R2:W-:Y:S04]  /*6ce0*/  MUFU.EX2 R23, R24 ;  /* 0x0000001800177308 */ /* 0x0005e80000000800 */
[----:B------:R-:W-:Y:S01]  /*6cf0*/  SHF.R.U32.HI R0, RZ, 0x1f, R2 ;  /* 0x0000001fff007819 */ /* 0x000fe20000011602 */
[----:B-1----:R-:W-:Y:S02]  /*6d00*/  IMAD.MOV.U32 R33, RZ, RZ, R137 ;  /* 0x000000ffff217224 */ /* 0x002fe400078e0089 */
[----:B------:R-:W-:Y:S01]  /*6d10*/  IMAD.MOV.U32 R102, RZ, RZ, R185 ;  /* 0x000000ffff667224 */ /* 0x000fe200078e00b9 */
[----:B------:R-:W-:Y:S01]  /*6d20*/  LEA.HI.SX32 R11, R2, R0, 0x1a ;  /* 0x00000000020b7211 */ /* 0x000fe200078fd2ff */
[----:B------:R-:W-:-:S02]  /*6d30*/  IMAD.MOV.U32 R99, RZ, RZ, R184 ;  /* 0x000000ffff637224 */ /* 0x000fc400078e00b8 */
[----:B------:R-:W-:Y:S02]  /*6d40*/  IMAD.MOV.U32 R185, RZ, RZ, R139 ;  /* 0x000000ffffb97224 */ /* 0x000fe400078e008b */
[----:B------:R-:W-:Y:S02]  /*6d50*/  FADD.FTZ R2, R251, R7 ;  /* 0x00000007fb027221 */ /* 0x000fe40000010000 */
[----:B--2---:R-:W-:Y:S02]  /*6d60*/  IMAD.MOV.U32 R24, RZ, RZ, R138 ;  /* 0x000000ffff187224 */ /* 0x004fe400078e008a */
[----:B------:R-:W-:Y:S02]  /*6d70*/  IMAD.MOV.U32 R184, RZ, RZ, R148 ;  /* 0x000000ffffb87224 */ /* 0x000fe400078e0094 */
[----:B------:R-:W-:Y:S02]  /*6d80*/  FADD.FTZ R0, R252, R5 ;  /* 0x00000005fc007221 */ /* 0x000fe40000010000 */
[----:B------:R-:W-:-:S02]  /*6d90*/  IMAD.MOV.U32 R30, RZ, RZ, R164 ;  /* 0x000000ffff1e7224 */ /* 0x000fc400078e00a4 */
[----:B------:R-:W-:Y:S02]  /*6da0*/  FADD.FTZ R3, R33, R4 ;  /* 0x0000000421037221 */ /* 0x000fe40000010000 */
[----:B------:R-:W-:Y:S02]  /*6db0*/  IMAD.MOV.U32 R31, RZ, RZ, R165 ;  /* 0x000000ffff1f7224 */ /* 0x000fe400078e00a5 */
[----:B------:R-:W-:Y:S02]  /*6dc0*/  FADD.FTZ R6, R24, R6 ;  /* 0x0000000618067221 */ /* 0x000fe40000010000 */
[----:B------:R-:W-:Y:S02]  /*6dd0*/  IMAD.MOV.U32 R28, RZ, RZ, R136 ;  /* 0x000000ffff1c7224 */ /* 0x000fe400078e0088 */
[----:B------:R-:W-:Y:S02]  /*6de0*/  FADD.FTZ R5, R185, R2 ;  /* 0x00000002b9057221 */ /* 0x000fe40000010000 */
[----:B------:R-:W-:-:S02]  /*6df0*/  IMAD.MOV.U32 R29, RZ, RZ, R166 ;  /* 0x000000ffff1d7224 */ /* 0x000fc400078e00a6 */
[----:B------:R-:W-:Y:S02]  /*6e00*/  FADD.FTZ R4, R184, R0 ;  /* 0x00000000b8047221 */ /* 0x000fe40000010000 */
[----:B------:R-:W-:Y:S02]  /*6e10*/  FADD.FTZ R3, R30, R3 ;  /* 0x000000031e037221 */ /* 0x000fe40000010000 */
[----:B------:R-:W-:Y:S02]  /*6e20*/  IMAD.MOV.U32 R97, RZ, RZ, R151 ;  /* 0x000000ffff617224 */ /* 0x000fe400078e0097 */
[----:B------:R-:W-:Y:S02]  /*6e30*/  FADD.FTZ R2, R31, R6 ;  /* 0x000000061f027221 */ /* 0x000fe40000010000 */
[----:B------:R-:W-:Y:S02]  /*6e40*/  IMAD.MOV.U32 R98, RZ, RZ, R106 ;  /* 0x000000ffff627224 */ /* 0x000fe400078e006a */
[----:B------:R-:W-:-:S02]  /*6e50*/  FADD.FTZ R0, R28, R5 ;  /* 0x000000051c007221 */ /* 0x000fc40000010000 */
[----:B------:R-:W-:Y:S02]  /*6e60*/  FADD.FTZ R5, R29, R4 ;  /* 0x000000041d057221 */ /* 0x000fe40000010000 */
[----:B------:R-:W-:Y:S02]  /*6e70*/  FADD.FTZ R3, R87, R3 ;  /* 0x0000000357037221 */ /* 0x000fe40000010000 */
[----:B------:R-:W-:Y:S02]  /*6e80*/  FADD.FTZ R4, R97, R2 ;  /* 0x0000000261047221 */ /* 0x000fe40000010000 */
[----:B------:R-:W-:Y:S02]  /*6e90*/  FADD.FTZ R2, R98, R0 ;  /* 0x0000000062027221 */ /* 0x000fe40000010000 */
[----:B------:R-:W-:Y:S02]  /*6ea0*/  IMAD.MOV.U32 R119, RZ, RZ, R128 ;  /* 0x000000ffff777224 */ /* 0x000fe400078e0080 */
[----:B------:R-:W-:-:S02]  /*6eb0*/  FADD.FTZ R0, R99, R5 ;  /* 0x0000000563007221 */ /* 0x000fc40000010000 */
[----:B------:R-:W-:Y:S02]  /*6ec0*/  FADD.FTZ R3, R222, R3 ;  /* 0x00000003de037221 */ /* 0x000fe40000010000 */
[----:B------:R-:W-:Y:S02]  /*6ed0*/  FADD.FTZ R4, R249, R4 ;  /* 0x00000004f9047221 */ /* 0x000fe40000010000 */
[----:B------:R-:W-:Y:S02]  /*6ee0*/  FADD.FTZ R5, R227, R2 ;  /* 0x00000002e3057221 */ /* 0x000fe40000010000 */
[----:B------:R-:W-:Y:S02]  /*6ef0*/  IMAD.MOV.U32 R118, RZ, RZ, R132 ;  /* 0x000000ffff767224 */ /* 0x000fe400078e0084 */
[----:B------:R-:W-:Y:S02]  /*6f00*/  IMAD.MOV.U32 R103, RZ, RZ, R119 ;  /* 0x000000ffff677224 */ /* 0x000fe400078e0077 */
        /* <DEDUP_REMOVED lines=44> */
[----:B------:R-:W-:Y:S01]  /*71d0*/  FADD.FTZ R5, R192, R5 ;  /* 0x00000005c0057221 */ /* 0x000fe20000010000 */
[----:B------:R-:W1:Y:S01]  /*71e0*/  MUFU.EX2 R8, R8 ;  /* 0x0000000800087308 */ /* 0x000e620000000800 */
[----:B------:R-:W-:Y:S02]  /*71f0*/  FADD.FTZ R0, R96, R0 ;  /* 0x0000000060007221 */ /* 0x000fe40000010000 */
[----:B------:R-:W-:Y:S02]  /*7200*/  FADD.FTZ R3, R71, R3 ;  /* 0x0000000347037221 */ /* 0x000fe40000010000 */
[----:B------:R-:W-:Y:S02]  /*7210*/  FADD.FTZ R4, R144, R4 ;  /* 0x0000000490047221 */ /* 0x000fe40000010000 */
[----:B------:R-:W-:Y:S01]  /*7220*/  FADD.FTZ R5, R105, R5 ;  /* 0x0000000569057221 */ /* 0x000fe20000010000 */
[----:B------:R-:W2:Y:S01]  /*7230*/  MUFU.EX2 R25, R25 ;  /* 0x0000001900197308 */ /* 0x000ea20000000800 */
[----:B------:R-:W-:-:S02]  /*7240*/  FADD.FTZ R0, R85, R0 ;  /* 0x0000000055007221 */ /* 0x000fc40000010000 */
        /* <DEDUP_REMOVED lines=13> */
[----:B----4-:R-:W-:-:S05]  /*7320*/  IMAD.MOV.U32 R117, RZ, RZ, R133 ;  /* 0x000000ffff757224 */ /* 0x010fca00078e0085 */
[----:B------:R-:W4:Y:S01]  /*7330*/  MUFU.EX2 R10, R10 ;  /* 0x0000000a000a7308 */ /* 0x000f220000000800 */
[----:B------:R-:W-:Y:S02]  /*7340*/  FADD.FTZ R4, R145, R4 ;  /* 0x0000000491047221 */ /* 0x000fe40000010000 */
[----:B------:R-:W-:-:S05]  /*7350*/  FADD.FTZ R5, R100, R5 ;  /* 0x0000000564057221 */ /* 0x000fca0000010000 */
[----:B------:R-:W2:Y:S01]  /*7360*/  MUFU.EX2 R27, R27 ;  /* 0x0000001b001b7308 */ /* 0x000ea20000000800 */
[----:B------:R-:W-:Y:S02]  /*7370*/  FADD.FTZ R3, R20, R2 ;  /* 0x0000000214037221 */ /* 0x000fe40000010000 */
[----:B-1----:R-:W-:-:S05]  /*7380*/  FADD.FTZ R2, R8, R0 ;  /* 0x0000000008027221 */ /* 0x002fca0000010000 */
[----:B------:R-:W-:Y:S01]  /*7390*/  MUFU.EX2 R15, R49 ;  /* 0x00000031000f7308 */ /* 0x000fe20000000800 */
[----:B------:R-:W-:Y:S02]  /*73a0*/  IMAD.MOV.U32 R107, RZ, RZ, R117 ;  /* 0x000000ffff6b7224 */ /* 0x000fe400078e0075 */
[----:B------:R-:W-:-:S05]  /*73b0*/  FADD.FTZ R0, R50, R4 ;  /* 0x0000000432007221 */ /* 0x000fca0000010000 */
[----:B------:R-:W-:Y:S01]  /*73c0*/  MUFU.EX2 R12, R12 ;  /* 0x0000000c000c7308 */ /* 0x000fe20000000800 */
[----:B--2---:R-:W-:-:S07]  /*73d0*/  FADD.FTZ R4, R25, R5 ;  /* 0x0000000519047221 */ /* 0x004fce0000010000 */
[----:B------:R-:W1:Y:S01]  /*73e0*/  MUFU.EX2 R26, R26 ;  /* 0x0000001a001a7308 */ /* 0x000e620000000800 */
[----:B------:R-:W-:Y:S01]  /*73f0*/  FADD.FTZ R3, R13, R3 ;  /* 0x000000030d037221 */ /* 0x000fe20000010000 */
[----:B------:R-:W-:Y:S01]  /*7400*/  IMNMX R5, RZ, R11, !PT ;  /* 0x0000000bff057217 */ /* 0x000fe20007800200 */
[----:B------:R-:W-:Y:S01]  /*7410*/  FADD.FTZ R2, R9, R2 ;  /* 0x0000000209027221 */ /* 0x000fe20000010000 */
[----:B------:R-:W-:Y:S01]  /*7420*/  IADD3 R246, R107, -0x2, RZ ;  /* 0xfffffffe6bf67810 */ /* 0x000fe20007ffe0ff */
[----:B------:R-:W-:Y:S02]  /*7430*/  FADD.FTZ R0, R32, R0 ;  /* 0x0000000020007221 */ /* 0x000fe40000010000 */
[----:B------:R-:W-:Y:S02]  /*7440*/  FADD.FTZ R4, R23, R4 ;  /* 0x0000000417047221 */ /* 0x000fe40000010000 */
[----:B------:R-:W-:Y:S02]  /*7450*/  FADD.FTZ R3, R14, R3 ;  /* 0x000000030e037221 */ /* 0x000fe40000010000 */
[----:B----4-:R-:W-:Y:S01]  /*7460*/  FADD.FTZ R2, R10, R2 ;  /* 0x000000020a027221 */ /* 0x010fe20000010000 */
[----:B------:R2:W-:Y:S01]  /*7470*/  STL [R1+0x38], R5 ;  /* 0x0000380501007387 */ /* 0x0005e20000100800 */
[----:B------:R-:W-:Y:S01]  /*7480*/  FADD.FTZ R0, R27, R0 ;  /* 0x000000001b007221 */ /* 0x000fe20000010000 */
[----:B------:R-:W-:Y:S01]  /*7490*/  ISETP.GE.AND P0, PT, R246, R5, PT ;  /* 0x00000005f600720c */ /* 0x000fe20003f06270 */
[----:B------:R-:W-:Y:S01]  /*74a0*/  FADD.FTZ R4, R22, R4 ;  /* 0x0000000416047221 */ /* 0x000fe20000010000 */
[----:B------:R-:W-:-:S02]  /*74b0*/  F2FP.BF16.PACK_AB R132, R32, R50 ;  /* 0x000000322084723e */ /* 0x000fc400000010ff */
[----:B------:R-:W-:Y:S02]  /*74c0*/  F2FP.BF16.PACK_AB R133, R23, R25 ;  /* 0x000000191785723e */ /* 0x000fe400000010ff */
[----:B-1----:R-:W-:Y:S01]  /*74d0*/  F2FP.BF16.PACK_AB R134, R26, R27 ;  /* 0x0000001b1a86723e */ /* 0x002fe200000010ff */
[----:B--2---:R-:W-:Y:S02]  /*74e0*/  FADD.FTZ R5, R15, R3 ;  /* 0x000000030f057221 */ /* 0x004fe40000010000 */
[----:B------:R-:W-:Y:S02]  /*74f0*/  FADD.FTZ R3, R12, R2 ;  /* 0x000000020c037221 */ /* 0x000fe40000010000 */
[----:B------:R-:W-:Y:S02]  /*7500*/  FADD.FTZ R2, R26, R0 ;  /* 0x000000001a027221 */ /* 0x000fe40000010000 */
[C---:B------:R-:W-:Y:S01]  /*7510*/  FADD.FTZ R0, R21.reuse, R4 ;  /* 0x0000000415007221 */ /* 0x040fe20000010000 */
[----:B------:R1:W-:Y:S04]  /*7520*/  STL [R1+0x28], R5 ;  /* 0x0000280501007387 */ /* 0x0003e80000100800 */
[----:B------:R1:W-:Y:S04]  /*7530*/  STL [R1+0x30], R3 ;  /* 0x0000300301007387 */ /* 0x0003e80000100800 */
[----:B------:R1:W-:Y:S04]  /*7540*/  STL [R1+0x34], R0 ;  /* 0x0000340001007387 */ /* 0x0003e80000100800 */
[----:B------:R1:W-:Y:S01]  /*7550*/  STL [R1+0x2c], R2 ;  /* 0x00002c0201007387 */ /* 0x0003e20000100800 */
[----:B------:R-:W-:-:S02]  /*7560*/  F2FP.BF16.PACK_AB R135, R21, R22 ;  /* 0x000000161587723e */ /* 0x000fc400000010ff */
[----:B------:R-:W-:Y:S02]  /*7570*/  F2FP.BF16.PACK_AB R136, R13, R20 ;  /* 0x000000140d88723e */ /* 0x000fe400000010ff */
[----:B------:R-:W-:Y:S02]  /*7580*/  F2FP.BF16.PACK_AB R137, R9, R8 ;  /* 0x000000080989723e */ /* 0x000fe400000010ff */
[----:B------:R-:W-:Y:S02]  /*7590*/  F2FP.BF16.PACK_AB R138, R15, R14 ;  /* 0x0000000e0f8a723e */ /* 0x000fe400000010ff */
[----:B------:R-:W-:Y:S01]  /*75a0*/  F2FP.BF16.PACK_AB R139, R12, R10 ;  /* 0x0000000a0c8b723e */ /* 0x000fe200000010ff */
        /* <DEDUP_REMOVED lines=17> */
[----:B-1----:R-:W2:Y:S01]  /*76c0*/  LDL R107, [R1+0x50] ;  /* 0x00005000016b7983 */ /* 0x002ea20000100800 */
[----:B------:R-:W-:Y:S01]  /*76d0*/  MOV R141, R142 ;  /* 0x0000008e008d7202 */ /* 0x000fe20000000f00 */
[----:B------:R-:W-:Y:S01]  /*76e0*/  IMAD.MOV.U32 R145, RZ, RZ, R70 ;  /* 0x000000ffff917224 */ /* 0x000fe200078e0046 */
[----:B------:R-:W-:Y:S01]  /*76f0*/  MOV R3, R143 ;  /* 0x0000008f00037202 */ /* 0x000fe20000000f00 */
[----:B------:R-:W-:Y:S01]  /*7700*/  IMAD.MOV.U32 R220, RZ, RZ, R246 ;  /* 0x000000ffffdc7224 */ /* 0x000fe200078e00f6 */
[----:B------:R-:W-:Y:S01]  /*7710*/  MOV R144, R140 ;  /* 0x0000008c00907202 */ /* 0x000fe20000000f00 */
[----:B--2---:R-:W-:-:S05]  /*7720*/  @P4 IMAD.HI.U32 R0, R107, c[0x0][0x2c8], RZ ;  /* 0x0000b2006b004a27 */ /* 0x004fca00078e00ff */
[----:B------:R-:W-:-:S05]  /*7730*/  @P4 SHF.R.U32.HI R0, RZ, c[0x0][0x2cc], R0 ;  /* 0x0000b300ff004a19 */ /* 0x000fca0000011600 */
[----:B------:R1:W-:Y:S02]  /*7740*/  @P4 STL [R1+0x3c], R0 ;  /* 0x00003c0001004387 */ /* 0x0003e40000100800 */
.L_x_603:
[----:B------:R-:W-:Y:S04]  /*7750*/  DEPBAR.LE SB0, 0x0 ;  /* 0x000080000000791a */ /* 0x000fe80000000000 */
[----:B------:R-:W-:Y:S01]  /*7760*/  BAR.SYNC.DEFER_BLOCKING 0x0 ;  /* 0x0000000000007b1d */ /* 0x000fe20000010000 */
[C---:B------:R-:W-:Y:S02]  /*7770*/  ISETP.GE.AND P2, PT, R220.reuse, RZ, PT ;  /* 0x000000ffdc00720c */ /* 0x040fe40003f46270 */
[C---:B------:R-:W-:Y:S11]  /*7780*/  IADD3 R246, R220.reuse, -0x1, RZ ;  /* 0xffffffffdcf67810 */ /* 0x040ff60007ffe0ff */
[----:B-1----:R-:W-:Y:S01]  /*7790*/  @P2 SHF.R.S32.HI R0, RZ, 0x1f, R220 ;  /* 0x0000001fff002819 */ /* 0x002fe200000114dc */
[----:B------:R-:W-:Y:S04]  /*77a0*/  @P2 IMAD.WIDE.U32 R142, R220, c[0x0][0x208], RZ ;  /* 0x00008200dc8e2a25 */ /* 0x000fe800078e00ff */
[----:B------:R-:W-:Y:S04]  /*77b0*/  @P2 IMAD R0, R0, c[0x0][0x208], RZ ;  /* 0x0000820000002a24 */ /* 0x000fe800078e02ff */
[----:B------:R-:W-:Y:S01]  /*77c0*/  @P2 IMAD R0, R220, c[0x0][0x20c], R0 ;  /* 0x00008300dc002a24 */ /* 0x000fe200078e0200 */
[----:B-----5:R-:W-:Y:S03]  /*77d0*/  LDSM.16.M88.4 R112, [R234+0x7100] ;  /* 0x00710000ea70783b */ /* 0x020fe60000000200 */
[----:B------:R-:W-:Y:S04]  /*77e0*/  @P2 IMAD.IADD R0, R143, 0x1, R0 ;  /* 0x000000018f002824 */ /* 0x000fe800078e0200 */
[----:B------:R-:W-:Y:S01]  /*77f0*/  @P2 IMAD R0, R0, 0x70, RZ ;  /* 0x0000007000002824 */ /* 0x000fe200078e02ff */
[----:B------:R-:W1:Y:S08]  /*7800*/  LDSM.16.M88.4 R16, [R147+0x3900] ;  /* 0x003900009310783b */ /* 0x000e700000000200 */
[----:B------:R-:W2:Y:S08]  /*7810*/  LDSM.16.M88.4 R108, [R234+0x9100] ;  /* 0x00910000ea6c783b */ /* 0x000eb00000000200 */
[----:B------:R-:W3:Y:S08]  /*7820*/  LDSM.16.M88.4 R32, [R147+0x4100] ;  /* 0x004100009320783b */ /* 0x000ef00000000200 */
[----:B------:R-:W3:Y:S06]  /*7830*/  LDL.64 R224, [R1+0x58] ;  /* 0x0000580001e07983 */ /* 0x000eec0000100a00 */
[----:B------:R-:W3:Y:S08]  /*7840*/  LDSM.16.M88.4 R48, [R147+0x4900] ;  /* 0x004900009330783b */ /* 0x000ef00000000200 */
[----:B------:R-:W3:Y:S01]  /*7850*/  LDSM.16.M88.4 R64, [R147+0x5100] ;  /* 0x005100009340783b */ /* 0x000ee20000000200 */
[-C--:B-1----:R-:W-:Y:S07]  /*7860*/  HMMA.16816.F32.BF16 R4, R112, R16.reuse, RZ ;  /* 0x000000107004723c */ /* 0x082fee00000418ff */
[----:B------:R-:W3:Y:S01]  /*7870*/  LDL.64 R222, [R1+0x68] ;  /* 0x0000680001de7983 */ /* 0x000ee20000100a00 */
[C---:B--2---:R-:W-:Y:S05]  /*7880*/  HMMA.16816.F32.BF16 R8, R108.reuse, R16, RZ ;  /* 0x000000106c08723c */ /* 0x044fea00000418ff */
[----:B------:R-:W1:Y:S03]  /*7890*/  LDSM.16.M88.4 R80, [R147+0x5900] ;  /* 0x005900009350783b */ /* 0x000e660000000200 */
[-C--:B------:R-:W-:Y:S05]  /*78a0*/  HMMA.16816.F32.BF16 R12, R108, R18.reuse, RZ ;  /* 0x000000126c0c723c */ /* 0x080fea00000418ff */
[----:B------:R-:W2:Y:S03]  /*78b0*/  LDSM.16.M88.4 R96, [R147+0x6100] ;  /* 0x006100009360783b */ /* 0x000ea60000000200 */
[C---:B------:R-:W-:Y:S05]  /*78c0*/  HMMA.16816.F32.BF16 R16, R112.reuse, R18, RZ ;  /* 0x000000127010723c */ /* 0x040fea00000418ff */
[----:B------:R-:W1:Y:S03]  /*78d0*/  LDSM.16.M88.4 R188, [R147+0x6900] ;  /* 0x0069000093bc783b */ /* 0x000e660000000200 */
[-C--:B---3--:R-:W-:Y:S05]  /*78e0*/  HMMA.16816.F32.BF16 R20, R112, R32.reuse, RZ ;  /* 0x000000207014723c */ /* 0x088fea00000418ff */
[----:B------:R-:W-:Y:S03]  /*78f0*/  LDSM.16.M88.4 R192, [R237+0x7100] ;  /* 0x00710000edc0783b */ /* 0x000fe60000000200 */
[C---:B------:R-:W-:Y:S05]  /*7900*/  HMMA.16816.F32.BF16 R24, R108.reuse, R32, RZ ;  /* 0x000000206c18723c */ /* 0x040fea00000418ff */
[----:B------:R-:W3:Y:S03]  /*7910*/  LDSM.16.M88.4 R196, [R238] ;  /* 0x00000000eec4783b */ /* 0x000ee60000000200 */
[-C--:B------:R-:W-:Y:S05]  /*7920*/  HMMA.16816.F32.BF16 R28, R108, R34.reuse, RZ ;  /* 0x000000226c1c723c */ /* 0x080fea00000418ff */
[----:B------:R-:W1:Y:S03]  /*7930*/  LDSM.16.M88.4 R200, [R237+0x9100] ;  /* 0x00910000edc8783b */ /* 0x000e660000000200 */
[C---:B------:R-:W-:Y:S05]  /*7940*/  HMMA.16816.F32.BF16 R32, R112.reuse, R34, RZ ;  /* 0x000000227020723c */ /* 0x040fea00000418ff */
[----:B------:R-:W1:Y:S03]  /*7950*/  LDSM.16.M88.4 R204, [R244] ;  /* 0x00000000f4cc783b */ /* 0x000e660000000200 */
[-C--:B------:R-:W-:Y:S05]  /*7960*/  HMMA.16816.F32.BF16 R36, R112, R48.reuse, RZ ;  /* 0x000000307024723c */ /* 0x080fea00000418ff */
[----:B------:R-:W1:Y:S03]  /*7970*/  LDSM.16.M88.4 R208, [R243] ;  /* 0x00000000f3d0783b */ /* 0x000e660000000200 */
[C---:B------:R-:W-:Y:S05]  /*7980*/  HMMA.16816.F32.BF16 R40, R108.reuse, R48, RZ ;  /* 0x000000306c28723c */ /* 0x040fea00000418ff */
[----:B------:R-:W1:Y:S03]  /*7990*/  LDSM.16.M88.4 R212, [R242] ;  /* 0x00000000f2d4783b */ /* 0x000e660000000200 */
[-C--:B------:R-:W-:Y:S05]  /*79a0*/  HMMA.16816.F32.BF16 R44, R108, R50.reuse, RZ ;  /* 0x000000326c2c723c */ /* 0x080fea00000418ff */
[----:B------:R-:W1:Y:S03]  /*79b0*/  LDSM.16.M88.4 R216, [R241] ;  /* 0x00000000f1d8783b */ /* 0x000e660000000200 */
[C---:B------:R-:W-:Y:S05]  /*79c0*/  HMMA.16816.F32.BF16 R48, R112.reuse, R50, RZ ;  /* 0x000000327030723c */ /* 0x040fea00000418ff */
[----:B------:R-:W-:Y:S03]  /*79d0*/  STL [R1+0x74], R234 ;  /* 0x000074ea01007387 */ /* 0x000fe60000100800 */
[-C--:B------:R-:W-:Y:S01]  /*79e0*/  HMMA.16816.F32.BF16 R52, R112, R64.reuse, RZ ;  /* 0x000000407034723c */ /* 0x080fe200000418ff */
[----:B------:R1:W-:Y:S04]  /*79f0*/  STL [R1+0x78], R147 ;  /* 0x0000789301007387 */ /* 0x0003e80000100800 */
[----:B------:R-:W-:Y:S03]  /*7a00*/  STL [R1+0x7c], R238 ;  /* 0x00007cee01007387 */ /* 0x000fe60000100800 */
[C---:B------:R-:W-:Y:S01]  /*7a10*/  HMMA.16816.F32.BF16 R56, R108.reuse, R64, RZ ;  /* 0x000000406c38723c */ /* 0x040fe200000418ff */
[----:B------:R-:W-:Y:S04]  /*7a20*/  STL [R1+0x80], R237 ;  /* 0x000080ed01007387 */ /* 0x000fe80000100800 */
[----:B------:R-:W-:Y:S03]  /*7a30*/  STL [R1+0x84], R244 ;  /* 0x000084f401007387 */ /* 0x000fe60000100800 */
[-C--:B------:R-:W-:Y:S01]  /*7a40*/  HMMA.16816.F32.BF16 R60, R108, R66.reuse, RZ ;  /* 0x000000426c3c723c */ /* 0x080fe200000418ff */
[----:B------:R-:W-:Y:S04]  /*7a50*/  STL [R1+0x88], R243 ;  /* 0x000088f301007387 */ /* 0x000fe80000100800 */
[----:B------:R-:W-:Y:S03]  /*7a60*/  STL [R1+0x8c], R242 ;  /* 0x00008cf201007387 */ /* 0x000fe60000100800 */
[C---:B------:R-:W-:Y:S01]  /*7a70*/  HMMA.16816.F32.BF16 R64, R112.reuse, R66, RZ ;  /* 0x000000427040723c */ /* 0x040fe200000418ff */
[----:B------:R-:W-:Y:S04]  /*7a80*/  STL [R1+0x90], R241 ;  /* 0x000090f101007387 */ /* 0x000fe80000100800 */
[----:B------:R-:W-:Y:S03]  /*7a90*/  STL [R1+0x94], R240 ;  /* 0x000094f001007387 */ /* 0x000fe60000100800 */
[-C--:B-1----:R-:W-:Y:S01]  /*7aa0*/  HMMA.16816.F32.BF16 R68, R112, R80.reuse, RZ ;  /* 0x000000507044723c */ /* 0x082fe200000418ff */
[----:B------:R-:W4:Y:S04]  /*7ab0*/  LDL R2, [R1+0x3c] ;  /* 0x00003c0001027983 */ /* 0x000f280000100800 */
[----:B------:R-:W4:Y:S03]  /*7ac0*/  LDL R221, [R1+0x64] ;  /* 0x0000640001dd7983 */ /* 0x000f260000100800 */
[C---:B------:R-:W-:Y:S01]  /*7ad0*/  HMMA.16816.F32.BF16 R72, R108.reuse, R80, RZ ;  /* 0x000000506c48723c */ /* 0x040fe200000418ff */
[----:B------:R-:W4:Y:S07]  /*7ae0*/  LDL R147, [R1+0x60] ;  /* 0x0000600001937983 */ /* 0x000f2e0000100800 */
        /* <DEDUP_REMOVED lines=11> */
[-C--:B---3--:R-:W-:Y:S08]  /*7ba0*/  HMMA.16816.F32.BF16 R4, R192, R196.reuse, R4 ;  /* 0x000000c4c004723c */ /* 0x088ff00000041804 */
[C---:B------:R-:W-:Y:S08]  /*7bb0*/  HMMA.16816.F32.BF16 R8, R200.reuse, R196, R8 ;  /* 0x000000c4c808723c */ /* 0x040ff00000041808 */
[-C--:B------:R-:W-:Y:S08]  /*7bc0*/  HMMA.16816.F32.BF16 R12, R200, R198.reuse, R12 ;  /* 0x000000c6c80c723c */ /* 0x080ff0000004180c */
[C---:B------:R-:W-:Y:S01]  /*7bd0*/  HMMA.16816.F32.BF16 R16, R192.reuse, R198, R16 ;  /* 0x000000c6c010723c */ /* 0x040fe20000041810 */
[----:B------:R-:W2:Y:S07]  /*7be0*/  LDSM.16.M88.4 R196, [R239] ;  /* 0x00000000efc4783b */ /* 0x000eae0000000200 */
[-C--:B------:R-:W-:Y:S08]  /*7bf0*/  HMMA.16816.F32.BF16 R20, R192, R204.reuse, R20 ;  /* 0x000000ccc014723c */ /* 0x080ff00000041814 */
[C---:B------:R-:W-:Y:S08]  /*7c00*/  HMMA.16816.F32.BF16 R24, R200.reuse, R204, R24 ;  /* 0x000000ccc818723c */ /* 0x040ff00000041818 */
[-C--:B------:R-:W-:Y:S08]  /*7c10*/  HMMA.16816.F32.BF16 R28, R200, R206.reuse, R28 ;  /* 0x000000cec81c723c */ /* 0x080ff0000004181c */
[C---:B------:R-:W-:Y:S04]  /*7c20*/  HMMA.16816.F32.BF16 R32, R192.reuse, R206, R32 ;  /* 0x000000cec020723c */ /* 0x040fe80000041820 */
[----:B------:R-:W-:Y:S04]  /*7c30*/  @P2 IMAD.MOV.U32 R205, RZ, RZ, R225 ;  /* 0x000000ffffcd2224 */ /* 0x000fe800078e00e1 */
[-C--:B------:R-:W-:Y:S08]  /*7c40*/  HMMA.16816.F32.BF16 R36, R192, R208.reuse, R36 ;  /* 0x000000d0c024723c */ /* 0x080ff00000041824 */
[C---:B------:R-:W-:Y:S08]  /*7c50*/  HMMA.16816.F32.BF16 R40, R200.reuse, R208, R40 ;  /* 0x000000d0c828723c */ /* 0x040ff00000041828 */
[-C--:B------:R-:W-:Y:S04]  /*7c60*/  HMMA.16816.F32.BF16 R44, R200, R210.reuse, R44 ;  /* 0x000000d2c82c723c */ /* 0x080fe8000004182c */
[----:B------:R-:W-:Y:S02]  /*7c70*/  @P2 IMAD.MOV.U32 R204, RZ, RZ, R222 ;  /* 0x000000ffffcc2224 */ /* 0x000fe400078e00de */
[----:B------:R-:W3:Y:S02]  /*7c80*/  LDL R222, [R1+0x54] ;  /* 0x0000540001de7983 */ /* 0x000ee40000100800 */
[C---:B------:R-:W-:Y:S02]  /*7c90*/  HMMA.16816.F32.BF16 R48, R192.reuse, R210, R48 ;  /* 0x000000d2c030723c */ /* 0x040fe40000041830 */
[----:B------:R-:W-:Y:S02]  /*7ca0*/  STL [R1+0x98], R239 ;  /* 0x000098ef01007387 */ /* 0x000fe40000100800 */
[----:B------:R-:W-:Y:S02]  /*7cb0*/  @P2 IMAD.WIDE.U32 R204, R142, 0x70, R204 ;  /* 0x000000708ecc2825 */ /* 0x000fe400078e00cc */
[----:B------:R-:W-:Y:S02]  /*7cc0*/  STL [R1+0x9c], R235 ;  /* 0x00009ceb01007387 */ /* 0x000fe40000100800 */
[-C--:B------:R-:W-:Y:S02]  /*7cd0*/  HMMA.16816.F32.BF16 R52, R192, R212.reuse, R52 ;  /* 0x000000d4c034723c */ /* 0x080fe40000041834 */
[----:B------:R-:W-:Y:S02]  /*7ce0*/  STL [R1+0xa0], R233 ;  /* 0x0000a0e901007387 */ /* 0x000fe40000100800 */
[C---:B------:R-:W-:Y:S01]  /*7cf0*/  @P2 LEA R142, P0, R204.reuse, c[0x0][0x1f8], 0x1 ;  /* 0x00007e00cc8e2a11 */ /* 0x040fe200078008ff */
[----:B------:R-:W-:Y:S01]  /*7d00*/  @P2 IMAD.IADD R0, R205, 0x1, R0 ;  /* 0x00000001cd002824 */ /* 0x000fe200078e0200 */
[----:B------:R-:W-:Y:S02]  /*7d10*/  STL [R1+0xa4], R236 ;  /* 0x0000a4ec01007387 */ /* 0x000fe40000100800 */
[C---:B------:R-:W-:Y:S04]  /*7d20*/  HMMA.16816.F32.BF16 R56, R200.reuse, R212, R56 ;  /* 0x000000d4c838723c */ /* 0x040fe80000041838 */
[----:B------:R-:W-:Y:S02]  /*7d30*/  @P2 LEA.HI.X R143, R204, c[0x0][0x1fc], R0, 0x1, P0 ;  /* 0x00007f00cc8f2a11 */ /* 0x000fe400000f0c00 */
[----:B------:R1:W4:Y:S01]  /*7d40*/  LDL R0, [R1+0x50] ;  /* 0x0000500001007983 */ /* 0x0003220000100800 */
[----:B------:R-:W-:Y:S01]  /*7d50*/  @P2 IADD3 R208, P1, R142, UR9, RZ ;  /* 0x000000098ed02c10 */ /* 0x000fe2000ff3e0ff */
[-C--:B------:R-:W-:Y:S02]  /*7d60*/  HMMA.16816.F32.BF16 R60, R200, R214.reuse, R60 ;  /* 0x000000d6c83c723c */ /* 0x080fe4000004183c */
[----:B------:R-:W-:Y:S01]  /*7d70*/  @!PT LDS RZ, [RZ] ;  /* 0x00000000fffff984 */ /* 0x000fe20000000800 */
[----:B------:R-:W-:Y:S01]  /*7d80*/  @!PT LDS RZ, [RZ] ;  /* 0x00000000fffff984 */ /* 0x000fe20000000800 */
[----:B------:R-:W-:Y:S01]  /*7d90*/  @!PT LDS RZ, [RZ] ;  /* 0x00000000fffff984 */ /* 0x000fe20000000800 */
[----:B------:R1:W-:Y:S02]  /*7da0*/  @P2 LDGSTS.E.BYPASS.LTC128B.128 [R245+0x100], [R142.64], !P6 ;  /* 0x001000008ef52fae */ /* 0x0003e4000f101d4a */
[----:B------:R-:W-:Y:S02]  /*7db0*/  @P2 IADD3.X R209, R143, UR8, RZ, P1, !PT ;  /* 0x000000088fd12c10 */ /* 0x000fe40008ffe4ff */
[----:B------:R-:W-:Y:S02]  /*7dc0*/  @P2 IADD3 R206, P0, R208, UR9, RZ ;  /* 0x00000009d0ce2c10 */ /* 0x000fe4000ff1e0ff */
[C---:B------:R-:W-:Y:S02]  /*7dd0*/  HMMA.16816.F32.BF16 R64, R192.reuse, R214, R64 ;  /* 0x000000d6c040723c */ /* 0x040fe40000041840 */
[----:B------:R1:W-:Y:S02]  /*7de0*/  @P2 LDGSTS.E.BYPASS.LTC128B.128 [R245+0x900], [R208.64], !P6 ;  /* 0x00900000d0f52fae */ /* 0x0003e4000f101d4a */
[----:B------:R-:W-:Y:S02]  /*7df0*/  @P2 IADD3.X R207, R209, UR8, RZ, P0, !PT ;  /* 0x00000008d1cf2c10 */ /* 0x000fe400087fe4ff */
[----:B------:R-:W-:Y:S02]  /*7e00*/  @P2 IADD3 R204, P1, R206, UR9, RZ ;  /* 0x00000009cecc2c10 */ /* 0x000fe4000ff3e0ff */
[-C--:B------:R-:W-:Y:S02]  /*7e10*/  HMMA.16816.F32.BF16 R68, R192, R216.reuse, R68 ;  /* 0x000000d8c044723c */ /* 0x080fe40000041844 */
[----:B------:R1:W-:Y:S02]  /*7e20*/  @P2 LDGSTS.E.BYPASS.LTC128B.128 [R245+0x1100], [R206.64], !P6 ;  /* 0x01100000cef52fae */ /* 0x0003e4000f101d4a */
[----:B------:R-:W-:Y:S04]  /*7e30*/  @P2 IADD3.X R205, R207, UR8, RZ, P1, !PT ;  /* 0x00000008cfcd2c10 */ /* 0x000fe80008ffe4ff */
[C---:B------:R-:W-:Y:S02]  /*7e40*/  HMMA.16816.F32.BF16 R72, R200.reuse, R216, R72 ;  /* 0x000000d8c848723c */ /* 0x040fe40000041848 */
[----:B------:R2:W-:Y:S06]  /*7e50*/  @P2 LDGSTS.E.BYPASS.LTC128B.128 [R245+0x1900], [R204.64], !P6 ;  /* 0x01900000ccf52fae */ /* 0x0005ec000f101d4a */
[-C--:B------:R-:W-:Y:S02]  /*7e60*/  HMMA.16816.F32.BF16 R76, R200, R218.reuse, R76 ;  /* 0x000000dac84c723c */ /* 0x080fe4000004184c */
[----:B------:R-:W-:Y:S06]  /*7e70*/  STL [R1+0xa8], R232 ;  /* 0x0000a8e801007387 */ /* 0x000fec0000100800 */
[C---:B------:R-:W-:Y:S08]  /*7e80*/  HMMA.16816.F32.BF16 R80, R192.reuse, R218, R80 ;  /* 0x000000dac050723c */ /* 0x040ff00000041850 */
[-C--:B-1----:R-:W-:Y:S08]  /*7e90*/  HMMA.16816.F32.BF16 R84, R192, R188.reuse, R84 ;  /* 0x000000bcc054723c */ /* 0x082ff00000041854 */
[C---:B------:R-:W-:Y:S07]  /*7ea0*/  HMMA.16816.F32.BF16 R88, R200.reuse, R188, R88 ;  /* 0x000000bcc858723c */ /* 0x040fee0000041858 */
[----:B------:R-:W-:Y:S01]  /*7eb0*/  @P2 IADD3 R188, P0, R204, UR9, RZ ;  /* 0x00000009ccbc2c10 */ /* 0x000fe2000ff1e0ff */
[-C--:B------:R-:W-:Y:S04]  /*7ec0*/  HMMA.16816.F32.BF16 R92, R200, R190.reuse, R92 ;  /* 0x000000bec85c723c */ /* 0x080fe8000004185c */
[----:B------:R-:W-:Y:S02]  /*7ed0*/  @P2 IADD3.X R189, R205, UR8, RZ, P0, !PT ;  /* 0x00000008cdbd2c10 */ /* 0x000fe400087fe4ff */
[----:B------:R-:W-:Y:S02]  /*7ee0*/  @P2 IADD3 R142, P1, R188, UR9, RZ ;  /* 0x00000009bc8e2c10 */ /* 0x000fe4000ff3e0ff */
[C---:B------:R-:W-:Y:S01]  /*7ef0*/  HMMA.16816.F32.BF16 R96, R192.reuse, R190, R96 ;  /* 0x000000bec060723c */ /* 0x040fe20000041860 */
[----:B------:R1:W-:Y:S03]  /*7f00*/  @P2 LDGSTS.E.BYPASS.LTC128B.128 [R245+0x2100], [R188.64], !P6 ;  /* 0x02100000bcf52fae */ /* 0x0003e6000f101d4a */
[----:B------:R-:W-:Y:S02]  /*7f10*/  @P2 IADD3.X R143, R189, UR8, RZ, P1, !PT ;  /* 0x00000008bd8f2c10 */ /* 0x000fe40008ffe4ff */
[----:B------:R-:W-:Y:S02]  /*7f20*/  @P2 IADD3 R208, P0, R142, UR9, RZ ;  /* 0x000000098ed02c10 */ /* 0x000fe4000ff1e0ff */
[-C--:B--2---:R-:W-:Y:S01]  /*7f30*/  HMMA.16816.F32.BF16 R100, R192, R196.reuse, R100 ;  /* 0x000000c4c064723c */ /* 0x084fe20000041864 */
[----:B------:R2:W-:Y:S03]  /*7f40*/  @P2 LDGSTS.E.BYPASS.LTC128B.128 [R245+0x2900], [R142.64], !P6 ;  /* 0x029000008ef52fae */ /* 0x0005e6000f101d4a */
[----:B------:R-:W-:Y:S04]  /*7f50*/  @P2 IADD3.X R209, R143, UR8, RZ, P0, !PT ;  /* 0x000000088fd12c10 */ /* 0x000fe800087fe4ff */
[C---:B------:R-:W-:Y:S01]  /*7f60*/  HMMA.16816.F32.BF16 R104, R200.reuse, R196, R104 ;  /* 0x000000c4c868723c */ /* 0x040fe20000041868 */
[----:B------:R2:W-:Y:S07]  /*7f70*/  @P2 LDGSTS.E.BYPASS.LTC128B.128 [R245+0x3100], [R208.64], !P6 ;  /* 0x03100000d0f52fae */ /* 0x0005ee000f101d4a */
[-C--:B------:R-:W-:Y:S01]  /*7f80*/  HMMA.16816.F32.BF16 R108, R200, R198.reuse, R108 ;  /* 0x000000c6c86c723c */ /* 0x080fe2000004186c */
[----:B------:R-:W-:Y:S07]  /*7f90*/  LDSM.16.M88.4 R204, [R233+0x3900] ;  /* 0x00390000e9cc783b */ /* 0x000fee0000000200 */
[----:B------:R-:W-:Y:S01]  /*7fa0*/  HMMA.16816.F32.BF16 R112, R192, R198, R112 ;  /* 0x000000c6c070723c */ /* 0x000fe20000041870 */
[----:B-1----:R-:W1:Y:S03]  /*7fb0*/  LDSM.16.M88.4 R188, [R235+0x7100] ;  /* 0x00710000ebbc783b */ /* 0x002e660000000200 */
[----:B--2---:R-:W-:Y:S05]  /*7fc0*/  IMAD R142, R220, -0x70, RZ ;  /* 0xffffff90dc8e7824 */ /* 0x004fea00078e02ff */
[----:B------:R-:W-:Y:S08]  /*7fd0*/  LDSM.16.M88.4 R212, [R233+0x4100] ;  /* 0x00410000e9d4783b */ /* 0x000ff00000000200 */
[----:B------:R-:W2:Y:S08]  /*7fe0*/  LDSM.16.M88.4 R208, [R235+0x9100] ;  /* 0x00910000ebd0783b */ /* 0x000eb00000000200 */
[----:B------:R-:W0:Y:S08]  /*7ff0*/  LDGDEPBAR ;  /* 0x00000000000079af */ /* 0x000e300000000000 */
[----:B------:R-:W2:Y:S01]  /*8000*/  LDSM.16.M88.4 R216, [R233+0x4900] ;  /* 0x00490000e9d8783b */ /* 0x000ea20000000200 */
[-C--:B-1----:R-:W-:Y:S07]  /*8010*/  HMMA.16816.F32.BF16 R4, R188, R204.reuse, R4 ;  /* 0x000000ccbc04723c */ /* 0x082fee0000041804 */
[----:B------:R-:W1:Y:S08]  /*8020*/  LDSM.16.M88.4 R200, [R233+0x5100] ;  /* 0x00510000e9c8783b */ /* 0x000e700000000200 */
[----:B------:R-:W1:Y:S01]  /*8030*/  LDSM.16.M88.4 R192, [R233+0x5900] ;  /* 0x00590000e9c0783b */ /* 0x000e620000000200 */
[C---:B--2---:R-:W-:Y:S07]  /*8040*/  HMMA.16816.F32.BF16 R8, R208.reuse, R204, R8 ;  /* 0x000000ccd008723c */ /* 0x044fee0000041808 */
[----:B------:R-:W2:Y:S01]  /*8050*/  LDSM.16.M88.4 R196, [R233+0x6100] ;  /* 0x00610000e9c4783b */ /* 0x000ea20000000200 */
[-C--:B------:R-:W-:Y:S08]  /*8060*/  HMMA.16816.F32.BF16 R12, R208, R206.reuse, R12 ;  /* 0x000000ced00c723c */ /* 0x080ff0000004180c */
[C---:B------:R-:W-:Y:S01]  /*8070*/  HMMA.16816.F32.BF16 R16, R188.reuse, R206, R16 ;  /* 0x000000cebc10723c */ /* 0x040fe20000041810 */
[----:B------:R-:W1:Y:S07]  /*8080*/  LDSM.16.M88.4 R204, [R233+0x6900] ;  /* 0x00690000e9cc783b */ /* 0x000e6e0000000200 */
[-C--:B------:R-:W-:Y:S08]  /*8090*/  HMMA.16816.F32.BF16 R20, R188, R212.reuse, R20 ;  /* 0x000000d4bc14723c */ /* 0x080ff00000041814 */
[C---:B------:R-:W-:Y:S08]  /*80a0*/  HMMA.16816.F32.BF16 R24, R208.reuse, R212, R24 ;  /* 0x000000d4d018723c */ /* 0x040ff00000041818 */
[-C--:B------:R-:W-:Y:S08]  /*80b0*/  HMMA.16816.F32.BF16 R28, R208, R214.reuse, R28 ;  /* 0x000000d6d01c723c */ /* 0x080ff0000004181c */
[C---:B------:R-:W-:Y:S01]  /*80c0*/  HMMA.16816.F32.BF16 R32, R188.reuse, R214, R32 ;  /* 0x000000d6bc20723c */ /* 0x040fe20000041820 */
[----:B------:R-:W-:Y:S07]  /*80d0*/  LDSM.16.M88.4 R212, [R232] ;  /* 0x00000000e8d4783b */ /* 0x000fee0000000200 */
        /* <DEDUP_REMOVED lines=9> */
[----:B------:R-:W-:Y:S03]  /*8170*/  LDSM.16.M88.4 R200, [R236+0x7100] ;  /* 0x00710000ecc8783b */ /* 0x000fe60000000200 */
[----:B---3--:R-:W-:Y:S04]  /*8180*/  IADD3 R142, -R222, 0x1, R142 ;  /* 0x00000001de8e7810 */ /* 0x008fe80007ffe18e */
[-C--:B------:R-:W-:Y:S04]  /*8190*/  HMMA.16816.F32.BF16 R68, R188, R192.reuse, R68 ;  /* 0x000000c0bc44723c */ /* 0x080fe80000041844 */
[----:B----4-:R-:W-:Y:S04]  /*81a0*/  IADD3 R142, -R147, R142, R221 ;  /* 0x0000008e938e7210 */ /* 0x010fe80007ffe1dd */
[C---:B------:R-:W-:Y:S08]  /*81b0*/  HMMA.16816.F32.BF16 R72, R208.reuse, R192, R72 ;  /* 0x000000c0d048723c */ /* 0x040ff00000041848 */
[-C--:B------:R-:W-:Y:S04]  /*81c0*/  HMMA.16816.F32.BF16 R76, R208, R194.reuse, R76 ;  /* 0x000000c2d04c723c */ /* 0x080fe8000004184c */
[----:B------:R-:W-:Y:S04]  /*81d0*/  @P4 IMAD.MOV.U32 R0, RZ, RZ, R2 ;  /* 0x000000ffff004224 */ /* 0x000fe800078e0002 */
[C---:B------:R-:W-:Y:S01]  /*81e0*/  HMMA.16816.F32.BF16 R80, R188.reuse, R194, R80 ;  /* 0x000000c2bc50723c */ /* 0x040fe20000041850 */
[----:B------:R-:W-:Y:S07]  /*81f0*/  LDSM.16.M88.4 R192, [R232+0x800] ;  /* 0x00080000e8c0783b */ /* 0x000fee0000000200 */
[-C--:B--2---:R-:W-:Y:S01]  /*8200*/  HMMA.16816.F32.BF16 R84, R188, R196.reuse, R84 ;  /* 0x000000c4bc54723c */ /* 0x084fe20000041854 */
[----:B------:R-:W-:Y:S07]  /*8210*/  SHFL.IDX PT, R146, R0, 0x2, 0x1c1f ;  /* 0x005c1f0000927f89 */ /* 0x000fee00000e0000 */
[C---:B------:R-:W-:Y:S01]  /*8220*/  HMMA.16816.F32.BF16 R88, R208.reuse, R196, R88 ;  /* 0x000000c4d058723c */ /* 0x040fe20000041858 */
[----:B------:R-:W-:Y:S07]  /*8230*/  SHFL.IDX PT, R143, R0, 0x3, 0x1c1f ;  /* 0x007c1f00008f7f89 */ /* 0x000fee00000e0000 */
[-C--:B------:R-:W-:Y:S01]  /*8240*/  HMMA.16816.F32.BF16 R92, R208, R198.reuse, R92 ;  /* 0x000000c6d05c723c */ /* 0x080fe2000004185c */
[----:B------:R-:W1:Y:S07]  /*8250*/  SHFL.IDX PT, R2, R0, RZ, 0x1c1f ;  /* 0x001c1fff00027589 */ /* 0x000e6e00000e0000 */
[C---:B------:R-:W-:Y:S01]  /*8260*/  HMMA.16816.F32.BF16 R96, R188.reuse, R198, R96 ;  /* 0x000000c6bc60723c */ /* 0x040fe20000041860 */
[----:B------:R1:W2:Y:S07]  /*8270*/  SHFL.IDX PT, R140, R0, 0x1, 0x1c1f ;  /* 0x003c1f00008c7f89 */ /* 0x0002ae00000e0000 */
[-C--:B------:R-:W-:Y:S08]  /*8280*/  HMMA.16816.F32.BF16 R100, R188, R204.reuse, R100 ;  /* 0x000000ccbc64723c */ /* 0x080ff00000041864 */
[C---:B------:R-:W-:Y:S08]  /*8290*/  HMMA.16816.F32.BF16 R104, R208.reuse, R204, R104 ;  /* 0x000000ccd068723c */ /* 0x040ff00000041868 */
[-C--:B------:R-:W-:Y:S04]  /*82a0*/  HMMA.16816.F32.BF16 R108, R208, R206.reuse, R108 ;  /* 0x000000ced06c723c */ /* 0x080fe8000004186c */
[C---:B-1----:R-:W-:Y:S02]  /*82b0*/  IMAD.IADD R0, R142.reuse, 0x1, R2 ;  /* 0x000000018e007824 */ /* 0x042fe400078e0202 */
[----:B--2---:R-:W-:Y:S02]  /*82c0*/  IMAD.IADD R140, R142, 0x1, R140 ;  /* 0x000000018e8c7824 */ /* 0x004fe400078e028c */
[----:B------:R-:W-:Y:S01]  /*82d0*/  HMMA.16816.F32.BF16 R112, R188, R206, R112 ;  /* 0x000000cebc70723c */ /* 0x000fe20000041870 */
[----:B------:R-:W1:Y:S03]  /*82e0*/  LDSM.16.M88.4 R188, [R232+0x1000] ;  /* 0x00100000e8bc783b */ /* 0x000e660000000200 */
[----:B------:R-:W-:Y:S01]  /*82f0*/  ISETP.GT.AND P3, PT, R0, RZ, PT ;  /* 0x000000ff0000720c */ /* 0x000fe20003f64270 */
[----:B------:R-:W-:Y:S01]  /*8300*/  IMAD.IADD R2, R142, 0x1, R146 ;  /* 0x000000018e027824 */ /* 0x000fe200078e0292 */
[----:B------:R-:W-:Y:S01]  /*8310*/  ISETP.GT.AND P2, PT, R0, 0x1, PT ;  /* 0x000000010000780c */ /* 0x000fe20003f44270 */
[----:B------:R-:W-:Y:S01]  /*8320*/  IMAD.IADD R142, R142, 0x1, R143 ;  /* 0x000000018e8e7824 */ /* 0x000fe200078e028f */
[-C--:B------:R-:W-:Y:S05]  /*8330*/  HMMA.16816.F32.BF16 R4, R200, R212.reuse, R4 ;  /* 0x000000d4c804723c */ /* 0x080fea0000041804 */
[C---:B------:R-:W-:Y:S02]  /*8340*/  ISETP.GT.AND P1, PT, R140.reuse, RZ, PT ;  /* 0x000000ff8c00720c */ /* 0x040fe40003f24270 */
[----:B------:R-:W-:Y:S01]  /*8350*/  ISETP.GT.AND P0, PT, R140, 0x1, PT ;  /* 0x000000018c00780c */ /* 0x000fe20003f04270 */
[C---:B------:R-:W-:Y:S04]  /*8360*/  HMMA.16816.F32.BF16 R8, R216.reuse, R212, R8 ;  /* 0x000000d4d808723c */ /* 0x040fe80000041808 */
[----:B------:R-:W-:Y:S04]  /*8370*/  ISETP.GT.AND P5, PT, R0, 0x60, PT ;  /* 0x000000600000780c */ /* 0x000fe80003fa4270 */
[-C--:B------:R-:W-:Y:S08]  /*8380*/  HMMA.16816.F32.BF16 R12, R216, R214.reuse, R12 ;  /* 0x000000d6d80c723c */ /* 0x080ff0000004180c */
[C---:B------:R-:W-:Y:S04]  /*8390*/  HMMA.16816.F32.BF16 R16, R200.reuse, R214, R16 ;  /* 0x000000d6c810723c */ /* 0x040fe80000041810 */
[----:B------:R-:W-:Y:S02]  /*83a0*/  FSEL R146, R4, -INF , P3 ;  /* 0xff80000004927808 */ /* 0x000fe40001800000 */
[----:B------:R-:W-:Y:S02]  /*83b0*/  FSEL R196, R5, -INF , P2 ;  /* 0xff80000005c47808 */ /* 0x000fe40001000000 */
[-C--:B------:R-:W-:Y:S03]  /*83c0*/  HMMA.16816.F32.BF16 R20, R200, R192.reuse, R20 ;  /* 0x000000c0c814723c */ /* 0x080fe60000041814 */
[----:B------:R-:W-:Y:S02]  /*83d0*/  ISETP.GT.AND P3, PT, R2, RZ, PT ;  /* 0x000000ff0200720c */ /* 0x000fe40003f64270 */
[----:B------:R-:W-:Y:S02]  /*83e0*/  FSEL R198, R6, -INF , P1 ;  /* 0xff80000006c67808 */ /* 0x000fe40000800000 */
[----:B------:R-:W-:Y:S01]  /*83f0*/  FSEL R197, R7, -INF , P0 ;  /* 0xff80000007c57808 */ /* 0x000fe20000000000 */
[C---:B------:R-:W-:Y:S01]  /*8400*/  HMMA.16816.F32.BF16 R24, R216.reuse, R192, R24 ;  /* 0x000000c0d818723c */ /* 0x040fe20000041818 */
[----:B------:R-:W2:Y:S03]  /*8410*/  LDSM.16.M88.4 R4, [R232+0x1800] ;  /* 0x00180000e804783b */ /* 0x000ea60000000200 */
[----:B------:R-:W-:Y:S02]  /*8420*/  ISETP.GT.AND P2, PT, R2, 0x1, PT ;  /* 0x000000010200780c */ /* 0x000fe40003f44270 */
[C---:B------:R-:W-:Y:S02]  /*8430*/  ISETP.GT.AND P1, PT, R142.reuse, RZ, PT ;  /* 0x000000ff8e00720c */ /* 0x040fe40003f24270 */
[-C--:B------:R-:W-:Y:S03]  /*8440*/  HMMA.16816.F32.BF16 R28, R216, R194.reuse, R28 ;  /* 0x000000c2d81c723c */ /* 0x080fe6000004181c */
[----:B------:R-:W-:Y:S02]  /*8450*/  ISETP.GT.AND P0, PT, R142, 0x1, PT ;  /* 0x000000018e00780c */ /* 0x000fe40003f04270 */
[----:B------:R-:W-:Y:S02]  /*8460*/  FSEL R192, R8, -INF , P3 ;  /* 0xff80000008c07808 */ /* 0x000fe40001800000 */
[----:B------:R-:W-:Y:S01]  /*8470*/  FSEL R199, R9, -INF , P2 ;  /* 0xff80000009c77808 */ /* 0x000fe20001000000 */
[C---:B------:R-:W-:Y:S04]  /*8480*/  HMMA.16816.F32.BF16 R32, R200.reuse, R194, R32 ;  /* 0x000000c2c820723c */ /* 0x040fe80000041820 */
[----:B------:R-:W-:Y:S02]  /*8490*/  FSEL R205, R10, -INF , P1 ;  /* 0xff8000000acd7808 */ /* 0x000fe40000800000 */
[----:B------:R-:W-:Y:S02]  /*84a0*/  FSEL R204, R11, -INF , P0 ;  /* 0xff8000000bcc7808 */ /* 0x000fe40000000000 */
[-C--:B-1----:R-:W-:Y:S01]  /*84b0*/  HMMA.16816.F32.BF16 R36, R200, R188.reuse, R36 ;  /* 0x000000bcc824723c */ /* 0x082fe20000041824 */
[----:B------:R-:W1:Y:S02]  /*84c0*/  LDSM.16.M88.4 R8, [R232+0x2000] ;  /* 0x00200000e808783b */ /* 0x000e640000000200 */
[C---:B------:R-:W-:Y:S02]  /*84d0*/  ISETP.GT.AND P3, PT, R2.reuse, 0x8, PT ;  /* 0x000000080200780c */ /* 0x040fe40003f64270 */
[----:B------:R-:W-:Y:S02]  /*84e0*/  ISETP.GT.AND P2, PT, R2, 0x9, PT ;  /* 0x000000090200780c */ /* 0x000fe40003f44270 */
[----:B------:R-:W-:Y:S01]  /*84f0*/  FSEL R193, R12, -INF , P3 ;  /* 0xff8000000cc17808 */ /* 0x000fe20001800000 */
[C---:B------:R-:W-:Y:S04]  /*8500*/  HMMA.16816.F32.BF16 R40, R216.reuse, R188, R40 ;  /* 0x000000bcd828723c */ /* 0x040fe80000041828 */
[----:B------:R-:W-:Y:S02]  /*8510*/  ISETP.GT.AND P3, PT, R0, 0x8, PT ;  /* 0x000000080000780c */ /* 0x000fe40003f64270 */
[----:B------:R-:W-:Y:S02]  /*8520*/  FMNMX.FTZ R12, R146, R3, !PT ;  /* 0x00000003920c7209 */ /* 0x000fe40007810000 */
[-C--:B------:R-:W-:Y:S03]  /*8530*/  HMMA.16816.F32.BF16 R44, R216, R190.reuse, R44 ;  /* 0x000000bed82c723c */ /* 0x080fe6000004182c */
[C---:B------:R-:W-:Y:S02]  /*8540*/  ISETP.GT.AND P0, PT, R142.reuse, 0x9, PT ;  /* 0x000000098e00780c */ /* 0x040fe40003f04270 */
[----:B------:R-:W-:Y:S02]  /*8550*/  ISETP.GT.AND P1, PT, R142, 0x8, PT ;  /* 0x000000088e00780c */ /* 0x000fe40003f24270 */
[----:B------:R-:W-:Y:S01]  /*8560*/  FSEL R13, R13, -INF , P2 ;  /* 0xff8000000d0d7808 */ /* 0x000fe20001000000 */
[C---:B------:R-:W-:Y:S04]  /*8570*/  HMMA.16816.F32.BF16 R48, R200.reuse, R190, R48 ;  /* 0x000000bec830723c */ /* 0x040fe80000041830 */
[----:B------:R-:W-:Y:S02]  /*8580*/  FSEL R16, R16, -INF , P3 ;  /* 0xff80000010107808 */ /* 0x000fe40001800000 */
[C---:B------:R-:W-:Y:S02]  /*8590*/  ISETP.GT.AND P3, PT, R0.reuse, 0x10, PT ;  /* 0x000000100000780c */ /* 0x040fe40003f64270 */
[-C--:B--2---:R-:W-:Y:S03]  /*85a0*/  HMMA.16816.F32.BF16 R52, R200, R4.reuse, R52 ;  /* 0x00000004c834723c */ /* 0x084fe60000041834 */
[----:B------:R-:W-:Y:S02]  /*85b0*/  ISETP.GT.AND P2, PT, R0, 0x9, PT ;  /* 0x000000090000780c */ /* 0x000fe40003f44270 */
[----:B------:R-:W-:Y:S02]  /*85c0*/  FMNMX.FTZ R12, R196, R12, !PT ;  /* 0x0000000cc40c7209 */ /* 0x000fe40007810000 */
[----:B------:R-:W-:Y:S01]  /*85d0*/  FSEL R15, R15, -INF , P0 ;  /* 0xff8000000f0f7808 */ /* 0x000fe20000000000 */
[C---:B------:R-:W-:Y:S04]  /*85e0*/  HMMA.16816.F32.BF16 R56, R216.reuse, R4, R56 ;  /* 0x00000004d838723c */ /* 0x040fe80000041838 */
[----:B------:R-:W-:Y:S02]  /*85f0*/  ISETP.GT.AND P0, PT, R140, 0x9, PT ;  /* 0x000000098c00780c */ /* 0x000fe40003f04270 */
[----:B------:R-:W-:Y:S02]  /*8600*/  FSEL R20, R20, -INF , P3 ;  /* 0xff80000014147808 */ /* 0x000fe40001800000 */
[-C--:B------:R-:W-:Y:S03]  /*8610*/  HMMA.16816.F32.BF16 R60, R216, R6.reuse, R60 ;  /* 0x00000006d83c723c */ /* 0x080fe6000004183c */
[----:B------:R-:W-:Y:S02]  /*8620*/  ISETP.GT.AND P3, PT, R2, 0x10, PT ;  /* 0x000000100200780c */ /* 0x000fe40003f64270 */
[----:B------:R-:W-:Y:S02]  /*8630*/  FSEL R14, R14, -INF , P1 ;  /* 0xff8000000e0e7808 */ /* 0x000fe40000800000 */
[----:B------:R-:W-:Y:S01]  /*8640*/  FSEL R17, R17, -INF , P2 ;  /* 0xff80000011117808 */ /* 0x000fe20001000000 */
[C---:B------:R-:W-:Y:S01]  /*8650*/  HMMA.16816.F32.BF16 R64, R200.reuse, R6, R64 ;  /* 0x00000006c840723c */ /* 0x040fe20000041840 */
[----:B------:R-:W2:Y:S03]  /*8660*/  LDSM.16.M88.4 R4, [R232+0x2800] ;  /* 0x00280000e804783b */ /* 0x000ea60000000200 */
[----:B------:R-:W-:Y:S02]  /*8670*/  ISETP.GT.AND P2, PT, R0, 0x11, PT ;  /* 0x000000110000780c */ /* 0x000fe40003f44270 */
[----:B------:R-:W-:Y:S02]  /*8680*/  FMNMX.FTZ R12, R16, R12, !PT ;  /* 0x0000000c100c7209 */ /* 0x000fe40007810000 */
[-C--:B-1----:R-:W-:Y:S03]  /*8690*/  HMMA.16816.F32.BF16 R68, R200, R8.reuse, R68 ;  /* 0x00000008c844723c */ /* 0x082fe60000041844 */
[C---:B------:R-:W-:Y:S02]  /*86a0*/  ISETP.GT.AND P1, PT, R140.reuse, 0x8, PT ;  /* 0x000000088c00780c */ /* 0x040fe40003f24270 */
[----:B------:R-:W-:Y:S02]  /*86b0*/  FSEL R19, R19, -INF , P0 ;  /* 0xff80000013137808 */ /* 0x000fe40000000000 */
[----:B------:R-:W-:Y:S01]  /*86c0*/  ISETP.GT.AND P0, PT, R140, 0x11, PT ;  /* 0x000000118c00780c */ /* 0x000fe20003f04270 */
[C---:B------:R-:W-:Y:S04]  /*86d0*/  HMMA.16816.F32.BF16 R72, R216.reuse, R8, R72 ;  /* 0x00000008d848723c */ /* 0x040fe80000041848 */
[----:B------:R-:W-:Y:S02]  /*86e0*/  FSEL R21, R21, -INF , P2 ;  /* 0xff80000015157808 */ /* 0x000fe40001000000 */
[----:B------:R-:W-:Y:S02]  /*86f0*/  FSEL R18, R18, -INF , P1 ;  /* 0xff80000012127808 */ /* 0x000fe40000800000 */
[-C--:B------:R-:W-:Y:S03]  /*8700*/  HMMA.16816.F32.BF16 R76, R216, R10.reuse, R76 ;  /* 0x0000000ad84c723c */ /* 0x080fe6000004184c */
[----:B------:R-:W-:Y:S02]  /*8710*/  ISETP.GT.AND P1, PT, R140, 0x10, PT ;  /* 0x000000108c00780c */ /* 0x000fe40003f24270 */
[----:B------:R-:W-:Y:S02]  /*8720*/  ISETP.GT.AND P2, PT, R2, 0x11, PT ;  /* 0x000000110200780c */ /* 0x000fe40003f44270 */
[----:B------:R-:W-:Y:S01]  /*8730*/  FMNMX.FTZ R12, R17, R12, !PT ;  /* 0x0000000c110c7209 */ /* 0x000fe20007810000 */
[C---:B------:R-:W-:Y:S01]  /*8740*/  HMMA.16816.F32.BF16 R80, R200.reuse, R10, R80 ;  /* 0x0000000ac850723c */ /* 0x040fe20000041850 */
[----:B------:R-:W1:Y:S01]  /*8750*/  LDSM.16.M88.4 R8, [R232+0x3000] ;  /* 0x00300000e808783b */ /* 0x000e620000000200 */
[----:B------:R-:W-:Y:S04]  /*8760*/  DEPBAR.LE SB0, 0x0 ;  /* 0x000080000000791a */ /* 0x000fe80000000000 */
[----:B------:R-:W-:Y:S03]  /*8770*/  FSEL R24, R24, -INF , P3 ;  /* 0xff80000018187808 */ /* 0x000fe60001800000 */
[----:B------:R-:W-:Y:S01]  /*8780*/  BAR.SYNC.DEFER_BLOCKING 0x0 ;  /* 0x0000000000007b1d */ /* 0x000fe20000010000 */
[-C--:B--2---:R-:W-:Y:S05]  /*8790*/  HMMA.16816.F32.BF16 R84, R200, R4.reuse, R84 ;  /* 0x00000004c854723c */ /* 0x084fea0000041854 */
[----:B------:R-:W-:Y:S02]  /*87a0*/  ISETP.GT.AND P3, PT, R2, 0x18, PT ;  /* 0x000000180200780c */ /* 0x000fe40003f64270 */
[----:B------:R-:W-:Y:S01]  /*87b0*/  FSEL R23, R23, -INF , P0 ;  /* 0xff80000017177808 */ /* 0x000fe20000000000 */
[C---:B------:R-:W-:Y:S04]  /*87c0*/  HMMA.16816.F32.BF16 R88, R216.reuse, R4, R88 ;  /* 0x00000004d858723c */ /* 0x040fe80000041858 */
[----:B------:R-:W-:Y:S02]  /*87d0*/  ISETP.GT.AND P0, PT, R142, 0x11, PT ;  /* 0x000000118e00780c */ /* 0x000fe40003f04270 */
[----:B------:R-:W-:Y:S02]  /*87e0*/  FSEL R22, R22, -INF , P1 ;  /* 0xff80000016167808 */ /* 0x000fe40000800000 */
[----:B------:R-:W-:Y:S01]  /*87f0*/  FMNMX.FTZ R4, R20, R12, !PT ;  /* 0x0000000c14047209 */ /* 0x000fe20007810000 */
[-C--:B------:R-:W-:Y:S03]  /*8800*/  HMMA.16816.F32.BF16 R92, R216, R6.reuse, R92 ;  /* 0x00000006d85c723c */ /* 0x080fe6000004185c */
[----:B------:R-:W-:Y:S02]  /*8810*/  ISETP.GT.AND P1, PT, R142, 0x10, PT ;  /* 0x000000108e00780c */ /* 0x000fe40003f24270 */
[----:B------:R-:W-:Y:S02]  /*8820*/  FSEL R25, R25, -INF , P2 ;  /* 0xff80000019197808 */ /* 0x000fe40001000000 */
[----:B------:R-:W-:Y:S01]  /*8830*/  ISETP.GT.AND P2, PT, R2, 0x19, PT ;  /* 0x000000190200780c */ /* 0x000fe20003f44270 */
[C---:B------:R-:W-:Y:S04]  /*8840*/  HMMA.16816.F32.BF16 R96, R200.reuse, R6, R96 ;  /* 0x00000006c860723c */ /* 0x040fe80000041860 */
[----:B------:R-:W-:Y:S02]  /*8850*/  FSEL R28, R28, -INF , P3 ;  /* 0xff8000001c1c7808 */ /* 0x000fe40001800000 */
[----:B------:R-:W-:Y:S02]  /*8860*/  ISETP.GT.AND P3, PT, R0, 0x18, PT ;  /* 0x000000180000780c */ /* 0x000fe40003f64270 */
[----:B------:R-:W-:Y:S01]  /*8870*/  FSEL R27, R27, -INF , P0 ;  /* 0xff8000001b1b7808 */ /* 0x000fe20000000000 */
[-C--:B-1----:R-:W-:Y:S03]  /*8880*/  HMMA.16816.F32.BF16 R100, R200, R8.reuse, R100 ;  /* 0x00000008c864723c */ /* 0x082fe60000041864 */
[----:B------:R-:W-:Y:S02]  /*8890*/  ISETP.GT.AND P0, PT, R142, 0x19, PT ;  /* 0x000000198e00780c */ /* 0x000fe40003f04270 */
[----:B------:R-:W-:Y:S02]  /*88a0*/  FMNMX.FTZ R4, R21, R4, !PT ;  /* 0x0000000415047209 */ /* 0x000fe40007810000 */
[----:B------:R-:W-:Y:S01]  /*88b0*/  FSEL R32, R32, -INF , P3 ;  /* 0xff80000020207808 */ /* 0x000fe20001800000 */
[C---:B------:R-:W-:Y:S01]  /*88c0*/  HMMA.16816.F32.BF16 R104, R216.reuse, R8, R104 ;  /* 0x00000008d868723c */ /* 0x040fe20000041868 */
[----:B------:R-:W2:Y:S03]  /*88d0*/  LDL.64 R8, [R1+0x48] ;  /* 0x0000480001087983 */ /* 0x000ea60000100a00 */
[----:B------:R-:W-:Y:S02]  /*88e0*/  ISETP.GT.AND P3, PT, R0, 0x20, PT ;  /* 0x000000200000780c */ /* 0x000fe40003f64270 */
[----:B------:R-:W-:Y:S02]  /*88f0*/  FSEL R26, R26, -INF , P1 ;  /* 0xff8000001a1a7808 */ /* 0x000fe40000800000 */
[----:B------:R-:W-:Y:S01]  /*8900*/  ISETP.GT.AND P1, PT, R142, 0x18, PT ;  /* 0x000000188e00780c */ /* 0x000fe20003f24270 */
[-C--:B------:R-:W-:Y:S03]  /*8910*/  HMMA.16816.F32.BF16 R108, R216, R10.reuse, R108 ;  /* 0x0000000ad86c723c */ /* 0x080fe6000004186c */
[----:B------:R-:W-:Y:S02]  /*8920*/  FSEL R29, R29, -INF , P2 ;  /* 0xff8000001d1d7808 */ /* 0x000fe40001000000 */
[----:B------:R-:W-:Y:S02]  /*8930*/  ISETP.GT.AND P2, PT, R0, 0x19, PT ;  /* 0x000000190000780c */ /* 0x000fe40003f44270 */
[----:B------:R-:W-:Y:S01]  /*8940*/  FSEL R31, R31, -INF , P0 ;  /* 0xff8000001f1f7808 */ /* 0x000fe20000000000 */
[----:B------:R-:W-:Y:S01]  /*8950*/  HMMA.16816.F32.BF16 R112, R200, R10, R112 ;  /* 0x0000000ac870723c */ /* 0x000fe20000041870 */
[----:B------:R-:W3:Y:S03]  /*8960*/  LDL.64 R10, [R1+0x40] ;  /* 0x00004000010a7983 */ /* 0x000ee60000100a00 */
        /* <DEDUP_REMOVED lines=13> */
[----:B------:R-:W-:Y:S02]  /*8a40*/  ISETP.GT.AND P2, PT, R2, 0x21, PT ;  /* 0x000000210200780c */ /* 0x000fe40003f44270 */
[----:B------:R-:W-:Y:S02]  /*8a50*/  FMNMX.FTZ R4, R33, R4, !PT ;  /* 0x0000000421047209 */ /* 0x000fe40007810000 */
[----:B------:R-:W-:Y:S02]  /*8a60*/  FSEL R40, R40, -INF , P3 ;  /* 0xff80000028287808 */ /* 0x000fe40001800000 */
[----:B------:R-:W-:Y:S02]  /*8a70*/  ISETP.GT.AND P3, PT, R2, 0x28, PT ;  /* 0x000000280200780c */ /* 0x000fe40003f64270 */
[----:B------:R-:W-:Y:S02]  /*8a80*/  FSEL R39, R39, -INF , P0 ;  /* 0xff80000027277808 */ /* 0x000fe40000000000 */
[----:B------:R-:W-:Y:S02]  /*8a90*/  ISETP.GT.AND P0, PT, R142, 0x21, PT ;  /* 0x000000218e00780c */ /* 0x000fe40003f04270 */
[----:B------:R-:W-:Y:S02]  /*8aa0*/  FSEL R38, R38, -INF , P1 ;  /* 0xff80000026267808 */ /* 0x000fe40000800000 */
[----:B------:R-:W-:Y:S02]  /*8ab0*/  FMNMX.FTZ R4, R36, R4, !PT ;  /* 0x0000000424047209 */ /* 0x000fe40007810000 */
        /* <DEDUP_REMOVED lines=11> */
[C---:B------:R-:W-:Y:S02]  /*8b70*/  ISETP.GT.AND P3, PT, R0.reuse, 0x30, PT ;  /* 0x000000300000780c */ /* 0x040fe40003f64270 */
[----:B------:R-:W-:Y:S02]  /*8b80*/  FSEL R45, R45, -INF , P2 ;  /* 0xff8000002d2d7808 */ /* 0x000fe40001000000 */
[----:B------:R-:W-:Y:S02]  /*8b90*/  ISETP.GT.AND P2, PT, R0, 0x29, PT ;  /* 0x000000290000780c */ /* 0x000fe40003f44270 */
[----:B------:R-:W-:Y:S02]  /*8ba0*/  FSEL R188, R47, -INF , P0 ;  /* 0xff8000002fbc7808 */ /* 0x000fe40000000000 */
[----:B------:R-:W-:Y:S02]  /*8bb0*/  ISETP.GT.AND P0, PT, R140, 0x29, PT ;  /* 0x000000298c00780c */ /* 0x000fe40003f04270 */
[----:B------:R-:W-:Y:S02]  /*8bc0*/  FSEL R49, R49, -INF , P2 ;  /* 0xff80000031317808 */ /* 0x000fe40001000000 */
[----:B------:R-:W-:Y:S02]  /*8bd0*/  FSEL R47, R52, -INF , P3 ;  /* 0xff800000342f7808 */ /* 0x000fe40001800000 */
[----:B------:R-:W-:Y:S02]  /*8be0*/  ISETP.GT.AND P3, PT, R2, 0x30, PT ;  /* 0x000000300200780c */ /* 0x000fe40003f64270 */
[----:B------:R-:W-:Y:S02]  /*8bf0*/  FSEL R46, R46, -INF , P1 ;  /* 0xff8000002e2e7808 */ /* 0x000fe40000800000 */
[----:B------:R-:W-:Y:S02]  /*8c00*/  ISETP.GT.AND P1, PT, R140, 0x28, PT ;  /* 0x000000288c00780c */ /* 0x000fe40003f24270 */
        /* <DEDUP_REMOVED lines=24> */
[----:B------:R-:W-:Y:S02]  /*8d90*/  FSEL R221, R58, -INF , P1 ;  /* 0xff8000003add7808 */ /* 0x000fe40000800000 */
[----:B------:R-:W-:Y:S02]  /*8da0*/  ISETP.GT.AND P1, PT, R142, 0x38, PT ;  /* 0x000000388e00780c */ /* 0x000fe40003f24270 */
[C---:B------:R-:W-:Y:S02]  /*8db0*/  ISETP.GT.AND P2, PT, R0.reuse, 0x39, PT ;  /* 0x000000390000780c */ /* 0x040fe40003f44270 */
        /* <DEDUP_REMOVED lines=8> */
[----:B------:R-:W-:Y:S02]  /*8e40*/  ISETP.GT.AND P1, PT, R140, 0x38, PT ;  /* 0x000000388c00780c */ /* 0x000fe40003f24270 */
[----:B------:R-:W-:Y:S02]  /*8e50*/  ISETP.GT.AND P2, PT, R0, 0x41, PT ;  /* 0x000000410000780c */ /* 0x000fe40003f44270 */
[----:B------:R-:W-:Y:S02]  /*8e60*/  FMNMX.FTZ R4, R56, R4, !PT ;  /* 0x0000000438047209 */ /* 0x000fe40007810000 */
        /* <DEDUP_REMOVED lines=10> */
[----:B------:R-:W-:Y:S02]  /*8f10*/  FMNMX.FTZ R5, R197, R5, !PT ;  /* 0x00000005c5057209 */ /* 0x000fe40007810000 */
[----:B------:R-:W-:Y:S02]  /*8f20*/  FSEL R209, R71, -INF , P0 ;  /* 0xff80000047d17808 */ /* 0x000fe40000000000 */
[----:B------:R-:W-:Y:S02]  /*8f30*/  FSEL R210, R70, -INF , P1 ;  /* 0xff80000046d27808 */ /* 0x000fe40000800000 */
[----:B------:R-:W-:Y:S02]  /*8f40*/  ISETP.GT.AND P1, PT, R142, 0x40, PT ;  /* 0x000000408e00780c */ /* 0x000fe40003f24270 */
[----:B------:R-:W-:Y:S02]  /*8f50*/  FSEL R147, R73, -INF , P2 ;  /* 0xff80000049937808 */ /* 0x000fe40001000000 */
[----:B------:R-:W-:Y:S02]  /*8f60*/  ISETP.GT.AND P2, PT, R2, 0x49, PT ;  /* 0x000000490200780c */ /* 0x000fe40003f44270 */
[----:B------:R-:W-:Y:S01]  /*8f70*/  FSEL R58, R76, -INF , P3 ;  /* 0xff8000004c3a7808 */ /* 0x000fe20001800000 */
[----:B------:R-:W-:Y:S01]  /*8f80*/  IMAD.MOV.U32 R76, RZ, RZ, R210 ;  /* 0x000000ffff4c7224 */ /* 0x000fe200078e00d2 */
[----:B------:R-:W-:Y:S02]  /*8f90*/  FMNMX.FTZ R4, R251, R4, !PT ;  /* 0x00000004fb047209 */ /* 0x000fe40007810000 */
[----:B------:R-:W-:Y:S02]  /*8fa0*/  ISETP.GT.AND P3, PT, R0, 0x48, PT ;  /* 0x000000480000780c */ /* 0x000fe40003f64270 */
[----:B------:R-:W-:Y:S02]  /*8fb0*/  FMNMX.FTZ R5, R18, R5, !PT ;  /* 0x0000000512057209 */ /* 0x000fe40007810000 */
[----:B------:R-:W-:Y:S02]  /*8fc0*/  FSEL R53, R74, -INF , P1 ;  /* 0xff8000004a357808 */ /* 0x000fe40000800000 */
[----:B------:R-:W-:Y:S01]  /*8fd0*/  FSEL R52, R77, -INF , P2 ;  /* 0xff8000004d347808 */ /* 0x000fe20001000000 */
[----:B------:R-:W-:Y:S01]  /*8fe0*/  IMAD.MOV.U32 R77, RZ, RZ, R209 ;  /* 0x000000ffff4d7224 */ /* 0x000fe200078e00d1 */
[C---:B------:R-:W-:Y:S02]  /*8ff0*/  ISETP.GT.AND P0, PT, R142.reuse, 0x41, PT ;  /* 0x000000418e00780c */ /* 0x040fe40003f04270 */
[----:B------:R-:W-:Y:S02]  /*9000*/  ISETP.GT.AND P1, PT, R142, 0x48, PT ;  /* 0x000000488e00780c */ /* 0x000fe40003f24270 */
[----:B------:R-:W-:Y:S02]  /*9010*/  ISETP.GT.AND P2, PT, R0, 0x49, PT ;  /* 0x000000490000780c */ /* 0x000fe40003f44270 */
[----:B------:R-:W-:Y:S01]  /*9020*/  FSEL R209, R80, -INF , P3 ;  /* 0xff80000050d17808 */ /* 0x000fe20001800000 */
[----:B------:R-:W-:Y:S01]  /*9030*/  IMAD.MOV.U32 R80, RZ, RZ, R206 ;  /* 0x000000ffff507224 */ /* 0x000fe200078e00ce */
[----:B------:R-:W-:Y:S02]  /*9040*/  FMNMX.FTZ R4, R62, R4, !PT ;  /* 0x000000043e047209 */ /* 0x000fe40007810000 */
[----:B------:R-:W-:Y:S02]  /*9050*/  FMNMX.FTZ R5, R19, R5, !PT ;  /* 0x0000000513057209 */ /* 0x000fe40007810000 */
        /* <DEDUP_REMOVED lines=20> */
[----:B------:R-:W-:Y:S02]  /*91a0*/  FMNMX.FTZ R143, R213, R143, !PT ;  /* 0x0000008fd58f7209 */ /* 0x000fe40007810000 */
[----:B------:R-:W-:Y:S02]  /*91b0*/  ISETP.GT.AND P1, PT, R0, 0x58, PT ;  /* 0x000000580000780c */ /* 0x000fe40003f24270 */
[----:B------:R-:W-:Y:S02]  /*91c0*/  FMNMX.FTZ R5, R34, R5, !PT ;  /* 0x0000000522057209 */ /* 0x000fe40007810000 */
[----:B------:R-:W-:Y:S02]  /*91d0*/  FSEL R249, R87, -INF , P0 ;  /* 0xff80000057f97808 */ /* 0x000fe40000000000 */
[----:B------:R-:W-:Y:S02]  /*91e0*/  FSEL R206, R96, -INF , P1 ;  /* 0xff80000060ce7808 */ /* 0x000fe40000800000 */
[----:B------:R-:W-:Y:S02]  /*91f0*/  ISETP.GT.AND P0, PT, R0, 0x59, PT ;  /* 0x000000590000780c */ /* 0x000fe40003f04270 */
[----:B------:R-:W-:Y:S02]  /*9200*/  FMNMX.FTZ R143, R212, R143, !PT ;  /* 0x0000008fd48f7209 */ /* 0x000fe40007810000 */
[----:B------:R-:W-:Y:S02]  /*9210*/  FMNMX.FTZ R5, R35, R5, !PT ;  /* 0x0000000523057209 */ /* 0x000fe40007810000 */
[----:B------:R-:W-:Y:S02]  /*9220*/  FMNMX.FTZ R4, R192, R144, !PT ;  /* 0x00000090c0047209 */ /* 0x000fe40007810000 */
[----:B------:R-:W-:Y:S02]  /*9230*/  FSEL R202, R97, -INF , P0 ;  /* 0xff80000061ca7808 */ /* 0x000fe40000000000 */
[----:B------:R-:W-:Y:S02]  /*9240*/  FMNMX.FTZ R143, R206, R143, !PT ;  /* 0x0000008fce8f7209 */ /* 0x000fe40007810000 */
[----:B------:R-:W-:Y:S02]  /*9250*/  FMNMX.FTZ R5, R38, R5, !PT ;  /* 0x0000000526057209 */ /* 0x000fe40007810000 */
[----:B------:R-:W-:Y:S01]  /*9260*/  FMNMX.FTZ R4, R199, R4, !PT ;  /* 0x00000004c7047209 */ /* 0x000fe20007810000 */
[----:B--2---:R-:W-:Y:S01]  /*9270*/  IMAD.MOV.U32 R9, RZ, RZ, c[0x0][0x1e0] ;  /* 0x00007800ff097624 */ /* 0x004fe200078e00ff */
[----:B------:R-:W-:Y:S02]  /*9280*/  FSEL R201, R100, -INF , P5 ;  /* 0xff80000064c97808 */ /* 0x000fe40002800000 */
[----:B------:R-:W-:Y:S02]  /*9290*/  ISETP.GT.AND P3, PT, R0, 0x61, PT ;  /* 0x000000610000780c */ /* 0x000fe40003f64270 */
[----:B------:R-:W-:Y:S02]  /*92a0*/  FMNMX.FTZ R143, R202, R143, !PT ;  /* 0x0000008fca8f7209 */ /* 0x000fe40007810000 */
[----:B------:R-:W-:Y:S02]  /*92b0*/  FMNMX.FTZ R5, R39, R5, !PT ;  /* 0x0000000527057209 */ /* 0x000fe40007810000 */
[----:B------:R-:W-:Y:S02]  /*92c0*/  FMNMX.FTZ R4, R193, R4, !PT ;  /* 0x00000004c1047209 */ /* 0x000fe40007810000 */
[----:B------:R-:W-:Y:S02]  /*92d0*/  FSEL R200, R101, -INF , P3 ;  /* 0xff80000065c87808 */ /* 0x000fe40001800000 */
[----:B------:R-:W-:Y:S02]  /*92e0*/  ISETP.GT.AND P2, PT, R0, 0x68, PT ;  /* 0x000000680000780c */ /* 0x000fe40003f44270 */
[----:B------:R-:W-:Y:S01]  /*92f0*/  FMNMX.FTZ R143, R201, R143, !PT ;  /* 0x0000008fc98f7209 */ /* 0x000fe20007810000 */
[----:B---3--:R-:W-:Y:S01]  /*9300*/  IMAD.MOV.U32 R10, RZ, RZ, c[0x0][0x1e4] ;  /* 0x00007900ff0a7624 */ /* 0x008fe200078e00ff */
[----:B------:R-:W-:Y:S02]  /*9310*/  FMNMX.FTZ R4, R13, R4, !PT ;  /* 0x000000040d047209 */ /* 0x000fe40007810000 */
[----:B------:R-:W-:Y:S02]  /*9320*/  FMNMX.FTZ R5, R50, R5, !PT ;  /* 0x0000000532057209 */ /* 0x000fe40007810000 */
[----:B------:R-:W-:Y:S02]  /*9330*/  FSEL R195, R112, -INF , P2 ;  /* 0xff80000070c37808 */ /* 0x000fe40001000000 */
[----:B------:R-:W-:Y:S02]  /*9340*/  ISETP.GT.AND P1, PT, R0, 0x69, PT ;  /* 0x000000690000780c */ /* 0x000fe40003f24270 */
[----:B------:R-:W-:Y:S02]  /*9350*/  FMNMX.FTZ R143, R200, R143, !PT ;  /* 0x0000008fc88f7209 */ /* 0x000fe40007810000 */
        /* <DEDUP_REMOVED lines=27> */
[----:B------:R-:W-:Y:S02]  /*9510*/  ISETP.GT.AND P0, PT, R140, 0x58, PT ;  /* 0x000000588c00780c */ /* 0x000fe40003f04270 */
[----:B------:R-:W-:Y:S02]  /*9520*/  FMNMX.FTZ R4, R227, R4, !PT ;  /* 0x00000004e3047209 */ /* 0x000fe40007810000 */
[----:B------:R-:W-:Y:S02]  /*9530*/  FMNMX.FTZ R5, R46, R5, !PT ;  /* 0x000000052e057209 */ /* 0x000fe40007810000 */
[----:B------:R-:W-:Y:S02]  /*9540*/  FSEL R113, R98, -INF , P0 ;  /* 0xff80000062717808 */ /* 0x000fe40000000000 */
[C---:B------:R-:W-:Y:S02]  /*9550*/  ISETP.GT.AND P5, PT, R140.reuse, 0x59, PT ;  /* 0x000000598c00780c */ /* 0x040fe40003fa4270 */
[C---:B------:R-:W-:Y:S02]  /*9560*/  ISETP.GT.AND P3, PT, R140.reuse, 0x60, PT ;  /* 0x000000608c00780c */ /* 0x040fe40003f64270 */
[C---:B------:R-:W-:Y:S02]  /*9570*/  ISETP.GT.AND P2, PT, R140.reuse, 0x61, PT ;  /* 0x000000618c00780c */ /* 0x040fe40003f44270 */
[C---:B------:R-:W-:Y:S02]  /*9580*/  ISETP.GT.AND P1, PT, R140.reuse, 0x68, PT ;  /* 0x000000688c00780c */ /* 0x040fe40003f24270 */
[----:B------:R-:W-:Y:S02]  /*9590*/  ISETP.GT.AND P0, PT, R140, 0x69, PT ;  /* 0x000000698c00780c */ /* 0x000fe40003f04270 */
        /* <DEDUP_REMOVED lines=10> */
[----:B------:R-:W-:Y:S02]  /*9640*/  FSEL R100, R91, -INF , P0 ;  /* 0xff8000005b647808 */ /* 0x000fe40000000000 */
[----:B------:R-:W-:Y:S02]  /*9650*/  FMNMX.FTZ R0, R194, R0, !PT ;  /* 0x00000000c2007209 */ /* 0x000fe40007810000 */
[----:B------:R-:W-:Y:S02]  /*9660*/  FSEL R102, R102, -INF , P3 ;  /* 0xff80000066667808 */ /* 0x000fe40001800000 */
[----:B------:R-:W-:Y:S02]  /*9670*/  FSEL R103, R103, -INF , P2 ;  /* 0xff80000067677808 */ /* 0x000fe40001000000 */
[----:B------:R-:W-:Y:S02]  /*9680*/  FSEL R114, R114, -INF , P1 ;  /* 0xff80000072727808 */ /* 0x000fe40000800000 */
[C---:B------:R-:W-:Y:S02]  /*9690*/  ISETP.GT.AND P3, PT, R2.reuse, 0x50, PT ;  /* 0x000000500200780c */ /* 0x040fe40003f64270 */
[----:B------:R-:W-:Y:S02]  /*96a0*/  ISETP.GT.AND P2, PT, R2, 0x51, PT ;  /* 0x000000510200780c */ /* 0x000fe40003f44270 */
[----:B------:R-:W-:Y:S02]  /*96b0*/  ISETP.GT.AND P1, PT, R142, 0x50, PT ;  /* 0x000000508e00780c */ /* 0x000fe40003f24270 */
[----:B------:R-:W-:Y:S02]  /*96c0*/  ISETP.GT.AND P0, PT, R2, 0x58, PT ;  /* 0x000000580200780c */ /* 0x000fe40003f04270 */
[----:B------:R-:W-:Y:S02]  /*96d0*/  FMNMX.FTZ R4, R63, R4, !PT ;  /* 0x000000043f047209 */ /* 0x000fe40007810000 */
[----:B------:R-:W-:Y:S02]  /*96e0*/  FMNMX.FTZ R0, R76, R0, !PT ;  /* 0x000000004c007209 */ /* 0x000fe40007810000 */
[----:B------:R-:W-:Y:S01]  /*96f0*/  FSEL R112, R99, -INF , P5 ;  /* 0xff80000063707808 */ /* 0x000fe20002800000 */
[----:B------:R-:W-:Y:S01]  /*9700*/  IMAD.MOV.U32 R99, RZ, RZ, R147 ;  /* 0x000000ffff637224 */ /* 0x000fe200078e0093 */
[----:B------:R-:W-:Y:S02]  /*9710*/  FSEL R61, R88, -INF , P3 ;  /* 0xff800000583d7808 */ /* 0x000fe40001800000 */
[----:B------:R-:W-:Y:S02]  /*9720*/  FSEL R98, R89, -INF , P2 ;  /* 0xff80000059627808 */ /* 0x000fe40001000000 */
[----:B------:R-:W-:Y:S02]  /*9730*/  FSEL R7, R90, -INF , P1 ;  /* 0xff8000005a077808 */ /* 0x000fe40000800000 */
[C---:B------:R-:W-:Y:S02]  /*9740*/  ISETP.GT.AND P5, PT, R2.reuse, 0x59, PT ;  /* 0x000000590200780c */ /* 0x040fe40003fa4270 */
[C---:B------:R-:W-:Y:S02]  /*9750*/  ISETP.GT.AND P3, PT, R2.reuse, 0x60, PT ;  /* 0x000000600200780c */ /* 0x040fe40003f64270 */
[C---:B------:R-:W-:Y:S02]  /*9760*/  ISETP.GT.AND P2, PT, R2.reuse, 0x61, PT ;  /* 0x000000610200780c */ /* 0x040fe40003f44270 */
[----:B------:R-:W-:Y:S02]  /*9770*/  ISETP.GT.AND P1, PT, R2, 0x68, PT ;  /* 0x000000680200780c */ /* 0x000fe40003f24270 */
[----:B------:R-:W-:Y:S02]  /*9780*/  FSEL R225, R92, -INF , P0 ;  /* 0xff8000005ce17808 */ /* 0x000fe40000000000 */
[----:B------:R-:W-:Y:S02]  /*9790*/  ISETP.GT.AND P0, PT, R2, 0x69, PT ;  /* 0x000000690200780c */ /* 0x000fe40003f04270 */
[----:B------:R-:W-:Y:S02]  /*97a0*/  FMNMX.FTZ R2, R53, R4, !PT ;  /* 0x0000000435027209 */ /* 0x000fe40007810000 */
[----:B-1----:R-:W-:Y:S02]  /*97b0*/  FMNMX.FTZ R143, R143, R6, !PT ;  /* 0x000000068f8f7209 */ /* 0x002fe40007810000 */
[----:B------:R-:W-:Y:S02]  /*97c0*/  FMNMX.FTZ R0, R77, R0, !PT ;  /* 0x000000004d007209 */ /* 0x000fe40007810000 */
[----:B------:R-:W-:Y:S01]  /*97d0*/  FMNMX.FTZ R2, R59, R2, !PT ;  /* 0x000000023b027209 */ /* 0x000fe20007810000 */
[C---:B------:R-:W-:Y:S01]  /*97e0*/  FMUL.FTZ R92, R143.reuse, c[0x0][0x2d0] ;  /* 0x0000b4008f5c7a20 */ /* 0x040fe20000410000 */
[----:B------:R-:W-:Y:S01]  /*97f0*/  FSEL R217, R104, -INF , P3 ;  /* 0xff80000068d97808 */ /* 0x000fe20001800000 */
[----:B------:R-:W-:Y:S01]  /*9800*/  IMAD.MOV.U32 R104, RZ, RZ, R7 ;  /* 0x000000ffff687224 */ /* 0x000fe200078e0007 */
        /* <DEDUP_REMOVED lines=8> */
[----:B------:R-:W-:Y:S01]  /*9890*/  FFMA.FTZ R2, R146, c[0x0][0x2d0], -R92 ;  /* 0x0000b40092027a23 */ /* 0x000fe2000001085c */
[----:B------:R-:W-:Y:S01]  /*98a0*/  FMNMX.FTZ R0, R250, R0, !PT ;  /* 0x00000000fa007209 */ /* 0x000fe20007810000 */
[----:B------:R-:W-:Y:S01]  /*98b0*/  IMAD.MOV.U32 R146, RZ, RZ, R58 ;  /* 0x000000ffff927224 */ /* 0x000fe200078e003a */
[----:B------:R-:W-:Y:S01]  /*98c0*/  FMNMX.FTZ R140, R80, R140, !PT ;  /* 0x0000008c508c7209 */ /* 0x000fe20007810000 */
[----:B------:R1:W-:Y:S01]  /*98d0*/  MUFU.EX2 R224, R2 ;  /* 0x0000000200e07308 */ /* 0x0003e20000000800 */
[----:B------:R-:W-:Y:S02]  /*98e0*/  FMNMX.FTZ R0, R249, R0, !PT ;  /* 0x00000000f9007209 */ /* 0x000fe40007810000 */
[----:B------:R-:W-:Y:S01]  /*98f0*/  FSEL R211, R105, -INF , P2 ;  /* 0xff80000069d37808 */ /* 0x000fe20001000000 */
[----:B------:R-:W-:Y:S01]  /*9900*/  IMAD.MOV.U32 R105, RZ, RZ, R52 ;  /* 0x000000ffff697224 */ /* 0x000fe200078e0034 */
[----:B------:R-:W-:Y:S02]  /*9910*/  FMNMX.FTZ R0, R113, R0, !PT ;  /* 0x0000000071007209 */ /* 0x000fe40007810000 */
[----:B------:R-:W-:Y:S02]  /*9920*/  ISETP.GT.AND P2, PT, R142, 0x58, PT ;  /* 0x000000588e00780c */ /* 0x000fe40003f44270 */
[----:B------:R-:W-:Y:S02]  /*9930*/  FMNMX.FTZ R0, R112, R0, !PT ;  /* 0x0000000070007209 */ /* 0x000fe40007810000 */
[----:B------:R-:W-:Y:S02]  /*9940*/  FSEL R223, R94, -INF , P2 ;  /* 0xff8000005edf7808 */ /* 0x000fe40001000000 */
[----:B------:R-:W-:Y:S02]  /*9950*/  FMNMX.FTZ R0, R102, R0, !PT ;  /* 0x0000000066007209 */ /* 0x000fe40007810000 */
[----:B------:R-:W-:Y:S02]  /*9960*/  FMNMX.FTZ R4, R100, R4, !PT ;  /* 0x0000000464047209 */ /* 0x000fe40007810000 */
[----:B------:R-:W-:Y:S02]  /*9970*/  FMNMX.FTZ R0, R103, R0, !PT ;  /* 0x0000000067007209 */ /* 0x000fe40007810000 */
[----:B------:R-:W-:Y:S02]  /*9980*/  FSEL R203, R109, -INF , P0 ;  /* 0xff8000006dcb7808 */ /* 0x000fe40000000000 */
[----:B------:R-:W-:Y:S02]  /*9990*/  FMNMX.FTZ R0, R114, R0, !PT ;  /* 0x0000000072007209 */ /* 0x000fe40007810000 */
[----:B------:R-:W-:Y:S02]  /*99a0*/  ISETP.GT.AND P0, PT, R142, 0x59, PT ;  /* 0x000000598e00780c */ /* 0x000fe40003f04270 */
[----:B-1----:R-:W-:Y:S01]  /*99b0*/  FMNMX.FTZ R2, R223, R4, !PT ;  /* 0x00000004df027209 */ /* 0x002fe20007810000 */
[----:B------:R-:W-:Y:S01]  /*99c0*/  FFMA.FTZ R4, R196, c[0x0][0x2d0], -R92 ;  /* 0x0000b400c4047a23 */ /* 0x000fe2000001085c */
[----:B------:R-:W-:Y:S02]  /*99d0*/  FMNMX.FTZ R0, R115, R0, !PT ;  /* 0x0000000073007209 */ /* 0x000fe40007810000 */
[----:B------:R-:W-:Y:S01]  /*99e0*/  FSEL R218, R95, -INF , P0 ;  /* 0xff8000005fda7808 */ /* 0x000fe20000000000 */
[----:B------:R1:W-:Y:S01]  /*99f0*/  MUFU.EX2 R65, R4 ;  /* 0x0000000400417308 */ /* 0x0003e20000000800 */
[----:B------:R-:W-:Y:S01]  /*9a00*/  FSEL R210, R108, -INF , P1 ;  /* 0xff8000006cd27808 */ /* 0x000fe20000800000 */
[----:B------:R-:W2:Y:S01]  /*9a10*/  SHFL.BFLY PT, R5, R0, 0x2, 0x1f ;  /* 0x0c401f0000057f89 */ /* 0x000ea200000e0000 */
[C---:B------:R-:W-:Y:S01]  /*9a20*/  ISETP.GT.AND P1, PT, R142.reuse, 0x60, PT ;  /* 0x000000608e00780c */ /* 0x040fe20003f24270 */
[----:B------:R-:W-:Y:S01]  /*9a30*/  IMAD.MOV.U32 R95, RZ, RZ, R53 ;  /* 0x000000ffff5f7224 */ /* 0x000fe200078e0035 */
[----:B------:R-:W-:Y:S02]  /*9a40*/  ISETP.GT.AND P0, PT, R142, 0x61, PT ;  /* 0x000000618e00780c */ /* 0x000fe40003f04270 */
[----:B------:R-:W-:Y:S01]  /*9a50*/  FSEL R216, R106, -INF , P1 ;  /* 0xff8000006ad87808 */ /* 0x000fe20000800000 */
[----:B------:R-:W-:Y:S01]  /*9a60*/  IMAD.MOV.U32 R106, RZ, RZ, R78 ;  /* 0x000000ffff6a7224 */ /* 0x000fe200078e004e */
[----:B------:R-:W-:Y:S02]  /*9a70*/  FMNMX.FTZ R2, R218, R2, !PT ;  /* 0x00000002da027209 */ /* 0x000fe40007810000 */
[----:B------:R-:W-:Y:S01]  /*9a80*/  FSEL R215, R107, -INF , P0 ;  /* 0xff8000006bd77808 */ /* 0x000fe20000000000 */
[----:B------:R-:W-:Y:S01]  /*9a90*/  IMAD.MOV.U32 R107, RZ, RZ, R79 ;  /* 0x000000ffff6b7224 */ /* 0x000fe200078e004f */
[----:B------:R-:W-:Y:S02]  /*9aa0*/  FMNMX.FTZ R2, R216, R2, !PT ;  /* 0x00000002d8027209 */ /* 0x000fe40007810000 */
[C---:B------:R-:W-:Y:S02]  /*9ab0*/  ISETP.GT.AND P1, PT, R142.reuse, 0x68, PT ;  /* 0x000000688e00780c */ /* 0x040fe40003f24270 */
[----:B------:R-:W-:Y:S02]  /*9ac0*/  ISETP.GT.AND P0, PT, R142, 0x69, PT ;  /* 0x000000698e00780c */ /* 0x000fe40003f04270 */
[----:B------:R-:W-:Y:S02]  /*9ad0*/  FSEL R196, R110, -INF , P1 ;  /* 0xff8000006ec47808 */ /* 0x000fe40000800000 */
[----:B------:R-:W-:Y:S02]  /*9ae0*/  FSEL R219, R93, -INF , P5 ;  /* 0xff8000005ddb7808 */ /* 0x000fe40002800000 */
[----:B------:R-:W-:Y:S02]  /*9af0*/  FMNMX.FTZ R140, R99, R140, !PT ;  /* 0x0000008c638c7209 */ /* 0x000fe40007810000 */
[----:B-1----:R-:W-:Y:S01]  /*9b00*/  FMNMX.FTZ R4, R215, R2, !PT ;  /* 0x00000002d7047209 */ /* 0x002fe20007810000 */
[--C-:B------:R-:W-:Y:S01]  /*9b10*/  FFMA.FTZ R2, R16, c[0x0][0x2d0], -R92.reuse ;  /* 0x0000b40010027a23 */ /* 0x100fe2000001085c */
[----:B--2---:R-:W-:Y:S01]  /*9b20*/  FMNMX.FTZ R0, R0, R5, !PT ;  /* 0x0000000500007209 */ /* 0x004fe20007810000 */
[--C-:B------:R-:W-:Y:S01]  /*9b30*/  FFMA.FTZ R16, R20, c[0x0][0x2d0], -R92.reuse ;  /* 0x0000b40014107a23 */ /* 0x100fe2000001085c */
[----:B------:R-:W-:Y:S01]  /*9b40*/  ISETP.GE.AND P5, PT, R220, 0x1, PT ;  /* 0x00000001dc00780c */ /* 0x000fe20003fa6270 */
[----:B------:R1:W-:Y:S01]  /*9b50*/  MUFU.EX2 R54, R2 ;  /* 0x0000000200367308 */ /* 0x0003e20000000800 */
[----:B------:R-:W-:Y:S01]  /*9b60*/  FSEL R71, R111, -INF , P0 ;  /* 0xff8000006f477808 */ /* 0x000fe20000000000 */
[----:B------:R-:W2:Y:S01]  /*9b70*/  SHFL.BFLY PT, R6, R0, 0x1, 0x1f ;  /* 0x0c201f0000067f89 */ /* 0x000ea200000e0000 */
[----:B------:R-:W-:Y:S04]  /*9b80*/  FMNMX.FTZ R140, R58, R140, !PT ;  /* 0x0000008c3a8c7209 */ /* 0x000fe80007810000 */
[----:B------:R-:W-:Y:S04]  /*9b90*/  FMNMX.FTZ R140, R52, R140, !PT ;  /* 0x0000008c348c7209 */ /* 0x000fe80007810000 */
[----:B------:R-:W-:Y:S04]  /*9ba0*/  FMNMX.FTZ R140, R61, R140, !PT ;  /* 0x0000008c3d8c7209 */ /* 0x000fe80007810000 */
[----:B------:R-:W-:Y:S04]  /*9bb0*/  FMNMX.FTZ R140, R98, R140, !PT ;  /* 0x0000008c628c7209 */ /* 0x000fe80007810000 */
[----:B------:R-:W-:Y:S04]  /*9bc0*/  FMNMX.FTZ R140, R225, R140, !PT ;  /* 0x0000008ce18c7209 */ /* 0x000fe80007810000 */
[----:B------:R-:W-:Y:S01]  /*9bd0*/  FMNMX.FTZ R140, R219, R140, !PT ;  /* 0x0000008cdb8c7209 */ /* 0x000fe20007810000 */
[----:B-1----:R-:W-:Y:S01]  /*9be0*/  FFMA.FTZ R2, R17, c[0x0][0x2d0], -R92 ;  /* 0x0000b40011027a23 */ /* 0x002fe2000001085c */
[----:B--2---:R-:W-:Y:S01]  /*9bf0*/  FMNMX.FTZ R142, R0, R6, !PT ;  /* 0x00000006008e7209 */ /* 0x004fe20007810000 */
[----:B------:R-:W-:Y:S01]  /*9c00*/  @P5 IMAD.SHL.U32 R17, R9, 0x20, RZ ;  /* 0x0000002009115824 */ /* 0x000fe200078e00ff */
[----:B------:R-:W-:Y:S02]  /*9c10*/  FMNMX.FTZ R0, R196, R4, !PT ;  /* 0x00000004c4007209 */ /* 0x000fe40007810000 */
[----:B------:R-:W1:Y:S01]  /*9c20*/  MUFU.EX2 R4, R2 ;  /* 0x0000000200047308 */ /* 0x000e620000000800 */
[C---:B------:R-:W-:Y:S01]  /*9c30*/  FMUL.FTZ R93, R142.reuse, c[0x0][0x2d0] ;  /* 0x0000b4008e5d7a20 */ /* 0x040fe20000410000 */
[----:B------:R-:W-:Y:S02]  /*9c40*/  FSETP.NEU.FTZ.AND P2, PT, R142, -INF , PT ;  /* 0xff8000008e00780b */ /* 0x000fe40003f5d000 */
[----:B------:R-:W-:Y:S02]  /*9c50*/  FMNMX.FTZ R140, R217, R140, !PT ;  /* 0x0000008cd98c7209 */ /* 0x000fe40007810000 */
[----:B------:R-:W-:Y:S02]  /*9c60*/  FSEL R93, R93, RZ, P2 ;  /* 0x000000ff5d5d7208 */ /* 0x000fe40001000000 */
[----:B------:R-:W-:Y:S02]  /*9c70*/  FMNMX.FTZ R140, R211, R140, !PT ;  /* 0x0000008cd38c7209 */ /* 0x000fe40007810000 */
[----:B------:R-:W-:Y:S02]  /*9c80*/  FMNMX.FTZ R0, R71, R0, !PT ;  /* 0x0000000047007209 */ /* 0x000fe40007810000 */
[----:B------:R-:W-:Y:S04]  /*9c90*/  FMNMX.FTZ R140, R210, R140, !PT ;  /* 0x0000008cd28c7209 */ /* 0x000fe80007810000 */
[----:B------:R-:W-:Y:S05]  /*9ca0*/  FMNMX.FTZ R140, R203, R140, !PT ;  /* 0x0000008ccb8c7209 */ /* 0x000fea0007810000 */
[----:B------:R-:W2:Y:S08]  /*9cb0*/  SHFL.BFLY PT, R5, R140, 0x2, 0x1f ;  /* 0x0c401f008c057f89 */ /* 0x000eb000000e0000 */
[----:B-1----:R1:W-:Y:S04]  /*9cc0*/  STL [R1+0x10], R4 ;  /* 0x0000100401007387 */ /* 0x0023e80000100800 */
[----:B------:R-:W3:Y:S08]  /*9cd0*/  SHFL.BFLY PT, R2, R0, 0x2, 0x1f ;  /* 0x0c401f0000027f89 */ /* 0x000ef000000e0000 */
[----:B------:R-:W-:Y:S01]  /*9ce0*/  STL [R1+0xac], R220 ;  /* 0x0000acdc01007387 */ /* 0x000fe20000100800 */
[----:B--2---:R-:W-:Y:S03]  /*9cf0*/  FMNMX.FTZ R140, R140, R5, !PT ;  /* 0x000000058c8c7209 */ /* 0x004fe60007810000 */
[----:B------:R-:W-:Y:S01]  /*9d00*/  STL [R1+0xb0], R246 ;  /* 0x0000b0f601007387 */ /* 0x000fe20000100800 */
[----:B------:R-:W-:Y:S03]  /*9d10*/  @P5 SHF.R.S32.HI R5, RZ, 0x1f, R246 ;  /* 0x0000001fff055819 */ /* 0x000fe600000114f6 */
[----:B------:R-:W2:Y:S02]  /*9d20*/  SHFL.BFLY PT, R6, R140, 0x1, 0x1f ;  /* 0x0c201f008c067f89 */ /* 0x000ea400000e0000 */
[----:B------:R-:W-:Y:S02]  /*9d30*/  @P5 IMAD R5, R5, c[0x0][0x1e0], RZ ;  /* 0x0000780005055a24 */ /* 0x000fe400078e02ff */
[----:B-1----:R-:W-:Y:S02]  /*9d40*/  FFMA.FTZ R4, R198, c[0x0][0x2d0], -R93 ;  /* 0x0000b400c6047a23 */ /* 0x002fe4000001085d */
[----:B------:R-:W-:Y:S01]  /*9d50*/  @P5 IMAD R5, R246, c[0x0][0x1e4], R5 ;  /* 0x00007900f6055a24 */ /* 0x000fe200078e0205 */
[----:B---3--:R-:W-:Y:S01]  /*9d60*/  FMNMX.FTZ R0, R0, R2, !PT ;  /* 0x0000000200007209 */ /* 0x008fe20007810000 */
[----:B------:R1:W-:Y:S01]  /*9d70*/  MUFU.EX2 R111, R4 ;  /* 0x00000004006f7308 */ /* 0x0003e20000000800 */
[----:B------:R-:W-:Y:S03]  /*9d80*/  IMAD.MOV.U32 R198, RZ, RZ, R61 ;  /* 0x000000ffffc67224 */ /* 0x000fe600078e003d */
[----:B------:R-:W3:Y:S01]  /*9d90*/  SHFL.BFLY PT, R2, R0, 0x1, 0x1f ;  /* 0x0c201f0000027f89 */ /* 0x000ee200000e0000 */
[----:B--2---:R-:W-:Y:S01]  /*9da0*/  FMNMX.FTZ R140, R140, R6, !PT ;  /* 0x000000068c8c7209 */ /* 0x004fe20007810000 */
[----:B------:R-:W-:Y:S03]  /*9db0*/  @P5 IMAD.WIDE.U32 R6, R246, c[0x0][0x1e0], RZ ;  /* 0x00007800f6065a25 */ /* 0x000fe600078e00ff */
[C---:B------:R-:W-:Y:S01]  /*9dc0*/  FSETP.NEU.FTZ.AND P1, PT, R140.reuse, -INF , PT ;  /* 0xff8000008c00780b */ /* 0x040fe20003f3d000 */
[----:B------:R-:W-:Y:S02]  /*9dd0*/  FMUL.FTZ R96, R140, c[0x0][0x2d0] ;  /* 0x0000b4008c607a20 */ /* 0x000fe40000410000 */
[----:B------:R-:W-:Y:S02]  /*9de0*/  @P5 IMAD.IADD R7, R7, 0x1, R5 ;  /* 0x0000000107075824 */ /* 0x000fe400078e0205 */
[----:B-1----:R-:W-:Y:S01]  /*9df0*/  FFMA.FTZ R4, R197, c[0x0][0x2d0], -R93 ;  /* 0x0000b400c5047a23 */ /* 0x002fe2000001085d */
[----:B------:R-:W-:Y:S01]  /*9e00*/  FSEL R96, R96, RZ, P1 ;  /* 0x000000ff60607208 */ /* 0x000fe20000800000 */
[----:B------:R-:W-:Y:S01]  /*9e10*/  @P5 IMAD.MOV.U32 R5, RZ, RZ, R11 ;  /* 0x000000ffff055224 */ /* 0x000fe200078e000b */
[----:B---3--:R-:W-:Y:S01]  /*9e20*/  FMNMX.FTZ R70, R0, R2, !PT ;  /* 0x0000000200467209 */ /* 0x008fe20007810000 */
[----:B------:R1:W2:Y:S01]  /*9e30*/  MUFU.EX2 R197, R4 ;  /* 0x0000000400c57308 */ /* 0x0002a20000000800 */
[----:B------:R-:W-:Y:S02]  /*9e40*/  @P5 IMAD R7, R7, 0x70, RZ ;  /* 0x0000007007075824 */ /* 0x000fe400078e02ff */
[--C-:B------:R-:W-:Y:S02]  /*9e50*/  FFMA.FTZ R0, R193, c[0x0][0x2d0], -R96.reuse ;  /* 0x0000b400c1007a23 */ /* 0x100fe40000010860 */
[----:B------:R-:W-:Y:S02]  /*9e60*/  FMUL.FTZ R97, R70, c[0x0][0x2d0] ;  /* 0x0000b40046617a20 */ /* 0x000fe40000410000 */
[----:B------:R-:W-:Y:S05]  /*9e70*/  IMAD.MOV.U32 R193, RZ, RZ, R65 ;  /* 0x000000ffffc17224 */ /* 0x000fea00078e0041 */
[----:B------:R-:W-:Y:S01]  /*9e80*/  F2FP.BF16.PACK_AB R72, R193, R224 ;  /* 0x000000e0c148723e */ /* 0x000fe200000010ff */
[--C-:B-1----:R-:W-:Y:S01]  /*9e90*/  FFMA.FTZ R4, R18, c[0x0][0x2d0], -R93.reuse ;  /* 0x0000b40012047a23 */ /* 0x102fe2000001085d */
[----:B--2---:R-:W-:Y:S01]  /*9ea0*/  F2FP.BF16.PACK_AB R73, R197, R111 ;  /* 0x0000006fc549723e */ /* 0x004fe200000010ff */
[----:B------:R1:W-:Y:S10]  /*9eb0*/  MUFU.EX2 R18, R0 ;  /* 0x0000000000127308 */ /* 0x0003f40000000800 */
[----:B------:R2:W-:Y:S01]  /*9ec0*/  MUFU.EX2 R55, R4 ;  /* 0x0000000400377308 */ /* 0x0005e20000000800 */
[----:B-1----:R-:W-:Y:S09]  /*9ed0*/  FFMA.FTZ R0, R13, c[0x0][0x2d0], -R96 ;  /* 0x0000b4000d007a23 */ /* 0x002ff20000010860 */
[----:B------:R-:W-:Y:S01]  /*9ee0*/  MUFU.EX2 R2, R0 ;  /* 0x0000000000027308 */ /* 0x000fe20000000800 */
[----:B--2---:R-:W-:Y:S09]  /*9ef0*/  FFMA.FTZ R4, R19, c[0x0][0x2d0], -R93 ;  /* 0x0000b40013047a23 */ /* 0x004ff2000001085d */
[----:B------:R1:W2:Y:S02]  /*9f00*/  MUFU.EX2 R12, R4 ;  /* 0x00000004000c7308 */ /* 0x0002a40000000800 */
[----:B-1----:R-:W-:Y:S01]  /*9f10*/  @P5 IMAD.MOV.U32 R4, RZ, RZ, R8 ;  /* 0x000000ffff045224 */ /* 0x002fe200078e0008 */
[----:B--2---:R1:W-:Y:S01]  /*9f20*/  STL [R1+0xc], R12 ;  /* 0x00000c0c01007387 */ /* 0x0043e20000100800 */
[----:B------:R-:W-:Y:S02]  /*9f30*/  FFMA.FTZ R8, R192, c[0x0][0x2d0], -R96 ;  /* 0x0000b400c0087a23 */ /* 0x000fe40000010860 */
[----:B------:R-:W-:Y:S01]  /*9f40*/  @P5 IMAD.WIDE.U32 R4, R6, 0x70, R4 ;  /* 0x0000007006045825 */ /* 0x000fe200078e0004 */
[----:B------:R2:W-:Y:S03]  /*9f50*/  STL [R1+0x24], R2 ;  /* 0x0000240201007387 */ /* 0x0005e60000100800 */
[----:B------:R3:W-:Y:S01]  /*9f60*/  MUFU.EX2 R110, R8 ;  /* 0x00000008006e7308 */ /* 0x0007e20000000800 */
[----:B------:R-:W-:Y:S01]  /*9f70*/  @P5 IMAD.IADD R7, R5, 0x1, R7 ;  /* 0x0000000105075824 */ /* 0x000fe200078e0207 */
[C---:B------:R-:W-:Y:S04]  /*9f80*/  @P5 LEA R6, P0, R4.reuse, c[0x0][0x1c8], 0x1 ;  /* 0x0000720004065a11 */ /* 0x040fe800078008ff */
[----:B------:R-:W-:Y:S02]  /*9f90*/  @P5 LEA.HI.X R7, R4, c[0x0][0x1cc], R7, 0x1, P0 ;  /* 0x0000730004075a11 */ /* 0x000fe400000f0c07 */
[-C--:B------:R-:W-:Y:S03]  /*9fa0*/  @P5 IADD3 R4, P0, R6, R17.reuse, RZ ;  /* 0x0000001106045210 */ /* 0x080fe60007f1e0ff */
[----:B------:R4:W-:Y:S01]  /*9fb0*/  @P5 LDGSTS.E.BYPASS.LTC128B.128 [R245+0x3900], [R6.64], !P6 ;  /* 0x0390000006f55fae */ /* 0x0009e2000f101d4a */
[----:B-1----:R-:W-:Y:S01]  /*9fc0*/  @P5 SHF.L.U64.HI R12, R9, 0x5, R10 ;  /* 0x00000005090c5819 */ /* 0x002fe2000001020a */
[----:B---3--:R-:W-:Y:S04]  /*9fd0*/  FFMA.FTZ R8, R199, c[0x0][0x2d0], -R96 ;  /* 0x0000b400c7087a23 */ /* 0x008fe80000010860 */
[--C-:B------:R-:W-:Y:S01]  /*9fe0*/  @P5 IMAD.X R5, R7, 0x1, R12.reuse, P0 ;  /* 0x0000000107055824 */ /* 0x100fe200000e060c */
[----:B------:R1:W-:Y:S01]  /*9ff0*/  MUFU.EX2 R64, R8 ;  /* 0x0000000800407308 */ /* 0x0003e20000000800 */
[----:B------:R-:W-:Y:S03]  /*a000*/  IMAD.MOV.U32 R199, RZ, RZ, R59 ;  /* 0x000000ffffc77224 */ /* 0x000fe600078e003b */
[----:B------:R3:W-:Y:S01]  /*a010*/  @P5 LDGSTS.E.BYPASS.LTC128B.128 [R245+0x4100], [R4.64], !P6 ;  /* 0x0410000004f55fae */ /* 0x0007e2000f101d4a */
[-C--:B-1----:R-:W-:Y:S05]  /*a020*/  @P5 IADD3 R8, P0, R4, R17.reuse, RZ ;  /* 0x0000001104085210 */ /* 0x082fea0007f1e0ff */
[--C-:B------:R-:W-:Y:S01]  /*a030*/  @P5 IMAD.X R9, R5, 0x1, R12.reuse, P0 ;  /* 0x0000000105095824 */ /* 0x100fe200000e060c */
[-C--:B------:R-:W-:Y:S04]  /*a040*/  @P5 IADD3 R10, P0, R8, R17.reuse, RZ ;  /* 0x00000011080a5210 */ /* 0x080fe80007f1e0ff */
[----:B------:R1:W-:Y:S01]  /*a050*/  @P5 LDGSTS.E.BYPASS.LTC128B.128 [R245+0x4900], [R8.64], !P6 ;  /* 0x0490000008f55fae */ /* 0x0003e2000f101d4a */
[----:B------:R-:W-:Y:S01]  /*a060*/  @P5 IMAD.X R11, R9, 0x1, R12, P0 ;  /* 0x00000001090b5824 */ /* 0x000fe200000e060c */
[----:B------:R-:W-:Y:S04]  /*a070*/  FSETP.NEU.FTZ.AND P0, PT, R70, -INF , PT ;  /* 0xff8000004600780b */ /* 0x000fe80003f1d000 */
[----:B------:R-:W-:Y:S02]  /*a080*/  FSEL R97, R97, RZ, P0 ;  /* 0x000000ff61617208 */ /* 0x000fe40000000000 */
[----:B------:R1:W-:Y:S03]  /*a090*/  @P5 LDGSTS.E.BYPASS.LTC128B.128 [R245+0x5100], [R10.64], !P6 ;  /* 0x051000000af55fae */ /* 0x0003e6000f101d4a */
[--C-:B------:R-:W-:Y:S02]  /*a0a0*/  FFMA.FTZ R0, R205, c[0x0][0x2d0], -R97.reuse ;  /* 0x0000b400cd007a23 */ /* 0x100fe40000010861 */
[----:B------:R-:W-:Y:S02]  /*a0b0*/  FFMA.FTZ R94, R252, c[0x0][0x2d0], -R97 ;  /* 0x0000b400fc5e7a23 */ /* 0x000fe40000010861 */
[----:B------:R1:W-:Y:S01]  /*a0c0*/  MUFU.EX2 R109, R0 ;  /* 0x00000000006d7308 */ /* 0x0003e20000000800 */
[----:B------:R-:W-:Y:S02]  /*a0d0*/  IMAD.MOV.U32 R205, RZ, RZ, R63 ;  /* 0x000000ffffcd7224 */ /* 0x000fe400078e003f */
[--C-:B-1----:R-:W-:Y:S02]  /*a0e0*/  FFMA.FTZ R0, R204, c[0x0][0x2d0], -R97.reuse ;  /* 0x0000b400cc007a23 */ /* 0x102fe40000010861 */
[----:B------:R-:W-:Y:S05]  /*a0f0*/  IMAD.MOV.U32 R204, RZ, RZ, R62 ;  /* 0x000000ffffcc7224 */ /* 0x000fea00078e003e */
[----:B------:R1:W-:Y:S02]  /*a100*/  MUFU.EX2 R19, R0 ;  /* 0x0000000000137308 */ /* 0x0003e40000000800 */
[--C-:B-1----:R-:W-:Y:S02]  /*a110*/  FFMA.FTZ R0, R14, c[0x0][0x2d0], -R97.reuse ;  /* 0x0000b4000e007a23 */ /* 0x102fe40000010861 */
[--C-:B------:R-:W-:Y:S06]  /*a120*/  FFMA.FTZ R14, R32, c[0x0][0x2d0], -R92.reuse ;  /* 0x0000b400200e7a23 */ /* 0x100fec000001085c */
[----:B------:R1:W1:Y:S10]  /*a130*/  MUFU.EX2 R13, R0 ;  /* 0x00000000000d7308 */ /* 0x0002740000000800 */
[----:B------:R3:W-:Y:S01]  /*a140*/  MUFU.EX2 R235, R14 ;  /* 0x0000000e00eb7308 */ /* 0x0007e20000000800 */
[----:B-1----:R-:W-:Y:S01]  /*a150*/  FFMA.FTZ R0, R15, c[0x0][0x2d0], -R97 ;  /* 0x0000b4000f007a23 */ /* 0x002fe20000010861 */
[----:B------:R1:W-:Y:S01]  /*a160*/  STL [R1+0x8], R13 ;  /* 0x0000080d01007387 */ /* 0x0003e20000100800 */
[--C-:B------:R-:W-:Y:S07]  /*a170*/  FFMA.FTZ R15, R21, c[0x0][0x2d0], -R92.reuse ;  /* 0x0000b400150f7a23 */ /* 0x100fee000001085c */
[----:B--2---:R-:W2:Y:S01]  /*a180*/  MUFU.EX2 R2, R0 ;  /* 0x0000000000027308 */ /* 0x004ea20000000800 */
[--C-:B---3--:R-:W-:Y:S09]  /*a190*/  FFMA.FTZ R14, R36, c[0x0][0x2d0], -R92.reuse ;  /* 0x0000b400240e7a23 */ /* 0x108ff2000001085c */
[----:B------:R-:W3:Y:S10]  /*a1a0*/  MUFU.EX2 R0, R16 ;  /* 0x0000001000007308 */ /* 0x000ef40000000800 */
[----:B------:R-:W-:Y:S01]  /*a1b0*/  MUFU.EX2 R220, R15 ;  /* 0x0000000f00dc7308 */ /* 0x000fe20000000800 */
[--C-:B-1----:R-:W-:Y:S01]  /*a1c0*/  FFMA.FTZ R13, R33, c[0x0][0x2d0], -R92.reuse ;  /* 0x0000b400210d7a23 */ /* 0x102fe2000001085c */
[----:B--2---:R1:W-:Y:S08]  /*a1d0*/  STL [R1+0x20], R2 ;  /* 0x0000200201007387 */ /* 0x0043f00000100800 */
[----:B------:R-:W-:Y:S01]  /*a1e0*/  MUFU.EX2 R244, R14 ;  /* 0x0000000e00f47308 */ /* 0x000fe20000000800 */
[----:B---3--:R2:W-:Y:S09]  /*a1f0*/  STL [R1+0x1c], R0 ;  /* 0x00001c0001007387 */ /* 0x0085f20000100800 */
[----:B------:R3:W-:Y:S01]  /*a200*/  MUFU.EX2 R242, R13 ;  /* 0x0000000d00f27308 */ /* 0x0007e20000000800 */
[--C-:B-1----:R-:W-:Y:S09]  /*a210*/  FFMA.FTZ R2, R22, c[0x0][0x2d0], -R93.reuse ;  /* 0x0000b40016027a23 */ /* 0x102ff2000001085d */
[----:B------:R-:W1:Y:S01]  /*a220*/  MUFU.EX2 R2, R2 ;  /* 0x0000000200027308 */ /* 0x000e620000000800 */
[--C-:B--2---:R-:W-:Y:S02]  /*a230*/  FFMA.FTZ R0, R23, c[0x0][0x2d0], -R93.reuse ;  /* 0x0000b40017007a23 */ /* 0x104fe4000001085d */
[----:B---3--:R-:W-:Y:S07]  /*a240*/  FFMA.FTZ R13, R37, c[0x0][0x2d0], -R92 ;  /* 0x0000b400250d7a23 */ /* 0x008fee000001085c */
[----:B------:R2:W-:Y:S10]  /*a250*/  MUFU.EX2 R232, R0 ;  /* 0x0000000000e87308 */ /* 0x0005f40000000800 */
[----:B------:R-:W-:Y:S01]  /*a260*/  MUFU.EX2 R234, R13 ;  /* 0x0000000d00ea7308 */ /* 0x000fe20000000800 */
[----:B-1----:R1:W-:Y:S01]  /*a270*/  STL [R1+0x18], R2 ;  /* 0x0000180201007387 */ /* 0x0023e20000100800 */
[--C-:B--2---:R-:W-:Y:S08]  /*a280*/  FFMA.FTZ R0, R34, c[0x0][0x2d0], -R93.reuse ;  /* 0x0000b40022007a23 */ /* 0x104ff0000001085d */
[----:B------:R2:W-:Y:S02]  /*a290*/  MUFU.EX2 R239, R0 ;  /* 0x0000000000ef7308 */ /* 0x0005e40000000800 */
[----:B--2---:R-:W-:Y:S08]  /*a2a0*/  FFMA.FTZ R0, R35, c[0x0][0x2d0], -R93 ;  /* 0x0000b40023007a23 */ /* 0x004ff0000001085d */
[----:B------:R2:W-:Y:S02]  /*a2b0*/  MUFU.EX2 R243, R0 ;  /* 0x0000000000f37308 */ /* 0x0005e40000000800 */
[--C-:B--2---:R-:W-:Y:S08]  /*a2c0*/  FFMA.FTZ R0, R24, c[0x0][0x2d0], -R96.reuse ;  /* 0x0000b40018007a23 */ /* 0x104ff00000010860 */
[----:B-1----:R1:W2:Y:S02]  /*a2d0*/  MUFU.EX2 R2, R0 ;  /* 0x0000000000027308 */ /* 0x0022a40000000800 */
[--C-:B-1----:R-:W-:Y:S01]  /*a2e0*/  FFMA.FTZ R0, R25, c[0x0][0x2d0], -R96.reuse ;  /* 0x0000b40019007a23 */ /* 0x102fe20000010860 */
[----:B--2---:R1:W-:Y:S07]  /*a2f0*/  STL [R1+0x14], R2 ;  /* 0x0000140201007387 */ /* 0x0043ee0000100800 */
[----:B------:R2:W-:Y:S01]  /*a300*/  MUFU.EX2 R236, R0 ;  /* 0x0000000000ec7308 */ /* 0x0005e20000000800 */
[----:B------:R3:W-:Y:S01]  /*a310*/  STL [R1+0xb4], R143 ;  /* 0x0000b48f01007387 */ /* 0x0007e20000100800 */
[--C-:B-1----:R-:W-:Y:S02]  /*a320*/  FFMA.FTZ R2, R28, c[0x0][0x2d0], -R96.reuse ;  /* 0x0000b4001c027a23 */ /* 0x102fe40000010860 */
[----:B--2---:R-:W-:Y:S06]  /*a330*/  FFMA.FTZ R0, R26, c[0x0][0x2d0], -R97 ;  /* 0x0000b4001a007a23 */ /* 0x004fec0000010861 */
[----:B------:R1:W-:Y:S10]  /*a340*/  MUFU.EX2 R240, R2 ;  /* 0x0000000200f07308 */ /* 0x0003f40000000800 */
[----:B------:R2:W-:Y:S01]  /*a350*/  MUFU.EX2 R246, R0 ;  /* 0x0000000000f67308 */ /* 0x0005e20000000800 */
[----:B-1----:R-:W-:Y:S09]  /*a360*/  FFMA.FTZ R2, R38, c[0x0][0x2d0], -R93 ;  /* 0x0000b40026027a23 */ /* 0x002ff2000001085d */
[----:B------:R1:W-:Y:S01]  /*a370*/  MUFU.EX2 R237, R2 ;  /* 0x0000000200ed7308 */ /* 0x0003e20000000800 */
[--C-:B--2---:R-:W-:Y:S09]  /*a380*/  FFMA.FTZ R0, R27, c[0x0][0x2d0], -R97.reuse ;  /* 0x0000b4001b007a23 */ /* 0x104ff20000010861 */
[----:B------:R2:W-:Y:S01]  /*a390*/  MUFU.EX2 R233, R0 ;  /* 0x0000000000e97308 */ /* 0x0005e20000000800 */
[--C-:B-1----:R-:W-:Y:S09]  /*a3a0*/  FFMA.FTZ R2, R40, c[0x0][0x2d0], -R96.reuse ;  /* 0x0000b40028027a23 */ /* 0x102ff20000010860 */
[----:B------:R-:W-:Y:S01]  /*a3b0*/  MUFU.EX2 R238, R2 ;  /* 0x0000000200ee7308 */ /* 0x000fe20000000800 */
[----:B--2---:R-:W-:Y:S09]  /*a3c0*/  FFMA.FTZ R0, R29, c[0x0][0x2d0], -R96 ;  /* 0x0000b4001d007a23 */ /* 0x004ff20000010860 */
[----:B------:R1:W-:Y:S02]  /*a3d0*/  MUFU.EX2 R15, R0 ;  /* 0x00000000000f7308 */ /* 0x0003e40000000800 */
[--C-:B-1----:R-:W-:Y:S08]  /*a3e0*/  FFMA.FTZ R0, R30, c[0x0][0x2d0], -R97.reuse ;  /* 0x0000b4001e007a23 */ /* 0x102ff00000010861 */
[----:B------:R1:W-:Y:S02]  /*a3f0*/  MUFU.EX2 R241, R0 ;  /* 0x0000000000f17308 */ /* 0x0003e40000000800 */
[----:B-1----:R-:W-:Y:S08]  /*a400*/  FFMA.FTZ R0, R31, c[0x0][0x2d0], -R97 ;  /* 0x0000b4001f007a23 */ /* 0x002ff00000010861 */
[----:B------:R1:W-:Y:S02]  /*a410*/  MUFU.EX2 R16, R0 ;  /* 0x0000000000107308 */ /* 0x0003e40000000800 */
[--C-:B-1----:R-:W-:Y:S08]  /*a420*/  FFMA.FTZ R0, R39, c[0x0][0x2d0], -R93.reuse ;  /* 0x0000b40027007a23 */ /* 0x102ff0000001085d */
[----:B------:R1:W-:Y:S02]  /*a430*/  MUFU.EX2 R32, R0 ;  /* 0x0000000000207308 */ /* 0x0003e40000000800 */
[--C-:B-1----:R-:W-:Y:S08]  /*a440*/  FFMA.FTZ R0, R48, c[0x0][0x2d0], -R92.reuse ;  /* 0x0000b40030007a23 */ /* 0x102ff0000001085c */
[----:B------:R1:W-:Y:S02]  /*a450*/  MUFU.EX2 R34, R0 ;  /* 0x0000000000227308 */ /* 0x0003e40000000800 */
[----:B-1----:R-:W-:Y:S08]  /*a460*/  FFMA.FTZ R0, R49, c[0x0][0x2d0], -R92 ;  /* 0x0000b40031007a23 */ /* 0x002ff0000001085c */
[----:B------:R1:W-:Y:S02]  /*a470*/  MUFU.EX2 R192, R0 ;  /* 0x0000000000c07308 */ /* 0x0003e40000000800 */
[--C-:B-1----:R-:W-:Y:S08]  /*a480*/  FFMA.FTZ R0, R50, c[0x0][0x2d0], -R93.reuse ;  /* 0x0000b40032007a23 */ /* 0x102ff0000001085d */
[----:B------:R1:W-:Y:S02]  /*a490*/  MUFU.EX2 R33, R0 ;  /* 0x0000000000217308 */ /* 0x0003e40000000800 */
[----:B-1----:R-:W-:Y:S08]  /*a4a0*/  FFMA.FTZ R0, R51, c[0x0][0x2d0], -R93 ;  /* 0x0000b40033007a23 */ /* 0x002ff0000001085d */
[----:B------:R1:W-:Y:S02]  /*a4b0*/  MUFU.EX2 R24, R0 ;  /* 0x0000000000187308 */ /* 0x0003e40000000800 */
[----:B-1----:R-:W-:Y:S02]  /*a4c0*/  FSEL R0, R143, RZ, P3 ;  /* 0x000000ff8f007208 */ /* 0x002fe40001800000 */
[----:B---3--:R-:W2:Y:S01]  /*a4d0*/  LDL.LU R143, [R1+0x20] ;  /* 0x00002000018f7983 */ /* 0x008ea20000300800 */
[-C--:B----4-:R-:W-:Y:S02]  /*a4e0*/  @P5 IADD3 R6, P3, R10, R17.reuse, RZ ;  /* 0x000000110a065210 */ /* 0x090fe40007f7e0ff */
[----:B------:R-:W-:Y:S01]  /*a4f0*/  FADD.FTZ R2, -R0, R3 ;  /* 0x0000000300027221 */ /* 0x000fe20000010100 */
[----:B------:R1:W-:Y:S01]  /*a500*/  STL [R1+0xb8], R142 ;  /* 0x0000b88e01007387 */ /* 0x0003e20000100800 */
[----:B------:R-:W-:Y:S01]  /*a510*/  FSEL R0, R142, RZ, P2 ;  /* 0x000000ff8e007208 */ /* 0x000fe20001000000 */
[--C-:B------:R-:W-:Y:S01]  /*a520*/  @P5 IMAD.X R7, R11, 0x1, R12.reuse, P3 ;  /* 0x000000010b075824 */ /* 0x100fe200018e060c */
[-C--:B------:R-:W-:Y:S01]  /*a530*/  @P5 IADD3 R4, P2, R6, R17.reuse, RZ ;  /* 0x0000001106045210 */ /* 0x080fe20007f5e0ff */
[----:B------:R-:W-:Y:S02]  /*a540*/  FMUL.FTZ R2, R2, c[0x0][0x2d0] ;  /* 0x0000b40002027a20 */ /* 0x000fe40000410000 */
[----:B------:R-:W-:Y:S01]  /*a550*/  FADD.FTZ R0, -R0, R141 ;  /* 0x0000008d00007221 */ /* 0x000fe20000010100 */
[----:B------:R3:W-:Y:S01]  /*a560*/  @P5 LDGSTS.E.BYPASS.LTC128B.128 [R245+0x5900], [R6.64], !P6 ;  /* 0x0590000006f55fae */ /* 0x0007e2000f101d4a */
[----:B------:R4:W4:Y:S01]  /*a570*/  MUFU.EX2 R69, R2 ;  /* 0x0000000200457308 */ /* 0x0009220000000800 */
[----:B------:R-:W-:Y:S01]  /*a580*/  @P5 IMAD.X R5, R7, 0x1, R12, P2 ;  /* 0x0000000107055824 */ /* 0x000fe200010e060c */
[----:B------:R-:W-:Y:S01]  /*a590*/  @P5 IADD3 R8, P3, R4, R17, RZ ;  /* 0x0000001104085210 */ /* 0x000fe20007f7e0ff */
[----:B------:R-:W-:Y:S02]  /*a5a0*/  FMUL.FTZ R0, R0, c[0x0][0x2d0] ;  /* 0x0000b40000007a20 */ /* 0x000fe40000410000 */
[----:B------:R-:W-:Y:S02]  /*a5b0*/  IMAD.MOV.U32 R141, RZ, RZ, R64 ;  /* 0x000000ffff8d7224 */ /* 0x000fe400078e0040 */
[----:B------:R3:W-:Y:S01]  /*a5c0*/  @P5 LDGSTS.E.BYPASS.LTC128B.128 [R245+0x6100], [R4.64], !P6 ;  /* 0x0610000004f55fae */ /* 0x0007e2000f101d4a */
[----:B------:R-:W-:Y:S02]  /*a5d0*/  @P5 IMAD.X R9, R5, 0x1, R12, P3 ;  /* 0x0000000105095824 */ /* 0x000fe400018e060c */
[----:B------:R3:W3:Y:S01]  /*a5e0*/  MUFU.EX2 R68, R0 ;  /* 0x0000000000447308 */ /* 0x0006e20000000800 */
[----:B------:R-:W-:Y:S04]  /*a5f0*/  F2FP.BF16.PACK_AB R64, R141, R110 ;  /* 0x0000006e8d40723e */ /* 0x000fe800000010ff */
[----:B------:R3:W-:Y:S08]  /*a600*/  @P5 LDGSTS.E.BYPASS.LTC128B.128 [R245+0x6900], [R8.64], !P6 ;  /* 0x0690000008f55fae */ /* 0x0007f0000f101d4a */
[----:B-1----:R-:W2:Y:S01]  /*a610*/  LDL.LU R142, [R1+0x24] ;  /* 0x00002400018e7983 */ /* 0x002ea20000300800 */
[----:B----4-:R-:W-:Y:S01]  /*a620*/  FSEL R2, R140, RZ, P1 ;  /* 0x000000ff8c027208 */ /* 0x010fe20000800000 */
[C---:B------:R-:W-:Y:S02]  /*a630*/  FMUL.FTZ R17, R69.reuse, R161 ;  /* 0x000000a145117220 */ /* 0x040fe40000410000 */
[----:B------:R1:W-:Y:S01]  /*a640*/  STL [R1+0xbc], R140 ;  /* 0x0000bc8c01007387 */ /* 0x0003e20000100800 */
[C---:B------:R-:W-:Y:S02]  /*a650*/  FMUL.FTZ R48, R69.reuse, R124 ;  /* 0x0000007c45307220 */ /* 0x040fe40000410000 */
[C---:B------:R-:W-:Y:S01]  /*a660*/  FMUL.FTZ R49, R69.reuse, R125 ;  /* 0x0000007d45317220 */ /* 0x040fe20000410000 */
[----:B------:R-:W4:Y:S01]  /*a670*/  LDSM.16.MT88.4 R20, [R228+0x100] ;  /* 0x00010000e414783b */ /* 0x000f220000004200 */
[----:B------:R-:W-:Y:S02]  /*a680*/  FFMA.FTZ R125, R114, c[0x0][0x2d0], -R93 ;  /* 0x0000b400727d7a23 */ /* 0x000fe4000001085d */
[----:B---3--:R-:W-:Y:S01]  /*a690*/  FADD.FTZ R0, -R2, R144 ;  /* 0x0000009002007221 */ /* 0x008fe20000010100 */
[----:B------:R-:W-:Y:S01]  /*a6a0*/  FSEL R2, R70, RZ, P0 ;  /* 0x000000ff46027208 */ /* 0x000fe20000000000 */
[C---:B------:R-:W-:Y:S02]  /*a6b0*/  FMUL.FTZ R5, R69.reuse, R149 ;  /* 0x0000009545057220 */ /* 0x040fe40000410000 */
[----:B------:R-:W-:Y:S01]  /*a6c0*/  FMUL.FTZ R0, R0, c[0x0][0x2d0] ;  /* 0x0000b40000007a20 */ /* 0x000fe20000410000 */
[----:B------:R-:W3:Y:S01]  /*a6d0*/  LDSM.16.MT88.4 R36, [R231+0x100] ;  /* 0x00010000e724783b */ /* 0x000ee20000004200 */
[----:B------:R-:W-:Y:S02]  /*a6e0*/  IMAD.MOV.U32 R149, RZ, RZ, R15 ;  /* 0x000000ffff957224 */ /* 0x000fe400078e000f */
[----:B------:R4:W4:Y:S01]  /*a6f0*/  MUFU.EX2 R3, R0 ;  /* 0x0000000000037308 */ /* 0x0009220000000800 */
[C---:B------:R-:W-:Y:S02]  /*a700*/  FMUL.FTZ R4, R69.reuse, R148 ;  /* 0x0000009445047220 */ /* 0x040fe40000410000 */
[C---:B------:R-:W-:Y:S02]  /*a710*/  FMUL.FTZ R6, R68.reuse, R150 ;  /* 0x0000009644067220 */ /* 0x040fe40000410000 */
[C---:B------:R-:W-:Y:S01]  /*a720*/  FMUL.FTZ R7, R68.reuse, R151 ;  /* 0x0000009744077220 */ /* 0x040fe20000410000 */
[----:B------:R-:W-:Y:S01]  /*a730*/  LDSM.16.MT88.4 R84, [R231+0x900] ;  /* 0x00090000e754783b */ /* 0x000fe20000004200 */
[----:B------:R-:W-:Y:S02]  /*a740*/  IMAD.MOV.U32 R144, RZ, RZ, R19 ;  /* 0x000000ffff907224 */ /* 0x000fe400078e0013 */
[----:B------:R-:W-:Y:S02]  /*a750*/  FMUL.FTZ R19, R68, R163 ;  /* 0x000000a344137220 */ /* 0x000fe40000410000 */
[----:B------:R-:W-:Y:S01]  /*a760*/  IMAD.MOV.U32 R148, RZ, RZ, R16 ;  /* 0x000000ffff947224 */ /* 0x000fe200078e0010 */
[----:B------:R-:W-:Y:S01]  /*a770*/  F2FP.BF16.PACK_AB R65, R144, R109 ;  /* 0x0000006d9041723e */ /* 0x000fe200000010ff */
[C---:B------:R-:W-:Y:S01]  /*a780*/  FMUL.FTZ R16, R69.reuse, R160 ;  /* 0x000000a045107220 */ /* 0x040fe20000410000 */
[----:B-1----:R-:W3:Y:S01]  /*a790*/  LDL.LU R140, [R1+0xc] ;  /* 0x00000c00018c7983 */ /* 0x002ee20000300800 */
[----:B------:R-:W-:Y:S02]  /*a7a0*/  IMAD.MOV.U32 R151, RZ, RZ, R34 ;  /* 0x000000ffff977224 */ /* 0x000fe400078e0022 */
[----:B------:R-:W-:Y:S01]  /*a7b0*/  IMAD.MOV.U32 R150, RZ, RZ, R33 ;  /* 0x000000ffff967224 */ /* 0x000fe200078e0021 */
[----:B------:R1:W-:Y:S01]  /*a7c0*/  STL [R1+0xc0], R245 ;  /* 0x0000c0f501007387 */ /* 0x0003e20000100800 */
[----:B------:R-:W-:Y:S02]  /*a7d0*/  FMUL.FTZ R33, R69, R177 ;  /* 0x000000b145217220 */ /* 0x000fe40000410000 */
[C---:B------:R-:W-:Y:S01]  /*a7e0*/  FMUL.FTZ R34, R68.reuse, R178 ;  /* 0x000000b244227220 */ /* 0x040fe20000410000 */
[----:B------:R-:W-:Y:S01]  /*a7f0*/  LDSM.16.MT88.4 R88, [R229+0x900] ;  /* 0x00090000e558783b */ /* 0x000fe20000004200 */
[----:B------:R-:W-:Y:S02]  /*a800*/  FMUL.FTZ R50, R68, R126 ;  /* 0x0000007e44327220 */ /* 0x000fe40000410000 */
[----:B----4-:R-:W-:Y:S02]  /*a810*/  FADD.FTZ R0, -R2, R145 ;  /* 0x0000009102007221 */ /* 0x010fe40000010100 */
[----:B------:R-:W-:Y:S02]  /*a820*/  FFMA.FTZ R2, R41, c[0x0][0x2d0], -R96 ;  /* 0x0000b40029027a23 */ /* 0x000fe40000010860 */
[----:B------:R-:W-:Y:S01]  /*a830*/  FMUL.FTZ R0, R0, c[0x0][0x2d0] ;  /* 0x0000b40000007a20 */ /* 0x000fe20000410000 */
[----:B------:R-:W0:Y:S01]  /*a840*/  LDGDEPBAR ;  /* 0x00000000000079af */ /* 0x000e220000000000 */
[----:B------:R4:W4:Y:S01]  /*a850*/  MUFU.EX2 R31, R2 ;  /* 0x00000002001f7308 */ /* 0x0009220000000800 */
[C---:B------:R-:W-:Y:S02]  /*a860*/  FMUL.FTZ R8, R3.reuse, R152 ;  /* 0x0000009803087220 */ /* 0x040fe40000410000 */
[----:B------:R-:W-:Y:S02]  /*a870*/  IMAD.MOV.U32 R145, RZ, RZ, R18 ;  /* 0x000000ffff917224 */ /* 0x000fe400078e0012 */
[C---:B------:R-:W-:Y:S02]  /*a880*/  FMUL.FTZ R9, R3.reuse, R153 ;  /* 0x0000009903097220 */ /* 0x040fe40000410000 */
[C---:B------:R-:W-:Y:S02]  /*a890*/  FMUL.FTZ R12, R3.reuse, R156 ;  /* 0x0000009c030c7220 */ /* 0x040fe40000410000 */
[C---:B------:R-:W-:Y:S01]  /*a8a0*/  FMUL.FTZ R13, R3.reuse, R157 ;  /* 0x0000009d030d7220 */ /* 0x040fe20000410000 */
[----:B------:R-:W4:Y:S01]  /*a8b0*/  MUFU.EX2 R0, R0 ;  /* 0x0000000000007308 */ /* 0x000f220000000800 */
[----:B------:R-:W-:Y:S01]  /*a8c0*/  FMUL.FTZ R18, R68, R162 ;  /* 0x000000a244127220 */ /* 0x000fe20000410000 */
[----:B-1----:R-:W3:Y:S01]  /*a8d0*/  LDL.LU R245, [R1+0x10] ;  /* 0x0000100001f57983 */ /* 0x002ee20000300800 */
[C---:B------:R-:W-:Y:S02]  /*a8e0*/  FMUL.FTZ R25, R3.reuse, R169 ;  /* 0x000000a903197220 */ /* 0x040fe40000410000 */
[----:B------:R-:W-:Y:S01]  /*a8f0*/  IMAD.MOV.U32 R156, RZ, RZ, R55 ;  /* 0x000000ffff9c7224 */ /* 0x000fe200078e0037 */
[----:B------:R1:W-:Y:S01]  /*a900*/  STL [R1+0xc4], R70 ;  /* 0x0000c44601007387 */ /* 0x0003e20000100800 */
[----:B------:R-:W-:Y:S02]  /*a910*/  IMAD.MOV.U32 R157, RZ, RZ, R54 ;  /* 0x000000ffff9d7224 */ /* 0x000fe400078e0036 */
[C---:B------:R-:W-:Y:S02]  /*a920*/  FMUL.FTZ R28, R3.reuse, R172 ;  /* 0x000000ac031c7220 */ /* 0x040fe40000410000 */
[----:B------:R-:W-:Y:S02]  /*a930*/  FMUL.FTZ R29, R3, R173 ;  /* 0x000000ad031d7220 */ /* 0x000fe40000410000 */
[----:B------:R-:W-:Y:S02]  /*a940*/  IMAD.MOV.U32 R173, RZ, RZ, R32 ;  /* 0x000000ffffad7224 */ /* 0x000fe400078e0020 */
[----:B----4-:R-:W-:Y:S02]  /*a950*/  FFMA.FTZ R2, R42, c[0x0][0x2d0], -R97 ;  /* 0x0000b4002a027a23 */ /* 0x010fe40000010861 */
[----:B------:R-:W-:Y:S02]  /*a960*/  IMAD.MOV.U32 R172, RZ, RZ, R31 ;  /* 0x000000ffffac7224 */ /* 0x000fe400078e001f */
[----:B------:R4:W-:Y:S01]  /*a970*/  MUFU.EX2 R147, R2 ;  /* 0x0000000200937308 */ /* 0x0009e20000000800 */
[----:B------:R-:W-:Y:S02]  /*a980*/  FMUL.FTZ R32, R69, R176 ;  /* 0x000000b045207220 */ /* 0x000fe40000410000 */
[----:B------:R-:W-:Y:S02]  /*a990*/  IMAD.MOV.U32 R176, RZ, RZ, R76 ;  /* 0x000000ffffb07224 */ /* 0x000fe400078e004c */
[C---:B------:R-:W-:Y:S02]  /*a9a0*/  FMUL.FTZ R14, R0.reuse, R158 ;  /* 0x0000009e000e7220 */ /* 0x040fe40000410000 */
[C---:B------:R-:W-:Y:S02]  /*a9b0*/  FMUL.FTZ R15, R0.reuse, R159 ;  /* 0x0000009f000f7220 */ /* 0x040fe40000410000 */
[C---:B------:R-:W-:Y:S02]  /*a9c0*/  FMUL.FTZ R10, R0.reuse, R154 ;  /* 0x0000009a000a7220 */ /* 0x040fe40000410000 */
[C---:B------:R-:W-:Y:S01]  /*a9d0*/  FMUL.FTZ R11, R0.reuse, R155 ;  /* 0x0000009b000b7220 */ /* 0x040fe20000410000 */
[----:B-1----:R-:W3:Y:S01]  /*a9e0*/  LDL.LU R70, [R1+0x8] ;  /* 0x0000080001467983 */ /* 0x002ee20000300800 */
[C---:B------:R-:W-:Y:S02]  /*a9f0*/  FMUL.FTZ R27, R0.reuse, R171 ;  /* 0x000000ab001b7220 */ /* 0x040fe40000410000 */
[C---:B------:R-:W-:Y:S01]  /*aa00*/  FMUL.FTZ R26, R0.reuse, R170 ;  /* 0x000000aa001a7220 */ /* 0x040fe20000410000 */
[----:B------:R-:W3:Y:S01]  /*aa10*/  LDL.LU R153, [R1+0x14] ;  /* 0x0000140001997983 */ /* 0x000ee20000300800 */
[C---:B------:R-:W-:Y:S02]  /*aa20*/  FMUL.FTZ R30, R0.reuse, R174 ;  /* 0x000000ae001e7220 */ /* 0x040fe40000410000 */
[C---:B------:R-:W-:Y:S01]  /*aa30*/  FMUL.FTZ R31, R0.reuse, R175 ;  /* 0x000000af001f7220 */ /* 0x040fe20000410000 */
[----:B------:R-:W3:Y:S01]  /*aa40*/  LDL.LU R154, [R1+0x18] ;  /* 0x00001800019a7983 */ /* 0x000ee20000300800 */
[----:B------:R-:W-:Y:S02]  /*aa50*/  IMAD.MOV.U32 R175, RZ, RZ, R77 ;  /* 0x000000ffffaf7224 */ /* 0x000fe400078e004d */
[C---:B------:R-:W-:Y:S01]  /*aa60*/  FMUL.FTZ R42, R0.reuse, R122 ;  /* 0x0000007a002a7220 */ /* 0x040fe20000410000 */
[----:B------:R-:W3:Y:S01]  /*aa70*/  LDL.LU R155, [R1+0x1c] ;  /* 0x00001c00019b7983 */ /* 0x000ee20000300800 */
[----:B----4-:R-:W-:Y:S02]  /*aa80*/  FFMA.FTZ R2, R43, c[0x0][0x2d0], -R97 ;  /* 0x0000b4002b027a23 */ /* 0x010fe40000010861 */
[----:B------:R-:W-:Y:S01]  /*aa90*/  FMUL.FTZ R43, R0, R123 ;  /* 0x0000007b002b7220 */ /* 0x000fe20000410000 */
[----:B------:R-:W-:Y:S01]  /*aaa0*/  LDSM.16.MT88.4 R76, [R230+0x100] ;  /* 0x00010000e64c783b */ /* 0x000fe20000004200 */
[----:B------:R1:W-:Y:S01]  /*aab0*/  MUFU.EX2 R152, R2 ;  /* 0x0000000200987308 */ /* 0x0003e20000000800 */
[C---:B------:R-:W-:Y:S02]  /*aac0*/  FMUL.FTZ R40, R3.reuse, R120 ;  /* 0x0000007803287220 */ /* 0x040fe40000410000 */
[C---:B------:R-:W-:Y:S02]  /*aad0*/  FMUL.FTZ R41, R3.reuse, R121 ;  /* 0x0000007903297220 */ /* 0x040fe40000410000 */
[----:B------:R-:W-:Y:S02]  /*aae0*/  FMUL.FTZ R51, R68, R127 ;  /* 0x0000007f44337220 */ /* 0x000fe40000410000 */
[C---:B------:R-:W-:Y:S02]  /*aaf0*/  FMUL.FTZ R58, R0.reuse, R130 ;  /* 0x00000082003a7220 */ /* 0x040fe40000410000 */
[C---:B------:R-:W-:Y:S02]  /*ab00*/  FMUL.FTZ R59, R0.reuse, R131 ;  /* 0x00000083003b7220 */ /* 0x040fe40000410000 */
[C---:B------:R-:W-:Y:S02]  /*ab10*/  FMUL.FTZ R62, R0.reuse, R134 ;  /* 0x00000086003e7220 */ /* 0x040fe40000410000 */
[----:B------:R-:W-:Y:S02]  /*ab20*/  FMUL.FTZ R63, R0, R135 ;  /* 0x00000087003f7220 */ /* 0x000fe40000410000 */
[----:B------:R-:W-:Y:S02]  /*ab30*/  FMUL.FTZ R61, R3, R133 ;  /* 0x00000085033d7220 */ /* 0x000fe40000410000 */
[----:B------:R-:W-:Y:S02]  /*ab40*/  FFMA.FTZ R126, R101, c[0x0][0x2d0], -R92 ;  /* 0x0000b400657e7a23 */ /* 0x000fe4000001085c */
[--C-:B------:R-:W-:Y:S02]  /*ab50*/  FFMA.FTZ R101, R249, c[0x0][0x2d0], -R93.reuse ;  /* 0x0000b400f9657a23 */ /* 0x100fe4000001085d */
[--C-:B------:R-:W-:Y:S02]  /*ab60*/  FFMA.FTZ R122, R103, c[0x0][0x2d0], -R93.reuse ;  /* 0x0000b400677a7a23 */ /* 0x100fe4000001085d */
[----:B------:R-:W-:Y:S02]  /*ab70*/  FFMA.FTZ R127, R115, c[0x0][0x2d0], -R93 ;  /* 0x0000b400737f7a23 */ /* 0x000fe4000001085d */
[--C-:B-1----:R-:W-:Y:S02]  /*ab80*/  FFMA.FTZ R2, R44, c[0x0][0x2d0], -R96.reuse ;  /* 0x0000b4002c027a23 */ /* 0x102fe40000010860 */
[----:B------:R-:W-:Y:S02]  /*ab90*/  FMUL.FTZ R44, R3, R180 ;  /* 0x000000b4032c7220 */ /* 0x000fe40000410000 */
[----:B------:R1:W-:Y:S01]  /*aba0*/  MUFU.EX2 R158, R2 ;  /* 0x00000002009e7308 */ /* 0x0003e20000000800 */
[----:B------:R-:W-:Y:S02]  /*abb0*/  FFMA.FTZ R124, R196, c[0x0][0x2d0], -R97 ;  /* 0x0000b400c47c7a23 */ /* 0x000fe40000010861 */
[--C-:B------:R-:W-:Y:S02]  /*abc0*/  FFMA.FTZ R103, R219, c[0x0][0x2d0], -R96.reuse ;  /* 0x0000b400db677a23 */ /* 0x100fe40000010860 */
[----:B------:R-:W-:Y:S02]  /*abd0*/  IMAD.MOV.U32 R219, RZ, RZ, R151 ;  /* 0x000000ffffdb7224 */ /* 0x000fe400078e0097 */
[--C-:B------:R-:W-:Y:S02]  /*abe0*/  FFMA.FTZ R121, R215, c[0x0][0x2d0], -R97.reuse ;  /* 0x0000b400d7797a23 */ /* 0x100fe40000010861 */
[--C-:B------:R-:W-:Y:S02]  /*abf0*/  FFMA.FTZ R120, R211, c[0x0][0x2d0], -R96.reuse ;  /* 0x0000b400d3787a23 */ /* 0x100fe40000010860 */
[--C-:B------:R-:W-:Y:S02]  /*ac00*/  FFMA.FTZ R123, R210, c[0x0][0x2d0], -R96.reuse ;  /* 0x0000b400d27b7a23 */ /* 0x100fe40000010860 */
[----:B-1----:R-:W-:Y:S02]  /*ac10*/  FFMA.FTZ R2, R45, c[0x0][0x2d0], -R96 ;  /* 0x0000b4002d027a23 */ /* 0x002fe40000010860 */
[----:B------:R-:W-:Y:S02]  /*ac20*/  FMUL.FTZ R45, R3, R181 ;  /* 0x000000b5032d7220 */ /* 0x000fe40000410000 */
[----:B------:R1:W-:Y:S02]  /*ac30*/  MUFU.EX2 R108, R2 ;  /* 0x00000002006c7308 */ /* 0x0003e40000000800 */
[--C-:B-1----:R-:W-:Y:S02]  /*ac40*/  FFMA.FTZ R2, R46, c[0x0][0x2d0], -R97.reuse ;  /* 0x0000b4002e027a23 */ /* 0x102fe40000010861 */
[----:B------:R-:W-:Y:S06]  /*ac50*/  FMUL.FTZ R46, R0, R182 ;  /* 0x000000b6002e7220 */ /* 0x000fec0000410000 */
[----:B------:R1:W4:Y:S02]  /*ac60*/  MUFU.EX2 R35, R2 ;  /* 0x0000000200237308 */ /* 0x0003240000000800 */
[----:B-1----:R-:W-:Y:S02]  /*ac70*/  FFMA.FTZ R2, R188, c[0x0][0x2d0], -R97 ;  /* 0x0000b400bc027a23 */ /* 0x002fe40000010861 */
[----:B----4-:R-:W-:Y:S06]  /*ac80*/  IMAD.MOV.U32 R174, RZ, RZ, R35 ;  /* 0x000000ffffae7224 */ /* 0x010fec00078e0023 */
[----:B------:R1:W4:Y:S01]  /*ac90*/  MUFU.EX2 R159, R2 ;  /* 0x00000002009f7308 */ /* 0x0003220000000800 */
[----:B------:R-:W-:Y:S02]  /*aca0*/  FMUL.FTZ R35, R68, R179 ;  /* 0x000000b344237220 */ /* 0x000fe40000410000 */
[----:B------:R-:W-:Y:S02]  /*acb0*/  IMAD.MOV.U32 R188, RZ, RZ, R80 ;  /* 0x000000ffffbc7224 */ /* 0x000fe400078e0050 */
[----:B------:R-:W-:Y:S01]  /*acc0*/  LDSM.16.MT88.4 R80, [R228+0x900] ;  /* 0x00090000e450783b */ /* 0x000fe20000004200 */
[----:B------:R-:W-:Y:S02]  /*acd0*/  IMAD.MOV.U32 R178, RZ, RZ, R174 ;  /* 0x000000ffffb27224 */ /* 0x000fe400078e00ae */
[----:B------:R-:W-:Y:S02]  /*ace0*/  IMAD.MOV.U32 R174, RZ, RZ, R199 ;  /* 0x000000ffffae7224 */ /* 0x000fe400078e00c7 */
[----:B------:R-:W-:Y:S02]  /*acf0*/  IMAD.MOV.U32 R179, RZ, RZ, R188 ;  /* 0x000000ffffb37224 */ /* 0x000fe400078e00bc */
[----:B------:R-:W-:Y:S02]  /*ad00*/  IMAD.MOV.U32 R188, RZ, RZ, R198 ;  /* 0x000000ffffbc7224 */ /* 0x000fe400078e00c6 */
[----:B-1----:R-:W-:Y:S02]  /*ad10*/  FFMA.FTZ R2, R47, c[0x0][0x2d0], -R92 ;  /* 0x0000b4002f027a23 */ /* 0x002fe4000001085c */
[----:B------:R-:W-:Y:S02]  /*ad20*/  FMUL.FTZ R47, R0, R183 ;  /* 0x000000b7002f7220 */ /* 0x000fe40000410000 */
[----:B----4-:R-:W-:Y:S01]  /*ad30*/  IMAD.MOV.U32 R177, RZ, RZ, R159 ;  /* 0x000000ffffb17224 */ /* 0x010fe200078e009f */
[----:B------:R-:W-:Y:S01]  /*ad40*/  MUFU.EX2 R183, R94 ;  /* 0x0000005e00b77308 */ /* 0x000fe20000000800 */
[----:B------:R-:W-:Y:S01]  /*ad50*/  IMAD.MOV.U32 R159, RZ, RZ, R193 ;  /* 0x000000ffff9f7224 */ /* 0x000fe200078e00c1 */
[----:B--2---:R-:W-:Y:S02]  /*ad60*/  F2FP.BF16.PACK_AB R66, R142, R145 ;  /* 0x000000918e42723e */ /* 0x004fe400000010ff */
[----:B---3--:R-:W-:Y:S02]  /*ad70*/  F2FP.BF16.PACK_AB R75, R140, R55 ;  /* 0x000000378c4b723e */ /* 0x008fe400000010ff */
[----:B------:R-:W-:Y:S02]  /*ad80*/  F2FP.BF16.PACK_AB R74, R245, R54 ;  /* 0x00000036f54a723e */ /* 0x000fe400000010ff */
[----:B------:R-:W1:Y:S05]  /*ad90*/  LDSM.16.MT88.4 R52, [R229+0x100] ;  /* 0x00010000e534783b */ /* 0x000e6a0000004200 */
[-C--:B------:R-:W-:Y:S05]  /*ada0*/  HMMA.16816.F32.BF16 R4, R72, R20.reuse, R4 ;  /* 0x000000144804723c */ /* 0x080fea0000041804 */
[----:B------:R-:W-:Y:S07]  /*adb0*/  F2FP.BF16.PACK_AB R67, R143, R70 ;  /* 0x000000468f43723e */ /* 0x000fee00000010ff */
[C---:B------:R-:W-:Y:S07]  /*adc0*/  HMMA.16816.F32.BF16 R8, R64.reuse, R20, R8 ;  /* 0x000000144008723c */ /* 0x040fee0000041808 */
[C---:B------:R-:W-:Y:S01]  /*add0*/  FMUL.FTZ R20, R69.reuse, R164 ;  /* 0x000000a445147220 */ /* 0x040fe20000410000 */
[-C--:B------:R-:W-:Y:S01]  /*ade0*/  HMMA.16816.F32.BF16 R12, R64, R22.reuse, R12 ;  /* 0x00000016400c723c */ /* 0x080fe2000004180c */
[----:B------:R2:W-:Y:S03]  /*adf0*/  MUFU.EX2 R164, R2 ;  /* 0x0000000200a47308 */ /* 0x0005e60000000800 */
[----:B------:R-:W-:Y:S02]  /*ae00*/  FMUL.FTZ R21, R69, R165 ;  /* 0x000000a545157220 */ /* 0x000fe40000410000 */
[----:B------:R-:W-:Y:S02]  /*ae10*/  IMAD.MOV.U32 R165, RZ, RZ, R24 ;  /* 0x000000ffffa57224 */ /* 0x000fe400078e0018 */
[C---:B------:R-:W-:Y:S04]  /*ae20*/  HMMA.16816.F32.BF16 R16, R72.reuse, R22, R16 ;  /* 0x000000164810723c */ /* 0x040fe80000041810 */
[----:B------:R-:W-:Y:S03]  /*ae30*/  FMUL.FTZ R24, R3, R168 ;  /* 0x000000a803187220 */ /* 0x000fe60000410000 */
[C---:B------:R-:W-:Y:S02]  /*ae40*/  FMUL.FTZ R23, R68.reuse, R167 ;  /* 0x000000a744177220 */ /* 0x040fe40000410000 */
[----:B------:R-:W-:Y:S07]  /*ae50*/  FMUL.FTZ R22, R68, R166 ;  /* 0x000000a644167220 */ /* 0x000fee0000410000 */
[-C--:B------:R-:W-:Y:S03]  /*ae60*/  HMMA.16816.F32.BF16 R20, R72, R36.reuse, R20 ;  /* 0x000000244814723c */ /* 0x080fe60000041814 */
[----:B--2---:R-:W-:Y:S02]  /*ae70*/  FFMA.FTZ R2, R189, c[0x0][0x2d0], -R92 ;  /* 0x0000b400bd027a23 */ /* 0x004fe4000001085c */
[----:B------:R-:W-:Y:S02]  /*ae80*/  IMAD.MOV.U32 R189, RZ, RZ, R165 ;  /* 0x000000ffffbd7224 */ /* 0x000fe400078e00a5 */
[----:B------:R2:W-:Y:S01]  /*ae90*/  MUFU.EX2 R168, R2 ;  /* 0x0000000200a87308 */ /* 0x0005e20000000800 */
[C---:B------:R-:W-:Y:S04]  /*aea0*/  HMMA.16816.F32.BF16 R24, R64.reuse, R36, R24 ;  /* 0x000000244018723c */ /* 0x040fe80000041818 */
[----:B------:R-:W-:Y:S02]  /*aeb0*/  IMAD.MOV.U32 R165, RZ, RZ, R106 ;  /* 0x000000ffffa57224 */ /* 0x000fe400078e006a */
[----:B------:R-:W-:Y:S02]  /*aec0*/  IMAD.MOV.U32 R106, RZ, RZ, R98 ;  /* 0x000000ffff6a7224 */ /* 0x000fe400078e0062 */
[-C--:B------:R-:W-:Y:S04]  /*aed0*/  HMMA.16816.F32.BF16 R28, R64, R38.reuse, R28 ;  /* 0x00000026401c723c */ /* 0x080fe8000004181c */
[--C-:B------:R-:W-:Y:S02]  /*aee0*/  FFMA.FTZ R98, R213, c[0x0][0x2d0], -R92.reuse ;  /* 0x0000b400d5627a23 */ /* 0x100fe4000001085c */
[C---:B------:R-:W-:Y:S02]  /*aef0*/  FMUL.FTZ R37, R69.reuse, R117 ;  /* 0x0000007545257220 */ /* 0x040fe40000410000 */
[C---:B------:R-:W-:Y:S04]  /*af00*/  HMMA.16816.F32.BF16 R32, R72.reuse, R38, R32 ;  /* 0x000000264820723c */ /* 0x040fe80000041820 */
[----:B------:R-:W-:Y:S02]  /*af10*/  FMUL.FTZ R36, R69, R116 ;  /* 0x0000007445247220 */ /* 0x000fe40000410000 */
[--C-:B------:R-:W-:Y:S02]  /*af20*/  FFMA.FTZ R117, R102, c[0x0][0x2d0], -R93.reuse ;  /* 0x0000b40066757a23 */ /* 0x100fe4000001085d */
[----:B--2---:R-:W-:Y:S04]  /*af30*/  FFMA.FTZ R2, R190, c[0x0][0x2d0], -R93 ;  /* 0x0000b400be027a23 */ /* 0x004fe8000001085d */
[----:B------:R2:W3:Y:S01]  /*af40*/  MUFU.EX2 R163, R2 ;  /* 0x0000000200a37308 */ /* 0x0004e20000000800 */
[C---:B------:R-:W-:Y:S02]  /*af50*/  FMUL.FTZ R39, R68.reuse, R119 ;  /* 0x0000007744277220 */ /* 0x040fe40000410000 */
[----:B------:R-:W-:Y:S02]  /*af60*/  FMUL.FTZ R38, R68, R118 ;  /* 0x0000007644267220 */ /* 0x000fe40000410000 */
[----:B------:R-:W-:Y:S02]  /*af70*/  FFMA.FTZ R119, R200, c[0x0][0x2d0], -R92 ;  /* 0x0000b400c8777a23 */ /* 0x000fe4000001085c */
[----:B------:R-:W-:Y:S02]  /*af80*/  FFMA.FTZ R102, R225, c[0x0][0x2d0], -R96 ;  /* 0x0000b400e1667a23 */ /* 0x000fe40000010860 */
[----:B------:R-:W-:Y:S01]  /*af90*/  IMAD.MOV.U32 R225, RZ, RZ, R150 ;  /* 0x000000ffffe17224 */ /* 0x000fe200078e0096 */
[-C--:B-1----:R-:W-:Y:S03]  /*afa0*/  HMMA.16816.F32.BF16 R36, R72, R52.reuse, R36 ;  /* 0x000000344824723c */ /* 0x082fe60000041824 */
[----:B------:R-:W-:Y:S02]  /*afb0*/  IMAD.MOV.U32 R200, RZ, RZ, R192 ;  /* 0x000000ffffc87224 */ /* 0x000fe400078e00c0 */
[----:B------:R-:W-:Y:S02]  /*afc0*/  FFMA.FTZ R118, R216, c[0x0][0x2d0], -R97 ;  /* 0x0000b400d8767a23 */ /* 0x000fe40000010861 */
[----:B------:R-:W-:Y:S01]  /*afd0*/  FFMA.FTZ R116, R217, c[0x0][0x2d0], -R96 ;  /* 0x0000b400d9747a23 */ /* 0x000fe20000010860 */
[C---:B------:R-:W-:Y:S04]  /*afe0*/  HMMA.16816.F32.BF16 R40, R64.reuse, R52, R40 ;  /* 0x000000344028723c */ /* 0x040fe80000041828 */
[----:B------:R-:W-:Y:S02]  /*aff0*/  IMAD.MOV.U32 R217, RZ, RZ, R152 ;  /* 0x000000ffffd97224 */ /* 0x000fe400078e0098 */
[----:B--2---:R-:W-:Y:S02]  /*b000*/  FFMA.FTZ R2, R191, c[0x0][0x2d0], -R93 ;  /* 0x0000b400bf027a23 */ /* 0x004fe4000001085d */
[-C--:B------:R-:W-:Y:S02]  /*b010*/  HMMA.16816.F32.BF16 R44, R64, R54.reuse, R44 ;  /* 0x00000036402c723c */ /* 0x080fe4000004182c */
[----:B------:R1:W-:Y:S02]  /*b020*/  MUFU.EX2 R167, R2 ;  /* 0x0000000200a77308 */ /* 0x0003e40000000800 */
[----:B---3--:R-:W-:Y:S02]  /*b030*/  IMAD.MOV.U32 R213, RZ, RZ, R163 ;  /* 0x000000ffffd57224 */ /* 0x008fe400078e00a3 */
[C---:B------:R-:W-:Y:S02]  /*b040*/  FMUL.FTZ R52, R69.reuse, R184 ;  /* 0x000000b845347220 */ /* 0x040fe40000410000 */
[C---:B------:R-:W-:Y:S04]  /*b050*/  HMMA.16816.F32.BF16 R48, R72.reuse, R54, R48 ;  /* 0x000000364830723c */ /* 0x040fe80000041830 */
[----:B------:R-:W-:Y:S01]  /*b060*/  FMUL.FTZ R53, R69, R185 ;  /* 0x000000b945357220 */ /* 0x000fe20000410000 */
[----:B------:R-:W-:Y:S02]  /*b070*/  MUFU.EX2 R184, R98 ;  /* 0x0000006200b87308 */ /* 0x000fe40000000800 */
[C---:B------:R-:W-:Y:S02]  /*b080*/  FMUL.FTZ R54, R68.reuse, R186 ;  /* 0x000000ba44367220 */ /* 0x040fe40000410000 */
[----:B------:R-:W-:Y:S07]  /*b090*/  FMUL.FTZ R55, R68, R187 ;  /* 0x000000bb44377220 */ /* 0x000fee0000410000 */
[-C--:B------:R-:W-:Y:S03]  /*b0a0*/  HMMA.16816.F32.BF16 R52, R72, R76.reuse, R52 ;  /* 0x0000004c4834723c */ /* 0x080fe60000041834 */
[--C-:B-1----:R-:W-:Y:S02]  /*b0b0*/  FFMA.FTZ R2, R56, c[0x0][0x2d0], -R92.reuse ;  /* 0x0000b40038027a23 */ /* 0x102fe4000001085c */
[----:B------:R-:W-:Y:S02]  /*b0c0*/  FMUL.FTZ R56, R3, R128 ;  /* 0x0000008003387220 */ /* 0x000fe40000410000 */
[----:B------:R1:W2:Y:S02]  /*b0d0*/  MUFU.EX2 R169, R2 ;  /* 0x0000000200a97308 */ /* 0x0002a40000000800 */
[----:B-1----:R-:W-:Y:S03]  /*b0e0*/  FFMA.FTZ R2, R57, c[0x0][0x2d0], -R92 ;  /* 0x0000b40039027a23 */ /* 0x002fe6000001085c */
[----:B------:R-:W-:Y:S05]  /*b0f0*/  FMUL.FTZ R57, R3, R129 ;  /* 0x0000008103397220 */ /* 0x000fea0000410000 */
[----:B------:R1:W-:Y:S01]  /*b100*/  MUFU.EX2 R171, R2 ;  /* 0x0000000200ab7308 */ /* 0x0003e20000000800 */
[----:B--2---:R-:W-:Y:S01]  /*b110*/  IMAD.MOV.U32 R252, RZ, RZ, R169 ;  /* 0x000000fffffc7224 */ /* 0x004fe200078e00a9 */
[C---:B------:R-:W-:Y:S08]  /*b120*/  HMMA.16816.F32.BF16 R56, R64.reuse, R76, R56 ;  /* 0x0000004c4038723c */ /* 0x040ff00000041838 */
[----:B------:R2:W-:Y:S01]  /*b130*/  MUFU.EX2 R129, R101 ;  /* 0x0000006500817308 */ /* 0x0005e20000000800 */
[----:B------:R-:W-:Y:S03]  /*b140*/  F2FP.BF16.PACK_AB R76, R236, R153 ;  /* 0x00000099ec4c723e */ /* 0x000fe600000010ff */
[----:B------:R-:W-:Y:S01]  /*b150*/  F2FP.BF16.PACK_AB R77, R233, R246 ;  /* 0x000000f6e94d723e */ /* 0x000fe200000010ff */
[----:B-1----:R-:W-:Y:S02]  /*b160*/  FFMA.FTZ R2, R60, c[0x0][0x2d0], -R93 ;  /* 0x0000b4003c027a23 */ /* 0x002fe4000001085d */
[----:B------:R-:W-:Y:S03]  /*b170*/  FMUL.FTZ R60, R3, R132 ;  /* 0x00000084033c7220 */ /* 0x000fe60000410000 */
[----:B------:R1:W-:Y:S04]  /*b180*/  MUFU.EX2 R166, R2 ;  /* 0x0000000200a67308 */ /* 0x0003e80000000800 */
[-C--:B------:R-:W-:Y:S03]  /*b190*/  HMMA.16816.F32.BF16 R60, R64, R78.reuse, R60 ;  /* 0x0000004e403c723c */ /* 0x080fe6000004183c */
[----:B--2---:R-:W-:Y:S04]  /*b1a0*/  FFMA.FTZ R101, R223, c[0x0][0x2d0], -R97 ;  /* 0x0000b400df657a23 */ /* 0x004fe80000010861 */
[C---:B------:R-:W-:Y:S02]  /*b1b0*/  FMUL.FTZ R64, R69.reuse, R136 ;  /* 0x0000008845407220 */ /* 0x040fe40000410000 */
[----:B------:R-:W-:Y:S03]  /*b1c0*/  FMUL.FTZ R65, R69, R137 ;  /* 0x0000008945417220 */ /* 0x000fe60000410000 */
[C---:B------:R-:W-:Y:S02]  /*b1d0*/  FMUL.FTZ R66, R68.reuse, R138 ;  /* 0x0000008a44427220 */ /* 0x040fe40000410000 */
[----:B------:R-:W-:Y:S02]  /*b1e0*/  FMUL.FTZ R67, R68, R139 ;  /* 0x0000008b44437220 */ /* 0x000fe40000410000 */
[----:B-1----:R-:W-:Y:S05]  /*b1f0*/  FFMA.FTZ R2, R194, c[0x0][0x2d0], -R93 ;  /* 0x0000b400c2027a23 */ /* 0x002fea000001085d */
[----:B------:R-:W-:Y:S01]  /*b200*/  HMMA.16816.F32.BF16 R64, R72, R78, R64 ;  /* 0x0000004e4840723c */ /* 0x000fe20000041840 */
[----:B------:R1:W2:Y:S06]  /*b210*/  MUFU.EX2 R170, R2 ;  /* 0x0000000200aa7308 */ /* 0x0002ac0000000800 */
[----:B------:R-:W-:Y:S02]  /*b220*/  F2FP.BF16.PACK_AB R72, R220, R155 ;  /* 0x0000009bdc48723e */ /* 0x000fe400000010ff */
[----:B------:R-:W-:Y:S03]  /*b230*/  F2FP.BF16.PACK_AB R73, R232, R154 ;  /* 0x0000009ae849723e */ /* 0x000fe600000010ff */
[----:B------:R-:W-:Y:S02]  /*b240*/  F2FP.BF16.PACK_AB R74, R242, R235 ;  /* 0x000000ebf24a723e */ /* 0x000fe400000010ff */
[----:B------:R-:W-:Y:S02]  /*b250*/  F2FP.BF16.PACK_AB R75, R243, R239 ;  /* 0x000000eff34b723e */ /* 0x000fe400000010ff */
[----:B------:R-:W-:Y:S02]  /*b260*/  F2FP.BF16.PACK_AB R78, R149, R240 ;  /* 0x000000f0954e723e */ /* 0x000fe400000010ff */
[----:B------:R-:W-:Y:S03]  /*b270*/  F2FP.BF16.PACK_AB R79, R148, R241 ;  /* 0x000000f1944f723e */ /* 0x000fe600000010ff */
[-C--:B------:R-:W-:Y:S03]  /*b280*/  HMMA.16816.F32.BF16 R4, R72, R80.reuse, R4 ;  /* 0x000000504804723c */ /* 0x080fe60000041804 */
[--C-:B-1----:R-:W-:Y:S05]  /*b290*/  FFMA.FTZ R2, R207, c[0x0][0x2d0], -R96.reuse ;  /* 0x0000b400cf027a23 */ /* 0x102fea0000010860 */
[C---:B------:R-:W-:Y:S01]  /*b2a0*/  HMMA.16816.F32.BF16 R8, R76.reuse, R80, R8 ;  /* 0x000000504c08723c */ /* 0x040fe20000041808 */
[----:B------:R1:W-:Y:S07]  /*b2b0*/  MUFU.EX2 R160, R2 ;  /* 0x0000000200a07308 */ /* 0x0003ee0000000800 */
[-C--:B------:R-:W-:Y:S08]  /*b2c0*/  HMMA.16816.F32.BF16 R12, R76, R82.reuse, R12 ;  /* 0x000000524c0c723c */ /* 0x080ff0000004180c */
[C---:B------:R-:W-:Y:S01]  /*b2d0*/  HMMA.16816.F32.BF16 R16, R72.reuse, R82, R16 ;  /* 0x000000524810723c */ /* 0x040fe20000041810 */
[----:B------:R-:W3:Y:S07]  /*b2e0*/  LDSM.16.MT88.4 R80, [R230+0x900] ;  /* 0x00090000e650783b */ /* 0x000eee0000004200 */
[-C--:B------:R-:W-:Y:S04]  /*b2f0*/  HMMA.16816.F32.BF16 R20, R72, R84.reuse, R20 ;  /* 0x000000544814723c */ /* 0x080fe80000041814 */
[----:B-1----:R-:W-:Y:S04]  /*b300*/  FFMA.FTZ R2, R208, c[0x0][0x2d0], -R96 ;  /* 0x0000b400d0027a23 */ /* 0x002fe80000010860 */
[C---:B------:R-:W-:Y:S01]  /*b310*/  HMMA.16816.F32.BF16 R24, R76.reuse, R84, R24 ;  /* 0x000000544c18723c */ /* 0x040fe20000041818 */
[----:B------:R1:W4:Y:S07]  /*b320*/  MUFU.EX2 R162, R2 ;  /* 0x0000000200a27308 */ /* 0x00032e0000000800 */
[-C--:B------:R-:W-:Y:S08]  /*b330*/  HMMA.16816.F32.BF16 R28, R76, R86.reuse, R28 ;  /* 0x000000564c1c723c */ /* 0x080ff0000004181c */
[C---:B------:R-:W-:Y:S01]  /*b340*/  HMMA.16816.F32.BF16 R32, R72.reuse, R86, R32 ;  /* 0x000000564820723c */ /* 0x040fe20000041820 */
[----:B------:R-:W2:Y:S07]  /*b350*/  LDSM.16.MT88.4 R84, [R228+0x1100] ;  /* 0x00110000e454783b */ /* 0x000eae0000004200 */
[-C--:B------:R-:W-:Y:S04]  /*b360*/  HMMA.16816.F32.BF16 R36, R72, R88.reuse, R36 ;  /* 0x000000584824723c */ /* 0x080fe80000041824 */
[--C-:B-1----:R-:W-:Y:S04]  /*b370*/  FFMA.FTZ R2, R221, c[0x0][0x2d0], -R97.reuse ;  /* 0x0000b400dd027a23 */ /* 0x102fe80000010861 */
[C---:B------:R-:W-:Y:S01]  /*b380*/  HMMA.16816.F32.BF16 R40, R76.reuse, R88, R40 ;  /* 0x000000584c28723c */ /* 0x040fe20000041828 */
[----:B------:R1:W1:Y:S07]  /*b390*/  MUFU.EX2 R161, R2 ;  /* 0x0000000200a17308 */ /* 0x00026e0000000800 */
[-C--:B------:R-:W-:Y:S08]  /*b3a0*/  HMMA.16816.F32.BF16 R44, R76, R90.reuse, R44 ;  /* 0x0000005a4c2c723c */ /* 0x080ff0000004182c */
[C---:B------:R-:W-:Y:S01]  /*b3b0*/  HMMA.16816.F32.BF16 R48, R72.reuse, R90, R48 ;  /* 0x0000005a4830723c */ /* 0x040fe20000041830 */
[----:B------:R-:W-:Y:S07]  /*b3c0*/  LDSM.16.MT88.4 R88, [R229+0x1100] ;  /* 0x00110000e558783b */ /* 0x000fee0000004200 */
[-C--:B---3--:R-:W-:Y:S04]  /*b3d0*/  HMMA.16816.F32.BF16 R52, R72, R80.reuse, R52 ;  /* 0x000000504834723c */ /* 0x088fe80000041834 */
[----:B-1----:R-:W-:Y:S02]  /*b3e0*/  FFMA.FTZ R2, R226, c[0x0][0x2d0], -R97 ;  /* 0x0000b400e2027a23 */ /* 0x002fe40000010861 */
[----:B--2---:R-:W-:Y:S02]  /*b3f0*/  IMAD.MOV.U32 R226, RZ, RZ, R170 ;  /* 0x000000ffffe27224 */ /* 0x004fe400078e00aa */
[C---:B------:R-:W-:Y:S01]  /*b400*/  HMMA.16816.F32.BF16 R56, R76.reuse, R80, R56 ;  /* 0x000000504c38723c */ /* 0x040fe20000041838 */
[----:B------:R1:W-:Y:S07]  /*b410*/  MUFU.EX2 R221, R2 ;  /* 0x0000000200dd7308 */ /* 0x0003ee0000000800 */
[-C--:B------:R-:W-:Y:S07]  /*b420*/  HMMA.16816.F32.BF16 R60, R76, R82.reuse, R60 ;  /* 0x000000524c3c723c */ /* 0x080fee000004183c */
[----:B------:R-:W-:Y:S01]  /*b430*/  FFMA.FTZ R76, R99, c[0x0][0x2d0], -R96 ;  /* 0x0000b400634c7a23 */ /* 0x000fe20000010860 */
[----:B------:R-:W-:Y:S01]  /*b440*/  HMMA.16816.F32.BF16 R64, R72, R82, R64 ;  /* 0x000000524840723c */ /* 0x000fe20000041840 */
[----:B------:R-:W2:Y:S02]  /*b450*/  LDSM.16.MT88.4 R80, [R231+0x1100] ;  /* 0x00110000e750783b */ /* 0x000ea40000004200 */
[----:B------:R3:W-:Y:S01]  /*b460*/  MUFU.EX2 R191, R76 ;  /* 0x0000004c00bf7308 */ /* 0x0007e20000000800 */
[----:B------:R-:W-:Y:S01]  /*b470*/  FFMA.FTZ R99, R250, c[0x0][0x2d0], -R93 ;  /* 0x0000b400fa637a23 */ /* 0x000fe2000001085d */
[----:B------:R-:W-:Y:S01]  /*b480*/  F2FP.BF16.PACK_AB R77, R152, R147 ;  /* 0x00000093984d723e */ /* 0x000fe200000010ff */
[----:B------:R-:W-:Y:S01]  /*b490*/  IMAD.MOV.U32 R250, RZ, RZ, R178 ;  /* 0x000000fffffa7224 */ /* 0x000fe200078e00b2 */
[----:B------:R-:W-:Y:S01]  /*b4a0*/  F2FP.BF16.PACK_AB R72, R234, R244 ;  /* 0x000000f4ea48723e */ /* 0x000fe200000010ff */
[--C-:B-1----:R-:W-:Y:S01]  /*b4b0*/  FFMA.FTZ R2, R227, c[0x0][0x2d0], -R96.reuse ;  /* 0x0000b400e3027a23 */ /* 0x102fe20000010860 */
[----:B------:R-:W-:Y:S04]  /*b4c0*/  F2FP.BF16.PACK_AB R73, R173, R237 ;  /* 0x000000edad49723e */ /* 0x000fe800000010ff */
[----:B------:R1:W-:Y:S01]  /*b4d0*/  MUFU.EX2 R208, R2 ;  /* 0x0000000200d07308 */ /* 0x0003e20000000800 */
[----:B------:R-:W-:Y:S01]  /*b4e0*/  F2FP.BF16.PACK_AB R74, R200, R151 ;  /* 0x00000097c84a723e */ /* 0x000fe200000010ff */
[----:B------:R-:W-:Y:S08]  /*b4f0*/  IMAD.MOV.U32 R227, RZ, RZ, R171 ;  /* 0x000000ffffe37224 */ /* 0x000ff000078e00ab */
[----:B------:R-:W-:Y:S01]  /*b500*/  MUFU.EX2 R130, R99 ;  /* 0x0000006300827308 */ /* 0x000fe20000000800 */
[----:B---3--:R-:W-:Y:S01]  /*b510*/  F2FP.BF16.PACK_AB R76, R172, R238 ;  /* 0x000000eeac4c723e */ /* 0x008fe200000010ff */
[----:B-1----:R-:W-:Y:S02]  /*b520*/  FFMA.FTZ R2, R248, c[0x0][0x2d0], -R96 ;  /* 0x0000b400f8027a23 */ /* 0x002fe40000010860 */
[----:B------:R-:W-:Y:S06]  /*b530*/  IMAD.MOV.U32 R248, RZ, RZ, R166 ;  /* 0x000000fffff87224 */ /* 0x000fec00078e00a6 */
[----:B------:R1:W-:Y:S02]  /*b540*/  MUFU.EX2 R207, R2 ;  /* 0x0000000200cf7308 */ /* 0x0003e40000000800 */
[----:B-1----:R-:W-:Y:S08]  /*b550*/  FFMA.FTZ R2, R205, c[0x0][0x2d0], -R97 ;  /* 0x0000b400cd027a23 */ /* 0x002ff00000010861 */
[----:B------:R1:W-:Y:S02]  /*b560*/  MUFU.EX2 R205, R2 ;  /* 0x0000000200cd7308 */ /* 0x0003e40000000800 */
[----:B-1----:R-:W-:Y:S02]  /*b570*/  FFMA.FTZ R2, R251, c[0x0][0x2d0], -R92 ;  /* 0x0000b400fb027a23 */ /* 0x002fe4000001085c */
[----:B----4-:R-:W-:Y:S06]  /*b580*/  IMAD.MOV.U32 R251, RZ, RZ, R162 ;  /* 0x000000fffffb7224 */ /* 0x010fec00078e00a2 */
[----:B------:R1:W-:Y:S02]  /*b590*/  MUFU.EX2 R182, R2 ;  /* 0x0000000200b67308 */ /* 0x0003e40000000800 */
[----:B-1----:R-:W-:Y:S08]  /*b5a0*/  FFMA.FTZ R2, R204, c[0x0][0x2d0], -R92 ;  /* 0x0000b400cc027a23 */ /* 0x002ff0000001085c */
[----:B------:R1:W-:Y:S02]  /*b5b0*/  MUFU.EX2 R204, R2 ;  /* 0x0000000200cc7308 */ /* 0x0003e40000000800 */
[----:B-1----:R-:W-:Y:S02]  /*b5c0*/  FFMA.FTZ R2, R176, c[0x0][0x2d0], -R93 ;  /* 0x0000b400b0027a23 */ /* 0x002fe4000001085d */
[----:B------:R-:W-:Y:S06]  /*b5d0*/  IMAD.MOV.U32 R176, RZ, RZ, R158 ;  /* 0x000000ffffb07224 */ /* 0x000fec00078e009e */
[----:B------:R1:W-:Y:S01]  /*b5e0*/  MUFU.EX2 R181, R2 ;  /* 0x0000000200b57308 */ /* 0x0003e20000000800 */
[----:B------:R-:W-:Y:S02]  /*b5f0*/  IMAD.MOV.U32 R158, RZ, RZ, R157 ;  /* 0x000000ffff9e7224 */ /* 0x000fe400078e009d */
[----:B------:R-:W-:Y:S02]  /*b600*/  IMAD.MOV.U32 R157, RZ, RZ, R156 ;  /* 0x000000ffff9d7224 */ /* 0x000fe400078e009c */
[----:B------:R-:W-:Y:S02]  /*b610*/  IMAD.MOV.U32 R156, RZ, RZ, R145 ;  /* 0x000000ffff9c7224 */ /* 0x000fe400078e0091 */
[----:B------:R-:W-:Y:S02]  /*b620*/  IMAD.MOV.U32 R145, RZ, RZ, R146 ;  /* 0x000000ffff917224 */ /* 0x000fe400078e0092 */
[----:B------:R-:W-:Y:S02]  /*b630*/  IMAD.MOV.U32 R146, RZ, RZ, R100 ;  /* 0x000000ffff927224 */ /* 0x000fe400078e0064 */
[----:B------:R-:W-:Y:S02]  /*b640*/  FFMA.FTZ R100, R212, c[0x0][0x2d0], -R92 ;  /* 0x0000b400d4647a23 */ /* 0x000fe4000001085c */
[----:B------:R-:W-:Y:S02]  /*b650*/  IMAD.MOV.U32 R212, RZ, RZ, R164 ;  /* 0x000000ffffd47224 */ /* 0x000fe400078e00a4 */
[----:B------:R-:W-:Y:S01]  /*b660*/  MUFU.EX2 R131, R100 ;  /* 0x0000006400837308 */ /* 0x000fe20000000800 */
[----:B-1----:R-:W-:Y:S02]  /*b670*/  FFMA.FTZ R2, R175, c[0x0][0x2d0], -R93 ;  /* 0x0000b400af027a23 */ /* 0x002fe4000001085d */
[----:B------:R-:W-:Y:S07]  /*b680*/  IMAD.MOV.U32 R175, RZ, RZ, R107 ;  /* 0x000000ffffaf7224 */ /* 0x000fee00078e006b */
[----:B------:R1:W-:Y:S01]  /*b690*/  MUFU.EX2 R199, R2 ;  /* 0x0000000200c77308 */ /* 0x0003e20000000800 */
[----:B------:R-:W-:Y:S02]  /*b6a0*/  IMAD.MOV.U32 R107, RZ, RZ, R104 ;  /* 0x000000ffff6b7224 */ /* 0x000fe400078e0068 */
[----:B------:R-:W-:Y:S02]  /*b6b0*/  FFMA.FTZ R104, R206, c[0x0][0x2d0], -R92 ;  /* 0x0000b400ce687a23 */ /* 0x000fe4000001085c */
[----:B------:R-:W-:Y:S02]  /*b6c0*/  IMAD.MOV.U32 R206, RZ, RZ, R177 ;  /* 0x000000ffffce7224 */ /* 0x000fe400078e00b1 */
[----:B------:R-:W-:Y:S02]  /*b6d0*/  IMAD.MOV.U32 R177, RZ, RZ, R176 ;  /* 0x000000ffffb17224 */ /* 0x000fe400078e00b0 */
[----:B------:R-:W-:Y:S01]  /*b6e0*/  IMAD.MOV.U32 R176, RZ, RZ, R165 ;  /* 0x000000ffffb07224 */ /* 0x000fe200078e00a5 */
[----:B------:R-:W-:Y:S01]  /*b6f0*/  F2FP.BF16.PACK_AB R79, R206, R250 ;  /* 0x000000face4f723e */ /* 0x000fe200000010ff */
[----:B------:R-:W-:Y:S02]  /*b700*/  IMAD.MOV.U32 R165, RZ, RZ, R145 ;  /* 0x000000ffffa57224 */ /* 0x000fe400078e0091 */
[----:B------:R-:W-:Y:S02]  /*b710*/  IMAD.MOV.U32 R145, RZ, RZ, R107 ;  /* 0x000000ffff917224 */ /* 0x000fe400078e006b */
[----:B------:R-:W-:Y:S02]  /*b720*/  IMAD.MOV.U32 R107, RZ, RZ, R106 ;  /* 0x000000ffff6b7224 */ /* 0x000fe400078e006a */
[----:B------:R-:W-:Y:S02]  /*b730*/  IMAD.MOV.U32 R106, RZ, RZ, R105 ;  /* 0x000000ffff6a7224 */ /* 0x000fe400078e0069 */
[----:B------:R-:W-:Y:S02]  /*b740*/  FFMA.FTZ R105, R202, c[0x0][0x2d0], -R92 ;  /* 0x0000b400ca697a23 */ /* 0x000fe4000001085c */
[----:B------:R-:W-:Y:S02]  /*b750*/  IMAD.MOV.U32 R202, RZ, RZ, R108 ;  /* 0x000000ffffca7224 */ /* 0x000fe400078e006c */
[--C-:B------:R-:W-:Y:S02]  /*b760*/  FFMA.FTZ R108, R201, c[0x0][0x2d0], -R92.reuse ;  /* 0x0000b400c96c7a23 */ /* 0x100fe4000001085c */
[----:B-1----:R-:W-:Y:S02]  /*b770*/  FFMA.FTZ R2, R209, c[0x0][0x2d0], -R92 ;  /* 0x0000b400d1027a23 */ /* 0x002fe4000001085c */
[----:B------:R-:W-:Y:S02]  /*b780*/  IMAD.MOV.U32 R201, RZ, RZ, R189 ;  /* 0x000000ffffc97224 */ /* 0x000fe400078e00bd */
[----:B------:R1:W-:Y:S01]  /*b790*/  MUFU.EX2 R194, R2 ;  /* 0x0000000200c27308 */ /* 0x0003e20000000800 */
[----:B------:R-:W-:Y:S02]  /*b7a0*/  IMAD.MOV.U32 R249, RZ, RZ, R177 ;  /* 0x000000fffff97224 */ /* 0x000fe400078e00b1 */
[----:B------:R-:W-:Y:S01]  /*b7b0*/  F2FP.BF16.PACK_AB R75, R201, R150 ;  /* 0x00000096c94b723e */ /* 0x000fe200000010ff */
[----:B------:R-:W-:Y:S02]  /*b7c0*/  IMAD.MOV.U32 R178, RZ, RZ, R165 ;  /* 0x000000ffffb27224 */ /* 0x000fe400078e00a5 */
[----:B------:R-:W-:Y:S01]  /*b7d0*/  IMAD.MOV.U32 R177, RZ, RZ, R106 ;  /* 0x000000ffffb17224 */ /* 0x000fe200078e006a */
[----:B------:R-:W-:Y:S01]  /*b7e0*/  F2FP.BF16.PACK_AB R78, R202, R249 ;  /* 0x000000f9ca4e723e */ /* 0x000fe200000010ff */
[----:B------:R-:W-:Y:S02]  /*b7f0*/  FFMA.FTZ R106, R113, c[0x0][0x2d0], -R93 ;  /* 0x0000b400716a7a23 */ /* 0x000fe4000001085d */
[-C--:B------:R-:W-:Y:S01]  /*b800*/  HMMA.16816.F32.BF16 R4, R72, R84.reuse, R4 ;  /* 0x000000544804723c */ /* 0x080fe20000041804 */
[----:B------:R-:W3:Y:S01]  /*b810*/  LDL.LU R113, [R1+0x28] ;  /* 0x0000280001717983 */ /* 0x000ee20000300800 */
[----:B------:R-:W-:Y:S01]  /*b820*/  MUFU.EX2 R108, R108 ;  /* 0x0000006c006c7308 */ /* 0x000fe20000000800 */
[----:B------:R-:W-:Y:S02]  /*b830*/  IMAD.MOV.U32 R165, RZ, RZ, R107 ;  /* 0x000000ffffa57224 */ /* 0x000fe400078e006b */
[----:B------:R-:W-:Y:S02]  /*b840*/  FFMA.FTZ R107, R112, c[0x0][0x2d0], -R93 ;  /* 0x0000b400706b7a23 */ /* 0x000fe4000001085d */
[----:B------:R-:W3:Y:S01]  /*b850*/  LDL.LU R112, [R1+0x30] ;  /* 0x0000300001707983 */ /* 0x000ee20000300800 */
[C---:B------:R-:W-:Y:S04]  /*b860*/  HMMA.16816.F32.BF16 R8, R76.reuse, R84, R8 ;  /* 0x000000544c08723c */ /* 0x040fe80000041808 */
[----:B------:R-:W-:Y:S02]  /*b870*/  FFMA.FTZ R98, R165, c[0x0][0x2d0], -R96 ;  /* 0x0000b400a5627a23 */ /* 0x000fe40000010860 */
[----:B-1----:R-:W-:Y:S02]  /*b880*/  FFMA.FTZ R2, R214, c[0x0][0x2d0], -R92 ;  /* 0x0000b400d6027a23 */ /* 0x002fe4000001085c */
[-C--:B------:R-:W-:Y:S01]  /*b890*/  HMMA.16816.F32.BF16 R12, R76, R86.reuse, R12 ;  /* 0x000000564c0c723c */ /* 0x080fe2000004180c */
[----:B------:R-:W-:Y:S03]  /*b8a0*/  MUFU.EX2 R115, R98 ;  /* 0x0000006200737308 */ /* 0x000fe60000000800 */
[----:B------:R-:W-:Y:S02]  /*b8b0*/  FFMA.FTZ R84, R178, c[0x0][0x2d0], -R96 ;  /* 0x0000b400b2547a23 */ /* 0x000fe40000010860 */
[----:B------:R-:W-:Y:S02]  /*b8c0*/  IMAD.MOV.U32 R214, RZ, RZ, R168 ;  /* 0x000000ffffd67224 */ /* 0x000fe400078e00a8 */
[C---:B------:R-:W-:Y:S03]  /*b8d0*/  HMMA.16816.F32.BF16 R16, R72.reuse, R86, R16 ;  /* 0x000000564810723c */ /* 0x040fe60000041810 */
[----:B------:R1:W-:Y:S01]  /*b8e0*/  MUFU.EX2 R198, R2 ;  /* 0x0000000200c67308 */ /* 0x0003e20000000800 */
[----:B------:R-:W-:Y:S02]  /*b8f0*/  IMAD.MOV.U32 R209, RZ, RZ, R167 ;  /* 0x000000ffffd17224 */ /* 0x000fe400078e00a7 */
[--C-:B------:R-:W-:Y:S02]  /*b900*/  FFMA.FTZ R100, R146, c[0x0][0x2d0], -R97.reuse ;  /* 0x0000b40092647a23 */ /* 0x100fe40000010861 */
[-C--:B--2---:R-:W-:Y:S04]  /*b910*/  HMMA.16816.F32.BF16 R20, R72, R80.reuse, R20 ;  /* 0x000000504814723c */ /* 0x084fe80000041814 */
[----:B------:R-:W-:Y:S01]  /*b920*/  FFMA.FTZ R99, R145, c[0x0][0x2d0], -R97 ;  /* 0x0000b40091637a23 */ /* 0x000fe20000010861 */
[----:B------:R2:W-:Y:S03]  /*b930*/  MUFU.EX2 R189, R84 ;  /* 0x0000005400bd7308 */ /* 0x0005e60000000800 */
[C---:B------:R-:W-:Y:S07]  /*b940*/  HMMA.16816.F32.BF16 R24, R76.reuse, R80, R24 ;  /* 0x000000504c18723c */ /* 0x040fee0000041818 */
[----:B------:R2:W-:Y:S01]  /*b950*/  MUFU.EX2 R146, R104 ;  /* 0x0000006800927308 */ /* 0x0005e20000000800 */
[-C--:B------:R-:W-:Y:S04]  /*b960*/  HMMA.16816.F32.BF16 R28, R76, R82.reuse, R28 ;  /* 0x000000524c1c723c */ /* 0x080fe8000004181c */
[----:B-1----:R-:W-:Y:S02]  /*b970*/  FFMA.FTZ R2, R222, c[0x0][0x2d0], -R93 ;  /* 0x0000b400de027a23 */ /* 0x002fe4000001085d */
[----:B------:R-:W-:Y:S02]  /*b980*/  IMAD.MOV.U32 R222, RZ, RZ, R161 ;  /* 0x000000ffffde7224 */ /* 0x000fe400078e00a1 */
[C---:B------:R-:W-:Y:S01]  /*b990*/  HMMA.16816.F32.BF16 R32, R72.reuse, R82, R32 ;  /* 0x000000524820723c */ /* 0x040fe20000041820 */
[----:B------:R1:W-:Y:S01]  /*b9a0*/  MUFU.EX2 R193, R2 ;  /* 0x0000000200c17308 */ /* 0x0003e20000000800 */
[----:B------:R-:W-:Y:S06]  /*b9b0*/  LDSM.16.MT88.4 R80, [R228+0x1900] ;  /* 0x00190000e450783b */ /* 0x000fec0000004200 */
[-C--:B------:R-:W-:Y:S02]  /*b9c0*/  HMMA.16816.F32.BF16 R36, R72, R88.reuse, R36 ;  /* 0x000000584824723c */ /* 0x080fe40000041824 */
[----:B--2---:R-:W-:Y:S01]  /*b9d0*/  LDSM.16.MT88.4 R84, [R231+0x1900] ;  /* 0x00190000e754783b */ /* 0x004fe20000004200 */
[----:B------:R-:W-:Y:S01]  /*b9e0*/  MUFU.EX2 R145, R105 ;  /* 0x0000006900917308 */ /* 0x000fe20000000800 */
[----:B------:R-:W-:Y:S04]  /*b9f0*/  FFMA.FTZ R104, R218, c[0x0][0x2d0], -R97 ;  /* 0x0000b400da687a23 */ /* 0x000fe80000010861 */
[C---:B------:R-:W-:Y:S05]  /*ba00*/  HMMA.16816.F32.BF16 R40, R76.reuse, R88, R40 ;  /* 0x000000584c28723c */ /* 0x040fea0000041828 */
[----:B------:R-:W-:Y:S03]  /*ba10*/  MUFU.EX2 R105, R195 ;  /* 0x000000c300697308 */ /* 0x000fe60000000800 */
[-C--:B------:R-:W-:Y:S04]  /*ba20*/  HMMA.16816.F32.BF16 R44, R76, R90.reuse, R44 ;  /* 0x0000005a4c2c723c */ /* 0x080fe8000004182c */
[----:B-1----:R-:W-:Y:S02]  /*ba30*/  FFMA.FTZ R2, R247, c[0x0][0x2d0], -R93 ;  /* 0x0000b400f7027a23 */ /* 0x002fe4000001085d */
[----:B------:R-:W-:Y:S01]  /*ba40*/  IMAD.MOV.U32 R247, RZ, RZ, R160 ;  /* 0x000000fffff77224 */ /* 0x000fe200078e00a0 */
[----:B------:R-:W-:Y:S01]  /*ba50*/  MUFU.EX2 R114, R99 ;  /* 0x0000006300727308 */ /* 0x000fe20000000800 */
[C---:B------:R-:W-:Y:S01]  /*ba60*/  HMMA.16816.F32.BF16 R48, R72.reuse, R90, R48 ;  /* 0x0000005a4830723c */ /* 0x040fe20000041830 */
[----:B------:R-:W-:Y:S03]  /*ba70*/  LDSM.16.MT88.4 R88, [R229+0x1900] ;  /* 0x00190000e558783b */ /* 0x000fe60000004200 */
[----:B------:R-:W-:Y:S05]  /*ba80*/  IMAD.MOV.U32 R160, RZ, RZ, R141 ;  /* 0x000000ffffa07224 */ /* 0x000fea00078e008d */
[----:B------:R1:W-:Y:S10]  /*ba90*/  MUFU.EX2 R192, R2 ;  /* 0x0000000200c07308 */ /* 0x0003f40000000800 */
[----:B------:R-:W-:Y:S10]  /*baa0*/  MUFU.EX2 R141, R107 ;  /* 0x0000006b008d7308 */ /* 0x000ff40000000800 */
[----:B------:R-:W2:Y:S01]  /*bab0*/  MUFU.EX2 R107, R119 ;  /* 0x00000077006b7308 */ /* 0x000ea20000000800 */
[----:B-1----:R-:W-:Y:S09]  /*bac0*/  FFMA.FTZ R2, R179, c[0x0][0x2d0], -R96 ;  /* 0x0000b400b3027a23 */ /* 0x002ff20000010860 */
[----:B------:R1:W-:Y:S10]  /*bad0*/  MUFU.EX2 R180, R2 ;  /* 0x0000000200b47308 */ /* 0x0003f40000000800 */
[----:B------:R-:W-:Y:S01]  /*bae0*/  MUFU.EX2 R99, R120 ;  /* 0x0000007800637308 */ /* 0x000fe20000000800 */
[----:B--2---:R-:W-:Y:S01]  /*baf0*/  F2FP.BF16.PACK_AB R136, R107, R108 ;  /* 0x0000006c6b88723e */ /* 0x004fe200000010ff */
[--C-:B-1----:R-:W-:Y:S02]  /*bb00*/  FFMA.FTZ R2, R95, c[0x0][0x2d0], -R97.reuse ;  /* 0x0000b4005f027a23 */ /* 0x102fe40000010861 */
[----:B------:R-:W1:Y:S06]  /*bb10*/  LDSM.16.MT88.4 R92, [R230+0x1100] ;  /* 0x00110000e65c783b */ /* 0x000e6c0000004200 */
[----:B------:R2:W-:Y:S02]  /*bb20*/  MUFU.EX2 R190, R2 ;  /* 0x0000000200be7308 */ /* 0x0005e40000000800 */
[--C-:B--2---:R-:W-:Y:S02]  /*bb30*/  FFMA.FTZ R2, R174, c[0x0][0x2d0], -R97.reuse ;  /* 0x0000b400ae027a23 */ /* 0x104fe40000010861 */
[----:B------:R-:W-:Y:S06]  /*bb40*/  IMAD.MOV.U32 R174, RZ, RZ, R188 ;  /* 0x000000ffffae7224 */ /* 0x000fec00078e00bc */
[----:B------:R2:W-:Y:S01]  /*bb50*/  MUFU.EX2 R188, R2 ;  /* 0x0000000200bc7308 */ /* 0x0005e20000000800 */
[-C--:B-1----:R-:W-:Y:S08]  /*bb60*/  HMMA.16816.F32.BF16 R52, R72, R92.reuse, R52 ;  /* 0x0000005c4834723c */ /* 0x082ff00000041834 */
[C---:B------:R-:W-:Y:S01]  /*bb70*/  HMMA.16816.F32.BF16 R56, R76.reuse, R92, R56 ;  /* 0x0000005c4c38723c */ /* 0x040fe20000041838 */
[----:B------:R-:W4:Y:S04]  /*bb80*/  LDL.LU R93, [R1+0x2c] ;  /* 0x00002c00015d7983 */ /* 0x000f280000300800 */
[----:B------:R-:W4:Y:S01]  /*bb90*/  LDL.LU R92, [R1+0x34] ;  /* 0x00003400015c7983 */ /* 0x000f220000300800 */
[--C-:B--2---:R-:W-:Y:S02]  /*bba0*/  FFMA.FTZ R2, R177, c[0x0][0x2d0], -R96.reuse ;  /* 0x0000b400b1027a23 */ /* 0x104fe40000010860 */
[-C--:B------:R-:W-:Y:S02]  /*bbb0*/  HMMA.16816.F32.BF16 R60, R76, R94.reuse, R60 ;  /* 0x0000005e4c3c723c */ /* 0x080fe4000004183c */
[----:B------:R1:W-:Y:S05]  /*bbc0*/  MUFU.EX2 R187, R2 ;  /* 0x0000000200bb7308 */ /* 0x0003ea0000000800 */
[----:B------:R-:W-:Y:S01]  /*bbd0*/  F2FP.BF16.PACK_AB R76, R251, R247 ;  /* 0x000000f7fb4c723e */ /* 0x000fe200000010ff */
[----:B------:R-:W-:Y:S04]  /*bbe0*/  HMMA.16816.F32.BF16 R64, R72, R94, R64 ;  /* 0x0000005e4840723c */ /* 0x000fe80000041840 */
[----:B------:R-:W-:Y:S02]  /*bbf0*/  F2FP.BF16.PACK_AB R77, R221, R222 ;  /* 0x000000dedd4d723e */ /* 0x000fe400000010ff */
[----:B------:R-:W-:Y:S02]  /*bc00*/  F2FP.BF16.PACK_AB R78, R207, R208 ;  /* 0x000000d0cf4e723e */ /* 0x000fe400000010ff */
[----:B------:R-:W-:Y:S04]  /*bc10*/  F2FP.BF16.PACK_AB R72, R214, R212 ;  /* 0x000000d4d648723e */ /* 0x000fe800000010ff */
[----:B------:R-:W-:Y:S02]  /*bc20*/  F2FP.BF16.PACK_AB R73, R209, R213 ;  /* 0x000000d5d149723e */ /* 0x000fe400000010ff */
[----:B------:R-:W-:Y:S02]  /*bc30*/  F2FP.BF16.PACK_AB R74, R227, R252 ;  /* 0x000000fce34a723e */ /* 0x000fe400000010ff */
[----:B------:R-:W-:Y:S01]  /*bc40*/  F2FP.BF16.PACK_AB R75, R226, R248 ;  /* 0x000000f8e24b723e */ /* 0x000fe200000010ff */
[--C-:B-1----:R-:W-:Y:S01]  /*bc50*/  FFMA.FTZ R2, R176, c[0x0][0x2d0], -R97.reuse ;  /* 0x0000b400b0027a23 */ /* 0x102fe20000010861 */
[----:B------:R-:W-:Y:S01]  /*bc60*/  F2FP.BF16.PACK_AB R79, R205, R183 ;  /* 0x000000b7cd4f723e */ /* 0x000fe200000010ff */
[----:B------:R-:W-:Y:S02]  /*bc70*/  LDSM.16.MT88.4 R176, [R231+0x3100] ;  /* 0x00310000e7b0783b */ /* 0x000fe40000004200 */
[----:B------:R1:W-:Y:S02]  /*bc80*/  MUFU.EX2 R186, R2 ;  /* 0x0000000200ba7308 */ /* 0x0003e40000000800 */
[-C--:B------:R-:W-:Y:S08]  /*bc90*/  HMMA.16816.F32.BF16 R4, R72, R80.reuse, R4 ;  /* 0x000000504804723c */ /* 0x080ff00000041804 */
[C---:B------:R-:W-:Y:S08]  /*bca0*/  HMMA.16816.F32.BF16 R8, R76.reuse, R80, R8 ;  /* 0x000000504c08723c */ /* 0x040ff00000041808 */
[-C--:B------:R-:W-:Y:S04]  /*bcb0*/  HMMA.16816.F32.BF16 R12, R76, R82.reuse, R12 ;  /* 0x000000524c0c723c */ /* 0x080fe8000004180c */
[--C-:B-1----:R-:W-:Y:S04]  /*bcc0*/  FFMA.FTZ R2, R175, c[0x0][0x2d0], -R97.reuse ;  /* 0x0000b400af027a23 */ /* 0x102fe80000010861 */
[C---:B------:R-:W-:Y:S01]  /*bcd0*/  HMMA.16816.F32.BF16 R16, R72.reuse, R82, R16 ;  /* 0x000000524810723c */ /* 0x040fe20000041810 */
[----:B------:R-:W-:Y:S01]  /*bce0*/  LDSM.16.MT88.4 R80, [R228+0x2100] ;  /* 0x00210000e450783b */ /* 0x000fe20000004200 */
[----:B------:R1:W-:Y:S02]  /*bcf0*/  MUFU.EX2 R185, R2 ;  /* 0x0000000200b97308 */ /* 0x0003e40000000800 */
[----:B------:R-:W-:Y:S04]  /*bd00*/  FFMA.FTZ R97, R71, c[0x0][0x2d0], -R97 ;  /* 0x0000b40047617a23 */ /* 0x000fe80000010861 */
[-C--:B------:R-:W-:Y:S04]  /*bd10*/  HMMA.16816.F32.BF16 R20, R72, R84.reuse, R20 ;  /* 0x000000544814723c */ /* 0x080fe80000041814 */
[----:B------:R-:W-:Y:S04]  /*bd20*/  MUFU.EX2 R97, R97 ;  /* 0x0000006100617308 */ /* 0x000fe80000000800 */
[C---:B------:R-:W-:Y:S08]  /*bd30*/  HMMA.16816.F32.BF16 R24, R76.reuse, R84, R24 ;  /* 0x000000544c18723c */ /* 0x040ff00000041818 */
[-C--:B------:R-:W-:Y:S04]  /*bd40*/  HMMA.16816.F32.BF16 R28, R76, R86.reuse, R28 ;  /* 0x000000564c1c723c */ /* 0x080fe8000004181c */
[--C-:B-1----:R-:W-:Y:S02]  /*bd50*/  FFMA.FTZ R2, R174, c[0x0][0x2d0], -R96.reuse ;  /* 0x0000b400ae027a23 */ /* 0x102fe40000010860 */
[----:B------:R-:W-:Y:S02]  /*bd60*/  FFMA.FTZ R96, R203, c[0x0][0x2d0], -R96 ;  /* 0x0000b400cb607a23 */ /* 0x000fe40000010860 */
[C---:B------:R-:W-:Y:S01]  /*bd70*/  HMMA.16816.F32.BF16 R32, R72.reuse, R86, R32 ;  /* 0x000000564820723c */ /* 0x040fe20000041820 */
[----:B------:R-:W-:Y:S01]  /*bd80*/  LDSM.16.MT88.4 R84, [R231+0x2100] ;  /* 0x00210000e754783b */ /* 0x000fe20000004200 */
[----:B------:R-:W-:Y:S02]  /*bd90*/  MUFU.EX2 R128, R2 ;  /* 0x0000000200807308 */ /* 0x000fe40000000800 */
[----:B---3--:R-:W-:Y:S04]  /*bda0*/  FFMA.FTZ R69, R69, R113, R224 ;  /* 0x0000007145457223 */ /* 0x008fe800000100e0 */
[-C--:B------:R-:W-:Y:S04]  /*bdb0*/  HMMA.16816.F32.BF16 R36, R72, R88.reuse, R36 ;  /* 0x000000584824723c */ /* 0x080fe80000041824 */
[----:B------:R-:W-:Y:S01]  /*bdc0*/  MUFU.EX2 R96, R96 ;  /* 0x0000006000607308 */ /* 0x000fe20000000800 */
[----:B------:R-:W-:Y:S02]  /*bdd0*/  FADD.FTZ R69, R159, R69 ;  /* 0x000000459f457221 */ /* 0x000fe40000010000 */
[----:B------:R-:W-:Y:S01]  /*bde0*/  IMAD.MOV.U32 R159, RZ, RZ, R144 ;  /* 0x000000ffff9f7224 */ /* 0x000fe200078e0090 */
[C---:B------:R-:W-:Y:S04]  /*bdf0*/  HMMA.16816.F32.BF16 R40, R76.reuse, R88, R40 ;  /* 0x000000584c28723c */ /* 0x040fe80000041828 */
[----:B------:R-:W-:Y:S02]  /*be00*/  FFMA.FTZ R68, R68, R112, R111 ;  /* 0x0000007044447223 */ /* 0x000fe4000001006f */
[----:B------:R-:W-:Y:S02]  /*be10*/  MUFU.EX2 R144, R106 ;  /* 0x0000006a00907308 */ /* 0x000fe40000000800 */
[-C--:B------:R-:W-:Y:S08]  /*be20*/  HMMA.16816.F32.BF16 R44, R76, R90.reuse, R44 ;  /* 0x0000005a4c2c723c */ /* 0x080ff0000004182c */
[C---:B------:R-:W-:Y:S01]  /*be30*/  HMMA.16816.F32.BF16 R48, R72.reuse, R90, R48 ;  /* 0x0000005a4830723c */ /* 0x040fe20000041830 */
[----:B------:R-:W-:Y:S01]  /*be40*/  LDSM.16.MT88.4 R88, [R229+0x2100] ;  /* 0x00210000e558783b */ /* 0x000fe20000004200 */
[----:B------:R-:W-:Y:S10]  /*be50*/  MUFU.EX2 R112, R102 ;  /* 0x0000006600707308 */ /* 0x000ff40000000800 */
[----:B------:R-:W-:Y:S10]  /*be60*/  MUFU.EX2 R111, R103 ;  /* 0x00000067006f7308 */ /* 0x000ff40000000800 */
[----:B------:R-:W-:Y:S10]  /*be70*/  MUFU.EX2 R113, R100 ;  /* 0x0000006400717308 */ /* 0x000ff40000000800 */
[----:B------:R-:W-:Y:S10]  /*be80*/  MUFU.EX2 R106, R117 ;  /* 0x00000075006a7308 */ /* 0x000ff40000000800 */
[----:B------:R-:W1:Y:S10]  /*be90*/  MUFU.EX2 R103, R126 ;  /* 0x0000007e00677308 */ /* 0x000e740000000800 */
[----:B------:R-:W-:Y:S10]  /*bea0*/  MUFU.EX2 R102, R125 ;  /* 0x0000007d00667308 */ /* 0x000ff40000000800 */
[----:B------:R-:W2:Y:S01]  /*beb0*/  MUFU.EX2 R100, R116 ;  /* 0x0000007400647308 */ /* 0x000ea20000000800 */
[----:B-1----:R-:W-:Y:S02]  /*bec0*/  F2FP.BF16.PACK_AB R138, R103, R105 ;  /* 0x00000069678a723e */ /* 0x002fe400000010ff */
[----:B--2---:R-:W-:Y:S01]  /*bed0*/  F2FP.BF16.PACK_AB R132, R99, R100 ;  /* 0x000000646384723e */ /* 0x004fe200000010ff */
[----:B----4-:R-:W-:Y:S06]  /*bee0*/  FFMA.FTZ R71, R3, R93, R110 ;  /* 0x0000005d03477223 */ /* 0x010fec000001006e */
[----:B------:R-:W-:Y:S01]  /*bef0*/  MUFU.EX2 R110, R101 ;  /* 0x00000065006e7308 */ /* 0x000fe20000000800 */
[----:B------:R-:W-:Y:S02]  /*bf00*/  FADD.FTZ R3, R197, R68 ;  /* 0x00000044c5037221 */ /* 0x000fe40000010000 */
[----:B------:R-:W-:Y:S02]  /*bf10*/  FFMA.FTZ R0, R0, R92, R109 ;  /* 0x0000005c00007223 */ /* 0x000fe4000001006d */
[----:B------:R-:W1:Y:S01]  /*bf20*/  LDSM.16.MT88.4 R92, [R230+0x1900] ;  /* 0x00190000e65c783b */ /* 0x000e620000004200 */
[----:B------:R-:W-:Y:S02]  /*bf30*/  FADD.FTZ R2, R160, R71 ;  /* 0x00000047a0027221 */ /* 0x000fe40000010000 */
[----:B------:R-:W-:Y:S02]  /*bf40*/  FADD.FTZ R0, R159, R0 ;  /* 0x000000009f007221 */ /* 0x000fe40000010000 */
[----:B------:R-:W2:Y:S01]  /*bf50*/  MUFU.EX2 R101, R127 ;  /* 0x0000007f00657308 */ /* 0x000ea20000000800 */
[----:B------:R-:W-:Y:S02]  /*bf60*/  FADD.FTZ R68, R158, R69 ;  /* 0x000000459e447221 */ /* 0x000fe40000010000 */
[----:B------:R-:W-:Y:S01]  /*bf70*/  LDSM.16.MT88.4 R160, [R228+0x3100] ;  /* 0x00310000e4a0783b */ /* 0x000fe20000004200 */
[----:B------:R-:W-:Y:S02]  /*bf80*/  FADD.FTZ R0, R70, R0 ;  /* 0x0000000046007221 */ /* 0x000fe40000010000 */
[----:B------:R-:W-:Y:S02]  /*bf90*/  FADD.FTZ R68, R245, R68 ;  /* 0x00000044f5447221 */ /* 0x000fe40000010000 */
[----:B------:R-:W-:Y:S02]  /*bfa0*/  FADD.FTZ R0, R143, R0 ;  /* 0x000000008f007221 */ /* 0x000fe40000010000 */
[----:B------:R-:W3:Y:S01]  /*bfb0*/  MUFU.EX2 R71, R124 ;  /* 0x0000007c00477308 */ /* 0x000ee20000000800 */
[----:B------:R-:W4:Y:S01]  /*bfc0*/  LDL.LU R70, [R1+0xc4] ;  /* 0x0000c40001467983 */ /* 0x000f220000300800 */
[----:B------:R-:W-:Y:S02]  /*bfd0*/  FADD.FTZ R98, R246, R0 ;  /* 0x00000000f6627221 */ /* 0x000fe40000010000 */
[----:B------:R-:W-:Y:S01]  /*bfe0*/  FADD.FTZ R3, R157, R3 ;  /* 0x000000039d037221 */ /* 0x000fe20000010000 */
[----:B------:R4:W5:Y:S01]  /*bff0*/  LDL.LU R245, [R1+0xc0] ;  /* 0x0000c00001f57983 */ /* 0x0009620000300800 */
[----:B------:R-:W-:Y:S02]  /*c000*/  FADD.FTZ R2, R156, R2 ;  /* 0x000000029c027221 */ /* 0x000fe40000010000 */
[----:B------:R-:W-:Y:S02]  /*c010*/  FADD.FTZ R3, R140, R3 ;  /* 0x000000038c037221 */ /* 0x000fe40000010000 */
[----:B------:R-:W4:Y:S01]  /*c020*/  LDL.LU R140, [R1+0xbc] ;  /* 0x0000bc00018c7983 */ /* 0x000f220000300800 */
[----:B------:R-:W-:Y:S01]  /*c030*/  FADD.FTZ R2, R142, R2 ;  /* 0x000000028e027221 */ /* 0x000fe20000010000 */
[----:B------:R-:W-:Y:S01]  /*c040*/  MUFU.EX2 R109, R104 ;  /* 0x00000068006d7308 */ /* 0x000fe20000000800 */
[----:B------:R-:W-:Y:S01]  /*c050*/  FADD.FTZ R68, R155, R68 ;  /* 0x000000449b447221 */ /* 0x000fe20000010000 */
[----:B------:R-:W4:Y:S01]  /*c060*/  LDL.LU R142, [R1+0xb8] ;  /* 0x0000b800018e7983 */ /* 0x000f220000300800 */
[----:B------:R-:W-:Y:S01]  /*c070*/  FADD.FTZ R69, R153, R2 ;  /* 0x0000000299457221 */ /* 0x000fe20000010000 */
[----:B--2---:R-:W-:Y:S01]  /*c080*/  F2FP.BF16.PACK_AB R139, R101, R102 ;  /* 0x00000066658b723e */ /* 0x004fe200000010ff */
[----:B------:R-:W-:Y:S01]  /*c090*/  FADD.FTZ R2, R220, R68 ;  /* 0x00000044dc027221 */ /* 0x000fe20000010000 */
[----:B------:R-:W2:Y:S01]  /*c0a0*/  LDL.LU R143, [R1+0xb4] ;  /* 0x0000b400018f7983 */ /* 0x000ea20000300800 */
[----:B------:R-:W-:Y:S02]  /*c0b0*/  FADD.FTZ R68, R236, R69 ;  /* 0x00000045ec447221 */ /* 0x000fe40000010000 */
[----:B------:R-:W-:Y:S01]  /*c0c0*/  FADD.FTZ R2, R235, R2 ;  /* 0x00000002eb027221 */ /* 0x000fe20000010000 */
[----:B------:R-:W2:Y:S01]  /*c0d0*/  LDL.LU R246, [R1+0xb0] ;  /* 0x0000b00001f67983 */ /* 0x000ea20000300800 */
[----:B------:R-:W-:Y:S01]  /*c0e0*/  FADD.FTZ R68, R240, R68 ;  /* 0x00000044f0447221 */ /* 0x000fe20000010000 */
[----:B---3--:R-:W-:Y:S01]  /*c0f0*/  F2FP.BF16.PACK_AB R135, R97, R71 ;  /* 0x000000476187723e */ /* 0x008fe200000010ff */
[-C--:B-1----:R-:W-:Y:S01]  /*c100*/  HMMA.16816.F32.BF16 R52, R72, R92.reuse, R52 ;  /* 0x0000005c4834723c */ /* 0x082fe20000041834 */
[----:B------:R-:W-:Y:S01]  /*c110*/  LDSM.16.MT88.4 R124, [R229+0x3100] ;  /* 0x00310000e57c783b */ /* 0x000fe20000004200 */
[----:B------:R-:W1:Y:S01]  /*c120*/  MUFU.EX2 R104, R122 ;  /* 0x0000007a00687308 */ /* 0x000e620000000800 */
[----:B------:R-:W-:Y:S02]  /*c130*/  FADD.FTZ R69, R242, R2 ;  /* 0x00000002f2457221 */ /* 0x000fe40000010000 */
[----:B------:R-:W-:Y:S03]  /*c140*/  FADD.FTZ R3, R154, R3 ;  /* 0x000000039a037221 */ /* 0x000fe60000010000 */
[C---:B------:R-:W-:Y:S01]  /*c150*/  HMMA.16816.F32.BF16 R56, R76.reuse, R92, R56 ;  /* 0x0000005c4c38723c */ /* 0x040fe20000041838 */
[----:B------:R-:W3:Y:S03]  /*c160*/  LDL R117, [R1+0x38] ;  /* 0x0000380001757983 */ /* 0x000ee60000100800 */
[----:B------:R-:W-:Y:S01]  /*c170*/  FADD.FTZ R0, R232, R3 ;  /* 0x00000003e8007221 */ /* 0x000fe20000010000 */
[----:B------:R-:W3:Y:S01]  /*c180*/  LDL.LU R220, [R1+0xac] ;  /* 0x0000ac0001dc7983 */ /* 0x000ee20000300800 */
[----:B------:R-:W-:Y:S02]  /*c190*/  FADD.FTZ R3, R233, R98 ;  /* 0x00000062e9037221 */ /* 0x000fe40000010000 */
[-C--:B------:R-:W-:Y:S01]  /*c1a0*/  HMMA.16816.F32.BF16 R60, R76, R94.reuse, R60 ;  /* 0x0000005e4c3c723c */ /* 0x080fe2000004183c */
[----:B------:R1:W5:Y:S03]  /*c1b0*/  LDL.LU R232, [R1+0xa8] ;  /* 0x0000a80001e87983 */ /* 0x0003660000300800 */
[----:B------:R-:W-:Y:S01]  /*c1c0*/  FADD.FTZ R0, R239, R0 ;  /* 0x00000000ef007221 */ /* 0x000fe20000010000 */
[----:B------:R1:W5:Y:S01]  /*c1d0*/  LDL.LU R236, [R1+0xa4] ;  /* 0x0000a40001ec7983 */ /* 0x0003620000300800 */
        /* <DEDUP_REMOVED lines=9> */
[----:B------:R1:W5:Y:S03]  /*c270*/  LDL.LU R233, [R1+0xa0] ;  /* 0x0000a00001e97983 */ /* 0x0003660000300800 */
[----:B------:R-:W-:Y:S01]  /*c280*/  F2FP.BF16.PACK_AB R73, R199, R181 ;  /* 0x000000b5c749723e */ /* 0x000fe200000010ff */
[----:B------:R1:W5:Y:S01]  /*c290*/  LDL.LU R235, [R1+0x9c] ;  /* 0x00009c0001eb7983 */ /* 0x0003620000300800 */
[----:B------:R-:W-:Y:S01]  /*c2a0*/  F2FP.BF16.PACK_AB R74, R198, R194 ;  /* 0x000000c2c64a723e */ /* 0x000fe200000010ff */
[----:B------:R-:W-:Y:S01]  /*c2b0*/  FADD.FTZ R2, R237, R2 ;  /* 0x00000002ed027221 */ /* 0x000fe20000010000 */
[----:B------:R-:W-:Y:S01]  /*c2c0*/  F2FP.BF16.PACK_AB R75, R192, R193 ;  /* 0x000000c1c04b723e */ /* 0x000fe200000010ff */
[----:B------:R1:W5:Y:S01]  /*c2d0*/  LDL.LU R239, [R1+0x98] ;  /* 0x0000980001ef7983 */ /* 0x0003620000300800 */
[----:B------:R-:W-:Y:S01]  /*c2e0*/  FADD.FTZ R0, R238, R0 ;  /* 0x00000000ee007221 */ /* 0x000fe20000010000 */
[----:B------:R-:W-:Y:S01]  /*c2f0*/  F2FP.BF16.PACK_AB R79, R185, R186 ;  /* 0x000000bab94f723e */ /* 0x000fe200000010ff */
[----:B------:R-:W-:Y:S01]  /*c300*/  FADD.FTZ R68, R148, R3 ;  /* 0x0000000394447221 */ /* 0x000fe20000010000 */
[----:B------:R2:W5:Y:S01]  /*c310*/  LDL.LU R240, [R1+0x94] ;  /* 0x0000940001f07983 */ /* 0x0005620000300800 */
[----:B------:R-:W-:Y:S01]  /*c320*/  FADD.FTZ R3, R244, R69 ;  /* 0x00000045f4037221 */ /* 0x000fe20000010000 */
[-C--:B------:R-:W-:Y:S02]  /*c330*/  HMMA.16816.F32.BF16 R4, R72, R80.reuse, R4 ;  /* 0x000000504804723c */ /* 0x080fe40000041804 */
[----:B------:R2:W5:Y:S01]  /*c340*/  LDL.LU R241, [R1+0x90] ;  /* 0x0000900001f17983 */ /* 0x0005620000300800 */
[----:B-1----:R-:W-:Y:S03]  /*c350*/  F2FP.BF16.PACK_AB R137, R104, R106 ;  /* 0x0000006a6889723e */ /* 0x002fe600000010ff */
[----:B------:R1:W5:Y:S02]  /*c360*/  LDL.LU R242, [R1+0x8c] ;  /* 0x00008c0001f27983 */ /* 0x0003640000300800 */
[C---:B------:R-:W-:Y:S02]  /*c370*/  HMMA.16816.F32.BF16 R8, R76.reuse, R80, R8 ;  /* 0x000000504c08723c */ /* 0x040fe40000041808 */
[----:B------:R1:W5:Y:S04]  /*c380*/  LDL.LU R243, [R1+0x88] ;  /* 0x0000880001f37983 */ /* 0x0003680000300800 */
[----:B------:R1:W5:Y:S02]  /*c390*/  LDL.LU R244, [R1+0x84] ;  /* 0x0000840001f47983 */ /* 0x0003640000300800 */
[-C--:B------:R-:W-:Y:S02]  /*c3a0*/  HMMA.16816.F32.BF16 R12, R76, R82.reuse, R12 ;  /* 0x000000524c0c723c */ /* 0x080fe4000004180c */
[----:B------:R1:W5:Y:S04]  /*c3b0*/  LDL.LU R237, [R1+0x80] ;  /* 0x0000800001ed7983 */ /* 0x0003680000300800 */
[----:B------:R1:W5:Y:S02]  /*c3c0*/  LDL.LU R238, [R1+0x7c] ;  /* 0x00007c0001ee7983 */ /* 0x0003640000300800 */
[C---:B------:R-:W-:Y:S02]  /*c3d0*/  HMMA.16816.F32.BF16 R16, R72.reuse, R82, R16 ;  /* 0x000000524810723c */ /* 0x040fe40000041810 */
[----:B------:R-:W1:Y:S06]  /*c3e0*/  LDSM.16.MT88.4 R80, [R228+0x2900] ;  /* 0x00290000e450783b */ /* 0x000e6c0000004200 */
[-C--:B------:R-:W-:Y:S08]  /*c3f0*/  HMMA.16816.F32.BF16 R20, R72, R84.reuse, R20 ;  /* 0x000000544814723c */ /* 0x080ff00000041814 */
[C---:B------:R-:W-:Y:S08]  /*c400*/  HMMA.16816.F32.BF16 R24, R76.reuse, R84, R24 ;  /* 0x000000544c18723c */ /* 0x040ff00000041818 */
[-C--:B------:R-:W-:Y:S08]  /*c410*/  HMMA.16816.F32.BF16 R28, R76, R86.reuse, R28 ;  /* 0x000000564c1c723c */ /* 0x080ff0000004181c */
[C---:B------:R-:W-:Y:S01]  /*c420*/  HMMA.16816.F32.BF16 R32, R72.reuse, R86, R32 ;  /* 0x000000564820723c */ /* 0x040fe20000041820 */
[----:B------:R-:W1:Y:S07]  /*c430*/  LDSM.16.MT88.4 R84, [R231+0x2900] ;  /* 0x00290000e754783b */ /* 0x000e6e0000004200 */
[-C--:B------:R-:W-:Y:S08]  /*c440*/  HMMA.16816.F32.BF16 R36, R72, R88.reuse, R36 ;  /* 0x000000584824723c */ /* 0x080ff00000041824 */
[C---:B------:R-:W-:Y:S08]  /*c450*/  HMMA.16816.F32.BF16 R40, R76.reuse, R88, R40 ;  /* 0x000000584c28723c */ /* 0x040ff00000041828 */
[-C--:B------:R-:W-:Y:S08]  /*c460*/  HMMA.16816.F32.BF16 R44, R76, R90.reuse, R44 ;  /* 0x0000005a4c2c723c */ /* 0x080ff0000004182c */
[C---:B------:R-:W-:Y:S01]  /*c470*/  HMMA.16816.F32.BF16 R48, R72.reuse, R90, R48 ;  /* 0x0000005a4830723c */ /* 0x040fe20000041830 */
[----:B------:R-:W1:Y:S07]  /*c480*/  LDSM.16.MT88.4 R88, [R229+0x2900] ;  /* 0x00290000e558783b */ /* 0x000e6e0000004200 */
[-C--:B------:R-:W-:Y:S08]  /*c490*/  HMMA.16816.F32.BF16 R52, R72, R92.reuse, R52 ;  /* 0x0000005c4834723c */ /* 0x080ff00000041834 */
[C---:B------:R-:W-:Y:S08]  /*c4a0*/  HMMA.16816.F32.BF16 R56, R76.reuse, R92, R56 ;  /* 0x0000005c4c38723c */ /* 0x040ff00000041838 */
[-C--:B------:R-:W-:Y:S07]  /*c4b0*/  HMMA.16816.F32.BF16 R60, R76, R94.reuse, R60 ;  /* 0x0000005e4c3c723c */ /* 0x080fee000004183c */
[----:B------:R-:W-:Y:S01]  /*c4c0*/  F2FP.BF16.PACK_AB R76, R115, R128 ;  /* 0x00000080734c723e */ /* 0x000fe200000010ff */
[----:B------:R-:W-:Y:S01]  /*c4d0*/  HMMA.16816.F32.BF16 R64, R72, R94, R64 ;  /* 0x0000005e4840723c */ /* 0x000fe20000041840 */
[----:B------:R-:W4:Y:S03]  /*c4e0*/  LDSM.16.MT88.4 R92, [R230+0x2900] ;  /* 0x00290000e65c783b */ /* 0x000f260000004200 */
[----:B------:R-:W-:Y:S02]  /*c4f0*/  F2FP.BF16.PACK_AB R77, R113, R114 ;  /* 0x00000072714d723e */ /* 0x000fe400000010ff */
[----:B------:R-:W-:Y:S02]  /*c500*/  F2FP.BF16.PACK_AB R78, R111, R112 ;  /* 0x000000706f4e723e */ /* 0x000fe400000010ff */
[----:B------:R-:W-:Y:S04]  /*c510*/  F2FP.BF16.PACK_AB R72, R131, R184 ;  /* 0x000000b88348723e */ /* 0x000fe800000010ff */
[----:B------:R-:W-:Y:S02]  /*c520*/  F2FP.BF16.PACK_AB R73, R129, R130 ;  /* 0x000000828149723e */ /* 0x000fe400000010ff */
[----:B------:R-:W-:Y:S02]  /*c530*/  F2FP.BF16.PACK_AB R74, R145, R146 ;  /* 0x00000092914a723e */ /* 0x000fe400000010ff */
[----:B------:R-:W-:Y:S02]  /*c540*/  F2FP.BF16.PACK_AB R75, R141, R144 ;  /* 0x000000908d4b723e */ /* 0x000fe400000010ff */
[----:B------:R-:W-:Y:S05]  /*c550*/  F2FP.BF16.PACK_AB R79, R109, R110 ;  /* 0x0000006e6d4f723e */ /* 0x000fea00000010ff */
[-C--:B-1----:R-:W-:Y:S08]  /*c560*/  HMMA.16816.F32.BF16 R4, R72, R80.reuse, R4 ;  /* 0x000000504804723c */ /* 0x082ff00000041804 */
[C---:B------:R-:W-:Y:S01]  /*c570*/  HMMA.16816.F32.BF16 R8, R76.reuse, R80, R8 ;  /* 0x000000504c08723c */ /* 0x040fe20000041808 */
[----:B------:R-:W-:Y:S07]  /*c580*/  MUFU.EX2 R81, R121 ;  /* 0x0000007900517308 */ /* 0x000fee0000000800 */
[-C--:B------:R-:W-:Y:S03]  /*c590*/  HMMA.16816.F32.BF16 R12, R76, R82.reuse, R12 ;  /* 0x000000524c0c723c */ /* 0x080fe6000004180c */
[----:B------:R-:W1:Y:S05]  /*c5a0*/  MUFU.EX2 R80, R123 ;  /* 0x0000007b00507308 */ /* 0x000e6a0000000800 */
[C---:B------:R-:W-:Y:S05]  /*c5b0*/  HMMA.16816.F32.BF16 R16, R72.reuse, R82, R16 ;  /* 0x000000524810723c */ /* 0x040fea0000041810 */
[----:B------:R-:W1:Y:S03]  /*c5c0*/  MUFU.EX2 R82, R118 ;  /* 0x0000007600527308 */ /* 0x000e660000000800 */
[-C--:B------:R-:W-:Y:S08]  /*c5d0*/  HMMA.16816.F32.BF16 R20, R72, R84.reuse, R20 ;  /* 0x000000544814723c */ /* 0x080ff00000041814 */
[C---:B------:R-:W-:Y:S04]  /*c5e0*/  HMMA.16816.F32.BF16 R24, R76.reuse, R84, R24 ;  /* 0x000000544c18723c */ /* 0x040fe80000041818 */
[----:B-1----:R-:W-:Y:S04]  /*c5f0*/  F2FP.BF16.PACK_AB R134, R96, R80 ;  /* 0x000000506086723e */ /* 0x002fe800000010ff */
[-C--:B------:R-:W-:Y:S04]  /*c600*/  HMMA.16816.F32.BF16 R28, R76, R86.reuse, R28 ;  /* 0x000000564c1c723c */ /* 0x080fe8000004181c */
[----:B------:R-:W-:Y:S04]  /*c610*/  F2FP.BF16.PACK_AB R133, R81, R82 ;  /* 0x000000525185723e */ /* 0x000fe800000010ff */
[C---:B------:R-:W-:Y:S08]  /*c620*/  HMMA.16816.F32.BF16 R32, R72.reuse, R86, R32 ;  /* 0x000000564820723c */ /* 0x040ff00000041820 */
[-C--:B------:R-:W-:Y:S08]  /*c630*/  HMMA.16816.F32.BF16 R36, R72, R88.reuse, R36 ;  /* 0x000000584824723c */ /* 0x080ff00000041824 */
[C---:B------:R-:W-:Y:S08]  /*c640*/  HMMA.16816.F32.BF16 R40, R76.reuse, R88, R40 ;  /* 0x000000584c28723c */ /* 0x040ff00000041828 */
[-C--:B------:R-:W-:Y:S08]  /*c650*/  HMMA.16816.F32.BF16 R44, R76, R90.reuse, R44 ;  /* 0x0000005a4c2c723c */ /* 0x080ff0000004182c */
[C---:B------:R-:W-:Y:S08]  /*c660*/  HMMA.16816.F32.BF16 R48, R72.reuse, R90, R48 ;  /* 0x0000005a4830723c */ /* 0x040ff00000041830 */
[-C--:B----4-:R-:W-:Y:S08]  /*c670*/  HMMA.16816.F32.BF16 R52, R72, R92.reuse, R52 ;  /* 0x0000005c4834723c */ /* 0x090ff00000041834 */
[C---:B------:R-:W-:Y:S08]  /*c680*/  HMMA.16816.F32.BF16 R56, R76.reuse, R92, R56 ;  /* 0x0000005c4c38723c */ /* 0x040ff00000041838 */
[-C--:B------:R-:W-:Y:S08]  /*c690*/  HMMA.16816.F32.BF16 R60, R76, R94.reuse, R60 ;  /* 0x0000005e4c3c723c */ /* 0x080ff0000004183c */
[----:B------:R-:W-:Y:S04]  /*c6a0*/  HMMA.16816.F32.BF16 R64, R72, R94, R64 ;  /* 0x0000005e4840723c */ /* 0x000fe80000041840 */
[----:B---3--:R-:W-:Y:S01]  /*c6b0*/  ISETP.GT.AND P0, PT, R220, R117, PT ;  /* 0x00000075dc00720c */ /* 0x008fe20003f04270 */
[----:B--2---:R-:W-:Y:S03]  /*c6c0*/  IMAD.MOV.U32 R220, RZ, RZ, R246 ;  /* 0x000000ffffdc7224 */ /* 0x004fe600078e00f6 */
[-C--:B------:R-:W-:Y:S07]  /*c6d0*/  HMMA.16816.F32.BF16 R148, R136, R160.reuse, R4 ;  /* 0x000000a08894723c */ /* 0x080fee0000041804 */
[----:B------:R-:W-:Y:S01]  /*c6e0*/  FADD.FTZ R7, R147, R68 ;  /* 0x0000004493077221 */ /* 0x000fe20000010000 */
[C---:B------:R-:W-:Y:S01]  /*c6f0*/  HMMA.16816.F32.BF16 R152, R132.reuse, R160, R8 ;  /* 0x000000a08498723c */ /* 0x040fe20000041808 */
[----:B------:R1:W5:Y:S03]  /*c700*/  LDL.LU R147, [R1+0x78] ;  /* 0x0000780001937983 */ /* 0x0003660000300800 */
[----:B------:R-:W-:Y:S02]  /*c710*/  FADD.FTZ R6, R234, R3 ;  /* 0x00000003ea067221 */ /* 0x000fe40000010000 */
[----:B------:R-:W-:Y:S01]  /*c720*/  FADD.FTZ R5, R173, R2 ;  /* 0x00000002ad057221 */ /* 0x000fe20000010000 */
[----:B------:R1:W5:Y:S01]  /*c730*/  LDL.LU R234, [R1+0x74] ;  /* 0x0000740001ea7983 */ /* 0x0003620000300800 */
        /* <DEDUP_REMOVED lines=59> */
[----:B------:R-:W-:Y:S02]  /*caf0*/  FADD.FTZ R10, R129, R3 ;  /* 0x00000003810a7221 */ /* 0x000fe40000010000 */
        /* <DEDUP_REMOVED lines=31> */
[----:B------:R-:W-:Y:S02]  /*ccf0*/  IMAD.MOV.U32 R145, RZ, RZ, R70 ;  /* 0x000000ffff917224 */ /* 0x000fe400078e0046 */
[----:B------:R-:W-:Y:S01]  /*cd00*/  IMAD.MOV.U32 R141, RZ, RZ, R142 ;  /* 0x000000ffff8d7224 */ /* 0x000fe200078e008e */
[----:B------:R1:W-:Y:S01]  /*cd10*/  STL [R1+0x2c], R2 ;  /* 0x00002c0201007387 */ /* 0x0003e20000100800 */
[----:B------:R-:W-:Y:S03]  /*cd20*/  IMAD.MOV.U32 R144, RZ, RZ, R140 ;  /* 0x000000ffff907224 */ /* 0x000fe600078e008c */
[----:B------:R1:W-:Y:S01]  /*cd30*/  STL [R1+0x34], R0 ;  /* 0x0000340001007387 */ /* 0x0003e20000100800 */
[----:B--2---:R-:W-:Y:S01]  /*cd40*/  IMAD.MOV.U32 R3, RZ, RZ, R143 ;  /* 0x000000ffff037224 */ /* 0x004fe200078e008f */
[----:B------:R-:W-:-:S05]  /*cd50*/  @P0 BRA `(.L_x_603) ;  /* 0xffffa9f000000947 */ /* 0x000fca000383ffff */
.L_x_602:
[----:B-1----:R-:W-:-:S13]  /*cd60*/  ISETP.GE.AND P0, PT, R246, RZ, PT ;  /* 0x000000fff600720c */ /* 0x002fda0003f06270 */
[----:B------:R-:W-:Y:S05]  /*cd70*/  @!P0 BRA `(.L_x_604) ;  /* 0x00003e4000008947 */ /* 0x000fea0003800000 */
[----:B------:R-:W2:Y:S01]  /*cd80*/  LDL.LU.64 R6, [R1+0x58] ;  /* 0x0000580001067983 */ /* 0x000ea20000300a00 */
[----:B------:R-:W-:Y:S01]  /*cd90*/  ULDC.64 UR4, c[0x0][0x208] ;  /* 0x0000820000047ab9 */ /* 0x000fe20000000a00 */
[----:B------:R-:W-:Y:S01]  /*cda0*/  MOV R3, R142 ;  /* 0x0000008e00037202 */ /* 0x000fe20000000f00 */
[----:B------:R-:W-:Y:S01]  /*cdb0*/  UIMAD.WIDE.U32 UR12, UR4, 0x70, URZ ;  /* 0x00000070040c78a5 */ /* 0x000fe2000f8e003f */
[----:B------:R-:W2:Y:S01]  /*cdc0*/  LDL.LU.64 R4, [R1+0x68] ;  /* 0x0000680001047983 */ /* 0x000ea20000300a00 */
[----:B------:R-:W-:Y:S01]  /*cdd0*/  UIMAD UR5, UR5, 0x70, URZ ;  /* 0x00000070050578a4 */ /* 0x000fe2000f8e023f */
[----:B------:R-:W-:Y:S01]  /*cde0*/  MOV R0, R143 ;  /* 0x0000008f00007202 */ /* 0x000fe20000000f00 */
[----:B------:R-:W-:Y:S01]  /*cdf0*/  ULDC.64 UR6, c[0x0][0x1e0] ;  /* 0x0000780000067ab9 */ /* 0x000fe20000000a00 */
[----:B------:R-:W-:Y:S01]  /*ce00*/  IMAD.MOV.U32 R146, RZ, RZ, R70 ;  /* 0x000000ffff927224 */ /* 0x000fe200078e0046 */
[----:B------:R-:W-:Y:S01]  /*ce10*/  MOV R141, R140 ;  /* 0x0000008c008d7202 */ /* 0x000fe20000000f00 */
[----:B------:R-:W-:-:S02]  /*ce20*/  USHF.L.U64.HI UR7, UR6, 0x5, UR7 ;  /* 0x0000000506077899 */ /* 0x000fc40008010207 */
[----:B------:R-:W-:Y:S02]  /*ce30*/  USHF.L.U32 UR6, UR6, 0x5, URZ ;  /* 0x0000000506067899 */ /* 0x000fe4000800063f */
[----:B------:R-:W-:Y:S01]  /*ce40*/  UIADD3 UR5, UR13, UR5, URZ ;  /* 0x000000050d057290 */ /* 0x000fe2000fffe03f */
[----:B--2---:R-:W-:-:S05]  /*ce50*/  IMAD.MOV.U32 R5, RZ, RZ, R7 ;  /* 0x000000ffff057224 */ /* 0x004fca00078e0007 */
[----:B------:R1:W-:Y:S04]  /*ce60*/  STL.64 [R1], R4 ;  /* 0x0000000401007387 */ /* 0x0003e80000100a00 */
.L_x_605:
[----:B------:R-:W2:Y:S01]  /*ce70*/  LDL.64 R78, [R1] ;  /* 0x00000000014e7983 */ /* 0x000ea20000100a00 */
[----:B------:R-:W-:Y:S04]  /*ce80*/  DEPBAR.LE SB0, 0x0 ;  /* 0x000080000000791a */ /* 0x000fe80000000000 */
[----:B------:R-:W-:Y:S01]  /*ce90*/  SHF.R.S32.HI R76, RZ, 0x1f, R246 ;  /* 0x0000001fff4c7819 */ /* 0x000fe200000114f6 */
[----:B------:R-:W-:Y:S01]  /*cea0*/  BAR.SYNC.DEFER_BLOCKING 0x0 ;  /* 0x0000000000007b1d */ /* 0x000fe20000010000 */
[----:B------:R-:W-:Y:S04]  /*ceb0*/  IMAD R2, R246, UR5, RZ ;  /* 0x00000005f6027c24 */ /* 0x000fe8000f8e02ff */
[----:B------:R-:W-:Y:S03]  /*cec0*/  IMAD R2, R76, UR12, R2 ;  /* 0x0000000c4c027c24 */ /* 0x000fe6000f8e0202 */
        /* <DEDUP_REMOVED lines=30> */
[-C--:B------:R-:W-:Y:S08]  /*d0b0*/  HMMA.16816.F32.BF16 R52, R112, R64.reuse, RZ ;  /* 0x000000407034723c */ /* 0x080ff000000418ff */
[C---:B------:R-:W-:Y:S08]  /*d0c0*/  HMMA.16816.F32.BF16 R56, R108.reuse, R64, RZ ;  /* 0x000000406c38723c */ /* 0x040ff000000418ff */
[-C--:B------:R-:W-:Y:S08]  /*d0d0*/  HMMA.16816.F32.BF16 R60, R108, R66.reuse, RZ ;  /* 0x000000426c3c723c */ /* 0x080ff000000418ff */
[C---:B------:R-:W-:Y:S08]  /*d0e0*/  HMMA.16816.F32.BF16 R64, R112.reuse, R66, RZ ;  /* 0x000000427040723c */ /* 0x040ff000000418ff */
[-C--:B-1----:R-:W-:Y:S08]  /*d0f0*/  HMMA.16816.F32.BF16 R68, R112, R80.reuse, RZ ;  /* 0x000000507044723c */ /* 0x082ff000000418ff */
[C---:B------:R-:W-:Y:S04]  /*d100*/  HMMA.16816.F32.BF16 R72, R108.reuse, R80, RZ ;  /* 0x000000506c48723c */ /* 0x040fe800000418ff */
[----:B--2---:R-:W-:Y:S04]  /*d110*/  IMAD.WIDE.U32 R84, R246, UR12, R78 ;  /* 0x0000000cf6547c25 */ /* 0x004fe8000f8e004e */
[-C--:B------:R-:W-:Y:S01]  /*d120*/  HMMA.16816.F32.BF16 R76, R108, R82.reuse, RZ ;  /* 0x000000526c4c723c */ /* 0x080fe200000418ff */
[C---:B------:R-:W-:Y:S03]  /*d130*/  LEA R92, P0, R84.reuse, c[0x0][0x1f8], 0x1 ;  /* 0x00007e00545c7a11 */ /* 0x040fe600078008ff */
[----:B------:R-:W-:Y:S04]  /*d140*/  IADD3 R2, R85, R2, RZ ;  /* 0x0000000255027210 */ /* 0x000fe80007ffe0ff */
[C---:B------:R-:W-:Y:S04]  /*d150*/  HMMA.16816.F32.BF16 R80, R112.reuse, R82, RZ ;  /* 0x000000527050723c */ /* 0x040fe800000418ff */
[----:B------:R-:W-:Y:S02]  /*d160*/  LEA.HI.X R93, R84, c[0x0][0x1fc], R2, 0x1, P0 ;  /* 0x00007f00545d7a11 */ /* 0x000fe400000f0c02 */
[----:B------:R-:W-:Y:S02]  /*d170*/  IADD3 R102, P0, R92, UR9, RZ ;  /* 0x000000095c667c10 */ /* 0x000fe4000ff1e0ff */
[-C--:B---3--:R-:W-:Y:S01]  /*d180*/  HMMA.16816.F32.BF16 R84, R112, R96.reuse, RZ ;  /* 0x000000607054723c */ /* 0x088fe200000418ff */
[----:B------:R-:W-:Y:S01]  /*d190*/  @!PT LDS RZ, [RZ] ;  /* 0x00000000fffff984 */ /* 0x000fe20000000800 */
[----:B------:R-:W-:Y:S01]  /*d1a0*/  @!PT LDS RZ, [RZ] ;  /* 0x00000000fffff984 */ /* 0x000fe20000000800 */
[----:B------:R-:W-:Y:S01]  /*d1b0*/  @!PT LDS RZ, [RZ] ;  /* 0x00000000fffff984 */ /* 0x000fe20000000800 */
[----:B------:R1:W-:Y:S03]  /*d1c0*/  LDGSTS.E.BYPASS.LTC128B.128 [R245+0x100], [R92.64], !P6 ;  /* 0x001000005cf57fae */ /* 0x0003e6000f101d4a */
[----:B------:R-:W-:Y:S02]  /*d1d0*/  IADD3.X R103, R93, UR8, RZ, P0, !PT ;  /* 0x000000085d677c10 */ /* 0x000fe400087fe4ff */
[----:B------:R-:W-:Y:S02]  /*d1e0*/  IADD3 R100, P1, R102, UR9, RZ ;  /* 0x0000000966647c10 */ /* 0x000fe4000ff3e0ff */
[C---:B------:R-:W-:Y:S01]  /*d1f0*/  HMMA.16816.F32.BF16 R88, R108.reuse, R96, RZ ;  /* 0x000000606c58723c */ /* 0x040fe200000418ff */
[----:B------:R4:W-:Y:S03]  /*d200*/  LDGSTS.E.BYPASS.LTC128B.128 [R245+0x900], [R102.64], !P6 ;  /* 0x0090000066f57fae */ /* 0x0009e6000f101d4a */
[----:B------:R-:W-:Y:S02]  /*d210*/  IADD3.X R101, R103, UR8, RZ, P1, !PT ;  /* 0x0000000867657c10 */ /* 0x000fe40008ffe4ff */
[----:B------:R-:W-:Y:S03]  /*d220*/  IADD3 R106, P0, R100, UR9, RZ ;  /* 0x00000009646a7c10 */ /* 0x000fe6000ff1e0ff */
[----:B------:R4:W-:Y:S03]  /*d230*/  LDGSTS.E.BYPASS.LTC128B.128 [R245+0x1100], [R100.64], !P6 ;  /* 0x0110000064f57fae */ /* 0x0009e6000f101d4a */
[----:B------:R-:W-:Y:S02]  /*d240*/  IADD3.X R107, R101, UR8, RZ, P0, !PT ;  /* 0x00000008656b7c10 */ /* 0x000fe400087fe4ff */
[----:B------:R-:W-:Y:S03]  /*d250*/  IADD3 R104, P1, R106, UR9, RZ ;  /* 0x000000096a687c10 */ /* 0x000fe6000ff3e0ff */
[----:B------:R2:W-:Y:S01]  /*d260*/  LDGSTS.E.BYPASS.LTC128B.128 [R245+0x1900], [R106.64], !P6 ;  /* 0x019000006af57fae */ /* 0x0005e2000f101d4a */
[----:B------:R-:W-:Y:S01]  /*d270*/  IADD3.X R105, R107, UR8, RZ, P1, !PT ;  /* 0x000000086b697c10 */ /* 0x000fe20008ffe4ff */
[-C--:B-1----:R-:W-:Y:S01]  /*d280*/  HMMA.16816.F32.BF16 R92, R108, R98.reuse, RZ ;  /* 0x000000626c5c723c */ /* 0x082fe200000418ff */
[----:B------:R-:W-:Y:S05]  /*d290*/  IADD3 R142, P0, R104, UR9, RZ ;  /* 0x00000009688e7c10 */ /* 0x000fea000ff1e0ff */
[----:B------:R1:W-:Y:S01]  /*d2a0*/  LDGSTS.E.BYPASS.LTC128B.128 [R245+0x2100], [R104.64], !P6 ;  /* 0x0210000068f57fae */ /* 0x0003e2000f101d4a */
[----:B------:R-:W-:Y:S01]  /*d2b0*/  IADD3.X R143, R105, UR8, RZ, P0, !PT ;  /* 0x00000008698f7c10 */ /* 0x000fe200087fe4ff */
[C---:B------:R-:W-:Y:S06]  /*d2c0*/  HMMA.16816.F32.BF16 R96, R112.reuse, R98, RZ ;  /* 0x000000627060723c */ /* 0x040fec00000418ff */
[----:B------:R3:W-:Y:S02]  /*d2d0*/  LDGSTS.E.BYPASS.LTC128B.128 [R245+0x2900], [R142.64], !P6 ;  /* 0x029000008ef57fae */ /* 0x0007e4000f101d4a */
[-C--:B----4-:R-:W-:Y:S01]  /*d2e0*/  HMMA.16816.F32.BF16 R100, R112, R188.reuse, RZ ;  /* 0x000000bc7064723c */ /* 0x090fe200000418ff */
[----:B-1----:R-:W-:Y:S04]  /*d2f0*/  IADD3 R104, P0, R142, UR9, RZ ;  /* 0x000000098e687c10 */ /* 0x002fe8000ff1e0ff */
[----:B------:R-:W-:Y:S02]  /*d300*/  IADD3.X R105, R143, UR8, RZ, P0, !PT ;  /* 0x000000088f697c10 */ /* 0x000fe400087fe4ff */
[C---:B------:R-:W-:Y:S02]  /*d310*/  ISETP.GT.AND P0, PT, R246.reuse, RZ, PT ;  /* 0x000000fff600720c */ /* 0x040fe40003f04270 */
[----:B------:R-:W-:Y:S01]  /*d320*/  IADD3 R246, R246, -0x1, RZ ;  /* 0xfffffffff6f67810 */ /* 0x000fe20007ffe0ff */
[----:B------:R2:W-:Y:S08]  /*d330*/  LDGSTS.E.BYPASS.LTC128B.128 [R245+0x3100], [R104.64], !P6 ;  /* 0x0310000068f57fae */ /* 0x0005f0000f101d4a */
[----:B------:R-:W0:Y:S01]  /*d340*/  LDGDEPBAR ;  /* 0x00000000000079af */ /* 0x000e220000000000 */
[C---:B--2---:R-:W-:Y:S08]  /*d350*/  HMMA.16816.F32.BF16 R104, R108.reuse, R188, RZ ;  /* 0x000000bc6c68723c */ /* 0x044ff000000418ff */
        /* <DEDUP_REMOVED lines=35> */
[-C--:B------:R-:W-:Y:S01]  /*d590*/  HMMA.16816.F32.BF16 R108, R200, R226.reuse, R108 ;  /* 0x000000e2c86c723c */ /* 0x080fe2000004186c */
[----:B------:R-:W3:Y:S07]  /*d5a0*/  LDSM.16.M88.4 R200, [R233+0x6100] ;  /* 0x00610000e9c8783b */ /* 0x000eee0000000200 */
[----:B------:R-:W-:Y:S01]  /*d5b0*/  HMMA.16816.F32.BF16 R112, R192, R226, R112 ;  /* 0x000000e2c070723c */ /* 0x000fe20000041870 */
[----:B------:R-:W3:Y:S07]  /*d5c0*/  LDSM.16.M88.4 R192, [R233+0x6900] ;  /* 0x00690000e9c0783b */ /* 0x000eee0000000200 */
[-C--:B-1----:R-:W-:Y:S01]  /*d5d0*/  HMMA.16816.F32.BF16 R4, R188, R196.reuse, R4 ;  /* 0x000000c4bc04723c */ /* 0x082fe20000041804 */
[----:B------:R-:W-:Y:S07]  /*d5e0*/  LDSM.16.M88.4 R224, [R232+0x2000] ;  /* 0x00200000e8e0783b */ /* 0x000fee0000000200 */
[C---:B--2---:R-:W-:Y:S08]  /*d5f0*/  HMMA.16816.F32.BF16 R8, R204.reuse, R196, R8 ;  /* 0x000000c4cc08723c */ /* 0x044ff00000041808 */
[-C--:B------:R-:W-:Y:S08]  /*d600*/  HMMA.16816.F32.BF16 R12, R204, R198.reuse, R12 ;  /* 0x000000c6cc0c723c */ /* 0x080ff0000004180c */
[C---:B------:R-:W-:Y:S01]  /*d610*/  HMMA.16816.F32.BF16 R16, R188.reuse, R198, R16 ;  /* 0x000000c6bc10723c */ /* 0x040fe20000041810 */
[----:B------:R-:W-:Y:S07]  /*d620*/  LDSM.16.M88.4 R196, [R236+0x7100] ;  /* 0x00710000ecc4783b */ /* 0x000fee0000000200 */
[-C--:B----4-:R-:W-:Y:S08]  /*d630*/  HMMA.16816.F32.BF16 R20, R188, R208.reuse, R20 ;  /* 0x000000d0bc14723c */ /* 0x090ff00000041814 */
        /* <DEDUP_REMOVED lines=19> */
[-C--:B---3--:R-:W-:Y:S08]  /*d770*/  HMMA.16816.F32.BF16 R84, R188, R200.reuse, R84 ;  /* 0x000000c8bc54723c */ /* 0x088ff00000041854 */
[C---:B------:R-:W-:Y:S08]  /*d780*/  HMMA.16816.F32.BF16 R88, R204.reuse, R200, R88 ;  /* 0x000000c8cc58723c */ /* 0x040ff00000041858 */
[-C--:B------:R-:W-:Y:S08]  /*d790*/  HMMA.16816.F32.BF16 R92, R204, R202.reuse, R92 ;  /* 0x000000cacc5c723c */ /* 0x080ff0000004185c */
[C---:B------:R-:W-:Y:S01]  /*d7a0*/  HMMA.16816.F32.BF16 R96, R188.reuse, R202, R96 ;  /* 0x000000cabc60723c */ /* 0x040fe20000041860 */
[----:B------:R-:W2:Y:S07]  /*d7b0*/  LDSM.16.M88.4 R200, [R236+0x9100] ;  /* 0x00910000ecc8783b */ /* 0x000eae0000000200 */
[-C--:B------:R-:W-:Y:S08]  /*d7c0*/  HMMA.16816.F32.BF16 R100, R188, R192.reuse, R100 ;  /* 0x000000c0bc64723c */ /* 0x080ff00000041864 */
[C---:B------:R-:W-:Y:S08]  /*d7d0*/  HMMA.16816.F32.BF16 R104, R204.reuse, R192, R104 ;  /* 0x000000c0cc68723c */ /* 0x040ff00000041868 */
[-C--:B------:R-:W-:Y:S08]  /*d7e0*/  HMMA.16816.F32.BF16 R108, R204, R194.reuse, R108 ;  /* 0x000000c2cc6c723c */ /* 0x080ff0000004186c */
[----:B------:R-:W-:Y:S01]  /*d7f0*/  HMMA.16816.F32.BF16 R112, R188, R194, R112 ;  /* 0x000000c2bc70723c */ /* 0x000fe20000041870 */
[----:B------:R-:W3:Y:S07]  /*d800*/  LDSM.16.M88.4 R188, [R232+0x2800] ;  /* 0x00280000e8bc783b */ /* 0x000eee0000000200 */
[-C--:B-1----:R-:W-:Y:S01]  /*d810*/  HMMA.16816.F32.BF16 R4, R196, R208.reuse, R4 ;  /* 0x000000d0c404723c */ /* 0x082fe20000041804 */
[----:B------:R-:W1:Y:S01]  /*d820*/  LDSM.16.M88.4 R192, [R232+0x3000] ;  /* 0x00300000e8c0783b */ /* 0x000e620000000200 */
[----:B------:R-:W-:Y:S06]  /*d830*/  DEPBAR.LE SB0, 0x0 ;  /* 0x000080000000791a */ /* 0x000fec0000000000 */
[C---:B--2---:R-:W-:Y:S01]  /*d840*/  HMMA.16816.F32.BF16 R8, R200.reuse, R208, R8 ;  /* 0x000000d0c808723c */ /* 0x044fe20000041808 */
[----:B------:R-:W-:Y:S07]  /*d850*/  BAR.SYNC.DEFER_BLOCKING 0x0 ;  /* 0x0000000000007b1d */ /* 0x000fee0000010000 */
[-C--:B------:R-:W-:Y:S08]  /*d860*/  HMMA.16816.F32.BF16 R12, R200, R210.reuse, R12 ;  /* 0x000000d2c80c723c */ /* 0x080ff0000004180c */
[C---:B------:R-:W-:Y:S04]  /*d870*/  HMMA.16816.F32.BF16 R16, R196.reuse, R210, R16 ;  /* 0x000000d2c410723c */ /* 0x040fe80000041810 */
[----:B------:R-:W-:Y:S02]  /*d880*/  FMNMX.FTZ R2, R4, R0, !PT ;  /* 0x0000000004027209 */ /* 0x000fe40007810000 */
[----:B------:R-:W-:Y:S02]  /*d890*/  FMNMX.FTZ R140, R6, R3, !PT ;  /* 0x00000003068c7209 */ /* 0x000fe40007810000 */
[-C--:B------:R-:W-:Y:S01]  /*d8a0*/  HMMA.16816.F32.BF16 R20, R196, R212.reuse, R20 ;  /* 0x000000d4c414723c */ /* 0x080fe20000041814 */
[----:B------:R-:W2:Y:S03]  /*d8b0*/  LDL.64 R210, [R1+0x48] ;  /* 0x0000480001d27983 */ /* 0x000ea60000100a00 */
[----:B------:R-:W-:Y:S02]  /*d8c0*/  FMNMX.FTZ R2, R5, R2, !PT ;  /* 0x0000000205027209 */ /* 0x000fe40007810000 */
[----:B------:R-:W-:Y:S02]  /*d8d0*/  FMNMX.FTZ R140, R7, R140, !PT ;  /* 0x0000008c078c7209 */ /* 0x000fe40007810000 */
[C---:B------:R-:W-:Y:S01]  /*d8e0*/  HMMA.16816.F32.BF16 R24, R200.reuse, R212, R24 ;  /* 0x000000d4c818723c */ /* 0x040fe20000041818 */
[----:B------:R-:W4:Y:S03]  /*d8f0*/  LDL.64 R212, [R1+0x40] ;  /* 0x0000400001d47983 */ /* 0x000f260000100a00 */
        /* <DEDUP_REMOVED lines=123> */
[----:B---3--:R-:W-:Y:S02]  /*e0b0*/  FMNMX.FTZ R2, R2, R145, !PT ;  /* 0x0000009102027209 */ /* 0x008fe40007810000 */
[----:B------:R-:W-:Y:S01]  /*e0c0*/  FMNMX.FTZ R142, R75, R142, !PT ;  /* 0x0000008e4b8e7209 */ /* 0x000fe20007810000 */
[----:B------:R-:W3:Y:S03]  /*e0d0*/  SHFL.BFLY PT, R144, R140, 0x2, 0x1f ;  /* 0x0c401f008c907f89 */ /* 0x000ee600000e0000 */
[----:B------:R-:W-:Y:S04]  /*e0e0*/  FMNMX.FTZ R142, R78, R142, !PT ;  /* 0x0000008e4e8e7209 */ /* 0x000fe80007810000 */
[----:B------:R-:W-:Y:S01]  /*e0f0*/  FMNMX.FTZ R142, R79, R142, !PT ;  /* 0x0000008e4f8e7209 */ /* 0x000fe20007810000 */
[----:B------:R-:W2:Y:S03]  /*e100*/  SHFL.BFLY PT, R145, R2, 0x1, 0x1f ;  /* 0x0c201f0002917f89 */ /* 0x000ea600000e0000 */
        /* <DEDUP_REMOVED lines=8> */
[----:B---3--:R-:W-:Y:S01]  /*e190*/  FMNMX.FTZ R140, R140, R144, !PT ;  /* 0x000000908c8c7209 */ /* 0x008fe20007810000 */
[--C-:B------:R-:W-:Y:S01]  /*e1a0*/  FFMA.FTZ R21, R21, c[0x0][0x2d0], -R192.reuse ;  /* 0x0000b40015157a23 */ /* 0x100fe200000108c0 */
[----:B------:R-:W-:Y:S01]  /*e1b0*/  FMNMX.FTZ R144, R106, R142, !PT ;  /* 0x0000008e6a907209 */ /* 0x000fe20007810000 */
[----:B------:R-:W-:Y:S01]  /*e1c0*/  MUFU.EX2 R251, R20 ;  /* 0x0000001400fb7308 */ /* 0x000fe20000000800 */
[--C-:B------:R-:W-:Y:S01]  /*e1d0*/  FFMA.FTZ R52, R52, c[0x0][0x2d0], -R192.reuse ;  /* 0x0000b40034347a23 */ /* 0x100fe200000108c0 */
[----:B------:R-:W1:Y:S01]  /*e1e0*/  SHFL.BFLY PT, R189, R140, 0x1, 0x1f ;  /* 0x0c201f008cbd7f89 */ /* 0x000e6200000e0000 */
[----:B--2---:R-:W-:Y:S01]  /*e1f0*/  FMNMX.FTZ R142, R2, R145, !PT ;  /* 0x00000091028e7209 */ /* 0x004fe20007810000 */
        /* <DEDUP_REMOVED lines=8> */
[----:B------:R-:W-:Y:S02]  /*e280*/  FMUL.FTZ R194, R142, c[0x0][0x2d0] ;  /* 0x0000b4008ec27a20 */ /* 0x000fe40000410000 */
[----:B------:R-:W-:Y:S02]  /*e290*/  FFMA.FTZ R16, R16, c[0x0][0x2d0], -R192 ;  /* 0x0000b40010107a23 */ /* 0x000fe400000108c0 */
[----:B------:R-:W-:Y:S02]  /*e2a0*/  FFMA.FTZ R22, R22, c[0x0][0x2d0], -R194 ;  /* 0x0000b40016167a23 */ /* 0x000fe400000108c2 */
        /* <DEDUP_REMOVED lines=12> */
[----:B------:R-:W-:Y:S02]  /*e370*/  FFMA.FTZ R7, R7, c[0x0][0x2d0], -R194 ;  /* 0x0000b40007077a23 */ /* 0x000fe400000108c2 */
[----:B------:R-:W-:Y:S01]  /*e380*/  MUFU.EX2 R216, R6 ;  /* 0x0000000600d87308 */ /* 0x000fe20000000800 */
[----:B------:R-:W-:Y:S02]  /*e390*/  FMUL.FTZ R2, R2, c[0x0][0x2d0] ;  /* 0x0000b40002027a20 */ /* 0x000fe40000410000 */
        /* <DEDUP_REMOVED lines=9> */
[--C-:B------:R-:W-:Y:S02]  /*e430*/  FFMA.FTZ R57, R57, c[0x0][0x2d0], -R193.reuse ;  /* 0x0000b40039397a23 */ /* 0x100fe400000108c1 */
[--C-:B------:R-:W-:Y:S01]  /*e440*/  FFMA.FTZ R60, R60, c[0x0][0x2d0], -R193.reuse ;  /* 0x0000b4003c3c7a23 */ /* 0x100fe200000108c1 */
[----:B------:R1:W1:Y:S01]  /*e450*/  MUFU.EX2 R144, R2 ;  /* 0x0000000200907308 */ /* 0x0002620000000800 */
[----:B--2---:R-:W-:Y:S01]  /*e460*/  FMNMX.FTZ R0, R0, R3, !PT ;  /* 0x0000000300007209 */ /* 0x004fe20007810000 */
[----:B------:R-:W-:Y:S02]  /*e470*/  FFMA.FTZ R5, R5, c[0x0][0x2d0], -R192 ;  /* 0x0000b40005057a23 */ /* 0x000fe400000108c0 */
[--C-:B------:R-:W-:Y:S02]  /*e480*/  FFMA.FTZ R61, R61, c[0x0][0x2d0], -R193.reuse ;  /* 0x0000b4003d3d7a23 */ /* 0x100fe400000108c1 */
[--C-:B------:R-:W-:Y:S02]  /*e490*/  FFMA.FTZ R18, R18, c[0x0][0x2d0], -R194.reuse ;  /* 0x0000b40012127a23 */ /* 0x100fe400000108c2 */
[----:B------:R-:W-:Y:S02]  /*e4a0*/  FFMA.FTZ R19, R19, c[0x0][0x2d0], -R194 ;  /* 0x0000b40013137a23 */ /* 0x000fe400000108c2 */
[----:B------:R2:W-:Y:S01]  /*e4b0*/  MUFU.EX2 R221, R5 ;  /* 0x0000000500dd7308 */ /* 0x0005e20000000800 */
[--C-:B------:R-:W-:Y:S02]  /*e4c0*/  FFMA.FTZ R8, R8, c[0x0][0x2d0], -R193.reuse ;  /* 0x0000b40008087a23 */ /* 0x100fe400000108c1 */
[--C-:B------:R-:W-:Y:S02]  /*e4d0*/  FFMA.FTZ R9, R9, c[0x0][0x2d0], -R193.reuse ;  /* 0x0000b40009097a23 */ /* 0x100fe400000108c1 */
[--C-:B------:R-:W-:Y:S02]  /*e4e0*/  FFMA.FTZ R12, R12, c[0x0][0x2d0], -R193.reuse ;  /* 0x0000b4000c0c7a23 */ /* 0x100fe400000108c1 */
[----:B------:R-:W-:Y:S02]  /*e4f0*/  FFMA.FTZ R13, R13, c[0x0][0x2d0], -R193 ;  /* 0x0000b4000d0d7a23 */ /* 0x000fe400000108c1 */
[--C-:B------:R-:W-:Y:S01]  /*e500*/  FFMA.FTZ R32, R32, c[0x0][0x2d0], -R192.reuse ;  /* 0x0000b40020207a23 */ /* 0x100fe200000108c0 */
[----:B------:R4:W-:Y:S01]  /*e510*/  MUFU.EX2 R215, R8 ;  /* 0x0000000800d77308 */ /* 0x0009e20000000800 */
[----:B------:R-:W-:Y:S02]  /*e520*/  FFMA.FTZ R33, R33, c[0x0][0x2d0], -R192 ;  /* 0x0000b40021217a23 */ /* 0x000fe400000108c0 */
[--C-:B------:R-:W-:Y:S02]  /*e530*/  FFMA.FTZ R34, R34, c[0x0][0x2d0], -R194.reuse ;  /* 0x0000b40022227a23 */ /* 0x100fe400000108c2 */
[----:B-1----:R-:W-:Y:S02]  /*e540*/  FADD.FTZ R2, -R140, R141 ;  /* 0x0000008d8c027221 */ /* 0x002fe40000010100 */
[----:B------:R-:W-:Y:S02]  /*e550*/  FFMA.FTZ R35, R35, c[0x0][0x2d0], -R194 ;  /* 0x0000b40023237a23 */ /* 0x000fe400000108c2 */
[----:B------:R-:W-:Y:S01]  /*e560*/  FMUL.FTZ R2, R2, c[0x0][0x2d0] ;  /* 0x0000b40002027a20 */ /* 0x000fe20000410000 */
[----:B------:R1:W-:Y:S01]  /*e570*/  MUFU.EX2 R249, R9 ;  /* 0x0000000900f97308 */ /* 0x0003e20000000800 */
[C---:B---3--:R-:W-:Y:S02]  /*e580*/  FMUL.FTZ R116, R145.reuse, R116 ;  /* 0x0000007491747220 */ /* 0x048fe40000410000 */
[C---:B------:R-:W-:Y:S02]  /*e590*/  FMUL.FTZ R117, R145.reuse, R117 ;  /* 0x0000007591757220 */ /* 0x040fe40000410000 */
[C---:B------:R-:W-:Y:S02]  /*e5a0*/  FMUL.FTZ R118, R144.reuse, R118 ;  /* 0x0000007690767220 */ /* 0x040fe40000410000 */
[----:B------:R-:W-:Y:S02]  /*e5b0*/  FMUL.FTZ R119, R144, R119 ;  /* 0x0000007790777220 */ /* 0x000fe40000410000 */
[C---:B------:R-:W-:Y:S01]  /*e5c0*/  FMUL.FTZ R124, R145.reuse, R124 ;  /* 0x0000007c917c7220 */ /* 0x040fe20000410000 */
[----:B------:R3:W3:Y:S01]  /*e5d0*/  MUFU.EX2 R141, R2 ;  /* 0x00000002008d7308 */ /* 0x0006e20000000800 */
[----:B------:R-:W-:Y:S02]  /*e5e0*/  @P0 IMAD R6, R4, c[0x0][0x1e0], RZ ;  /* 0x0000780004060a24 */ /* 0x000fe400078e02ff */
[C---:B--2---:R-:W-:Y:S01]  /*e5f0*/  @P0 IMAD.WIDE.U32 R4, R246.reuse, c[0x0][0x1e0], RZ ;  /* 0x00007800f6040a25 */ /* 0x044fe200078e00ff */
[----:B----4-:R-:W-:Y:S03]  /*e600*/  @P0 MOV R8, R210 ;  /* 0x000000d200080202 */ /* 0x010fe60000000f00 */
[----:B------:R-:W-:Y:S02]  /*e610*/  @P0 IMAD R6, R246, c[0x0][0x1e4], R6 ;  /* 0x00007900f6060a24 */ /* 0x000fe400078e0206 */
[----:B------:R-:W-:Y:S01]  /*e620*/  FMUL.FTZ R125, R145, R125 ;  /* 0x0000007d917d7220 */ /* 0x000fe20000410000 */
[----:B------:R-:W-:Y:S01]  /*e630*/  MUFU.EX2 R226, R22 ;  /* 0x0000001600e27308 */ /* 0x000fe20000000800 */
[C---:B------:R-:W-:Y:S01]  /*e640*/  FMUL.FTZ R126, R144.reuse, R126 ;  /* 0x0000007e907e7220 */ /* 0x040fe20000410000 */
[----:B------:R-:W-:Y:S01]  /*e650*/  @P0 IADD3 R6, R5, R6, RZ ;  /* 0x0000000605060210 */ /* 0x000fe20007ffe0ff */
[----:B------:R-:W-:Y:S01]  /*e660*/  FMUL.FTZ R127, R144, R127 ;  /* 0x0000007f907f7220 */ /* 0x000fe20000410000 */
[----:B-1----:R-:W-:Y:S01]  /*e670*/  @P0 MOV R9, R213 ;  /* 0x000000d500090202 */ /* 0x002fe20000000f00 */
[C---:B------:R-:W-:Y:S02]  /*e680*/  FMUL.FTZ R136, R145.reuse, R136 ;  /* 0x0000008891887220 */ /* 0x040fe40000410000 */
[----:B------:R-:W-:Y:S02]  /*e690*/  FMUL.FTZ R137, R145, R137 ;  /* 0x0000008991897220 */ /* 0x000fe40000410000 */
[----:B------:R-:W-:Y:S01]  /*e6a0*/  @P0 IMAD.WIDE.U32 R8, R4, 0x70, R8 ;  /* 0x0000007004080825 */ /* 0x000fe200078e0008 */
[----:B------:R-:W-:Y:S03]  /*e6b0*/  MUFU.EX2 R247, R23 ;  /* 0x0000001700f77308 */ /* 0x000fe60000000800 */
[----:B------:R-:W-:Y:S01]  /*e6c0*/  @P0 IMAD R4, R6, 0x70, RZ ;  /* 0x0000007006040824 */ /* 0x000fe200078e02ff */
[----:B---3--:R-:W1:Y:S01]  /*e6d0*/  SHFL.BFLY PT, R2, R0, 0x1, 0x1f ;  /* 0x0c201f0000027f89 */ /* 0x008e6200000e0000 */
[----:B------:R-:W-:Y:S01]  /*e6e0*/  @P0 LEA R6, P2, R8, c[0x0][0x1c8], 0x1 ;  /* 0x0000720008060a11 */ /* 0x000fe200078408ff */
[----:B------:R-:W-:Y:S02]  /*e6f0*/  FMUL.FTZ R120, R141, R120 ;  /* 0x000000788d787220 */ /* 0x000fe40000410000 */
[----:B------:R-:W-:Y:S01]  /*e700*/  @P0 IADD3 R5, R9, R4, RZ ;  /* 0x0000000409050210 */ /* 0x000fe20007ffe0ff */
[C---:B------:R-:W-:Y:S01]  /*e710*/  FMUL.FTZ R121, R141.reuse, R121 ;  /* 0x000000798d797220 */ /* 0x040fe20000410000 */
[----:B------:R2:W-:Y:S01]  /*e720*/  MUFU.EX2 R209, R16 ;  /* 0x0000001000d17308 */ /* 0x0005e20000000800 */
[----:B------:R-:W-:Y:S01]  /*e730*/  @P0 IADD3 R4, P1, R6, UR6, RZ ;  /* 0x0000000606040c10 */ /* 0x000fe2000ff3e0ff */
[C---:B------:R-:W-:Y:S01]  /*e740*/  FMUL.FTZ R128, R141.reuse, R128 ;  /* 0x000000808d807220 */ /* 0x040fe20000410000 */
[----:B------:R-:W-:Y:S01]  /*e750*/  @P0 LEA.HI.X R7, R8, c[0x0][0x1cc], R5, 0x1, P2 ;  /* 0x0000730008070a11 */ /* 0x000fe200010f0c05 */
[C---:B------:R-:W-:Y:S02]  /*e760*/  FMUL.FTZ R129, R141.reuse, R129 ;  /* 0x000000818d817220 */ /* 0x040fe40000410000 */
[----:B------:R-:W-:Y:S01]  /*e770*/  FMUL.FTZ R132, R141, R132 ;  /* 0x000000848d847220 */ /* 0x000fe20000410000 */
[----:B------:R-:W-:Y:S01]  /*e780*/  @P0 IADD3.X R5, R7, UR7, RZ, P1, !PT ;  /* 0x0000000707050c10 */ /* 0x000fe20008ffe4ff */
[----:B------:R3:W-:Y:S01]  /*e790*/  @P0 LDGSTS.E.BYPASS.LTC128B.128 [R245+0x3900], [R6.64], !P6 ;  /* 0x0390000006f50fae */ /* 0x0007e2000f101d4a */
[----:B------:R-:W-:Y:S01]  /*e7a0*/  FMUL.FTZ R133, R141, R133 ;  /* 0x000000858d857220 */ /* 0x000fe20000410000 */
[----:B------:R4:W-:Y:S01]  /*e7b0*/  MUFU.EX2 R205, R17 ;  /* 0x0000001100cd7308 */ /* 0x0009e20000000800 */
[C---:B------:R-:W-:Y:S02]  /*e7c0*/  FMUL.FTZ R138, R144.reuse, R138 ;  /* 0x0000008a908a7220 */ /* 0x040fe40000410000 */
[----:B------:R-:W-:Y:S02]  /*e7d0*/  FMUL.FTZ R139, R144, R139 ;  /* 0x0000008b908b7220 */ /* 0x000fe40000410000 */
[--C-:B------:R-:W-:Y:S01]  /*e7e0*/  FFMA.FTZ R24, R24, c[0x0][0x2d0], -R193.reuse ;  /* 0x0000b40018187a23 */ /* 0x100fe200000108c1 */
[----:B------:R3:W-:Y:S01]  /*e7f0*/  @P0 LDGSTS.E.BYPASS.LTC128B.128 [R245+0x4100], [R4.64], !P6 ;  /* 0x0410000004f50fae */ /* 0x0007e2000f101d4a */
[--C-:B------:R-:W-:Y:S01]  /*e800*/  FFMA.FTZ R25, R25, c[0x0][0x2d0], -R193.reuse ;  /* 0x0000b40019197a23 */ /* 0x100fe200000108c1 */
[----:B-1----:R-:W-:Y:S01]  /*e810*/  FMNMX.FTZ R2, R0, R2, !PT ;  /* 0x0000000200027209 */ /* 0x002fe20007810000 */
[--C-:B------:R-:W-:Y:S01]  /*e820*/  FFMA.FTZ R28, R28, c[0x0][0x2d0], -R193.reuse ;  /* 0x0000b4001c1c7a23 */ /* 0x100fe200000108c1 */
[----:B------:R1:W-:Y:S01]  /*e830*/  MUFU.EX2 R204, R18 ;  /* 0x0000001200cc7308 */ /* 0x0003e20000000800 */
[----:B------:R-:W-:Y:S02]  /*e840*/  FFMA.FTZ R29, R29, c[0x0][0x2d0], -R193 ;  /* 0x0000b4001d1d7a23 */ /* 0x000fe400000108c1 */
[C---:B------:R-:W-:Y:S02]  /*e850*/  FMUL.FTZ R3, R2.reuse, c[0x0][0x2d0] ;  /* 0x0000b40002037a20 */ /* 0x040fe40000410000 */
[----:B------:R-:W-:Y:S02]  /*e860*/  FADD.FTZ R0, -R2, R146 ;  /* 0x0000009202007221 */ /* 0x000fe40000010100 */
[--C-:B------:R-:W-:Y:S02]  /*e870*/  FFMA.FTZ R10, R10, c[0x0][0x2d0], -R3.reuse ;  /* 0x0000b4000a0a7a23 */ /* 0x100fe40000010803 */
[----:B--2---:R-:W-:Y:S01]  /*e880*/  FMUL.FTZ R16, R145, R160 ;  /* 0x000000a091107220 */ /* 0x004fe20000410000 */
[----:B------:R2:W-:Y:S01]  /*e890*/  MUFU.EX2 R206, R19 ;  /* 0x0000001300ce7308 */ /* 0x0005e20000000800 */
[--C-:B------:R-:W-:Y:S02]  /*e8a0*/  FFMA.FTZ R42, R42, c[0x0][0x2d0], -R3.reuse ;  /* 0x0000b4002a2a7a23 */ /* 0x100fe40000010803 */
[--C-:B------:R-:W-:Y:S02]  /*e8b0*/  FFMA.FTZ R43, R43, c[0x0][0x2d0], -R3.reuse ;  /* 0x0000b4002b2b7a23 */ /* 0x100fe40000010803 */
        /* <DEDUP_REMOVED lines=14> */
[----:B------:R-:W-:Y:S01]  /*e9a0*/  FMUL.FTZ R0, R0, c[0x0][0x2d0] ;  /* 0x0000b40000007a20 */ /* 0x000fe20000410000 */
[----:B------:R2:W-:Y:S01]  /*e9b0*/  MUFU.EX2 R200, R11 ;  /* 0x0000000b00c87308 */ /* 0x0005e20000000800 */
[--C-:B------:R-:W-:Y:S02]  /*e9c0*/  FFMA.FTZ R26, R26, c[0x0][0x2d0], -R3.reuse ;  /* 0x0000b4001a1a7a23 */ /* 0x100fe40000010803 */
[--C-:B------:R-:W-:Y:S01]  /*e9d0*/  FFMA.FTZ R27, R27, c[0x0][0x2d0], -R3.reuse ;  /* 0x0000b4001b1b7a23 */ /* 0x100fe20000010803 */
[----:B----4-:R-:W-:Y:S01]  /*e9e0*/  @P0 IADD3 R10, P3, R4, UR6, RZ ;  /* 0x00000006040a0c10 */ /* 0x010fe2000ff7e0ff */
[--C-:B------:R-:W-:Y:S02]  /*e9f0*/  FFMA.FTZ R30, R30, c[0x0][0x2d0], -R3.reuse ;  /* 0x0000b4001e1e7a23 */ /* 0x100fe40000010803 */
[----:B------:R-:W-:Y:S01]  /*ea00*/  FFMA.FTZ R31, R31, c[0x0][0x2d0], -R3 ;  /* 0x0000b4001f1f7a23 */ /* 0x000fe20000010803 */
[----:B------:R-:W-:Y:S01]  /*ea10*/  @P0 IADD3 R8, P2, R10, UR6, RZ ;  /* 0x000000060a080c10 */ /* 0x000fe2000ff5e0ff */
[--C-:B------:R-:W-:Y:S01]  /*ea20*/  FFMA.FTZ R48, R48, c[0x0][0x2d0], -R192.reuse ;  /* 0x0000b40030307a23 */ /* 0x100fe200000108c0 */
[----:B------:R-:W4:Y:S01]  /*ea30*/  MUFU.EX2 R0, R0 ;  /* 0x0000000000007308 */ /* 0x000f220000000800 */
[--C-:B------:R-:W-:Y:S01]  /*ea40*/  FFMA.FTZ R36, R36, c[0x0][0x2d0], -R192.reuse ;  /* 0x0000b40024247a23 */ /* 0x100fe200000108c0 */
[----:B---3--:R-:W-:Y:S01]  /*ea50*/  @P0 IADD3 R6, P1, R8, UR6, RZ ;  /* 0x0000000608060c10 */ /* 0x008fe2000ff3e0ff */
[----:B------:R-:W-:Y:S02]  /*ea60*/  FFMA.FTZ R37, R37, c[0x0][0x2d0], -R192 ;  /* 0x0000b40025257a23 */ /* 0x000fe400000108c0 */
[----:B-1----:R-:W-:Y:S02]  /*ea70*/  FMUL.FTZ R12, R141, R156 ;  /* 0x0000009c8d0c7220 */ /* 0x002fe40000410000 */
[----:B------:R-:W-:Y:S02]  /*ea80*/  FFMA.FTZ R38, R38, c[0x0][0x2d0], -R194 ;  /* 0x0000b40026267a23 */ /* 0x000fe400000108c2 */
[----:B------:R-:W-:Y:S01]  /*ea90*/  FFMA.FTZ R49, R49, c[0x0][0x2d0], -R192 ;  /* 0x0000b40031317a23 */ /* 0x000fe200000108c0 */
[----:B------:R1:W3:Y:S01]  /*eaa0*/  MUFU.EX2 R207, R13 ;  /* 0x0000000d00cf7308 */ /* 0x0002e20000000800 */
[----:B------:R-:W-:Y:S02]  /*eab0*/  FFMA.FTZ R50, R50, c[0x0][0x2d0], -R194 ;  /* 0x0000b40032327a23 */ /* 0x000fe400000108c2 */
[----:B------:R-:W-:Y:S01]  /*eac0*/  FFMA.FTZ R113, R113, c[0x0][0x2d0], -R192 ;  /* 0x0000b40071717a23 */ /* 0x000fe200000108c0 */
[----:B--2---:R-:W-:Y:S01]  /*ead0*/  @P0 IADD3.X R11, R5, UR7, RZ, P3, !PT ;  /* 0x00000007050b0c10 */ /* 0x004fe20009ffe4ff */
[----:B------:R-:W-:Y:S02]  /*eae0*/  FFMA.FTZ R115, R115, c[0x0][0x2d0], -R194 ;  /* 0x0000b40073737a23 */ /* 0x000fe400000108c2 */
[--C-:B------:R-:W-:Y:S01]  /*eaf0*/  FFMA.FTZ R109, R109, c[0x0][0x2d0], -R193.reuse ;  /* 0x0000b4006d6d7a23 */ /* 0x100fe200000108c1 */
[----:B------:R-:W-:Y:S01]  /*eb00*/  @P0 IADD3.X R9, R11, UR7, RZ, P2, !PT ;  /* 0x000000070b090c10 */ /* 0x000fe200097fe4ff */
[----:B------:R2:W-:Y:S01]  /*eb10*/  @P0 LDGSTS.E.BYPASS.LTC128B.128 [R245+0x4900], [R10.64], !P6 ;  /* 0x049000000af50fae */ /* 0x0005e2000f101d4a */
[----:B------:R3:W-:Y:S01]  /*eb20*/  MUFU.EX2 R201, R14 ;  /* 0x0000000e00c97308 */ /* 0x0007e20000000800 */
[----:B------:R-:W-:Y:S01]  /*eb30*/  @P0 IADD3 R4, P2, R6, UR6, RZ ;  /* 0x0000000606040c10 */ /* 0x000fe2000ff5e0ff */
[--C-:B------:R-:W-:Y:S01]  /*eb40*/  FFMA.FTZ R68, R68, c[0x0][0x2d0], -R192.reuse ;  /* 0x0000b40044447a23 */ /* 0x100fe200000108c0 */
[----:B------:R-:W-:Y:S01]  /*eb50*/  @P0 IADD3.X R7, R9, UR7, RZ, P1, !PT ;  /* 0x0000000709070c10 */ /* 0x000fe20008ffe4ff */
[C---:B----4-:R-:W-:Y:S02]  /*eb60*/  FMUL.FTZ R122, R0.reuse, R122 ;  /* 0x0000007a007a7220 */ /* 0x050fe40000410000 */
[C---:B------:R-:W-:Y:S01]  /*eb70*/  FMUL.FTZ R123, R0.reuse, R123 ;  /* 0x0000007b007b7220 */ /* 0x040fe20000410000 */
[----:B------:R4:W-:Y:S01]  /*eb80*/  @P0 LDGSTS.E.BYPASS.LTC128B.128 [R245+0x5100], [R8.64], !P6 ;  /* 0x0510000008f50fae */ /* 0x0009e2000f101d4a */
[----:B------:R-:W-:Y:S01]  /*eb90*/  @P0 IADD3.X R5, R7, UR7, RZ, P2, !PT ;  /* 0x0000000707050c10 */ /* 0x000fe200097fe4ff */
[C---:B------:R-:W-:Y:S01]  /*eba0*/  FMUL.FTZ R130, R0.reuse, R130 ;  /* 0x0000008200827220 */ /* 0x040fe20000410000 */
[----:B------:R4:W4:Y:S01]  /*ebb0*/  MUFU.EX2 R202, R15 ;  /* 0x0000000f00ca7308 */ /* 0x0009220000000800 */
[C---:B------:R-:W-:Y:S02]  /*ebc0*/  FMUL.FTZ R131, R0.reuse, R131 ;  /* 0x0000008300837220 */ /* 0x040fe40000410000 */
[C---:B------:R-:W-:Y:S02]  /*ebd0*/  FMUL.FTZ R134, R0.reuse, R134 ;  /* 0x0000008600867220 */ /* 0x040fe40000410000 */
[----:B------:R4:W-:Y:S01]  /*ebe0*/  @P0 LDGSTS.E.BYPASS.LTC128B.128 [R245+0x5900], [R6.64], !P6 ;  /* 0x0590000006f50fae */ /* 0x0009e2000f101d4a */
[----:B-1----:R-:W-:Y:S02]  /*ebf0*/  FMUL.FTZ R13, R141, R157 ;  /* 0x0000009d8d0d7220 */ /* 0x002fe40000410000 */
[C---:B------:R-:W-:Y:S02]  /*ec00*/  FMUL.FTZ R135, R0.reuse, R135 ;  /* 0x0000008700877220 */ /* 0x040fe40000410000 */
[----:B------:R1:W-:Y:S01]  /*ec10*/  MUFU.EX2 R223, R24 ;  /* 0x0000001800df7308 */ /* 0x0003e20000000800 */
[--C-:B------:R-:W-:Y:S02]  /*ec20*/  FFMA.FTZ R69, R69, c[0x0][0x2d0], -R192.reuse ;  /* 0x0000b40045457a23 */ /* 0x100fe400000108c0 */
[----:B------:R1:W-:Y:S01]  /*ec30*/  @P0 LDGSTS.E.BYPASS.LTC128B.128 [R245+0x6100], [R4.64], !P6 ;  /* 0x0610000004f50fae */ /* 0x0003e2000f101d4a */
[----:B---3--:R-:W-:Y:S01]  /*ec40*/  FMUL.FTZ R14, R0, R158 ;  /* 0x0000009e000e7220 */ /* 0x008fe20000410000 */
[----:B--2---:R-:W-:Y:S01]  /*ec50*/  @P0 IADD3 R10, P1, R4, UR6, RZ ;  /* 0x00000006040a0c10 */ /* 0x004fe2000ff3e0ff */
[--C-:B------:R-:W-:Y:S02]  /*ec60*/  FFMA.FTZ R80, R80, c[0x0][0x2d0], -R192.reuse ;  /* 0x0000b40050507a23 */ /* 0x100fe400000108c0 */
[----:B------:R-:W-:Y:S02]  /*ec70*/  FFMA.FTZ R81, R81, c[0x0][0x2d0], -R192 ;  /* 0x0000b40051517a23 */ /* 0x000fe400000108c0 */
[----:B------:R2:W-:Y:S01]  /*ec80*/  MUFU.EX2 R224, R25 ;  /* 0x0000001900e07308 */ /* 0x0005e20000000800 */
[----:B------:R-:W-:Y:S01]  /*ec90*/  @P0 IADD3.X R11, R5, UR7, RZ, P1, !PT ;  /* 0x00000007050b0c10 */ /* 0x000fe20008ffe4ff */
[--C-:B------:R-:W-:Y:S02]  /*eca0*/  FFMA.FTZ R70, R70, c[0x0][0x2d0], -R194.reuse ;  /* 0x0000b40046467a23 */ /* 0x100fe400000108c2 */
[----:B----4-:R-:W-:Y:S01]  /*ecb0*/  FMUL.FTZ R8, R141, R152 ;  /* 0x000000988d087220 */ /* 0x010fe20000410000 */
[----:B------:R-:W-:Y:S01]  /*ecc0*/  F2FP.BF16.PACK_AB R152, R249, R215 ;  /* 0x000000d7f998723e */ /* 0x000fe200000010ff */
[----:B------:R3:W-:Y:S01]  /*ecd0*/  @P0 LDGSTS.E.BYPASS.LTC128B.128 [R245+0x6900], [R10.64], !P6 ;  /* 0x069000000af50fae */ /* 0x0007e2000f101d4a */
[----:B------:R-:W-:Y:S01]  /*ece0*/  FMUL.FTZ R9, R141, R153 ;  /* 0x000000998d097220 */ /* 0x000fe20000410000 */
[----:B------:R-:W-:Y:S01]  /*ecf0*/  F2FP.BF16.PACK_AB R153, R200, R195 ;  /* 0x000000c3c899723e */ /* 0x000fe200000010ff */
[----:B------:R-:W-:Y:S01]  /*ed00*/  FMUL.FTZ R15, R0, R159 ;  /* 0x0000009f000f7220 */ /* 0x000fe20000410000 */
[----:B------:R4:W-:Y:S01]  /*ed10*/  MUFU.EX2 R196, R26 ;  /* 0x0000001a00c47308 */ /* 0x0009e20000000800 */
[--C-:B------:R-:W-:Y:S02]  /*ed20*/  FFMA.FTZ R71, R71, c[0x0][0x2d0], -R194.reuse ;  /* 0x0000b40047477a23 */ /* 0x100fe400000108c2 */
[C---:B------:R-:W-:Y:S01]  /*ed30*/  FMUL.FTZ R6, R144.reuse, R150 ;  /* 0x0000009690067220 */ /* 0x040fe20000410000 */
[----:B------:R-:W4:Y:S01]  /*ed40*/  LDSM.16.MT88.4 R20, [R228+0x100] ;  /* 0x00010000e414783b */ /* 0x000f220000004200 */
[----:B------:R-:W-:Y:S01]  /*ed50*/  FMUL.FTZ R7, R144, R151 ;  /* 0x0000009790077220 */ /* 0x000fe20000410000 */
[----:B------:R-:W-:Y:S01]  /*ed60*/  F2FP.BF16.PACK_AB R150, R205, R209 ;  /* 0x000000d1cd96723e */ /* 0x000fe200000010ff */
[----:B-1----:R-:W-:Y:S01]  /*ed70*/  FMUL.FTZ R24, R141, R168 ;  /* 0x000000a88d187220 */ /* 0x002fe20000410000 */
[----:B------:R-:W-:Y:S01]  /*ed80*/  F2FP.BF16.PACK_AB R151, R206, R204 ;  /* 0x000000ccce97723e */ /* 0x000fe200000010ff */
[--C-:B------:R-:W-:Y:S01]  /*ed90*/  FFMA.FTZ R82, R82, c[0x0][0x2d0], -R194.reuse ;  /* 0x0000b40052527a23 */ /* 0x100fe200000108c2 */
[----:B------:R1:W-:Y:S01]  /*eda0*/  MUFU.EX2 R199, R27 ;  /* 0x0000001b00c77308 */ /* 0x0003e20000000800 */
[----:B------:R-:W-:Y:S01]  /*edb0*/  FMUL.FTZ R4, R145, R148 ;  /* 0x0000009491047220 */ /* 0x000fe20000410000 */
[----:B------:R-:W-:Y:S01]  /*edc0*/  F2FP.BF16.PACK_AB R148, R221, R217 ;  /* 0x000000d9dd94723e */ /* 0x000fe200000010ff */
[----:B------:R-:W-:Y:S01]  /*edd0*/  FMUL.FTZ R5, R145, R149 ;  /* 0x0000009591057220 */ /* 0x000fe20000410000 */
[----:B------:R-:W-:Y:S01]  /*ede0*/  F2FP.BF16.PACK_AB R149, R218, R216 ;  /* 0x000000d8da95723e */ /* 0x000fe200000010ff */
[----:B------:R-:W4:Y:S01]  /*edf0*/  LDSM.16.MT88.4 R188, [R231+0x100] ;  /* 0x00010000e7bc783b */ /* 0x000f220000004200 */
[----:B--2---:R-:W-:Y:S02]  /*ee00*/  FMUL.FTZ R25, R141, R169 ;  /* 0x000000a98d197220 */ /* 0x004fe40000410000 */
[----:B------:R-:W-:Y:S02]  /*ee10*/  FFMA.FTZ R83, R83, c[0x0][0x2d0], -R194 ;  /* 0x0000b40053537a23 */ /* 0x000fe400000108c2 */
[----:B------:R-:W-:Y:S01]  /*ee20*/  MUFU.EX2 R211, R41 ;  /* 0x0000002900d37308 */ /* 0x000fe20000000800 */
[--C-:B------:R-:W-:Y:S02]  /*ee30*/  FFMA.FTZ R72, R72, c[0x0][0x2d0], -R193.reuse ;  /* 0x0000b40048487a23 */ /* 0x100fe400000108c1 */
[----:B------:R-:W2:Y:S01]  /*ee40*/  LDSM.16.MT88.4 R156, [R229+0x100] ;  /* 0x00010000e59c783b */ /* 0x000ea20000004200 */
[C---:B---3--:R-:W-:Y:S01]  /*ee50*/  FMUL.FTZ R10, R0.reuse, R154 ;  /* 0x0000009a000a7220 */ /* 0x048fe20000410000 */
[----:B------:R-:W-:Y:S01]  /*ee60*/  F2FP.BF16.PACK_AB R154, R207, R252 ;  /* 0x000000fccf9a723e */ /* 0x000fe200000010ff */
[----:B------:R-:W-:Y:S01]  /*ee70*/  FMUL.FTZ R11, R0, R155 ;  /* 0x0000009b000b7220 */ /* 0x000fe20000410000 */
[----:B------:R-:W-:Y:S01]  /*ee80*/  F2FP.BF16.PACK_AB R155, R202, R201 ;  /* 0x000000c9ca9b723e */ /* 0x000fe200000010ff */
[C---:B----4-:R-:W-:Y:S01]  /*ee90*/  FMUL.FTZ R26, R0.reuse, R170 ;  /* 0x000000aa001a7220 */ /* 0x050fe20000410000 */
[----:B------:R-:W-:Y:S01]  /*eea0*/  MOV R170, R204 ;  /* 0x000000cc00aa7202 */ /* 0x000fe20000000f00 */
[----:B------:R-:W-:Y:S01]  /*eeb0*/  MUFU.EX2 R210, R44 ;  /* 0x0000002c00d27308 */ /* 0x000fe20000000800 */
[----:B------:R-:W3:Y:S01]  /*eec0*/  LDSM.16.MT88.4 R160, [R230+0x100] ;  /* 0x00010000e6a0783b */ /* 0x000ee20000004200 */
[--C-:B------:R-:W-:Y:S02]  /*eed0*/  FFMA.FTZ R73, R73, c[0x0][0x2d0], -R193.reuse ;  /* 0x0000b40049497a23 */ /* 0x100fe400000108c1 */
[----:B-1----:R-:W-:Y:S01]  /*eee0*/  FMUL.FTZ R27, R0, R171 ;  /* 0x000000ab001b7220 */ /* 0x002fe20000410000 */
[----:B------:R-:W-:Y:S01]  /*eef0*/  MOV R171, R209 ;  /* 0x000000d100ab7202 */ /* 0x000fe20000000f00 */
[--C-:B------:R-:W-:Y:S02]  /*ef00*/  FFMA.FTZ R76, R76, c[0x0][0x2d0], -R193.reuse ;  /* 0x0000b4004c4c7a23 */ /* 0x100fe400000108c1 */
[----:B------:R-:W-:Y:S01]  /*ef10*/  FFMA.FTZ R77, R77, c[0x0][0x2d0], -R193 ;  /* 0x0000b4004d4d7a23 */ /* 0x000fe200000108c1 */
[----:B------:R-:W0:Y:S01]  /*ef20*/  LDGDEPBAR ;  /* 0x00000000000079af */ /* 0x000e220000000000 */
[----:B------:R-:W-:Y:S01]  /*ef30*/  MUFU.EX2 R209, R45 ;  /* 0x0000002d00d17308 */ /* 0x000fe20000000800 */
[--C-:B------:R-:W-:Y:S02]  /*ef40*/  FFMA.FTZ R74, R74, c[0x0][0x2d0], -R3.reuse ;  /* 0x0000b4004a4a7a23 */ /* 0x100fe40000010803 */
[--C-:B------:R-:W-:Y:S01]  /*ef50*/  FFMA.FTZ R75, R75, c[0x0][0x2d0], -R3.reuse ;  /* 0x0000b4004b4b7a23 */ /* 0x100fe20000010803 */
[-C--:B------:R-:W-:Y:S05]  /*ef60*/  HMMA.16816.F32.BF16 R4, R148, R20.reuse, R4 ;  /* 0x000000149404723c */ /* 0x080fea0000041804 */
[--C-:B------:R-:W-:Y:S01]  /*ef70*/  FFMA.FTZ R78, R78, c[0x0][0x2d0], -R3.reuse ;  /* 0x0000b4004e4e7a23 */ /* 0x100fe20000010803 */
[----:B------:R-:W-:Y:S01]  /*ef80*/  MUFU.EX2 R204, R54 ;  /* 0x0000003600cc7308 */ /* 0x000fe20000000800 */
[--C-:B------:R-:W-:Y:S01]  /*ef90*/  FFMA.FTZ R79, R79, c[0x0][0x2d0], -R3.reuse ;  /* 0x0000b4004f4f7a23 */ /* 0x100fe20000010803 */
[C---:B------:R-:W-:Y:S04]  /*efa0*/  HMMA.16816.F32.BF16 R8, R152.reuse, R20, R8 ;  /* 0x000000149808723c */ /* 0x040fe80000041808 */
[--C-:B------:R-:W-:Y:S02]  /*efb0*/  FFMA.FTZ R84, R84, c[0x0][0x2d0], -R192.reuse ;  /* 0x0000b40054547a23 */ /* 0x100fe400000108c0 */
[--C-:B------:R-:W-:Y:S02]  /*efc0*/  FFMA.FTZ R85, R85, c[0x0][0x2d0], -R192.reuse ;  /* 0x0000b40055557a23 */ /* 0x100fe400000108c0 */
[-C--:B------:R-:W-:Y:S01]  /*efd0*/  HMMA.16816.F32.BF16 R12, R152, R22.reuse, R12 ;  /* 0x00000016980c723c */ /* 0x080fe2000004180c */
[----:B------:R1:W-:Y:S03]  /*efe0*/  MUFU.EX2 R225, R28 ;  /* 0x0000001c00e17308 */ /* 0x0003e60000000800 */
[C---:B------:R-:W-:Y:S01]  /*eff0*/  FMUL.FTZ R20, R145.reuse, R164 ;  /* 0x000000a491147220 */ /* 0x040fe20000410000 */
[----:B------:R-:W-:Y:S01]  /*f000*/  MOV R164, R208 ;  /* 0x000000d000a47202 */ /* 0x000fe20000000f00 */
[----:B------:R-:W-:Y:S01]  /*f010*/  FMUL.FTZ R21, R145, R165 ;  /* 0x000000a591157220 */ /* 0x000fe20000410000 */
[----:B------:R-:W-:Y:S01]  /*f020*/  MOV R165, R207 ;  /* 0x000000cf00a57202 */ /* 0x000fe20000000f00 */
[C---:B------:R-:W-:Y:S03]  /*f030*/  HMMA.16816.F32.BF16 R16, R148.reuse, R22, R16 ;  /* 0x000000169410723c */ /* 0x040fe60000041810 */
[----:B------:R4:W-:Y:S01]  /*f040*/  MUFU.EX2 R227, R29 ;  /* 0x0000001d00e37308 */ /* 0x0009e20000000800 */
[--C-:B------:R-:W-:Y:S02]  /*f050*/  FFMA.FTZ R96, R96, c[0x0][0x2d0], -R192.reuse ;  /* 0x0000b40060607a23 */ /* 0x100fe400000108c0 */
[----:B------:R-:W-:Y:S02]  /*f060*/  FFMA.FTZ R97, R97, c[0x0][0x2d0], -R192 ;  /* 0x0000b40061617a23 */ /* 0x000fe400000108c0 */
[C---:B------:R-:W-:Y:S01]  /*f070*/  FMUL.FTZ R22, R144.reuse, R166 ;  /* 0x000000a690167220 */ /* 0x040fe20000410000 */
[----:B------:R-:W-:Y:S03]  /*f080*/  MOV R166, R206 ;  /* 0x000000ce00a67202 */ /* 0x000fe60000000f00 */
[----:B------:R-:W-:Y:S01]  /*f090*/  FMUL.FTZ R23, R144, R167 ;  /* 0x000000a790177220 */ /* 0x000fe20000410000 */
[----:B------:R2:W-:Y:S01]  /*f0a0*/  MUFU.EX2 R198, R30 ;  /* 0x0000001e00c67308 */ /* 0x0005e20000000800 */
[----:B------:R-:W-:Y:S01]  /*f0b0*/  MOV R167, R205 ;  /* 0x000000cd00a77202 */ /* 0x000fe20000000f00 */
[--C-:B------:R-:W-:Y:S02]  /*f0c0*/  FFMA.FTZ R86, R86, c[0x0][0x2d0], -R194.reuse ;  /* 0x0000b40056567a23 */ /* 0x100fe400000108c2 */
[----:B-1----:R-:W-:Y:S02]  /*f0d0*/  FMUL.FTZ R28, R141, R172 ;  /* 0x000000ac8d1c7220 */ /* 0x002fe40000410000 */
[-C--:B------:R-:W-:Y:S03]  /*f0e0*/  HMMA.16816.F32.BF16 R20, R148, R188.reuse, R20 ;  /* 0x000000bc9414723c */ /* 0x080fe60000041814 */
[--C-:B------:R-:W-:Y:S01]  /*f0f0*/  FFMA.FTZ R87, R87, c[0x0][0x2d0], -R194.reuse ;  /* 0x0000b40057577a23 */ /* 0x100fe200000108c2 */
[----:B------:R1:W-:Y:S01]  /*f100*/  MUFU.EX2 R197, R31 ;  /* 0x0000001f00c57308 */ /* 0x0003e20000000800 */
[--C-:B------:R-:W-:Y:S02]  /*f110*/  FFMA.FTZ R98, R98, c[0x0][0x2d0], -R194.reuse ;  /* 0x0000b40062627a23 */ /* 0x100fe400000108c2 */
[----:B------:R-:W-:Y:S01]  /*f120*/  FFMA.FTZ R99, R99, c[0x0][0x2d0], -R194 ;  /* 0x0000b40063637a23 */ /* 0x000fe200000108c2 */
[C---:B------:R-:W-:Y:S04]  /*f130*/  HMMA.16816.F32.BF16 R24, R152.reuse, R188, R24 ;  /* 0x000000bc9818723c */ /* 0x040fe80000041818 */
[----:B----4-:R-:W-:Y:S02]  /*f140*/  FMUL.FTZ R29, R141, R173 ;  /* 0x000000ad8d1d7220 */ /* 0x010fe40000410000 */
[----:B------:R4:W3:Y:S01]  /*f150*/  MUFU.EX2 R146, R32 ;  /* 0x0000002000927308 */ /* 0x0008e20000000800 */
[--C-:B------:R-:W-:Y:S02]  /*f160*/  FFMA.FTZ R90, R90, c[0x0][0x2d0], -R3.reuse ;  /* 0x0000b4005a5a7a23 */ /* 0x100fe40000010803 */
[--C-:B------:R-:W-:Y:S03]  /*f170*/  FFMA.FTZ R91, R91, c[0x0][0x2d0], -R3.reuse ;  /* 0x0000b4005b5b7a23 */ /* 0x100fe60000010803 */
[----:B--2---:R-:W-:Y:S02]  /*f180*/  FMUL.FTZ R30, R0, R174 ;  /* 0x000000ae001e7220 */ /* 0x004fe40000410000 */
[--C-:B------:R-:W-:Y:S02]  /*f190*/  FFMA.FTZ R94, R94, c[0x0][0x2d0], -R3.reuse ;  /* 0x0000b4005e5e7a23 */ /* 0x100fe40000010803 */
[----:B------:R2:W2:Y:S01]  /*f1a0*/  MUFU.EX2 R203, R33 ;  /* 0x0000002100cb7308 */ /* 0x0004a20000000800 */
[----:B------:R-:W-:Y:S02]  /*f1b0*/  FFMA.FTZ R95, R95, c[0x0][0x2d0], -R3 ;  /* 0x0000b4005f5f7a23 */ /* 0x000fe40000010803 */
[--C-:B------:R-:W-:Y:S02]  /*f1c0*/  FFMA.FTZ R100, R100, c[0x0][0x2d0], -R192.reuse ;  /* 0x0000b40064647a23 */ /* 0x100fe400000108c0 */
[----:B-1----:R-:W-:Y:S02]  /*f1d0*/  FMUL.FTZ R31, R0, R175 ;  /* 0x000000af001f7220 */ /* 0x002fe40000410000 */
[--C-:B------:R-:W-:Y:S02]  /*f1e0*/  FFMA.FTZ R101, R101, c[0x0][0x2d0], -R192.reuse ;  /* 0x0000b40065657a23 */ /* 0x100fe400000108c0 */
[----:B------:R-:W-:Y:S01]  /*f1f0*/  FFMA.FTZ R112, R112, c[0x0][0x2d0], -R192 ;  /* 0x0000b40070707a23 */ /* 0x000fe200000108c0 */
[----:B------:R1:W-:Y:S01]  /*f200*/  MUFU.EX2 R250, R34 ;  /* 0x0000002200fa7308 */ /* 0x0003e20000000800 */
[--C-:B------:R-:W-:Y:S01]  /*f210*/  FFMA.FTZ R102, R102, c[0x0][0x2d0], -R194.reuse ;  /* 0x0000b40066667a23 */ /* 0x100fe200000108c2 */
[-C--:B------:R-:W-:Y:S03]  /*f220*/  HMMA.16816.F32.BF16 R28, R152, R190.reuse, R28 ;  /* 0x000000be981c723c */ /* 0x080fe6000004181c */
[----:B----4-:R-:W-:Y:S01]  /*f230*/  FMUL.FTZ R32, R145, R176 ;  /* 0x000000b091207220 */ /* 0x010fe20000410000 */
[----:B---3--:R-:W-:Y:S01]  /*f240*/  MOV R169, R146 ;  /* 0x0000009200a97202 */ /* 0x008fe20000000f00 */
[--C-:B------:R-:W-:Y:S01]  /*f250*/  FFMA.FTZ R146, R51, c[0x0][0x2d0], -R194.reuse ;  /* 0x0000b40033927a23 */ /* 0x100fe200000108c2 */
[----:B------:R-:W3:Y:S01]  /*f260*/  LDL.LU R176, [R1+0x34] ;  /* 0x0000340001b07983 */ /* 0x000ee20000300800 */
[----:B------:R-:W-:Y:S01]  /*f270*/  FMUL.FTZ R51, R144, R187 ;  /* 0x000000bb90337220 */ /* 0x000fe20000410000 */
[----:B------:R4:W4:Y:S01]  /*f280*/  MUFU.EX2 R248, R35 ;  /* 0x0000002300f87308 */ /* 0x0009220000000800 */
[--C-:B------:R-:W-:Y:S03]  /*f290*/  FFMA.FTZ R103, R103, c[0x0][0x2d0], -R194.reuse ;  /* 0x0000b40067677a23 */ /* 0x100fe600000108c2 */
[----:B--2---:R-:W-:Y:S01]  /*f2a0*/  FMUL.FTZ R33, R145, R177 ;  /* 0x000000b191217220 */ /* 0x004fe20000410000 */
[----:B------:R-:W-:Y:S01]  /*f2b0*/  MOV R168, R203 ;  /* 0x000000cb00a87202 */ /* 0x000fe20000000f00 */
[----:B------:R-:W2:Y:S01]  /*f2c0*/  LDL.LU R177, [R1+0x2c] ;  /* 0x00002c0001b17983 */ /* 0x000ea20000300800 */
[--C-:B------:R-:W-:Y:S02]  /*f2d0*/  FFMA.FTZ R114, R114, c[0x0][0x2d0], -R194.reuse ;  /* 0x0000b40072727a23 */ /* 0x100fe400000108c2 */
[--C-:B------:R-:W-:Y:S01]  /*f2e0*/  FFMA.FTZ R105, R105, c[0x0][0x2d0], -R193.reuse ;  /* 0x0000b40069697a23 */ /* 0x100fe200000108c1 */
[----:B------:R4:W-:Y:S01]  /*f2f0*/  MUFU.EX2 R220, R48 ;  /* 0x0000003000dc7308 */ /* 0x0009e20000000800 */
[----:B------:R-:W-:Y:S02]  /*f300*/  FFMA.FTZ R108, R108, c[0x0][0x2d0], -R193 ;  /* 0x0000b4006c6c7a23 */ /* 0x000fe400000108c1 */
[--C-:B------:R-:W-:Y:S02]  /*f310*/  FFMA.FTZ R106, R106, c[0x0][0x2d0], -R3.reuse ;  /* 0x0000b4006a6a7a23 */ /* 0x100fe40000010803 */
[----:B-1----:R-:W-:Y:S02]  /*f320*/  FMUL.FTZ R34, R144, R178 ;  /* 0x000000b290227220 */ /* 0x002fe40000410000 */
[----:B------:R-:W2:Y:S01]  /*f330*/  LDL.LU R178, [R1+0x30] ;  /* 0x0000300001b27983 */ /* 0x000ea20000300800 */
[--C-:B------:R-:W-:Y:S02]  /*f340*/  FFMA.FTZ R107, R107, c[0x0][0x2d0], -R3.reuse ;  /* 0x0000b4006b6b7a23 */ /* 0x100fe40000010803 */
[----:B------:R1:W-:Y:S01]  /*f350*/  MUFU.EX2 R175, R37 ;  /* 0x0000002500af7308 */ /* 0x0003e20000000800 */
[--C-:B------:R-:W-:Y:S02]  /*f360*/  FFMA.FTZ R110, R110, c[0x0][0x2d0], -R3.reuse ;  /* 0x0000b4006e6e7a23 */ /* 0x100fe40000010803 */
[----:B------:R-:W-:Y:S02]  /*f370*/  FFMA.FTZ R3, R111, c[0x0][0x2d0], -R3 ;  /* 0x0000b4006f037a23 */ /* 0x000fe40000010803 */
[----:B----4-:R-:W-:Y:S02]  /*f380*/  FMUL.FTZ R35, R144, R179 ;  /* 0x000000b390237220 */ /* 0x010fe40000410000 */
[----:B------:R-:W4:Y:S01]  /*f390*/  LDL.LU R179, [R1+0x28] ;  /* 0x0000280001b37983 */ /* 0x000f220000300800 */
[--C-:B------:R-:W-:Y:S02]  /*f3a0*/  FFMA.FTZ R88, R88, c[0x0][0x2d0], -R193.reuse ;  /* 0x0000b40058587a23 */ /* 0x100fe400000108c1 */
[----:B------:R1:W1:Y:S01]  /*f3b0*/  MUFU.EX2 R222, R36 ;  /* 0x0000002400de7308 */ /* 0x0002620000000800 */
[--C-:B------:R-:W-:Y:S01]  /*f3c0*/  FFMA.FTZ R89, R89, c[0x0][0x2d0], -R193.reuse ;  /* 0x0000b40059597a23 */ /* 0x100fe200000108c1 */
[C---:B------:R-:W-:Y:S04]  /*f3d0*/  HMMA.16816.F32.BF16 R32, R148.reuse, R190, R32 ;  /* 0x000000be9420723c */ /* 0x040fe80000041820 */
[----:B------:R-:W-:Y:S02]  /*f3e0*/  FFMA.FTZ R48, R39, c[0x0][0x2d0], -R194 ;  /* 0x0000b40027307a23 */ /* 0x000fe400000108c2 */
[----:B------:R-:W-:Y:S02]  /*f3f0*/  FMUL.FTZ R39, R0, R183 ;  /* 0x000000b700277220 */ /* 0x000fe40000410000 */
[-C--:B------:R-:W-:Y:S01]  /*f400*/  HMMA.16816.F32.BF16 R116, R148, R156.reuse, R116 ;  /* 0x0000009c9474723c */ /* 0x080fe20000041874 */
[----:B------:R1:W-:Y:S03]  /*f410*/  MUFU.EX2 R174, R38 ;  /* 0x0000002600ae7308 */ /* 0x0003e60000000800 */
[----:B-1----:R-:W-:Y:S02]  /*f420*/  FMUL.FTZ R37, R141, R181 ;  /* 0x000000b58d257220 */ /* 0x002fe40000410000 */
[--C-:B------:R-:W-:Y:S02]  /*f430*/  FFMA.FTZ R92, R92, c[0x0][0x2d0], -R193.reuse ;  /* 0x0000b4005c5c7a23 */ /* 0x100fe400000108c1 */
[C---:B------:R-:W-:Y:S03]  /*f440*/  HMMA.16816.F32.BF16 R120, R152.reuse, R156, R120 ;  /* 0x0000009c9878723c */ /* 0x040fe60000041878 */
[----:B------:R1:W1:Y:S01]  /*f450*/  MUFU.EX2 R214, R48 ;  /* 0x0000003000d67308 */ /* 0x0002620000000800 */
[--C-:B------:R-:W-:Y:S02]  /*f460*/  FFMA.FTZ R93, R93, c[0x0][0x2d0], -R193.reuse ;  /* 0x0000b4005d5d7a23 */ /* 0x100fe400000108c1 */
[----:B------:R-:W-:Y:S02]  /*f470*/  FMUL.FTZ R36, R141, R180 ;  /* 0x000000b48d247220 */ /* 0x000fe40000410000 */
[----:B------:R-:W-:Y:S05]  /*f480*/  FFMA.FTZ R104, R104, c[0x0][0x2d0], -R193 ;  /* 0x0000b40068687a23 */ /* 0x000fea00000108c1 */
[----:B------:R1:W-:Y:S01]  /*f490*/  MUFU.EX2 R213, R50 ;  /* 0x0000003200d57308 */ /* 0x0003e20000000800 */
[----:B------:R-:W-:Y:S09]  /*f4a0*/  FMUL.FTZ R38, R0, R182 ;  /* 0x000000b600267220 */ /* 0x000ff20000410000 */
[----:B------:R1:W1:Y:S01]  /*f4b0*/  MUFU.EX2 R219, R49 ;  /* 0x0000003100db7308 */ /* 0x0002620000000800 */
[-C--:B------:R-:W-:Y:S03]  /*f4c0*/  HMMA.16816.F32.BF16 R36, R152, R158.reuse, R36 ;  /* 0x0000009e9824723c */ /* 0x080fe60000041824 */
[C---:B-1----:R-:W-:Y:S05]  /*f4d0*/  FMUL.FTZ R48, R145.reuse, R184 ;  /* 0x000000b891307220 */ /* 0x042fea0000410000 */
[C---:B------:R-:W-:Y:S01]  /*f4e0*/  HMMA.16816.F32.BF16 R124, R148.reuse, R158, R124 ;  /* 0x0000009e947c723c */ /* 0x040fe2000004187c */
[----:B------:R-:W1:Y:S01]  /*f4f0*/  LDSM.16.MT88.4 R156, [R228+0x900] ;  /* 0x00090000e49c783b */ /* 0x000e620000004200 */
[----:B------:R-:W1:Y:S02]  /*f500*/  MUFU.EX2 R173, R40 ;  /* 0x0000002800ad7308 */ /* 0x000e640000000800 */
[----:B------:R-:W-:Y:S08]  /*f510*/  FMUL.FTZ R50, R144, R186 ;  /* 0x000000ba90327220 */ /* 0x000ff00000410000 */
[----:B------:R-:W-:Y:S01]  /*f520*/  MUFU.EX2 R172, R42 ;  /* 0x0000002a00ac7308 */ /* 0x000fe20000000800 */
[----:B------:R-:W-:Y:S07]  /*f530*/  FMUL.FTZ R49, R145, R185 ;  /* 0x000000b991317220 */ /* 0x000fee0000410000 */
[-C--:B------:R-:W-:Y:S02]  /*f540*/  HMMA.16816.F32.BF16 R48, R148, R160.reuse, R48 ;  /* 0x000000a09430723c */ /* 0x080fe40000041830 */
[----:B------:R1:W1:Y:S06]  /*f550*/  MUFU.EX2 R184, R43 ;  /* 0x0000002b00b87308 */ /* 0x00026c0000000800 */
[C---:B------:R-:W-:Y:S04]  /*f560*/  HMMA.16816.F32.BF16 R128, R152.reuse, R160, R128 ;  /* 0x000000a09880723c */ /* 0x040fe80000041880 */
[----:B------:R-:W-:Y:S04]  /*f570*/  MUFU.EX2 R183, R46 ;  /* 0x0000002e00b77308 */ /* 0x000fe80000000800 */
[-C--:B------:R-:W-:Y:S06]  /*f580*/  HMMA.16816.F32.BF16 R132, R152, R162.reuse, R132 ;  /* 0x000000a29884723c */ /* 0x080fec0000041884 */
[----:B------:R1:W-:Y:S01]  /*f590*/  MUFU.EX2 R185, R47 ;  /* 0x0000002f00b97308 */ /* 0x0003e20000000800 */
[----:B------:R-:W-:Y:S01]  /*f5a0*/  F2FP.BF16.PACK_AB R152, R224, R223 ;  /* 0x000000dfe098723e */ /* 0x000fe200000010ff */
[----:B------:R-:W-:Y:S01]  /*f5b0*/  HMMA.16816.F32.BF16 R136, R148, R162, R136 ;  /* 0x000000a29488723c */ /* 0x000fe20000041888 */
[----:B------:R-:W1:Y:S03]  /*f5c0*/  LDSM.16.MT88.4 R160, [R231+0x900] ;  /* 0x00090000e7a0783b */ /* 0x000e660000004200 */
[----:B------:R-:W-:Y:S02]  /*f5d0*/  F2FP.BF16.PACK_AB R154, R227, R225 ;  /* 0x000000e1e39a723e */ /* 0x000fe400000010ff */
[----:B------:R-:W-:Y:S02]  /*f5e0*/  F2FP.BF16.PACK_AB R153, R199, R196 ;  /* 0x000000c4c799723e */ /* 0x000fe400000010ff */
[----:B------:R-:W-:Y:S01]  /*f5f0*/  MUFU.EX2 R208, R52 ;  /* 0x0000003400d07308 */ /* 0x000fe20000000800 */
[----:B------:R-:W-:Y:S01]  /*f600*/  F2FP.BF16.PACK_AB R148, R164, R251 ;  /* 0x000000fba494723e */ /* 0x000fe200000010ff */
[----:B-1----:R-:W1:Y:S02]  /*f610*/  LDSM.16.MT88.4 R40, [R229+0x900] ;  /* 0x00090000e528783b */ /* 0x002e640000004200 */
[----:B------:R-:W-:Y:S02]  /*f620*/  F2FP.BF16.PACK_AB R150, R168, R169 ;  /* 0x000000a9a896723e */ /* 0x000fe400000010ff */
[----:B------:R-:W-:Y:S02]  /*f630*/  F2FP.BF16.PACK_AB R149, R247, R226 ;  /* 0x000000e2f795723e */ /* 0x000fe400000010ff */
[----:B------:R-:W-:Y:S02]  /*f640*/  F2FP.BF16.PACK_AB R151, R248, R250 ;  /* 0x000000faf897723e */ /* 0x000fe400000010ff */
[----:B------:R-:W-:Y:S01]  /*f650*/  MUFU.EX2 R207, R53 ;  /* 0x0000003500cf7308 */ /* 0x000fe20000000800 */
[----:B------:R-:W-:Y:S01]  /*f660*/  F2FP.BF16.PACK_AB R155, R197, R198 ;  /* 0x000000c6c59b723e */ /* 0x000fe200000010ff */
[----:B------:R-:W1:Y:S03]  /*f670*/  LDSM.16.MT88.4 R44, [R230+0x900] ;  /* 0x00090000e62c783b */ /* 0x000e660000004200 */
[-C--:B------:R-:W-:Y:S05]  /*f680*/  HMMA.16816.F32.BF16 R4, R148, R156.reuse, R4 ;  /* 0x0000009c9404723c */ /* 0x080fea0000041804 */
[----:B------:R1:W-:Y:S03]  /*f690*/  MUFU.EX2 R203, R55 ;  /* 0x0000003700cb7308 */ /* 0x0003e60000000800 */
[C---:B------:R-:W-:Y:S07]  /*f6a0*/  HMMA.16816.F32.BF16 R8, R152.reuse, R156, R8 ;  /* 0x0000009c9808723c */ /* 0x040fee0000041808 */
[----:B------:R-:W-:Y:S01]  /*f6b0*/  MUFU.EX2 R206, R64 ;  /* 0x0000004000ce7308 */ /* 0x000fe20000000800 */
[-C--:B------:R-:W-:Y:S08]  /*f6c0*/  HMMA.16816.F32.BF16 R12, R152, R158.reuse, R12 ;  /* 0x0000009e980c723c */ /* 0x080ff0000004180c */
[C---:B------:R-:W-:Y:S01]  /*f6d0*/  HMMA.16816.F32.BF16 R16, R148.reuse, R158, R16 ;  /* 0x0000009e9410723c */ /* 0x040fe20000041810 */
[----:B------:R-:W-:Y:S01]  /*f6e0*/  MUFU.EX2 R205, R65 ;  /* 0x0000004100cd7308 */ /* 0x000fe20000000800 */
[----:B-1----:R-:W1:Y:S06]  /*f6f0*/  LDSM.16.MT88.4 R52, [R228+0x1100] ;  /* 0x00110000e434783b */ /* 0x002e6c0000004200 */
[-C--:B------:R-:W-:Y:S03]  /*f700*/  HMMA.16816.F32.BF16 R20, R148, R160.reuse, R20 ;  /* 0x000000a09414723c */ /* 0x080fe60000041814 */
[----:B------:R-:W-:Y:S05]  /*f710*/  MUFU.EX2 R190, R66 ;  /* 0x0000004200be7308 */ /* 0x000fea0000000800 */
[C---:B------:R-:W-:Y:S05]  /*f720*/  HMMA.16816.F32.BF16 R24, R152.reuse, R160, R24 ;  /* 0x000000a09818723c */ /* 0x040fea0000041818 */
[----:B------:R1:W-:Y:S03]  /*f730*/  MUFU.EX2 R191, R67 ;  /* 0x0000004300bf7308 */ /* 0x0003e60000000800 */
[-C--:B------:R-:W-:Y:S07]  /*f740*/  HMMA.16816.F32.BF16 R28, R152, R162.reuse, R28 ;  /* 0x000000a2981c723c */ /* 0x080fee000004181c */
[----:B------:R-:W-:Y:S01]  /*f750*/  MUFU.EX2 R189, R56 ;  /* 0x0000003800bd7308 */ /* 0x000fe20000000800 */
[C---:B------:R-:W-:Y:S01]  /*f760*/  HMMA.16816.F32.BF16 R32, R148.reuse, R162, R32 ;  /* 0x000000a29420723c */ /* 0x040fe20000041820 */
[----:B------:R-:W-:Y:S07]  /*f770*/  LDSM.16.MT88.4 R160, [R228+0x3100] ;  /* 0x00310000e4a0783b */ /* 0x000fee0000004200 */
[-C--:B------:R-:W-:Y:S01]  /*f780*/  HMMA.16816.F32.BF16 R116, R148, R40.reuse, R116 ;  /* 0x000000289474723c */ /* 0x080fe20000041874 */
[----:B------:R-:W-:Y:S01]  /*f790*/  MUFU.EX2 R188, R57 ;  /* 0x0000003900bc7308 */ /* 0x000fe20000000800 */
[----:B-1----:R-:W1:Y:S06]  /*f7a0*/  LDSM.16.MT88.4 R64, [R231+0x1100] ;  /* 0x00110000e740783b */ /* 0x002e6c0000004200 */
[C---:B------:R-:W-:Y:S03]  /*f7b0*/  HMMA.16816.F32.BF16 R120, R152.reuse, R40, R120 ;  /* 0x000000289878723c */ /* 0x040fe60000041878 */
[----:B------:R-:W-:Y:S04]  /*f7c0*/  MUFU.EX2 R182, R58 ;  /* 0x0000003a00b67308 */ /* 0x000fe80000000800 */
[----:B------:R-:W-:Y:S01]  /*f7d0*/  F2FP.BF16.PACK_AB R40, R175, R222 ;  /* 0x000000deaf28723e */ /* 0x000fe200000010ff */
[-C--:B------:R-:W-:Y:S04]  /*f7e0*/  HMMA.16816.F32.BF16 R36, R152, R42.reuse, R36 ;  /* 0x0000002a9824723c */ /* 0x080fe80000041824 */
[----:B------:R-:W-:Y:S01]  /*f7f0*/  F2FP.BF16.PACK_AB R41, R214, R174 ;  /* 0x000000aed629723e */ /* 0x000fe200000010ff */
[----:B------:R1:W-:Y:S03]  /*f800*/  MUFU.EX2 R181, R59 ;  /* 0x0000003b00b57308 */ /* 0x0003e60000000800 */
[C---:B------:R-:W-:Y:S07]  /*f810*/  HMMA.16816.F32.BF16 R124, R148.reuse, R42, R124 ;  /* 0x0000002a947c723c */ /* 0x040fee000004187c */
[----:B------:R-:W-:Y:S01]  /*f820*/  MUFU.EX2 R187, R60 ;  /* 0x0000003c00bb7308 */ /* 0x000fe20000000800 */
[-C--:B------:R-:W-:Y:S04]  /*f830*/  HMMA.16816.F32.BF16 R48, R148, R44.reuse, R48 ;  /* 0x0000002c9430723c */ /* 0x080fe80000041830 */
[----:B------:R-:W-:Y:S04]  /*f840*/  F2FP.BF16.PACK_AB R42, R219, R220 ;  /* 0x000000dcdb2a723e */ /* 0x000fe800000010ff */
[C---:B------:R-:W-:Y:S01]  /*f850*/  HMMA.16816.F32.BF16 R128, R152.reuse, R44, R128 ;  /* 0x0000002c9880723c */ /* 0x040fe20000041880 */
[----:B------:R-:W1:Y:S02]  /*f860*/  MUFU.EX2 R212, R146 ;  /* 0x0000009200d47308 */ /* 0x000e640000000800 */
[----:B-1----:R-:W-:Y:S04]  /*f870*/  LDSM.16.MT88.4 R56, [R228+0x1900] ;  /* 0x00190000e438783b */ /* 0x002fe80000004200 */
[----:B------:R-:W-:Y:S01]  /*f880*/  F2FP.BF16.PACK_AB R44, R211, R173 ;  /* 0x000000add32c723e */ /* 0x000fe200000010ff */
[-C--:B------:R-:W-:Y:S03]  /*f890*/  HMMA.16816.F32.BF16 R132, R152, R46.reuse, R132 ;  /* 0x0000002e9884723c */ /* 0x080fe60000041884 */
[----:B------:R-:W1:Y:S01]  /*f8a0*/  MUFU.EX2 R186, R61 ;  /* 0x0000003d00ba7308 */ /* 0x000e620000000800 */
[----:B------:R-:W-:Y:S04]  /*f8b0*/  F2FP.BF16.PACK_AB R45, R184, R172 ;  /* 0x000000acb82d723e */ /* 0x000fe800000010ff */
[----:B------:R-:W-:Y:S01]  /*f8c0*/  HMMA.16816.F32.BF16 R136, R148, R46, R136 ;  /* 0x0000002e9488723c */ /* 0x000fe20000041888 */
[----:B------:R-:W1:Y:S04]  /*f8d0*/  LDSM.16.MT88.4 R148, [R229+0x1100] ;  /* 0x00110000e594783b */ /* 0x000e680000004200 */
[----:B------:R-:W-:Y:S02]  /*f8e0*/  MUFU.EX2 R180, R62 ;  /* 0x0000003e00b47308 */ /* 0x000fe40000000800 */
[----:B------:R-:W-:Y:S02]  /*f8f0*/  F2FP.BF16.PACK_AB R46, R209, R210 ;  /* 0x000000d2d12e723e */ /* 0x000fe400000010ff */
[----:B------:R-:W-:Y:S03]  /*f900*/  F2FP.BF16.PACK_AB R43, R212, R213 ;  /* 0x000000d5d42b723e */ /* 0x000fe600000010ff */
[----:B------:R-:W-:Y:S03]  /*f910*/  F2FP.BF16.PACK_AB R47, R185, R183 ;  /* 0x000000b7b92f723e */ /* 0x000fe600000010ff */
[----:B------:R2:W1:Y:S01]  /*f920*/  MUFU.EX2 R146, R63 ;  /* 0x0000003f00927308 */ /* 0x0004620000000800 */
[-C--:B------:R-:W-:Y:S08]  /*f930*/  HMMA.16816.F32.BF16 R4, R40, R52.reuse, R4 ;  /* 0x000000342804723c */ /* 0x080ff00000041804 */
[C---:B------:R-:W-:Y:S01]  /*f940*/  HMMA.16816.F32.BF16 R8, R44.reuse, R52, R8 ;  /* 0x000000342c08723c */ /* 0x040fe20000041808 */
[----:B------:R-:W-:Y:S03]  /*f950*/  MUFU.EX2 R113, R113 ;  /* 0x0000007100717308 */ /* 0x000fe60000000800 */
[----:B---3--:R-:W-:Y:S04]  /*f960*/  FFMA.FTZ R0, R0, R176, R195 ;  /* 0x000000b000007223 */ /* 0x008fe800000100c3 */
[-C--:B------:R-:W-:Y:S03]  /*f970*/  HMMA.16816.F32.BF16 R12, R44, R54.reuse, R12 ;  /* 0x000000362c0c723c */ /* 0x080fe6000004180c */
[----:B------:R-:W-:Y:S01]  /*f980*/  MUFU.EX2 R115, R115 ;  /* 0x0000007300737308 */ /* 0x000fe20000000800 */
[----:B------:R-:W-:Y:S02]  /*f990*/  FADD.FTZ R0, R200, R0 ;  /* 0x00000000c8007221 */ /* 0x000fe40000010000 */
[----:B--2---:R-:W-:Y:S01]  /*f9a0*/  FFMA.FTZ R141, R141, R177, R215 ;  /* 0x000000b18d8d7223 */ /* 0x004fe200000100d7 */
[----:B------:R-:W-:Y:S01]  /*f9b0*/  LDSM.16.MT88.4 R60, [R229+0x1900] ;  /* 0x00190000e53c783b */ /* 0x000fe20000004200 */
[C---:B------:R-:W-:Y:S05]  /*f9c0*/  HMMA.16816.F32.BF16 R16, R40.reuse, R54, R16 ;  /* 0x000000362810723c */ /* 0x040fea0000041810 */
[----:B------:R-:W-:Y:S02]  /*f9d0*/  MUFU.EX2 R109, R109 ;  /* 0x0000006d006d7308 */ /* 0x000fe40000000800 */
[----:B------:R-:W2:Y:S01]  /*f9e0*/  LDSM.16.MT88.4 R52, [R230+0x1100] ;  /* 0x00110000e634783b */ /* 0x000ea20000004200 */
[-C--:B------:R-:W-:Y:S04]  /*f9f0*/  HMMA.16816.F32.BF16 R20, R40, R64.reuse, R20 ;  /* 0x000000402814723c */ /* 0x080fe80000041814 */
[----:B------:R-:W-:Y:S03]  /*fa00*/  FFMA.FTZ R144, R144, R178, R216 ;  /* 0x000000b290907223 */ /* 0x000fe600000100d8 */
[----:B------:R-:W-:Y:S01]  /*fa10*/  MUFU.EX2 R68, R68 ;  /* 0x0000004400447308 */ /* 0x000fe20000000800 */
[C---:B------:R-:W-:Y:S04]  /*fa20*/  HMMA.16816.F32.BF16 R24, R44.reuse, R64, R24 ;  /* 0x000000402c18723c */ /* 0x040fe80000041818 */
[----:B----4-:R-:W-:Y:S02]  /*fa30*/  FFMA.FTZ R145, R145, R179, R217 ;  /* 0x000000b391917223 */ /* 0x010fe400000100d9 */
[----:B------:R-:W-:Y:S01]  /*fa40*/  LDSM.16.MT88.4 R176, [R231+0x3100] ;  /* 0x00310000e7b0783b */ /* 0x000fe20000004200 */
[----:B------:R-:W-:Y:S01]  /*fa50*/  FADD.FTZ R144, R218, R144 ;  /* 0x00000090da907221 */ /* 0x000fe20000010000 */
[-C--:B------:R-:W-:Y:S01]  /*fa60*/  HMMA.16816.F32.BF16 R28, R44, R66.reuse, R28 ;  /* 0x000000422c1c723c */ /* 0x080fe2000004181c */
[----:B------:R-:W-:Y:S03]  /*fa70*/  MUFU.EX2 R69, R69 ;  /* 0x0000004500457308 */ /* 0x000fe60000000800 */
[----:B------:R-:W-:Y:S04]  /*fa80*/  FADD.FTZ R145, R221, R145 ;  /* 0x00000091dd917221 */ /* 0x000fe80000010000 */
[C---:B------:R-:W-:Y:S01]  /*fa90*/  HMMA.16816.F32.BF16 R32, R40.reuse, R66, R32 ;  /* 0x000000422820723c */ /* 0x040fe20000041820 */
[----:B------:R-:W-:Y:S02]  /*faa0*/  LDSM.16.MT88.4 R64, [R229+0x2900] ;  /* 0x00290000e540783b */ /* 0x000fe40000004200 */
[----:B------:R-:W-:Y:S05]  /*fab0*/  MUFU.EX2 R80, R80 ;  /* 0x0000005000507308 */ /* 0x000fea0000000800 */
[-C--:B-1----:R-:W-:Y:S05]  /*fac0*/  HMMA.16816.F32.BF16 R116, R40, R148.reuse, R116 ;  /* 0x000000942874723c */ /* 0x082fea0000041874 */
[----:B------:R-:W-:Y:S03]  /*fad0*/  MUFU.EX2 R81, R81 ;  /* 0x0000005100517308 */ /* 0x000fe60000000800 */
[C---:B------:R-:W-:Y:S07]  /*fae0*/  HMMA.16816.F32.BF16 R120, R44.reuse, R148, R120 ;  /* 0x000000942c78723c */ /* 0x040fee0000041878 */
[----:B------:R-:W-:Y:S01]  /*faf0*/  MUFU.EX2 R70, R70 ;  /* 0x0000004600467308 */ /* 0x000fe20000000800 */
[-C--:B------:R-:W-:Y:S08]  /*fb00*/  HMMA.16816.F32.BF16 R36, R44, R150.reuse, R36 ;  /* 0x000000962c24723c */ /* 0x080ff00000041824 */
[C---:B------:R-:W-:Y:S01]  /*fb10*/  HMMA.16816.F32.BF16 R124, R40.reuse, R150, R124 ;  /* 0x00000096287c723c */ /* 0x040fe2000004187c */
[----:B------:R-:W-:Y:S07]  /*fb20*/  MUFU.EX2 R71, R71 ;  /* 0x0000004700477308 */ /* 0x000fee0000000800 */
[-C--:B--2---:R-:W-:Y:S03]  /*fb30*/  HMMA.16816.F32.BF16 R48, R40, R52.reuse, R48 ;  /* 0x000000342830723c */ /* 0x084fe60000041830 */
[----:B------:R-:W-:Y:S05]  /*fb40*/  MUFU.EX2 R82, R82 ;  /* 0x0000005200527308 */ /* 0x000fea0000000800 */
[C---:B------:R-:W-:Y:S05]  /*fb50*/  HMMA.16816.F32.BF16 R128, R44.reuse, R52, R128 ;  /* 0x000000342c80723c */ /* 0x040fea0000041880 */
[----:B------:R-:W-:Y:S03]  /*fb60*/  MUFU.EX2 R83, R83 ;  /* 0x0000005300537308 */ /* 0x000fe60000000800 */
[-C--:B------:R-:W-:Y:S07]  /*fb70*/  HMMA.16816.F32.BF16 R132, R44, R54.reuse, R132 ;  /* 0x000000362c84723c */ /* 0x080fee0000041884 */
[----:B------:R-:W-:Y:S01]  /*fb80*/  F2FP.BF16.PACK_AB R44, R188, R189 ;  /* 0x000000bdbc2c723e */ /* 0x000fe200000010ff */
[----:B------:R-:W-:Y:S01]  /*fb90*/  HMMA.16816.F32.BF16 R136, R40, R54, R136 ;  /* 0x000000362888723c */ /* 0x000fe20000041888 */
[----:B------:R-:W1:Y:S01]  /*fba0*/  LDSM.16.MT88.4 R52, [R231+0x1900] ;  /* 0x00190000e734783b */ /* 0x000e620000004200 */
[----:B------:R-:W-:Y:S02]  /*fbb0*/  MUFU.EX2 R72, R72 ;  /* 0x0000004800487308 */ /* 0x000fe40000000800 */
[----:B------:R-:W-:Y:S02]  /*fbc0*/  F2FP.BF16.PACK_AB R46, R186, R187 ;  /* 0x000000bbba2e723e */ /* 0x000fe400000010ff */
[----:B------:R-:W-:Y:S02]  /*fbd0*/  F2FP.BF16.PACK_AB R45, R181, R182 ;  /* 0x000000b6b52d723e */ /* 0x000fe400000010ff */
[----:B------:R-:W-:Y:S04]  /*fbe0*/  F2FP.BF16.PACK_AB R40, R207, R208 ;  /* 0x000000d0cf28723e */ /* 0x000fe800000010ff */
[----:B------:R-:W-:Y:S01]  /*fbf0*/  F2FP.BF16.PACK_AB R42, R205, R206 ;  /* 0x000000cecd2a723e */ /* 0x000fe200000010ff */
[----:B------:R-:W2:Y:S01]  /*fc00*/  MUFU.EX2 R73, R73 ;  /* 0x0000004900497308 */ /* 0x000ea20000000800 */
[----:B------:R-:W-:Y:S02]  /*fc10*/  F2FP.BF16.PACK_AB R41, R203, R204 ;  /* 0x000000cccb29723e */ /* 0x000fe400000010ff */
[----:B------:R-:W-:Y:S02]  /*fc20*/  F2FP.BF16.PACK_AB R43, R191, R190 ;  /* 0x000000bebf2b723e */ /* 0x000fe400000010ff */
[----:B------:R-:W-:Y:S05]  /*fc30*/  F2FP.BF16.PACK_AB R47, R146, R180 ;  /* 0x000000b4922f723e */ /* 0x000fea00000010ff */
[-C--:B------:R-:W-:Y:S01]  /*fc40*/  HMMA.16816.F32.BF16 R4, R40, R56.reuse, R4 ;  /* 0x000000382804723c */ /* 0x080fe20000041804 */
[----:B------:R-:W-:Y:S07]  /*fc50*/  MUFU.EX2 R76, R76 ;  /* 0x0000004c004c7308 */ /* 0x000fee0000000800 */
[C---:B------:R-:W-:Y:S03]  /*fc60*/  HMMA.16816.F32.BF16 R8, R44.reuse, R56, R8 ;  /* 0x000000382c08723c */ /* 0x040fe60000041808 */
[----:B------:R-:W3:Y:S05]  /*fc70*/  MUFU.EX2 R77, R77 ;  /* 0x0000004d004d7308 */ /* 0x000eea0000000800 */
[-C--:B------:R-:W-:Y:S05]  /*fc80*/  HMMA.16816.F32.BF16 R12, R44, R58.reuse, R12 ;  /* 0x0000003a2c0c723c */ /* 0x080fea000004180c */
[----:B------:R-:W-:Y:S03]  /*fc90*/  MUFU.EX2 R74, R74 ;  /* 0x0000004a004a7308 */ /* 0x000fe60000000800 */
[C---:B------:R-:W-:Y:S01]  /*fca0*/  HMMA.16816.F32.BF16 R16, R40.reuse, R58, R16 ;  /* 0x0000003a2810723c */ /* 0x040fe20000041810 */
[----:B------:R-:W4:Y:S06]  /*fcb0*/  LDSM.16.MT88.4 R56, [R230+0x1900] ;  /* 0x00190000e638783b */ /* 0x000f2c0000004200 */
[----:B------:R-:W2:Y:S01]  /*fcc0*/  MUFU.EX2 R75, R75 ;  /* 0x0000004b004b7308 */ /* 0x000ea20000000800 */
[-C--:B-1----:R-:W-:Y:S08]  /*fcd0*/  HMMA.16816.F32.BF16 R20, R40, R52.reuse, R20 ;  /* 0x000000342814723c */ /* 0x082ff00000041814 */
[C---:B------:R-:W-:Y:S01]  /*fce0*/  HMMA.16816.F32.BF16 R24, R44.reuse, R52, R24 ;  /* 0x000000342c18723c */ /* 0x040fe20000041818 */
[----:B------:R-:W-:Y:S07]  /*fcf0*/  MUFU.EX2 R78, R78 ;  /* 0x0000004e004e7308 */ /* 0x000fee0000000800 */
[-C--:B------:R-:W-:Y:S03]  /*fd00*/  HMMA.16816.F32.BF16 R28, R44, R54.reuse, R28 ;  /* 0x000000362c1c723c */ /* 0x080fe6000004181c */
[----:B------:R-:W1:Y:S05]  /*fd10*/  MUFU.EX2 R79, R79 ;  /* 0x0000004f004f7308 */ /* 0x000e6a0000000800 */
[C---:B------:R-:W-:Y:S01]  /*fd20*/  HMMA.16816.F32.BF16 R32, R40.reuse, R54, R32 ;  /* 0x000000362820723c */ /* 0x040fe20000041820 */
[----:B------:R-:W1:Y:S04]  /*fd30*/  LDSM.16.MT88.4 R52, [R228+0x2100] ;  /* 0x00210000e434783b */ /* 0x000e680000004200 */
[----:B------:R-:W-:Y:S03]  /*fd40*/  MUFU.EX2 R84, R84 ;  /* 0x0000005400547308 */ /* 0x000fe60000000800 */
[-C--:B------:R-:W-:Y:S07]  /*fd50*/  HMMA.16816.F32.BF16 R116, R40, R60.reuse, R116 ;  /* 0x0000003c2874723c */ /* 0x080fee0000041874 */
[----:B------:R-:W-:Y:S01]  /*fd60*/  MUFU.EX2 R85, R85 ;  /* 0x0000005500557308 */ /* 0x000fe20000000800 */
[C---:B------:R-:W-:Y:S08]  /*fd70*/  HMMA.16816.F32.BF16 R120, R44.reuse, R60, R120 ;  /* 0x0000003c2c78723c */ /* 0x040ff00000041878 */
[-C--:B------:R-:W-:Y:S01]  /*fd80*/  HMMA.16816.F32.BF16 R36, R44, R62.reuse, R36 ;  /* 0x0000003e2c24723c */ /* 0x080fe20000041824 */
[----:B------:R-:W-:Y:S07]  /*fd90*/  MUFU.EX2 R96, R96 ;  /* 0x0000006000607308 */ /* 0x000fee0000000800 */
[C---:B------:R-:W-:Y:S01]  /*fda0*/  HMMA.16816.F32.BF16 R124, R40.reuse, R62, R124 ;  /* 0x0000003e287c723c */ /* 0x040fe2000004187c */
[----:B------:R-:W-:Y:S02]  /*fdb0*/  LDSM.16.MT88.4 R60, [R229+0x2100] ;  /* 0x00210000e53c783b */ /* 0x000fe40000004200 */
[----:B------:R-:W-:Y:S05]  /*fdc0*/  MUFU.EX2 R97, R97 ;  /* 0x0000006100617308 */ /* 0x000fea0000000800 */
[-C--:B----4-:R-:W-:Y:S05]  /*fdd0*/  HMMA.16816.F32.BF16 R48, R40, R56.reuse, R48 ;  /* 0x000000382830723c */ /* 0x090fea0000041830 */
[----:B------:R-:W-:Y:S03]  /*fde0*/  MUFU.EX2 R86, R86 ;  /* 0x0000005600567308 */ /* 0x000fe60000000800 */
[C---:B------:R-:W-:Y:S07]  /*fdf0*/  HMMA.16816.F32.BF16 R128, R44.reuse, R56, R128 ;  /* 0x000000382c80723c */ /* 0x040fee0000041880 */
[----:B------:R-:W-:Y:S01]  /*fe00*/  MUFU.EX2 R87, R87 ;  /* 0x0000005700577308 */ /* 0x000fe20000000800 */
[-C--:B------:R-:W-:Y:S07]  /*fe10*/  HMMA.16816.F32.BF16 R132, R44, R58.reuse, R132 ;  /* 0x0000003a2c84723c */ /* 0x080fee0000041884 */
[----:B--2---:R-:W-:Y:S01]  /*fe20*/  F2FP.BF16.PACK_AB R44, R73, R72 ;  /* 0x00000048492c723e */ /* 0x004fe200000010ff */
[----:B------:R-:W-:Y:S01]  /*fe30*/  HMMA.16816.F32.BF16 R136, R40, R58, R136 ;  /* 0x0000003a2888723c */ /* 0x000fe20000041888 */
[----:B------:R-:W2:Y:S01]  /*fe40*/  LDSM.16.MT88.4 R56, [R231+0x2100] ;  /* 0x00210000e738783b */ /* 0x000ea20000004200 */
[----:B------:R-:W-:Y:S02]  /*fe50*/  MUFU.EX2 R98, R98 ;  /* 0x0000006200627308 */ /* 0x000fe40000000800 */
[----:B---3--:R-:W-:Y:S02]  /*fe60*/  F2FP.BF16.PACK_AB R46, R77, R76 ;  /* 0x0000004c4d2e723e */ /* 0x008fe400000010ff */
[----:B------:R-:W-:Y:S02]  /*fe70*/  F2FP.BF16.PACK_AB R45, R75, R74 ;  /* 0x0000004a4b2d723e */ /* 0x000fe400000010ff */
[----:B------:R-:W-:Y:S04]  /*fe80*/  F2FP.BF16.PACK_AB R40, R69, R68 ;  /* 0x000000444528723e */ /* 0x000fe800000010ff */
[----:B------:R-:W-:Y:S01]  /*fe90*/  F2FP.BF16.PACK_AB R42, R81, R80 ;  /* 0x00000050512a723e */ /* 0x000fe200000010ff */
[----:B------:R-:W-:Y:S01]  /*fea0*/  MUFU.EX2 R99, R99 ;  /* 0x0000006300637308 */ /* 0x000fe20000000800 */
[----:B------:R-:W-:Y:S02]  /*feb0*/  F2FP.BF16.PACK_AB R41, R71, R70 ;  /* 0x000000464729723e */ /* 0x000fe400000010ff */
[----:B------:R-:W-:Y:S02]  /*fec0*/  F2FP.BF16.PACK_AB R43, R83, R82 ;  /* 0x00000052532b723e */ /* 0x000fe400000010ff */
[----:B-1----:R-:W-:Y:S05]  /*fed0*/  F2FP.BF16.PACK_AB R47, R79, R78 ;  /* 0x0000004e4f2f723e */ /* 0x002fea00000010ff */
[-C--:B------:R-:W-:Y:S01]  /*fee0*/  HMMA.16816.F32.BF16 R4, R40, R52.reuse, R4 ;  /* 0x000000342804723c */ /* 0x080fe20000041804 */
        /* <DEDUP_REMOVED lines=8> */
[-C--:B--2---:R-:W-:Y:S08]  /*ff70*/  HMMA.16816.F32.BF16 R20, R40, R56.reuse, R20 ;  /* 0x000000382814723c */ /* 0x084ff00000041814 */
[C---:B------:R-:W-:Y:S01]  /*ff80*/  HMMA.16816.F32.BF16 R24, R44.reuse, R56, R24 ;  /* 0x000000382c18723c */ /* 0x040fe20000041818 */
[----:B------:R-:W-:Y:S07]  /*ff90*/  MUFU.EX2 R103, R103 ;  /* 0x0000006700677308 */ /* 0x000fee0000000800 */
[-C--:B------:R-:W-:Y:S03]  /*ffa0*/  HMMA.16816.F32.BF16 R28, R44, R58.reuse, R28 ;  /* 0x0000003a2c1c723c */ /* 0x080fe6000004181c */
[----:B------:R-:W-:Y:S05]  /*ffb0*/  MUFU.EX2 R114, R114 ;  /* 0x0000007200727308 */ /* 0x000fea0000000800 */
[C---:B------:R-:W-:Y:S01]  /*ffc0*/  HMMA.16816.F32.BF16 R32, R40.reuse, R58, R32 ;  /* 0x0000003a2820723c */ /* 0x040fe20000041820 */
[----:B------:R-:W2:Y:S04]  /*ffd0*/  LDSM.16.MT88.4 R56, [R228+0x2900] ;  /* 0x00290000e438783b */ /* 0x000ea80000004200 */
[----:B------:R-:W-:Y:S03]  /*ffe0*/  MUFU.EX2 R105, R105 ;  /* 0x0000006900697308 */ /* 0x000fe60000000800 */
[-C--:B------:R-:W-:Y:S07]  /*fff0*/  HMMA.16816.F32.BF16 R116, R40, R60.reuse, R116 ;  /* 0x0000003c2874723c */ /* 0x080fee0000041874 */
[----:B------:R-:W-:Y:S01]  /*10000*/  MUFU.EX2 R108, R108 ;  /* 0x0000006c006c7308 */ /* 0x000fe20000000800 */
[C---:B------:R-:W-:Y:S08]  /*10010*/  HMMA.16816.F32.BF16 R120, R44.reuse, R60, R120 ;  /* 0x0000003c2c78723c */ /* 0x040ff00000041878 */
[-C--:B------:R-:W-:Y:S01]  /*10020*/  HMMA.16816.F32.BF16 R36, R44, R62.reuse, R36 ;  /* 0x0000003e2c24723c */ /* 0x080fe20000041824 */
[----:B------:R-:W-:Y:S07]  /*10030*/  MUFU.EX2 R110, R110 ;  /* 0x0000006e006e7308 */ /* 0x000fee0000000800 */
[C---:B------:R-:W-:Y:S01]  /*10040*/  HMMA.16816.F32.BF16 R124, R40.reuse, R62, R124 ;  /* 0x0000003e287c723c */ /* 0x040fe2000004187c */
[----:B------:R-:W3:Y:S02]  /*10050*/  LDSM.16.MT88.4 R60, [R231+0x2900] ;  /* 0x00290000e73c783b */ /* 0x000ee40000004200 */
[----:B------:R-:W-:Y:S05]  /*10060*/  MUFU.EX2 R88, R88 ;  /* 0x0000005800587308 */ /* 0x000fea0000000800 */
[-C--:B-1----:R-:W-:Y:S05]  /*10070*/  HMMA.16816.F32.BF16 R48, R40, R52.reuse, R48 ;  /* 0x000000342830723c */ /* 0x082fea0000041830 */
[----:B------:R-:W1:Y:S03]  /*10080*/  MUFU.EX2 R89, R89 ;  /* 0x0000005900597308 */ /* 0x000e660000000800 */
[C---:B------:R-:W-:Y:S07]  /*10090*/  HMMA.16816.F32.BF16 R128, R44.reuse, R52, R128 ;  /* 0x000000342c80723c */ /* 0x040fee0000041880 */
[----:B------:R-:W-:Y:S01]  /*100a0*/  MUFU.EX2 R92, R92 ;  /* 0x0000005c005c7308 */ /* 0x000fe20000000800 */
[-C--:B------:R-:W-:Y:S08]  /*100b0*/  HMMA.16816.F32.BF16 R132, R44, R54.reuse, R132 ;  /* 0x000000362c84723c */ /* 0x080ff00000041884 */
[----:B------:R-:W-:Y:S01]  /*100c0*/  HMMA.16816.F32.BF16 R136, R40, R54, R136 ;  /* 0x000000362888723c */ /* 0x000fe20000041888 */
[----:B------:R-:W4:Y:S01]  /*100d0*/  MUFU.EX2 R93, R93 ;  /* 0x0000005d005d7308 */ /* 0x000f220000000800 */
[----:B------:R-:W3:Y:S02]  /*100e0*/  LDSM.16.MT88.4 R52, [R230+0x2900] ;  /* 0x00290000e634783b */ /* 0x000ee40000004200 */
[----:B-1----:R-:W-:Y:S03]  /*100f0*/  F2FP.BF16.PACK_AB R44, R89, R88 ;  /* 0x00000058592c723e */ /* 0x002fe600000010ff */
[----:B------:R-:W-:Y:S02]  /*10100*/  F2FP.BF16.PACK_AB R40, R85, R84 ;  /* 0x000000545528723e */ /* 0x000fe400000010ff */
[----:B------:R-:W-:Y:S02]  /*10110*/  F2FP.BF16.PACK_AB R42, R97, R96 ;  /* 0x00000060612a723e */ /* 0x000fe400000010ff */
[----:B------:R-:W-:Y:S01]  /*10120*/  MUFU.EX2 R90, R90 ;  /* 0x0000005a005a7308 */ /* 0x000fe20000000800 */
[----:B------:R-:W-:Y:S02]  /*10130*/  F2FP.BF16.PACK_AB R41, R87, R86 ;  /* 0x000000565729723e */ /* 0x000fe400000010ff */
[----:B------:R-:W-:Y:S07]  /*10140*/  F2FP.BF16.PACK_AB R43, R99, R98 ;  /* 0x00000062632b723e */ /* 0x000fee00000010ff */
[-C--:B--2---:R-:W-:Y:S01]  /*10150*/  HMMA.16816.F32.BF16 R4, R40, R56.reuse, R4 ;  /* 0x000000382804723c */ /* 0x084fe20000041804 */
[----:B------:R-:W1:Y:S02]  /*10160*/  MUFU.EX2 R91, R91 ;  /* 0x0000005b005b7308 */ /* 0x000e640000000800 */
[----:B----4-:R-:W-:Y:S08]  /*10170*/  F2FP.BF16.PACK_AB R46, R93, R92 ;  /* 0x0000005c5d2e723e */ /* 0x010ff000000010ff */
[----:B------:R-:W-:Y:S10]  /*10180*/  MUFU.EX2 R94, R94 ;  /* 0x0000005e005e7308 */ /* 0x000ff40000000800 */
[----:B------:R-:W2:Y:S01]  /*10190*/  MUFU.EX2 R95, R95 ;  /* 0x0000005f005f7308 */ /* 0x000ea20000000800 */
[----:B-1----:R-:W-:Y:S09]  /*101a0*/  F2FP.BF16.PACK_AB R45, R91, R90 ;  /* 0x0000005a5b2d723e */ /* 0x002ff200000010ff */
[----:B------:R-:W1:Y:S10]  /*101b0*/  MUFU.EX2 R104, R104 ;  /* 0x0000006800687308 */ /* 0x000e740000000800 */
[----:B------:R-:W-:Y:S01]  /*101c0*/  MUFU.EX2 R106, R106 ;  /* 0x0000006a006a7308 */ /* 0x000fe20000000800 */
[----:B--2---:R-:W-:Y:S09]  /*101d0*/  F2FP.BF16.PACK_AB R47, R95, R94 ;  /* 0x0000005e5f2f723e */ /* 0x004ff200000010ff */
[----:B------:R-:W2:Y:S01]  /*101e0*/  MUFU.EX2 R107, R107 ;  /* 0x0000006b006b7308 */ /* 0x000ea20000000800 */
[C---:B------:R-:W-:Y:S07]  /*101f0*/  HMMA.16816.F32.BF16 R8, R44.reuse, R56, R8 ;  /* 0x000000382c08723c */ /* 0x040fee0000041808 */
[----:B------:R-:W-:Y:S01]  /*10200*/  FADD.FTZ R56, R201, R0 ;  /* 0x00000000c9387221 */ /* 0x000fe20000010000 */
[-C--:B------:R-:W-:Y:S04]  /*10210*/  HMMA.16816.F32.BF16 R12, R44, R58.reuse, R12 ;  /* 0x0000003a2c0c723c */ /* 0x080fe8000004180c */
[----:B------:R-:W-:Y:S01]  /*10220*/  FADD.FTZ R57, R249, R141 ;  /* 0x0000008df9397221 */ /* 0x000fe20000010000 */
[----:B------:R-:W-:Y:S03]  /*10230*/  MOV R141, R140 ;  /* 0x0000008c008d7202 */ /* 0x000fe60000000f00 */
[C---:B------:R-:W-:Y:S01]  /*10240*/  HMMA.16816.F32.BF16 R16, R40.reuse, R58, R16 ;  /* 0x0000003a2810723c */ /* 0x040fe20000041810 */
[----:B------:R4:W1:Y:S03]  /*10250*/  MUFU.EX2 R58, R3 ;  /* 0x00000003003a7308 */ /* 0x0008660000000800 */
[----:B------:R-:W-:Y:S04]  /*10260*/  FADD.FTZ R57, R252, R57 ;  /* 0x00000039fc397221 */ /* 0x000fe80000010000 */
[-C--:B---3--:R-:W-:Y:S04]  /*10270*/  HMMA.16816.F32.BF16 R20, R40, R60.reuse, R20 ;  /* 0x0000003c2814723c */ /* 0x088fe80000041814 */
        /* <DEDUP_REMOVED lines=8> */
[-C--:B------:R-:W-:Y:S08]  /*10300*/  HMMA.16816.F32.BF16 R48, R40, R52.reuse, R48 ;  /* 0x000000342830723c */ /* 0x080ff00000041830 */
[C---:B------:R-:W-:Y:S07]  /*10310*/  HMMA.16816.F32.BF16 R128, R44.reuse, R52, R128 ;  /* 0x000000342c80723c */ /* 0x040fee0000041880 */
[----:B------:R-:W-:Y:S01]  /*10320*/  FADD.FTZ R52, R171, R145 ;  /* 0x00000091ab347221 */ /* 0x000fe20000010000 */
[-C--:B------:R-:W-:Y:S04]  /*10330*/  HMMA.16816.F32.BF16 R132, R44, R54.reuse, R132 ;  /* 0x000000362c84723c */ /* 0x080fe80000041884 */
[----:B------:R-:W-:Y:S03]  /*10340*/  FADD.FTZ R53, R170, R144 ;  /* 0x00000090aa357221 */ /* 0x000fe60000010000 */
[----:B------:R-:W-:Y:S01]  /*10350*/  FADD.FTZ R44, R167, R52 ;  /* 0x00000034a72c7221 */ /* 0x000fe20000010000 */
[----:B------:R-:W-:Y:S04]  /*10360*/  HMMA.16816.F32.BF16 R136, R40, R54, R136 ;  /* 0x000000362888723c */ /* 0x000fe80000041888 */
[----:B------:R-:W-:Y:S01]  /*10370*/  FADD.FTZ R45, R202, R56 ;  /* 0x00000038ca2d7221 */ /* 0x000fe20000010000 */
[----:B------:R-:W-:Y:S01]  /*10380*/  F2FP.BF16.PACK_AB R46, R109, R108 ;  /* 0x0000006c6d2e723e */ /* 0x000fe200000010ff */
[----:B------:R-:W-:Y:S01]  /*10390*/  FADD.FTZ R44, R251, R44 ;  /* 0x0000002cfb2c7221 */ /* 0x000fe20000010000 */
[----:B------:R-:W-:Y:S01]  /*103a0*/  F2FP.BF16.PACK_AB R40, R101, R100 ;  /* 0x000000646528723e */ /* 0x000fe200000010ff */
[----:B----4-:R-:W-:Y:S01]  /*103b0*/  FADD.FTZ R3, R166, R53 ;  /* 0x00000035a6037221 */ /* 0x010fe20000010000 */
[----:B------:R-:W-:Y:S03]  /*103c0*/  F2FP.BF16.PACK_AB R42, R113, R112 ;  /* 0x00000070712a723e */ /* 0x000fe600000010ff */
[----:B------:R-:W-:Y:S01]  /*103d0*/  FADD.FTZ R53, R196, R45 ;  /* 0x0000002dc4357221 */ /* 0x000fe20000010000 */
[----:B------:R-:W-:Y:S01]  /*103e0*/  F2FP.BF16.PACK_AB R41, R103, R102 ;  /* 0x000000666729723e */ /* 0x000fe200000010ff */
[----:B------:R-:W-:Y:S01]  /*103f0*/  FADD.FTZ R52, R164, R44 ;  /* 0x0000002ca4347221 */ /* 0x000fe20000010000 */
[----:B------:R-:W-:Y:S01]  /*10400*/  F2FP.BF16.PACK_AB R43, R115, R114 ;  /* 0x00000072732b723e */ /* 0x000fe200000010ff */
[----:B------:R-:W-:Y:S01]  /*10410*/  FADD.FTZ R3, R226, R3 ;  /* 0x00000003e2037221 */ /* 0x000fe20000010000 */
[----:B-1----:R-:W-:Y:S01]  /*10420*/  F2FP.BF16.PACK_AB R44, R105, R104 ;  /* 0x00000068692c723e */ /* 0x002fe200000010ff */
[----:B------:R-:W-:Y:S01]  /*10430*/  FADD.FTZ R56, R223, R0 ;  /* 0x00000000df387221 */ /* 0x000fe20000010000 */
[----:B--2---:R-:W-:Y:S01]  /*10440*/  F2FP.BF16.PACK_AB R45, R107, R106 ;  /* 0x0000006a6b2d723e */ /* 0x004fe200000010ff */
[----:B------:R-:W-:Y:S01]  /*10450*/  FADD.FTZ R0, R247, R3 ;  /* 0x00000003f7007221 */ /* 0x000fe20000010000 */
[----:B------:R-:W-:Y:S01]  /*10460*/  F2FP.BF16.PACK_AB R47, R58, R110 ;  /* 0x0000006e3a2f723e */ /* 0x000fe200000010ff */
[----:B------:R-:W-:Y:S01]  /*10470*/  FADD.FTZ R3, R169, R52 ;  /* 0x00000034a9037221 */ /* 0x000fe20000010000 */
[-C--:B------:R-:W-:Y:S01]  /*10480*/  HMMA.16816.F32.BF16 R148, R40, R160.reuse, R4 ;  /* 0x000000a02894723c */ /* 0x080fe20000041804 */
[----:B------:R-:W1:Y:S02]  /*10490*/  LDSM.16.MT88.4 R4, [R229+0x3100] ;  /* 0x00310000e504783b */ /* 0x000e640000004200 */
[----:B------:R-:W-:Y:S05]  /*104a0*/  FADD.FTZ R0, R250, R0 ;  /* 0x00000000fa007221 */ /* 0x000fea0000010000 */
        /* <DEDUP_REMOVED lines=17> */
[----:B------:R-:W-:Y:S02]  /*105c0*/  FADD.FTZ R9, R175, R0 ;  /* 0x00000000af097221 */ /* 0x000fe40000010000 */
        /* <DEDUP_REMOVED lines=8> */
[----:B------:R-:W2:Y:S01]  /*10650*/  LDSM.16.MT88.4 R8, [R230+0x3100] ;  /* 0x00310000e608783b */ /* 0x000ea20000004200 */
[-C--:B-1----:R-:W-:Y:S03]  /*10660*/  HMMA.16816.F32.BF16 R116, R40, R4.reuse, R116 ;  /* 0x000000042874723c */ /* 0x082fe60000041874 */
        /* <DEDUP_REMOVED lines=27> */
[-C--:B------:R-:W-:Y:S01]  /*10820*/  MOV R70, R2.reuse ;  /* 0x0000000200467202 */ /* 0x080fe20000000f00 */
        /* <DEDUP_REMOVED lines=57> */
.L_x_604:
[----:B------:R-:W2:Y:S04]  /*10bc0*/  LDL.LU R6, [R1+0x28] ;  /* 0x0000280001067983 */ /* 0x000ea80000300800 */
        /* <DEDUP_REMOVED lines=16> */
[----:B---3--:R-:W-:Y:S02]  /*10cd0*/  FADD.FTZ R7, R7, R2 ;  /* 0x0000000207077221 */ /* 0x008fe40000010000 */
[----:B-1----:R-:W-:-:S03]  /*10ce0*/  FADD.FTZ R6, R6, R8 ;  /* 0x0000000806067221 */ /* 0x002fc60000010000 */
[----:B------:R-:W1:Y:S01]  /*10cf0*/  SHFL.BFLY PT, R8, R7, 0x1, 0x1f ;  /* 0x0c201f0007087f89 */ /* 0x000e6200000e0000 */
[----:B--2---:R-:W-:Y:S01]  /*10d00*/  FADD.FTZ R4, R4, R0 ;  /* 0x0000000004047221 */ /* 0x004fe20000010000 */
[----:B------:R-:W-:Y:S02]  /*10d10*/  MOV R0, RZ ;  /* 0x000000ff00007202 */ /* 0x000fe40000000f00 */
[----:B------:R-:W2:Y:S01]  /*10d20*/  SHFL.BFLY PT, R2, R6, 0x1, 0x1f ;  /* 0x0c201f0006027f89 */ /* 0x000ea200000e0000 */
[----:B----4-:R-:W-:Y:S01]  /*10d30*/  FADD.FTZ R5, R5, R3 ;  /* 0x0000000305057221 */ /* 0x010fe20000010000 */
[----:B------:R-:W-:-:S04]  /*10d40*/  FSETP.NE.FTZ.AND P4, PT, R4, RZ, PT ;  /* 0x000000ff0400720b */ /* 0x000fc80003f95000 */
[----:B------:R-:W-:-:S09]  /*10d50*/  FSETP.NE.FTZ.AND P3, PT, R5, RZ, PT ;  /* 0x000000ff0500720b */ /* 0x000fd20003f75000 */
[----:B------:R-:W3:Y:S01]  /*10d60*/  @P4 MUFU.RCP R0, R4 ;  /* 0x0000000400004308 */ /* 0x000ee20000001000 */
[----:B-1----:R-:W-:Y:S02]  /*10d70*/  FADD.FTZ R7, R8, R7 ;  /* 0x0000000708077221 */ /* 0x002fe40000010000 */
[----:B--2---:R-:W-:-:S03]  /*10d80*/  FADD.FTZ R6, R6, R2 ;  /* 0x0000000206067221 */ /* 0x004fc60000010000 */
[----:B------:R-:W-:Y:S01]  /*10d90*/  FSETP.NE.FTZ.AND P1, PT, R7, RZ, PT ;  /* 0x000000ff0700720b */ /* 0x000fe20003f35000 */
[----:B------:R-:W-:Y:S01]  /*10da0*/  CS2R R2, SRZ ;  /* 0x0000000000027805 */ /* 0x000fe2000001ff00 */
[----:B------:R-:W-:Y:S01]  /*10db0*/  @P3 MUFU.LG2 R8, R5 ;  /* 0x0000000500083308 */ /* 0x000fe20000000c00 */
[----:B------:R-:W-:Y:S01]  /*10dc0*/  FSETP.NE.FTZ.AND P2, PT, R6, RZ, PT ;  /* 0x000000ff0600720b */ /* 0x000fe20003f55000 */
[C---:B---3--:R-:W-:Y:S02]  /*10dd0*/  FMUL.FTZ R148, R0.reuse, R148 ;  /* 0x0000009400947220 */ /* 0x048fe40000410000 */
[----:B------:R-:W-:-:S04]  /*10de0*/  FMUL.FTZ R149, R0, R149 ;  /* 0x0000009500957220 */ /* 0x000fc80000410000 */
[----:B------:R-:W-:Y:S01]  /*10df0*/  @P3 MUFU.RCP R3, R5 ;  /* 0x0000000500033308 */ /* 0x000fe20000001000 */
        /* <DEDUP_REMOVED lines=16> */
[----:B------:R-:W-:Y:S01]  /*10f00*/  FMUL.FTZ R137, R0, R137 ;  /* 0x0000008900897220 */ /* 0x000fe20000410000 */
[----:B------:R-:W-:Y:S01]  /*10f10*/  MOV R0, RZ ;  /* 0x000000ff00007202 */ /* 0x000fe20000000f00 */
[C---:B-1----:R-:W-:Y:S02]  /*10f20*/  FMUL.FTZ R152, R2.reuse, R152 ;  /* 0x0000009802987220 */ /* 0x042fe40000410000 */
[C---:B------:R-:W-:Y:S01]  /*10f30*/  FMUL.FTZ R34, R2.reuse, R153 ;  /* 0x0000009902227220 */ /* 0x040fe20000410000 */
        /* <DEDUP_REMOVED lines=64> */
.L_x_586:
[----:B------:R-:W-:Y:S05]  /*11340*/  @P0 BRA `(.L_x_606) ;  /* 0x0000131000000947 */ /* 0x000fea0003800000 */
[----:B------:R-:W3:Y:S01]  /*11350*/  LDL R43, [R1+0x70] ;  /* 0x00007000012b7983 */ /* 0x000ee20000100800 */
[----:B------:R-:W-:Y:S01]  /*11360*/  F2FP.BF16.PACK_AB R7, R151, R150 ;  /* 0x000000969707723e */ /* 0x000fe200000010ff */
[----:B------:R-:W-:Y:S01]  /*11370*/  IMAD.MOV.U32 R6, RZ, RZ, -0x10 ;  /* 0xfffffff0ff067424 */ /* 0x000fe200078e00ff */
[----:B------:R-:W-:Y:S01]  /*11380*/  F2FP.BF16.PACK_AB R5, R149, R148 ;  /* 0x000000949505723e */ /* 0x000fe200000010ff */
[----:B------:R-:W4:Y:S01]  /*11390*/  S2R R41, SR_TID.X ;  /* 0x0000000000297919 */ /* 0x000f220000002100 */
        /* <DEDUP_REMOVED lines=12> */
[----:B----4-:R-:W-:Y:S02]  /*11460*/  SHF.R.S32.HI R42, RZ, 0x1f, R41 ;  /* 0x0000001fff2a7819 */ /* 0x010fe40000011429 */
[----:B------:R-:W-:Y:S02]  /*11470*/  F2FP.BF16.PACK_AB R31, R31, R172 ;  /* 0x000000ac1f1f723e */ /* 0x000fe400000010ff */
[CC--:B------:R-:W-:Y:S02]  /*11480*/  LEA.HI R2, R42.reuse, R41.reuse, RZ, 0x2 ;  /* 0x000000292a027211 */ /* 0x0c0fe400078f10ff */
[----:B-1----:R-:W-:-:S02]  /*11490*/  LEA.HI R36, R42, R41, RZ, 0x5 ;  /* 0x000000292a247211 */ /* 0x002fc400078f28ff */
[--C-:B------:R-:W-:Y:S02]  /*114a0*/  SHF.R.S32.HI R4, RZ, 0x2, R2.reuse ;  /* 0x00000002ff047819 */ /* 0x100fe40000011402 */
[----:B------:R-:W-:Y:S02]  /*114b0*/  SHF.R.S32.HI R0, RZ, 0x1f, R2 ;  /* 0x0000001fff007819 */ /* 0x000fe40000011402 */
[----:B--2---:R-:W-:Y:S02]  /*114c0*/  SHF.R.S32.HI R35, RZ, 0x5, R36 ;  /* 0x00000005ff237819 */ /* 0x004fe40000011424 */
        /* <DEDUP_REMOVED lines=38> */
[----:B------:R2:W-:Y:S01]  /*11730*/  STS [R2+0x80], R5 ;  /* 0x0000800502007388 */ /* 0x0005e20000000800 */
[----:B------:R-:W-:-:S03]  /*11740*/  ISETP.NE.U32.AND P0, PT, RZ, c[0x0][0x500], PT ;  /* 0x00014000ff007a0c */ /* 0x000fc60003f05070 */
[----:B------:R-:W-:Y:S01]  /*11750*/  STS [R3+0x80], R26 ;  /* 0x0000801a03007388 */ /* 0x000fe20000000800 */
[----:B------:R-:W-:-:S03]  /*11760*/  ISETP.NE.AND.EX P0, PT, RZ, c[0x0][0x504], PT, P0 ;  /* 0x00014100ff007a0c */ /* 0x000fc60003f05300 */
[----:B------:R-:W-:Y:S04]  /*11770*/  STS [R3+0x480], R30 ;  /* 0x0004801e03007388 */ /* 0x000fe80000000800 */
[----:B------:R-:W-:Y:S04]  /*11780*/  STS [R2+0x2080], R34 ;  /* 0x0020802202007388 */ /* 0x000fe80000000800 */
[----:B------:R4:W-:Y:S04]  /*11790*/  STS [R2+0x2480], R154 ;  /* 0x0024809a02007388 */ /* 0x0009e80000000800 */
[----:B------:R-:W-:Y:S01]  /*117a0*/  STS [R3+0x2080], R33 ;  /* 0x0020802103007388 */ /* 0x000fe20000000800 */
[----:B-1----:R-:W-:-:S03]  /*117b0*/  IMAD.MOV.U32 R7, RZ, RZ, 0x20 ;  /* 0x00000020ff077424 */ /* 0x002fc600078e00ff */
[----:B------:R-:W-:Y:S02]  /*117c0*/  STS [R3+0x2480], R158 ;  /* 0x0024809e03007388 */ /* 0x000fe40000000800 */
[----:B------:R-:W-:Y:S02]  /*117d0*/  SEL R7, R7, 0xffffffe0, !P1 ;  /* 0xffffffe007077807 */ /* 0x000fe40004800000 */
[----:B------:R-:W-:-:S03]  /*117e0*/  ISETP.NE.U32.AND P1, PT, RZ, c[0x0][0x508], PT ;  /* 0x00014200ff007a0c */ /* 0x000fc60003f25070 */
[----:B--2---:R-:W-:Y:S01]  /*117f0*/  IMAD.IADD R5, R2, 0x1, R7 ;  /* 0x0000000102057824 */ /* 0x004fe200078e0207 */
[----:B------:R-:W-:Y:S01]  /*11800*/  ISETP.NE.AND.EX P1, PT, RZ, c[0x0][0x50c], PT, P1 ;  /* 0x00014300ff007a0c */ /* 0x000fe20003f25310 */
[----:B------:R-:W-:-:S03]  /*11810*/  IMAD.IADD R4, R7, 0x1, R3 ;  /* 0x0000000107047824 */ /* 0x000fc600078e0203 */
[----:B------:R-:W-:Y:S04]  /*11820*/  STS [R5+0x80], R29 ;  /* 0x0000801d05007388 */ /* 0x000fe80000000800 */
[----:B------:R-:W-:Y:S01]  /*11830*/  STS [R5+0x480], R28 ;  /* 0x0004801c05007388 */ /* 0x000fe20000000800 */
[----:B----4-:R-:W-:-:S03]  /*11840*/  IADD3 R2, R7, 0x400, R0 ;  /* 0x0000040007027810 */ /* 0x010fc60007ffe000 */
[----:B------:R-:W-:Y:S04]  /*11850*/  STS [R4+0x80], R13 ;  /* 0x0000800d04007388 */ /* 0x000fe80000000800 */
[----:B------:R-:W-:Y:S04]  /*11860*/  STS [R4+0x480], R25 ;  /* 0x0004801904007388 */ /* 0x000fe80000000800 */
[----:B------:R-:W-:Y:S04]  /*11870*/  STS [R5+0x2080], R32 ;  /* 0x0020802005007388 */ /* 0x000fe80000000800 */
[----:B------:R1:W-:Y:S04]  /*11880*/  STS [R5+0x2480], R170 ;  /* 0x002480aa05007388 */ /* 0x0003e80000000800 */
[----:B------:R-:W-:Y:S04]  /*11890*/  STS [R4+0x2080], R31 ;  /* 0x0020801f04007388 */ /* 0x000fe80000000800 */
[----:B------:R-:W-:Y:S04]  /*118a0*/  STS [R4+0x2480], R174 ;  /* 0x002480ae04007388 */ /* 0x000fe80000000800 */
[----:B------:R-:W-:Y:S04]  /*118b0*/  STS [R0], R24 ;  /* 0x0000001800007388 */ /* 0x000fe80000000800 */
[----:B------:R-:W-:Y:S01]  /*118c0*/  STS [R0+0x400], R23 ;  /* 0x0004001700007388 */ /* 0x000fe20000000800 */
[----:B-1----:R-:W-:-:S02]  /*118d0*/  IMAD.IADD R5, R6, 0x1, R2 ;  /* 0x0000000106057824 */ /* 0x002fc400078e0202 */
[----:B------:R-:W-:-:S04]  /*118e0*/  IMAD.IADD R2, R6, 0x1, R0 ;  /* 0x0000000106027824 */ /* 0x000fc800078e0200 */
        /* <DEDUP_REMOVED lines=9> */
[----:B--2---:R-:W-:-:S03]  /*11980*/  IMAD.MOV.U32 R2, RZ, RZ, 0x4 ;  /* 0x00000004ff027424 */ /* 0x004fc600078e00ff */
[----:B------:R-:W-:Y:S04]  /*11990*/  STS [R0+0x400], R15 ;  /* 0x0004000f00007388 */ /* 0x000fe80000000800 */
[----:B------:R-:W-:Y:S04]  /*119a0*/  STS [R3], R11 ;  /* 0x0000000b03007388 */ /* 0x000fe80000000800 */
[----:B------:R-:W-:Y:S04]  /*119b0*/  STS [R5], R10 ;  /* 0x0000000a05007388 */ /* 0x000fe80000000800 */
[----:B------:R-:W-:Y:S04]  /*119c0*/  STS [R0+0x2000], R12 ;  /* 0x0020000c00007388 */ /* 0x000fe80000000800 */
[----:B------:R-:W-:Y:S04]  /*119d0*/  STS [R0+0x2400], R14 ;  /* 0x0024000e00007388 */ /* 0x000fe80000000800 */
[----:B------:R1:W-:Y:S04]  /*119e0*/  STS [R3+0x2000], R9 ;  /* 0x0020000903007388 */ /* 0x0003e80000000800 */
[----:B------:R2:W-:Y:S01]  /*119f0*/  STS [R5+0x2000], R8 ;  /* 0x0020000805007388 */ /* 0x0005e20000000800 */
[----:B------:R-:W-:-:S02]  /*11a00*/  IMAD.MOV.U32 R19, RZ, RZ, c[0x0][0x388] ;  /* 0x0000e200ff137624 */ /* 0x000fc400078e00ff */
[CC--:B---3--:R-:W-:Y:S01]  /*11a10*/  IMAD.WIDE R6, R43.reuse, R2.reuse, c[0x0][0x500] ;  /* 0x000140002b067625 */ /* 0x0c8fe200078e0202 */
[----:B------:R-:W-:Y:S03]  /*11a20*/  BAR.SYNC.DEFER_BLOCKING 0x1, 0x80 ;  /* 0x0042000000007b1d */ /* 0x000fe60000010000 */
[----:B-1----:R-:W-:-:S03]  /*11a30*/  @P1 IMAD.WIDE R2, R43, R2, c[0x0][0x508] ;  /* 0x000142002b021625 */ /* 0x002fc600078e0202 */
[----:B------:R-:W3:Y:S04]  /*11a40*/  @P0 LDG.E R0, [R6.64] ;  /* 0x0000000a06000981 */ /* 0x000ee8000c1e1900 */
[----:B------:R1:W5:Y:S01]  /*11a50*/  @P1 LDG.E R19, [R2.64] ;  /* 0x0000000a02131981 */ /* 0x000362000c1e1900 */
[----:B--2---:R-:W-:Y:S02]  /*11a60*/  CS2R R4, SRZ ;  /* 0x0000000000047805 */ /* 0x004fe4000001ff00 */
[--C-:B---3--:R-:W-:Y:S01]  /*11a70*/  @P0 SHF.R.S32.HI R5, RZ, 0x1f, R0.reuse ;  /* 0x0000001fff050819 */ /* 0x108fe20000011400 */
[----:B------:R-:W-:Y:S01]  /*11a80*/  @P0 IMAD.MOV.U32 R4, RZ, RZ, R0 ;  /* 0x000000ffff040224 */ /* 0x000fe200078e0000 */
[----:B------:R-:W-:Y:S05]  /*11a90*/  @P1 BRA `(.L_x_607) ;  /* 0x0000004000001947 */ /* 0x000fea0003800000 */
[----:B-1----:R-:W-:Y:S05]  /*11aa0*/  @!P0 BRA `(.L_x_607) ;  /* 0x0000003000008947 */ /* 0x002fea0003800000 */
[----:B------:R-:W2:Y:S04]  /*11ab0*/  LDG.E R2, [R6.64] ;  /* 0x0000000a06027981 */ /* 0x000ea8000c1e1900 */
[----:B------:R-:W2:Y:S02]  /*11ac0*/  LDG.E R0, [R6.64+0x4] ;  /* 0x0000040a06007981 */ /* 0x000ea4000c1e1900 */
[----:B--2--5:R-:W-:-:S02]  /*11ad0*/  IADD3 R19, -R2, R0, RZ ;  /* 0x0000000002137210 */ /* 0x024fc40007ffe1ff */
.L_x_607:
[----:B-1----:R-:W-:Y:S01]  /*11ae0*/  IMAD.MOV.U32 R2, RZ, RZ, c[0x0][0x4e8] ;  /* 0x00013a00ff027624 */ /* 0x002fe200078e00ff */
        /* <DEDUP_REMOVED lines=15> */
[----:B------:R-:W-:Y:S01]  /*11be0*/  SHF.R.S32.HI R20, RZ, 0x3, R20 ;  /* 0x00000003ff147819 */ /* 0x000fe20000011414 */
[----:B------:R-:W-:Y:S01]  /*11bf0*/  IMAD.IADD R13, R41, 0x1, -R3 ;  /* 0x00000001290d7824 */ /* 0x000fe200078e0a03 */
[----:B------:R-:W-:Y:S01]  /*11c00*/  SHF.R.S32.HI R10, RZ, 0x1f, R0 ;  /* 0x0000001fff0a7819 */ /* 0x000fe20000011400 */
[----:B------:R-:W-:Y:S01]  /*11c10*/  IMAD.WIDE.U32 R2, R4, c[0x0][0x3a0], RZ ;  /* 0x0000e80004027a25 */ /* 0x000fe200078e00ff */
[----:B------:R-:W-:Y:S02]  /*11c20*/  LOP3.LUT R9, R8, 0xffffffc, RZ, 0xc0, !PT ;  /* 0x0ffffffc08097812 */ /* 0x000fe400078ec0ff */
[----:B------:R-:W-:Y:S01]  /*11c30*/  LEA.HI R10, R10, R0, RZ, 0x2 ;  /* 0x000000000a0a7211 */ /* 0x000fe200078f10ff */
[----:B------:R-:W-:Y:S01]  /*11c40*/  IMAD.IADD R3, R3, 0x1, R7 ;  /* 0x0000000103037824 */ /* 0x000fe200078e0207 */
[----:B------:R-:W-:Y:S01]  /*11c50*/  LOP3.LUT R8, R6, 0xffffffc0, RZ, 0xc0, !PT ;  /* 0xffffffc006087812 */ /* 0x000fe200078ec0ff */
[----:B-1----:R-:W-:Y:S01]  /*11c60*/  IMAD.WIDE.U32 R14, R18, c[0x0][0x490], R4 ;  /* 0x00012400120e7a25 */ /* 0x002fe200078e0004 */
[----:B------:R-:W-:-:S02]  /*11c70*/  LOP3.LUT P1, RZ, R0, 0x3, RZ, 0xc0, !PT ;  /* 0x0000000300ff7812 */ /* 0x000fc4000782c0ff */
[----:B------:R-:W-:Y:S01]  /*11c80*/  SHF.R.S32.HI R6, RZ, 0x2, R10 ;  /* 0x00000002ff067819 */ /* 0x000fe2000001140a */
[----:B------:R-:W-:Y:S01]  /*11c90*/  IMAD.IADD R0, R35, 0x1, -R9 ;  /* 0x0000000123007824 */ /* 0x000fe200078e0a09 */
[----:B------:R-:W-:Y:S01]  /*11ca0*/  SHF.R.S32.HI R7, RZ, 0x1f, R18 ;  /* 0x0000001fff077819 */ /* 0x000fe20000011412 */
[----:B------:R-:W-:Y:S01]  /*11cb0*/  IMAD R8, R11, 0x8, R8 ;  /* 0x000000080b087824 */ /* 0x000fe200078e0208 */
[----:B------:R-:W-:Y:S01]  /*11cc0*/  SHF.R.S32.HI R9, RZ, 0x1f, R43 ;  /* 0x0000001fff097819 */ /* 0x000fe2000001142b */
[----:B------:R-:W-:Y:S01]  /*11cd0*/  IMAD R16, R0, 0x10, R6 ;  /* 0x0000001000107824 */ /* 0x000fe200078e0206 */
[----:B------:R-:W-:Y:S01]  /*11ce0*/  LEA.HI R22, R42, R41, RZ, 0x6 ;  /* 0x000000292a167211 */ /* 0x000fe200078f30ff */
[----:B------:R-:W-:Y:S01]  /*11cf0*/  IMAD R0, R7, c[0x0][0x490], RZ ;  /* 0x0001240007007a24 */ /* 0x000fe200078e02ff */
[----:B------:R-:W-:Y:S01]  /*11d00*/  SEL R9, R9, RZ, !P0 ;  /* 0x000000ff09097207 */ /* 0x000fe20004000000 */
[----:B------:R-:W-:Y:S02]  /*11d10*/  IMAD.SHL.U32 R4, R20, 0x40, RZ ;  /* 0x0000004014047824 */ /* 0x000fe400078e00ff */
[----:B------:R-:W-:-:S02]  /*11d20*/  IMAD R5, R18, c[0x0][0x494], R0 ;  /* 0x0001250012057a24 */ /* 0x000fc400078e0200 */
[----:B------:R-:W-:Y:S01]  /*11d30*/  IMAD.IADD R0, R16, 0x1, R8 ;  /* 0x0000000110007824 */ /* 0x000fe200078e0208 */
[----:B------:R-:W-:Y:S01]  /*11d40*/  LOP3.LUT R4, R4, 0x1c0, RZ, 0xc0, !PT ;  /* 0x000001c004047812 */ /* 0x000fe200078ec0ff */
[----:B------:R-:W-:Y:S02]  /*11d50*/  IMAD.SHL.U32 R8, R13, 0x8, RZ ;  /* 0x000000080d087824 */ /* 0x000fe400078e00ff */
[----:B--2---:R-:W-:Y:S02]  /*11d60*/  IMAD R6, R23, 0x80, R0 ;  /* 0x0000008017067824 */ /* 0x004fe400078e0200 */
[----:B------:R-:W-:Y:S01]  /*11d70*/  IMAD R12, R7, c[0x0][0x3e8], RZ ;  /* 0x0000fa00070c7a24 */ /* 0x000fe200078e02ff */
[----:B------:R-:W-:Y:S01]  /*11d80*/  LOP3.LUT R11, R4, 0x38, R8, 0xf8, !PT ;  /* 0x00000038040b7812 */ /* 0x000fe200078ef808 */
[----:B------:R-:W-:Y:S01]  /*11d90*/  @P2 IMAD.HI.U32 R10, R6, c[0x0][0x4ec], RZ ;  /* 0x00013b00060a2a27 */ /* 0x000fe200078e00ff */
[----:B------:R-:W-:Y:S02]  /*11da0*/  SHF.R.U32.HI R7, RZ, 0x3, R4 ;  /* 0x00000003ff077819 */ /* 0x000fe40000011604 */
[----:B------:R-:W-:Y:S01]  /*11db0*/  ISETP.GE.AND P6, PT, R8, c[0x0][0x3c8], PT ;  /* 0x0000f20008007a0c */ /* 0x000fe20003fc6270 */
[----:B------:R-:W-:Y:S01]  /*11dc0*/  IMAD.MOV.U32 R0, RZ, RZ, R6 ;  /* 0x000000ffff007224 */ /* 0x000fe200078e0006 */
[----:B------:R-:W-:Y:S01]  /*11dd0*/  @P2 SHF.R.U32.HI R0, RZ, c[0x0][0x4f0], R10 ;  /* 0x00013c00ff002a19 */ /* 0x000fe2000001160a */
[C---:B------:R-:W-:Y:S01]  /*11de0*/  IMAD R12, R18.reuse, c[0x0][0x3ec], R12 ;  /* 0x0000fb00120c7a24 */ /* 0x040fe200078e020c */
[----:B------:R-:W-:Y:S01]  /*11df0*/  SEL R10, R43, RZ, !P0 ;  /* 0x000000ff2b0a7207 */ /* 0x000fe20004000000 */
[----:B------:R-:W-:Y:S01]  /*11e00*/  IMAD.WIDE.U32 R2, R18, c[0x0][0x3e8], R2 ;  /* 0x0000fa0012027a25 */ /* 0x000fe200078e0002 */
[----:B------:R-:W-:-:S02]  /*11e10*/  LOP3.LUT R21, R11, R7, RZ, 0x3c, !PT ;  /* 0x000000070b157212 */ /* 0x000fc400078e3cff */
[----:B------:R-:W-:Y:S01]  /*11e20*/  SHF.R.S32.HI R53, RZ, 0x1f, R8 ;  /* 0x0000001fff357819 */ /* 0x000fe20000011408 */
[----:B------:R-:W-:Y:S02]  /*11e30*/  IMAD.IADD R5, R15, 0x1, R5 ;  /* 0x000000010f057824 */ /* 0x000fe400078e0205 */
[----:B------:R-:W-:Y:S02]  /*11e40*/  IMAD.MOV.U32 R4, RZ, RZ, R14 ;  /* 0x000000ffff047224 */ /* 0x000fe400078e000e */
[----:B------:R-:W-:Y:S02]  /*11e50*/  IMAD R7, R13, 0x10, R20 ;  /* 0x000000100d077824 */ /* 0x000fe400078e0214 */
[----:B------:R-:W-:Y:S02]  /*11e60*/  IMAD.MOV R11, RZ, RZ, -R0 ;  /* 0x000000ffff0b7224 */ /* 0x000fe400078e0a00 */
[----:B------:R-:W-:Y:S02]  /*11e70*/  IMAD.IADD R3, R3, 0x1, R12 ;  /* 0x0000000103037824 */ /* 0x000fe400078e020c */
[----:B------:R-:W-:-:S02]  /*11e80*/  IMAD R13, R9, c[0x0][0x498], RZ ;  /* 0x00012600090d7a24 */ /* 0x000fc400078e02ff */
        /* <DEDUP_REMOVED lines=12> */
[----:B------:R-:W-:-:S04]  /*11f50*/  IMAD.WIDE.U32 R4, R7, c[0x0][0x488], R4 ;  /* 0x0001220007047a25 */ /* 0x000fc800078e0004 */
[----:B------:R-:W-:Y:S01]  /*11f60*/  IMAD R9, R7, c[0x0][0x48c], R0 ;  /* 0x0001230007097a24 */ /* 0x000fe200078e0200 */
[----:B------:R-:W-:Y:S01]  /*11f70*/  LEA R7, P0, R4, c[0x0][0x450], 0x2 ;  /* 0x0001140004077a11 */ /* 0x000fe200078010ff */
[----:B------:R-:W-:Y:S01]  /*11f80*/  IMAD.MOV.U32 R6, RZ, RZ, R12 ;  /* 0x000000ffff067224 */ /* 0x000fe200078e000c */
[----:B------:R-:W-:Y:S01]  /*11f90*/  @P2 SHF.R.U32.HI R6, RZ, c[0x0][0x4f0], R14 ;  /* 0x00013c00ff062a19 */ /* 0x000fe2000001160e */
[----:B------:R-:W-:Y:S02]  /*11fa0*/  IMAD.IADD R5, R5, 0x1, R9 ;  /* 0x0000000105057824 */ /* 0x000fe400078e0209 */
[----:B------:R-:W-:Y:S01]  /*11fb0*/  IMAD.WIDE.U32 R2, R10, c[0x0][0x3f0], R2 ;  /* 0x0000fc000a027a25 */ /* 0x000fe200078e0002 */
[--C-:B------:R-:W-:Y:S01]  /*11fc0*/  SHF.R.S32.HI R13, RZ, 0x1f, R6.reuse ;  /* 0x0000001fff0d7819 */ /* 0x100fe20000011406 */
[----:B------:R-:W-:Y:S01]  /*11fd0*/  SHFL.IDX PT, R14, R7, 0x1, 0x1c1f ;  /* 0x003c1f00070e7f89 */ /* 0x000fe200000e0000 */
[----:B------:R-:W-:Y:S01]  /*11fe0*/  LEA.HI.X R4, R4, c[0x0][0x454], R5, 0x2, P0 ;  /* 0x0001150004047a11 */ /* 0x000fe200000f1405 */
[----:B------:R-:W-:-:S02]  /*11ff0*/  IMAD.MOV R10, RZ, RZ, -R6 ;  /* 0x000000ffff0a7224 */ /* 0x000fc400078e0a06 */
[----:B------:R-:W-:Y:S02]  /*12000*/  IMAD.IADD R3, R3, 0x1, R11 ;  /* 0x0000000103037824 */ /* 0x000fe400078e020b */
[----:B------:R-:W-:Y:S01]  /*12010*/  IMAD R0, R13, c[0x0][0x3e0], RZ ;  /* 0x0000f8000d007a24 */ /* 0x000fe200078e02ff */
[----:B------:R-:W-:Y:S01]  /*12020*/  SHFL.IDX PT, R17, R4, RZ, 0x1c1f ;  /* 0x001c1fff04117589 */ /* 0x000fe200000e0000 */
[----:B------:R-:W-:Y:S02]  /*12030*/  IMAD R5, R23, 0x80, R16 ;  /* 0x0000008017057824 */ /* 0x000fe400078e0210 */
[----:B------:R-:W-:Y:S01]  /*12040*/  IMAD R18, R10, c[0x0][0x4e8], R12 ;  /* 0x00013a000a127a24 */ /* 0x000fe200078e020c */
[----:B------:R-:W1:Y:S01]  /*12050*/  SHFL.IDX PT, R16, R7, RZ, 0x1c1f ;  /* 0x001c1fff07107589 */ /* 0x000e6200000e0000 */
[C---:B------:R-:W-:Y:S02]  /*12060*/  IMAD R9, R6.reuse, c[0x0][0x3e4], R0 ;  /* 0x0000f90006097a24 */ /* 0x040fe400078e0200 */
[----:B------:R-:W-:Y:S01]  /*12070*/  IMAD.WIDE.U32 R2, R6, c[0x0][0x3e0], R2 ;  /* 0x0000f80006027a25 */ /* 0x000fe200078e0002 */
[----:B------:R-:W2:Y:S01]  /*12080*/  SHFL.IDX PT, R15, R4, 0x1, 0x1c1f ;  /* 0x003c1f00040f7f89 */ /* 0x000ea200000e0000 */
[----:B------:R-:W-:-:S02]  /*12090*/  SHF.R.S32.HI R6, RZ, 0x1f, R18 ;  /* 0x0000001fff067819 */ /* 0x000fc40000011412 */
[----:B-----5:R-:W-:Y:S01]  /*120a0*/  IMAD R0, R19, c[0x0][0x4e8], RZ ;  /* 0x00013a0013007a24 */ /* 0x020fe200078e02ff */
[----:B------:R-:W-:Y:S01]  /*120b0*/  SHFL.IDX PT, R12, R7, 0x2, 0x1c1f ;  /* 0x005c1f00070c7f89 */ /* 0x000fe200000e0000 */
[----:B------:R-:W-:Y:S01]  /*120c0*/  IMAD.IADD R3, R3, 0x1, R9 ;  /* 0x0000000103037824 */ /* 0x000fe200078e0209 */
[C---:B------:R-:W-:Y:S01]  /*120d0*/  IADD3 R9, R5.reuse, 0x8, RZ ;  /* 0x0000000805097810 */ /* 0x040fe20007ffe0ff */
[----:B------:R-:W-:Y:S01]  /*120e0*/  IMAD R6, R6, c[0x0][0x3d8], RZ ;  /* 0x0000f60006067a24 */ /* 0x000fe200078e02ff */
[----:B------:R-:W3:Y:S01]  /*120f0*/  SHFL.IDX PT, R13, R4, 0x2, 0x1c1f ;  /* 0x005c1f00040d7f89 */ /* 0x000ee200000e0000 */
[-C--:B------:R-:W-:Y:S02]  /*12100*/  ISETP.GE.OR P4, PT, R5, R0.reuse, P1 ;  /* 0x000000000500720c */ /* 0x080fe40000f86670 */
[----:B------:R-:W-:Y:S01]  /*12110*/  ISETP.GE.OR P3, PT, R9, R0, P1 ;  /* 0x000000000900720c */ /* 0x000fe20000f66670 */
[----:B------:R4:W-:Y:S01]  /*12120*/  SHFL.IDX PT, R11, R4, 0x3, 0x1c1f ;  /* 0x007c1f00040b7f89 */ /* 0x0009e200000e0000 */
[----:B------:R-:W-:-:S02]  /*12130*/  IMAD R19, R18, c[0x0][0x3dc], R6 ;  /* 0x0000f70012137a24 */ /* 0x000fc400078e0206 */
[----:B------:R-:W-:Y:S01]  /*12140*/  IMAD.SHL.U32 R9, R22, 0x8, RZ ;  /* 0x0000000816097824 */ /* 0x000fe200078e00ff */
[----:B------:R3:W3:Y:S06]  /*12150*/  SHFL.IDX PT, R10, R7, 0x3, 0x1c1f ;  /* 0x007c1f00070a7f89 */ /* 0x0006ec00000e0000 */
[----:B-1----:R-:W-:Y:S04]  /*12160*/  @!P4 ST.E [R16.64], R37 ;  /* 0x000000251000c985 */ /* 0x002fe8000c10190a */
[----:B--2---:R-:W-:Y:S01]  /*12170*/  @!P3 ST.E [R14.64], R38 ;  /* 0x000000260e00b985 */ /* 0x004fe2000c10190a */
[----:B----4-:R-:W-:-:S04]  /*12180*/  IADD3 R4, R5, 0x40, RZ ;  /* 0x0000004005047810 */ /* 0x010fc80007ffe0ff */
[-C--:B------:R-:W-:Y:S01]  /*12190*/  ISETP.GE.OR P2, PT, R4, R0.reuse, P1 ;  /* 0x000000000400720c */ /* 0x080fe20000f46670 */
[----:B---3--:R-:W-:Y:S01]  /*121a0*/  IMAD.WIDE.U32 R6, R18, c[0x0][0x3d8], R2 ;  /* 0x0000f60012067a25 */ /* 0x008fe200078e0002 */
        /* <DEDUP_REMOVED lines=11> */
[----:B------:R-:W-:Y:S01]  /*12260*/  @!P2 ST.E [R12.64], R39 ;  /* 0x000000270c00a985 */ /* 0x000fe2000c10190a */
        /* <DEDUP_REMOVED lines=63> */
.L_x_606:
[----:B------:R-:W3:Y:S01]  /*12660*/  LDL R8, [R1+0x70] ;  /* 0x0000700001087983 */ /* 0x000ee20000100800 */
[----:B------:R-:W-:Y:S01]  /*12670*/  ISETP.NE.U32.AND P0, PT, RZ, c[0x0][0x508], PT ;  /* 0x00014200ff007a0c */ /* 0x000fe20003f05070 */
[----:B------:R-:W-:Y:S01]  /*12680*/  IMAD.MOV.U32 R2, RZ, RZ, 0x4 ;  /* 0x00000004ff027424 */ /* 0x000fe200078e00ff */
[----:B------:R-:W-:Y:S02]  /*12690*/  ISETP.NE.U32.AND P1, PT, RZ, c[0x0][0x500], PT ;  /* 0x00014000ff007a0c */ /* 0x000fe40003f25070 */
[----:B------:R-:W-:Y:S02]  /*126a0*/  ISETP.NE.AND.EX P0, PT, RZ, c[0x0][0x50c], PT, P0 ;  /* 0x00014300ff007a0c */ /* 0x000fe40003f05300 */
[----:B------:R-:W-:Y:S01]  /*126b0*/  ISETP.NE.AND.EX P1, PT, RZ, c[0x0][0x504], PT, P1 ;  /* 0x00014100ff007a0c */ /* 0x000fe20003f25310 */
[----:B------:R-:W-:Y:S02]  /*126c0*/  IMAD.MOV.U32 R18, RZ, RZ, c[0x0][0x388] ;  /* 0x0000e200ff127624 */ /* 0x000fe400078e00ff */
[----:B---3--:R-:W-:-:S08]  /*126d0*/  IMAD.WIDE R6, R8, R2, c[0x0][0x500] ;  /* 0x0001400008067625 */ /* 0x008fd000078e0202 */
[----:B------:R-:W-:Y:S02]  /*126e0*/  @P0 IMAD.WIDE R2, R8, R2, c[0x0][0x508] ;  /* 0x0001420008020625 */ /* 0x000fe400078e0202 */
[----:B------:R-:W3:Y:S04]  /*126f0*/  @P1 LDG.E R0, [R6.64] ;  /* 0x0000000a06001981 */ /* 0x000ee8000c1e1900 */
[----:B------:R4:W5:Y:S01]  /*12700*/  @P0 LDG.E R18, [R2.64] ;  /* 0x0000000a02120981 */ /* 0x000962000c1e1900 */
[----:B------:R-:W-:Y:S02]  /*12710*/  CS2R R4, SRZ ;  /* 0x0000000000047805 */ /* 0x000fe4000001ff00 */
[--C-:B---3--:R-:W-:Y:S01]  /*12720*/  @P1 SHF.R.S32.HI R5, RZ, 0x1f, R0.reuse ;  /* 0x0000001fff051819 */ /* 0x108fe20000011400 */
[----:B------:R-:W-:Y:S01]  /*12730*/  @P1 IMAD.MOV.U32 R4, RZ, RZ, R0 ;  /* 0x000000ffff041224 */ /* 0x000fe200078e0000 */
[----:B------:R-:W-:Y:S05]  /*12740*/  @P0 BRA `(.L_x_608) ;  /* 0x0000004000000947 */ /* 0x000fea0003800000 */
[----:B----4-:R-:W-:Y:S05]  /*12750*/  @!P1 BRA `(.L_x_608) ;  /* 0x0000003000009947 */ /* 0x010fea0003800000 */
[----:B------:R3:W4:Y:S04]  /*12760*/  LDG.E R0, [R6.64] ;  /* 0x0000000a06007981 */ /* 0x000728000c1e1900 */
[----:B---3--:R-:W4:Y:S02]  /*12770*/  LDG.E R6, [R6.64+0x4] ;  /* 0x0000040a06067981 */ /* 0x008f24000c1e1900 */
[----:B----45:R-:W-:-:S02]  /*12780*/  IADD3 R18, -R0, R6, RZ ;  /* 0x0000000600127210 */ /* 0x030fc40007ffe1ff */
.L_x_608:
[----:B----4-:R-:W3:Y:S01]  /*12790*/  S2R R12, SR_TID.X ;  /* 0x00000000000c7919 */ /* 0x010ee20000002100 */
[----:B------:R-:W-:Y:S01]  /*127a0*/  SHF.R.S32.HI R0, RZ, 0x1f, R8 ;  /* 0x0000001fff007819 */ /* 0x000fe20000011408 */
[----:B------:R-:W-:Y:S01]  /*127b0*/  BSSY B0, `(.L_x_609) ;  /* 0x0000028000007945 */ /* 0x000fe20003800000 */
[----:B------:R-:W-:-:S02]  /*127c0*/  SEL R10, R8, RZ, !P1 ;  /* 0x000000ff080a7207 */ /* 0x000fc40004800000 */
[----:B------:R-:W-:Y:S02]  /*127d0*/  SEL R11, R0, RZ, !P1 ;  /* 0x000000ff000b7207 */ /* 0x000fe40004800000 */
[----:B---3--:R-:W-:-:S13]  /*127e0*/  ISETP.GT.AND P0, PT, R12, 0x7f, PT ;  /* 0x0000007f0c00780c */ /* 0x008fda0003f04270 */
[----:B------:R-:W-:Y:S05]  /*127f0*/  @P0 BRA `(.L_x_610) ;  /* 0x0000023000000947 */ /* 0x000fea0003800000 */
[----:B------:R-:W3:Y:S01]  /*12800*/  S2R R9, SR_CTAID.X ;  /* 0x0000000000097919 */ /* 0x000ee20000002500 */
[----:B-----5:R-:W-:Y:S01]  /*12810*/  IMAD R0, R18, c[0x0][0x4e8], RZ ;  /* 0x00013a0012007a24 */ /* 0x020fe200078e02ff */
[----:B---3--:R-:W-:-:S04]  /*12820*/  LEA R9, R9, R12, 0x7 ;  /* 0x0000000c09097211 */ /* 0x008fc800078e38ff */
[----:B------:R-:W-:-:S13]  /*12830*/  ISETP.GE.AND P0, PT, R9, R0, PT ;  /* 0x000000000900720c */ /* 0x000fda0003f06270 */
[----:B------:R-:W-:Y:S05]  /*12840*/  @P0 BRA `(.L_x_610) ;  /* 0x000001e000000947 */ /* 0x000fea0003800000 */
[----:B------:R-:W3:Y:S01]  /*12850*/  S2R R8, SR_CTAID.Y ;  /* 0x0000000000087919 */ /* 0x000ee20000002600 */
[----:B------:R-:W-:Y:S01]  /*12860*/  MOV R0, c[0x0][0x4e8] ;  /* 0x00013a0000007a02 */ /* 0x000fe20000000f00 */
[----:B------:R-:W-:Y:S01]  /*12870*/  IMAD.MOV.U32 R3, RZ, RZ, R5 ;  /* 0x000000ffff037224 */ /* 0x000fe200078e0005 */
[----:B------:R-:W-:Y:S02]  /*12880*/  MOV R2, R4 ;  /* 0x0000000400027202 */ /* 0x000fe40000000f00 */
[----:B------:R-:W-:-:S13]  /*12890*/  ISETP.NE.AND P0, PT, R0, 0x1, PT ;  /* 0x000000010000780c */ /* 0x000fda0003f05270 */
[----:B------:R-:W-:Y:S01]  /*128a0*/  @P0 IMAD.HI.U32 R7, R9, c[0x0][0x4ec], RZ ;  /* 0x00013b0009070a27 */ /* 0x000fe200078e00ff */
[----:B---3--:R-:W-:-:S03]  /*128b0*/  SHF.R.S32.HI R0, RZ, 0x1f, R8 ;  /* 0x0000001fff007819 */ /* 0x008fc60000011408 */
        /* <DEDUP_REMOVED lines=23> */
.L_x_610:
[----:B------:R-:W-:Y:S05]  /*12a30*/  BSYNC B0 ;  /* 0x0000000000007941 */ /* 0x000fea0003800000 */
.L_x_609:
[----:B---3--:R-:W3:Y:S01]  /*12a40*/  S2R R6, SR_CTAID.Y ;  /* 0x0000000000067919 */ /* 0x008ee20000002600 */
[----:B------:R-:W-:Y:S01]  /*12a50*/  IMAD R0, R5, c[0x0][0x3a0], RZ ;  /* 0x0000e80005007a24 */ /* 0x000fe200078e02ff */
[----:B------:R-:W-:Y:S01]  /*12a60*/  SHF.R.S32.HI R5, RZ, 0x1f, R12 ;  /* 0x0000001fff057819 */ /* 0x000fe2000001140c */
[C---:B------:R-:W-:Y:S01]  /*12a70*/  IMAD.WIDE.U32 R2, R4.reuse, c[0x0][0x3a0], RZ ;  /* 0x0000e80004027a25 */ /* 0x040fe200078e00ff */
[----:B------:R-:W4:Y:S02]  /*12a80*/  S2R R13, SR_CTAID.X ;  /* 0x00000000000d7919 */ /* 0x000f240000002500 */
        /* <DEDUP_REMOVED lines=10> */
[----:B---3--:R-:W-:Y:S01]  /*12b30*/  SHF.R.S32.HI R7, RZ, 0x1f, R6 ;  /* 0x0000001fff077819 */ /* 0x008fe20000011406 */
[----:B------:R-:W-:-:S04]  /*12b40*/  IMAD.WIDE.U32 R2, R6, c[0x0][0x3e8], R2 ;  /* 0x0000fa0006027a25 */ /* 0x000fc800078e0002 */
[----:B------:R-:W-:Y:S02]  /*12b50*/  IMAD R0, R7, c[0x0][0x3e8], RZ ;  /* 0x0000fa0007007a24 */ /* 0x000fe400078e02ff */
[----:B----4-:R-:W-:Y:S02]  /*12b60*/  IMAD R4, R13, 0x80, R4 ;  /* 0x000000800d047824 */ /* 0x010fe400078e0204 */
        /* <DEDUP_REMOVED lines=22> */
[----:B------:R-:W3:Y:S01]  /*12cd0*/  SHFL.IDX PT, R6, R4, RZ, 0x181f ;  /* 0x00181fff04067589 */ /* 0x000ee200000e0000 */
[----:B------:R-:W-:Y:S02]  /*12ce0*/  IMAD.SHL.U32 R0, R8, 0x8, RZ ;  /* 0x0000000808007824 */ /* 0x000fe400078e00ff */
[----:B------:R-:W-:Y:S01]  /*12cf0*/  LEA.HI.X R3, R2, c[0x0][0x384], R3, 0x1, P0 ;  /* 0x0000e10002037a11 */ /* 0x000fe200000f0c03 */
[----:B------:R-:W-:Y:S01]  /*12d00*/  IMAD R2, R13, 0x80, R9 ;  /* 0x000000800d027824 */ /* 0x000fe200078e0209 */
[----:B------:R-:W-:Y:S01]  /*12d10*/  SHFL.IDX PT, R5, R4, 0x1, 0x181f ;  /* 0x00381f0004057f89 */ /* 0x000fe200000e0000 */
[----:B------:R-:W-:Y:S02]  /*12d20*/  ISETP.GE.AND P0, PT, R0, c[0x0][0x3c8], PT ;  /* 0x0000f20000007a0c */ /* 0x000fe40003f06270 */
[----:B------:R-:W-:Y:S01]  /*12d30*/  SHF.R.S32.HI R19, RZ, 0x1f, R0 ;  /* 0x0000001fff137819 */ /* 0x000fe20000011400 */
[----:B------:R-:W4:Y:S01]  /*12d40*/  SHFL.IDX PT, R7, R3, RZ, 0x181f ;  /* 0x00181fff03077589 */ /* 0x000f2200000e0000 */
[----:B------:R-:W-:-:S02]  /*12d50*/  ISETP.GE.OR P2, PT, R2, R18, P0 ;  /* 0x000000120200720c */ /* 0x000fc40000746670 */
[C---:B------:R-:W-:Y:S01]  /*12d60*/  IADD3 R8, R2.reuse, 0x10, RZ ;  /* 0x0000001002087810 */ /* 0x040fe20007ffe0ff */
[----:B------:R-:W1:Y:S01]  /*12d70*/  SHFL.IDX PT, R9, R3, 0x1, 0x181f ;  /* 0x00381f0003097f89 */ /* 0x000e6200000e0000 */
[----:B------:R-:W-:Y:S02]  /*12d80*/  IADD3 R14, R2, 0x20, RZ ;  /* 0x00000020020e7810 */ /* 0x000fe40007ffe0ff */
[-C--:B------:R-:W-:Y:S01]  /*12d90*/  ISETP.GE.OR P4, PT, R8, R18.reuse, P0 ;  /* 0x000000120800720c */ /* 0x080fe20000786670 */
[----:B------:R-:W-:Y:S01]  /*12da0*/  SHFL.IDX PT, R12, R3, 0x2, 0x181f ;  /* 0x00581f00030c7f89 */ /* 0x000fe200000e0000 */
[C---:B------:R-:W-:Y:S02]  /*12db0*/  IADD3 R10, R2.reuse, 0x40, RZ ;  /* 0x00000040020a7810 */ /* 0x040fe40007ffe0ff */
[----:B------:R-:W-:Y:S01]  /*12dc0*/  IADD3 R13, R2, 0x30, RZ ;  /* 0x00000030020d7810 */ /* 0x000fe20007ffe0ff */
[----:B------:R-:W2:Y:S01]  /*12dd0*/  SHFL.IDX PT, R8, R4, 0x2, 0x181f ;  /* 0x00581f0004087f89 */ /* 0x000ea200000e0000 */
[----:B------:R-:W-:-:S02]  /*12de0*/  ISETP.GE.OR P3, PT, R14, R18, P0 ;  /* 0x000000120e00720c */ /* 0x000fc40000766670 */
[----:B---3--:R-:W-:Y:S01]  /*12df0*/  @!P2 LEA R6, P1, R0, R6, 0x1 ;  /* 0x000000060006a211 */ /* 0x008fe200078208ff */
[----:B------:R-:W-:Y:S01]  /*12e00*/  SHFL.IDX PT, R11, R4, 0x3, 0x181f ;  /* 0x00781f00040b7f89 */ /* 0x000fe200000e0000 */
[----:B------:R-:W-:-:S03]  /*12e10*/  ISETP.GE.OR P6, PT, R10, R18, P0 ;  /* 0x000000120a00720c */ /* 0x000fc600007c6670 */
[----:B------:R-:W-:Y:S01]  /*12e20*/  SHFL.IDX PT, R14, R3, 0x3, 0x181f ;  /* 0x00781f00030e7f89 */ /* 0x000fe200000e0000 */
[----:B----4-:R-:W-:-:S03]  /*12e30*/  @!P2 LEA.HI.X R7, R0, R7, R19, 0x1, P1 ;  /* 0x000000070007a211 */ /* 0x010fc600008f0c13 */
[----:B------:R-:W3:Y:S01]  /*12e40*/  SHFL.IDX PT, R10, R4, 0x4, 0x181f ;  /* 0x00981f00040a7f89 */ /* 0x000ee200000e0000 */
[----:B------:R-:W-:-:S03]  /*12e50*/  ISETP.GE.OR P1, PT, R13, R18, P0 ;  /* 0x000000120d00720c */ /* 0x000fc60000726670 */
[----:B------:R4:W-:Y:S04]  /*12e60*/  @!P2 ST.E.128 [R6.64], RZ ;  /* 0x000000ff0600a985 */ /* 0x0009e8000c101d0a */
[----:B------:R-:W-:Y:S04]  /*12e70*/  SHFL.IDX PT, R13, R4, 0x5, 0x181f ;  /* 0x00b81f00040d7f89 */ /* 0x000fe800000e0000 */
[----:B------:R-:W1:Y:S04]  /*12e80*/  SHFL.IDX PT, R17, R3, 0x4, 0x181f ;  /* 0x00981f0003117f89 */ /* 0x000e6800000e0000 */
[----:B------:R-:W2:Y:S04]  /*12e90*/  SHFL.IDX PT, R16, R3, 0x5, 0x181f ;  /* 0x00b81f0003107f89 */ /* 0x000ea800000e0000 */
[----:B------:R-:W-:Y:S04]  /*12ea0*/  SHFL.IDX PT, R15, R3, 0x6, 0x181f ;  /* 0x00d81f00030f7f89 */ /* 0x000fe800000e0000 */
[----:B------:R-:W-:Y:S01]  /*12eb0*/  SHFL.IDX PT, R3, R3, 0x7, 0x181f ;  /* 0x00f81f0003037f89 */ /* 0x000fe200000e0000 */
[----:B----4-:R-:W-:-:S02]  /*12ec0*/  @!P4 LEA R6, P2, R0, R5, 0x1 ;  /* 0x000000050006c211 */ /* 0x010fc400078408ff */
[----:B------:R-:W-:Y:S01]  /*12ed0*/  IADD3 R7, R2, 0x50, RZ ;  /* 0x0000005002077810 */ /* 0x000fe20007ffe0ff */
[----:B------:R-:W4:Y:S03]  /*12ee0*/  SHFL.IDX PT, R5, R4, 0x6, 0x181f ;  /* 0x00d81f0004057f89 */ /* 0x000f2600000e0000 */
[----:B------:R-:W-:Y:S01]  /*12ef0*/  ISETP.GE.OR P5, PT, R7, R18, P0 ;  /* 0x000000120700720c */ /* 0x000fe200007a6670 */
[----:B------:R-:W4:Y:S01]  /*12f00*/  SHFL.IDX PT, R4, R4, 0x7, 0x181f ;  /* 0x00f81f0004047f89 */ /* 0x000f2200000e0000 */
[----:B-1----:R-:W-:Y:S02]  /*12f10*/  @!P4 LEA.HI.X R7, R0, R9, R19, 0x1, P2 ;  /* 0x000000090007c211 */ /* 0x002fe400010f0c13 */
[----:B------:R-:W-:Y:S02]  /*12f20*/  IADD3 R9, R2, 0x60, RZ ;  /* 0x0000006002097810 */ /* 0x000fe40007ffe0ff */
[----:B--2---:R-:W-:Y:S01]  /*12f30*/  @!P3 LEA R8, P2, R0, R8, 0x1 ;  /* 0x000000080008b211 */ /* 0x004fe200078408ff */
[----:B------:R1:W-:Y:S01]  /*12f40*/  @!P4 ST.E.128 [R6.64], RZ ;  /* 0x000000ff0600c985 */ /* 0x0003e2000c101d0a */
[----:B------:R-:W-:-:S02]  /*12f50*/  ISETP.GE.OR P4, PT, R9, R18, P0 ;  /* 0x000000120900720c */ /* 0x000fc40000786670 */
[----:B------:R-:W-:Y:S02]  /*12f60*/  @!P3 LEA.HI.X R9, R0, R12, R19, 0x1, P2 ;  /* 0x0000000c0009b211 */ /* 0x000fe400010f0c13 */
[----:B------:R-:W-:-:S03]  /*12f70*/  IADD3 R2, R2, 0x70, RZ ;  /* 0x0000007002027810 */ /* 0x000fc60007ffe0ff */
[----:B------:R2:W-:Y:S01]  /*12f80*/  @!P3 ST.E.128 [R8.64], RZ ;  /* 0x000000ff0800b985 */ /* 0x0005e2000c101d0a */
[----:B------:R-:W-:Y:S02]  /*12f90*/  ISETP.GE.OR P0, PT, R2, R18, P0 ;  /* 0x000000120200720c */ /* 0x000fe40000706670 */
[C---:B---3--:R-:W-:Y:S02]  /*12fa0*/  @!P6 LEA R10, P3, R0.reuse, R10, 0x1 ;  /* 0x0000000a000ae211 */ /* 0x048fe400078608ff */
[C---:B-1----:R-:W-:Y:S02]  /*12fb0*/  @!P1 LEA R6, P2, R0.reuse, R11, 0x1 ;  /* 0x0000000b00069211 */ /* 0x042fe400078408ff */
[C-C-:B------:R-:W-:Y:S02]  /*12fc0*/  @!P6 LEA.HI.X R11, R0.reuse, R17, R19.reuse, 0x1, P3 ;  /* 0x00000011000be211 */ /* 0x140fe400018f0c13 */
[C---:B------:R-:W-:Y:S02]  /*12fd0*/  @!P1 LEA.HI.X R7, R0.reuse, R14, R19, 0x1, P2 ;  /* 0x0000000e00079211 */ /* 0x040fe400010f0c13 */
[----:B--2---:R-:W-:-:S03]  /*12fe0*/  @!P5 LEA R8, P2, R0, R13, 0x1 ;  /* 0x0000000d0008d211 */ /* 0x004fc600078408ff */
[----:B------:R4:W-:Y:S01]  /*12ff0*/  @!P1 ST.E.128 [R6.64], RZ ;  /* 0x000000ff06009985 */ /* 0x0009e2000c101d0a */
[----:B------:R-:W-:-:S03]  /*13000*/  @!P5 LEA.HI.X R9, R0, R16, R19, 0x1, P2 ;  /* 0x000000100009d211 */ /* 0x000fc600010f0c13 */
[----:B------:R1:W-:Y:S04]  /*13010*/  @!P6 ST.E.128 [R10.64], RZ ;  /* 0x000000ff0a00e985 */ /* 0x0003e8000c101d0a */
[----:B------:R1:W-:Y:S01]  /*13020*/  @!P5 ST.E.128 [R8.64], RZ ;  /* 0x000000ff0800d985 */ /* 0x0003e2000c101d0a */
[----:B----4-:R-:W-:-:S04]  /*13030*/  @!P4 LEA R6, P1, R0, R5, 0x1 ;  /* 0x000000050006c211 */ /* 0x010fc800078208ff */
[----:B------:R-:W-:-:S05]  /*13040*/  @!P4 LEA.HI.X R7, R0, R15, R19, 0x1, P1 ;  /* 0x0000000f0007c211 */ /* 0x000fca00008f0c13 */
[----:B------:R1:W-:Y:S01]  /*13050*/  @!P4 ST.E.128 [R6.64], RZ ;  /* 0x000000ff0600c985 */ /* 0x0003e2000c101d0a */
[----:B------:R-:W-:Y:S05]  /*13060*/  @P0 EXIT ;  /* 0x000000000000094d */ /* 0x000fea0003800000 */
[----:B------:R-:W-:-:S04]  /*13070*/  LEA R2, P0, R0, R4, 0x1 ;  /* 0x0000000400027211 */ /* 0x000fc800078008ff */
[----:B------:R-:W-:-:S05]  /*13080*/  LEA.HI.X R3, R0, R3, R19, 0x1, P0 ;  /* 0x0000000300037211 */ /* 0x000fca00000f0c13 */
[----:B------:R-:W-:Y:S01]  /*13090*/  ST.E.128 [R2.64], RZ ;  /* 0x000000ff02007985 */ /* 0x000fe2000c101d0a */
[----:B------:R-:W-:Y:S05]  /*130a0*/  EXIT ;  /* 0x000000000000794d */ /* 0x000fea0003800000 */
.L_x_611:
        /* <DEDUP_REMOVED lines=13> */
.L_x_744:


//--------------------- .text._ZN7cutlass13device_kernelIN5flash19enable_sm80_to_sm89INS1_16FlashAttnFwdSm80INS1_25CollectiveMainloopFwdSm80ILi4ELi1ELb0EN4cute5tupleIJNS5_1CILi128EEENS7_ILi112EEENS7_ILi64EEEEEELi64ENS_10bfloat16_tEfNS_4arch4Sm80ELb1ELb0ELb0ELb1ELb0ELb1ELb1ELb0EEENS1_21CollectiveEpilogueFwdINS6_IJS8_SA_S9_EEENS6_IJNS7_ILi1EEESI_SI_EEESC_SE_Li128ELb1ELb1ELb0ELb0EEENS1_19SingleTileSchedulerILb1ELb0ELb1ELi128EEEEEEEEEvNT_6ParamsE --------------------------
	.section	.text._ZN7cutlass13device_kernelIN5flash19enable_sm80_to_sm89INS1_16FlashAttnFwdSm80INS1_25CollectiveMainloopFwdSm80ILi4ELi1ELb0EN4cute5tupleIJNS5_1CILi128EEENS7_ILi112EEENS7_ILi64EEEEEELi64ENS_10bfloat16_tEfNS_4arch4Sm80ELb1ELb0ELb0ELb1ELb0ELb1ELb1ELb0EEENS1_21CollectiveEpilogueFwdINS6_IJS8_SA_S9_EEENS6_IJNS7_ILi1EEESI_SI_EEESC_SE_Li128ELb1ELb1ELb0ELb0EEENS1_19SingleTileSchedulerILb1ELb0ELb1ELi128EEEEEEEEEvNT_6ParamsE,"ax",@progbits
	.sectioninfo	@"SHI_REGISTERS=255"
	.align	128
.text._ZN7cutlass13device_kernelIN5flash19enable_sm80_to_sm89INS1_16FlashAttnFwdSm80INS1_25CollectiveMainloopFwdSm80ILi4ELi1ELb0EN4cute5tupleIJNS5_1CILi128EEENS7_ILi112EEENS7_ILi64EEEEEELi64ENS_10bfloat16_tEfNS_4arch4Sm80ELb1ELb0ELb0ELb1ELb0ELb1ELb1ELb0EEENS1_21CollectiveEpilogueFwdINS6_IJS8_SA_S9_EEENS6_IJNS7_ILi1EEESI_SI_EEESC_SE_Li128ELb1ELb1ELb0ELb0EEENS1_19SingleTileSchedulerILb1ELb0ELb1ELi128EEEEEEEEEvNT_6ParamsE:
        .type           _ZN7cutlass13device_kernelIN5flash19enable_sm80_to_sm89INS1_16FlashAttnFwdSm80INS1_25CollectiveMainloopFwdSm80ILi4ELi1ELb0EN4cute5tupleIJNS5_1CILi128EEENS7_ILi112EEENS7_ILi64EEEEEELi64ENS_10bfloat16_tEfNS_4arch4Sm80ELb1ELb0ELb0ELb1ELb0ELb1ELb1ELb0EEENS1_21CollectiveEpilogueFwdINS6_IJS8_SA_S9_EEENS6_IJNS7_ILi1EEESI_SI_EEESC_SE_Li128ELb1ELb1ELb0ELb0EEENS1_19SingleTileSchedulerILb1ELb0ELb1ELi128EEEEEEEEEvNT_6ParamsE,@function
        .size           _ZN7cutlass13device_kernelIN5flash19enable_sm80_to_sm89INS1_16FlashAttnFwdSm80INS1_25CollectiveMainloopFwdSm80ILi4ELi1ELb0EN4cute5tupleIJNS5_1CILi128EEENS7_ILi112EEENS7_ILi64EEEEEELi64ENS_10bfloat16_tEfNS_4arch4Sm80ELb1ELb0ELb0ELb1ELb0ELb1ELb1ELb0EEENS1_21CollectiveEpilogueFwdINS6_IJS8_SA_S9_EEENS6_IJNS7_ILi1EEESI_SI_EEESC_SE_Li128ELb1ELb1ELb0ELb0EEENS1_19SingleTileSchedulerILb1ELb0ELb1ELi128EEEEEEEEEvNT_6ParamsE,(.L_x_745 - _ZN7cutlass13device_kernelIN5flash19enable_sm80_to_sm89INS1_16FlashAttnFwdSm80INS1_25CollectiveMainloopFwdSm80ILi4ELi1ELb0EN4cute5tupleIJNS5_1CILi128EEENS7_ILi112EEENS7_ILi64EEEEEELi64ENS_10bfloat16_tEfNS_4arch4Sm80ELb1ELb0ELb0ELb1ELb0ELb1ELb1ELb0EEENS1_21CollectiveEpilogueFwdINS6_IJS8_SA_S9_EEENS6_IJNS7_ILi1EEESI_SI_EEESC_SE_Li128ELb1ELb1ELb0ELb0EEENS1_19SingleTileSchedulerILb1ELb0ELb1ELi128EEEEEEEEEvNT_6ParamsE)
        .other          _ZN7cutlass13device_kernelIN5flash19enable_sm80_to_sm89INS1_16FlashAttnFwdSm80INS1_25CollectiveMainloopFwdSm80ILi4ELi1ELb0EN4cute5tupleIJNS5_1CILi128EEENS7_ILi112EEENS7_ILi64EEEEEELi64ENS_10bfloat16_tEfNS_4arch4Sm80ELb1ELb0ELb0ELb1ELb0ELb1ELb1ELb0EEENS1_21CollectiveEpilogueFwdINS6_IJS8_SA_S9_EEENS6_IJNS7_ILi1EEESI_SI_EEESC_SE_Li128ELb1ELb1ELb0ELb0EEENS1_19SingleTileSchedulerILb1ELb0ELb1ELi128EEEEEEEEEvNT_6ParamsE,@"STO_CUDA_ENTRY STV_DEFAULT"
_ZN7cutlass13device_kernelIN5flash19enable_sm80_to_sm89INS1_16FlashAttnFwdSm80INS1_25CollectiveMainloopFwdSm80ILi4ELi1ELb0EN4cute5tupleIJNS5_1CILi128EEENS7_ILi112EEENS7_ILi64EEEEEELi64ENS_10bfloat16_tEfNS_4arch4Sm80ELb1ELb0ELb0ELb1ELb0ELb1ELb1ELb0EEENS1_21CollectiveEpilogueFwdINS6_IJS8_SA_S9_EEENS6_IJNS7_ILi1EEESI_SI_EEESC_SE_Li128ELb1ELb1ELb0ELb0EEENS1_19SingleTileSchedulerILb1ELb0ELb1ELi128EEEEEEEEEvNT_6ParamsE:
        /* <DEDUP_REMOVED lines=17> */
.L_x_613:
        /* <DEDUP_REMOVED lines=8> */
.L_x_615:
[----:B------:R-:W-:-:S04]  /*0190*/  MOV R0, c[0x0][0x54c] ;  /* 0x0001530000007a02 */ /* 0x000fc80000000f00 */
.L_x_614:
[----:B------:R-:W-:Y:S01]  /*01a0*/  USHF.L.U32 UR4, UR4, 0x7, URZ ;  /* 0x0000000704047899 */ /* 0x000fe2000800063f */
[----:B-----5:R-:W-:-:S05]  /*01b0*/  IMAD R0, R0, c[0x0][0x548], RZ ;  /* 0x0001520000007a24 */ /* 0x020fca00078e02ff */
[----:B------:R-:W-:-:S04]  /*01c0*/  MOV R12, UR4 ;  /* 0x00000004000c7c02 */ /* 0x000fc80008000f00 */
[----:B------:R-:W-:-:S04]  /*01d0*/  ISETP.GE.AND P0, PT, R12, R0, PT ;  /* 0x000000000c00720c */ /* 0x000fc80003f06270 */
[----:B------:R-:W-:-:S05]  /*01e0*/  SEL R0, R5, 0xffffffff, !P0 ;  /* 0xffffffff05007807 */ /* 0x000fca0004000000 */
[----:B------:R2:W-:Y:S01]  /*01f0*/  STL [R1+0x68], R0 ;  /* 0x0000680001007387 */ /* 0x0005e20000100800 */
[----:B------:R-:W-:Y:S05]  /*0200*/  BRA `(.L_x_616) ;  /* 0x0000014000007947 */ /* 0x000fea0003800000 */
.L_x_612:
[----:B------:R-:W-:-:S04]  /*0210*/  ISETP.NE.U32.AND P0, PT, RZ, c[0x0][0x568], PT ;  /* 0x00015a00ff007a0c */ /* 0x000fc80003f05070 */
[----:B------:R-:W-:-:S13]  /*0220*/  ISETP.NE.AND.EX P0, PT, RZ, c[0x0][0x56c], PT, P0 ;  /* 0x00015b00ff007a0c */ /* 0x000fda0003f05300 */
[----:B------:R-:W-:Y:S05]  /*0230*/  @!P0 BRA `(.L_x_617) ;  /* 0x0000002000008947 */ /* 0x000fea0003800000 */
[----:B------:R1:W5:Y:S01]  /*0240*/  LDG.E R0, [R2.64] ;  /* 0x0000000802007981 */ /* 0x000362000c1e1900 */
[----:B------:R-:W-:Y:S05]  /*0250*/  BRA `(.L_x_618) ;  /* 0x0000009000007947 */ /* 0x000fea0003800000 */
.L_x_617:
        /* <DEDUP_REMOVED lines=8> */
.L_x_619:
[----:B------:R-:W-:-:S04]  /*02e0*/  MOV R0, c[0x0][0x54c] ;  /* 0x0001530000007a02 */ /* 0x000fc80000000f00 */
.L_x_618:
[----:B------:R-:W-:Y:S01]  /*02f0*/  USHF.L.U32 UR4, UR4, 0x7, URZ ;  /* 0x0000000704047899 */ /* 0x000fe2000800063f */
[----:B-----5:R-:W-:-:S05]  /*0300*/  IMAD R0, R0, c[0x0][0x548], RZ ;  /* 0x0001520000007a24 */ /* 0x020fca00078e02ff */
[----:B------:R-:W-:-:S04]  /*0310*/  MOV R12, UR4 ;  /* 0x00000004000c7c02 */ /* 0x000fc80008000f00 */
[----:B------:R-:W-:-:S04]  /*0320*/  ISETP.GE.AND P0, PT, R12, R0, PT ;  /* 0x000000000c00720c */ /* 0x000fc80003f06270 */
[----:B------:R-:W-:-:S05]  /*0330*/  SEL R0, R5, 0xffffffff, !P0 ;  /* 0xffffffff05007807 */ /* 0x000fca0004000000 */
[----:B------:R2:W-:Y:S04]  /*0340*/  STL [R1+0x68], R0 ;  /* 0x0000680001007387 */ /* 0x0005e80000100800 */
.L_x_616:
        /* <DEDUP_REMOVED lines=18> */
[----:B------:R-:W-:Y:S01]  /*0470*/  @P2 IMAD.WIDE R10, R38, R15, c[0x0][0x370] ;  /* 0x0000dc00260a2625 */ /* 0x000fe200078e020f */
[----:B------:R-:W-:-:S03]  /*0480*/  ISETP.NE.AND.EX P3, PT, RZ, c[0x0][0x35c], PT, P3 ;  /* 0x0000d700ff007a0c */ /* 0x000fc60003f65330 */
[CC--:B------:R-:W-:Y:S01]  /*0490*/  @P0 IMAD.WIDE R8, R38.reuse, R15.reuse, c[0x0][0x360] ;  /* 0x0000d80026080625 */ /* 0x0c0fe200078e020f */
[----:B------:R2:W5:Y:S03]  /*04a0*/  @P2 LDG.E R186, [R10.64] ;  /* 0x000000080aba2981 */ /* 0x000566000c1e1900 */
[----:B-1----:R-:W-:Y:S01]  /*04b0*/  IMAD.WIDE R2, R38, R15, c[0x0][0x358] ;  /* 0x0000d60026027625 */ /* 0x002fe200078e020f */
[----:B------:R-:W3:Y:S04]  /*04c0*/  @P0 LDG.E R0, [R8.64] ;  /* 0x0000000808000981 */ /* 0x000ee8000c1e1900 */
[----:B------:R2:W5:Y:S04]  /*04d0*/  @P1 LDG.E R187, [R6.64] ;  /* 0x0000000806bb1981 */ /* 0x000568000c1e1900 */
[----:B------:R2:W5:Y:S04]  /*04e0*/  @P5 LDG.E R190, [R4.64] ;  /* 0x0000000804be5981 */ /* 0x000568000c1e1900 */
[----:B------:R2:W5:Y:S04]  /*04f0*/  @P3 LDG.E R13, [R2.64] ;  /* 0x00000008020d3981 */ /* 0x000568000c1e1900 */
[----:B------:R-:W1:Y:S01]  /*0500*/  S2R R40, SR_CTAID.Y ;  /* 0x0000000000287919 */ /* 0x000e620000002600 */
[----:B------:R-:W-:Y:S01]  /*0510*/  IMAD.MOV.U32 R14, RZ, RZ, c[0x0][0x1d0] ;  /* 0x00007400ff0e7624 */ /* 0x000fe200078e00ff */
[----:B-1----:R-:W-:-:S02]  /*0520*/  SHF.R.S32.HI R217, RZ, 0x1f, R40 ;  /* 0x0000001fffd97819 */ /* 0x002fc40000011428 */
[----:B---3--:R1:W-:Y:S01]  /*0530*/  STL [R1+0x60], R0 ;  /* 0x0000600001007387 */ /* 0x0083e20000100800 */
[----:B------:R-:W-:Y:S02]  /*0540*/  IMAD.MOV.U32 R9, RZ, RZ, R0 ;  /* 0x000000ffff097224 */ /* 0x000fe400078e0000 */
[----:B-1----:R-:W-:Y:S01]  /*0550*/  IMAD.MOV.U32 R0, RZ, RZ, c[0x0][0x228] ;  /* 0x00008a00ff007624 */ /* 0x002fe200078e00ff */
[----:B------:R-:W-:Y:S05]  /*0560*/  @P0 BRA `(.L_x_620) ;  /* 0x0000005000000947 */ /* 0x000fea0003800000 */
[----:B--2---:R-:W-:Y:S05]  /*0570*/  @!P1 BRA `(.L_x_620) ;  /* 0x0000004000009947 */ /* 0x004fea0003800000 */
[----:B------:R1:W2:Y:S04]  /*0580*/  LDG.E R8, [R6.64] ;  /* 0x0000000806087981 */ /* 0x0002a8000c1e1900 */
[----:B-1----:R-:W2:Y:S02]  /*0590*/  LDG.E R6, [R6.64+0x4] ;  /* 0x0000040806067981 */ /* 0x002ea4000c1e1900 */
[----:B--2---:R-:W-:-:S05]  /*05a0*/  IADD3 R9, -R8, R6, RZ ;  /* 0x0000000608097210 */ /* 0x004fca0007ffe1ff */
[----:B------:R1:W-:Y:S02]  /*05b0*/  STL [R1+0x60], R9 ;  /* 0x0000600901007387 */ /* 0x0003e40000100800 */
.L_x_620:
[----:B--2---:R-:W-:-:S04]  /*05c0*/  ISETP.NE.U32.AND P0, PT, RZ, c[0x0][0x368], PT ;  /* 0x0000da00ff007a0c */ /* 0x004fc80003f05070 */
[----:B------:R-:W-:-:S13]  /*05d0*/  ISETP.NE.AND.EX P0, PT, RZ, c[0x0][0x36c], PT, P0 ;  /* 0x0000db00ff007a0c */ /* 0x000fda0003f05300 */
[----:B------:R-:W-:Y:S05]  /*05e0*/  @!P0 BRA `(.L_x_621) ;  /* 0x0000003000008947 */ /* 0x000fea0003800000 */
[----:B------:R-:W-:-:S05]  /*05f0*/  IMAD.WIDE R4, R38, R15, c[0x0][0x368] ;  /* 0x0000da0026047625 */ /* 0x000fca00078e020f */
[----:B------:R2:W5:Y:S01]  /*0600*/  LDG.E R14, [R4.64] ;  /* 0x00000008040e7981 */ /* 0x000562000c1e1900 */
[----:B------:R-:W-:Y:S05]  /*0610*/  BRA `(.L_x_622) ;  /* 0x0000004000007947 */ /* 0x000fea0003800000 */
.L_x_621:
[----:B------:R-:W-:Y:S05]  /*0620*/  @!P5 BRA `(.L_x_622) ;  /* 0x000000300000d947 */ /* 0x000fea0003800000 */
[----:B------:R2:W3:Y:S04]  /*0630*/  LDG.E R6, [R4.64] ;  /* 0x0000000804067981 */ /* 0x0004e8000c1e1900 */
[----:B--2---:R-:W3:Y:S02]  /*0640*/  LDG.E R4, [R4.64+0x4] ;  /* 0x0000040804047981 */ /* 0x004ee4000c1e1900 */
[----:B---3--:R-:W-:Y:S02]  /*0650*/  IADD3 R14, -R6, R4, RZ ;  /* 0x00000004060e7210 */ /* 0x008fe40007ffe1ff */
.L_x_622:
[----:B--2---:R2:W3:Y:S04]  /*0660*/  @P3 LDG.E R5, [R2.64] ;  /* 0x0000000802053981 */ /* 0x0044e8000c1e1900 */
[----:B------:R2:W3:Y:S01]  /*0670*/  @P3 LDG.E R4, [R2.64+0x4] ;  /* 0x0000040802043981 */ /* 0x0004e2000c1e1900 */
[----:B------:R-:W-:Y:S01]  /*0680*/  ISETP.NE.U32.AND P0, PT, RZ, c[0x0][0x378], PT ;  /* 0x0000de00ff007a0c */ /* 0x000fe20003f05070 */
[----:B-----5:R-:W-:-:S03]  /*0690*/  IMAD.MOV.U32 R169, RZ, RZ, R14 ;  /* 0x000000ffffa97224 */ /* 0x020fc600078e000e */
[----:B------:R-:W-:Y:S01]  /*06a0*/  ISETP.NE.AND.EX P0, PT, RZ, c[0x0][0x37c], PT, P0 ;  /* 0x0000df00ff007a0c */ /* 0x000fe20003f05300 */
[----:B------:R-:W-:-:S12]  /*06b0*/  IMAD.MOV.U32 R6, RZ, RZ, c[0x0][0x2c4] ;  /* 0x0000b100ff067624 */ /* 0x000fd800078e00ff */
[----:B--2---:R-:W-:-:S05]  /*06c0*/  @P0 IMAD.WIDE R2, R38, R15, c[0x0][0x378] ;  /* 0x0000de0026020625 */ /* 0x004fca00078e020f */
[----:B------:R2:W5:Y:S01]  /*06d0*/  @P0 LDG.E R169, [R2.64] ;  /* 0x0000000802a90981 */ /* 0x000562000c1e1900 */
[----:B------:R-:W-:Y:S01]  /*06e0*/  ISETP.NE.AND P0, PT, R6, 0x1, PT ;  /* 0x000000010600780c */ /* 0x000fe20003f05270 */
[----:B------:R-:W-:Y:S02]  /*06f0*/  IMAD.IADD R6, R14, 0x1, -R186 ;  /* 0x000000010e067824 */ /* 0x000fe400078e0aba */
[----:B--2---:R-:W-:Y:S01]  /*0700*/  IMAD.MOV.U32 R2, RZ, RZ, R12 ;  /* 0x000000ffff027224 */ /* 0x004fe200078e000c */
[----:B------:R-:W-:-:S04]  /*0710*/  IADD3 R3, R12, 0x7f, RZ ;  /* 0x0000007f0c037810 */ /* 0x000fc80007ffe0ff */
[----:B------:R2:W-:Y:S05]  /*0720*/  STL [R1+0x18], R2 ;  /* 0x0000180201007387 */ /* 0x0005ea0000100800 */
[----:B--2---:R-:W-:-:S05]  /*0730*/  @P0 IADD3 R2, R2, 0x7f, RZ ;  /* 0x0000007f02020810 */ /* 0x004fca0007ffe0ff */
[----:B------:R-:W-:-:S05]  /*0740*/  @P0 IMAD.HI.U32 R2, R2, c[0x0][0x2c8], RZ ;  /* 0x0000b20002020a27 */ /* 0x000fca00078e00ff */
[----:B------:R-:W-:Y:S01]  /*0750*/  @P0 SHF.R.U32.HI R3, RZ, c[0x0][0x2cc], R2 ;  /* 0x0000b300ff030a19 */ /* 0x000fe20000011602 */
[----:B------:R-:W-:Y:S02]  /*0760*/  IMAD.MOV.U32 R2, RZ, RZ, RZ ;  /* 0x000000ffff027224 */ /* 0x000fe400078e00ff */
[----:B---3--:R-:W-:Y:S02]  /*0770*/  @P3 IMAD.IADD R0, R4, 0x1, -R5 ;  /* 0x0000000104003824 */ /* 0x008fe400078e0a05 */
[----:B------:R-:W-:Y:S02]  /*0780*/  IMAD.MOV.U32 R4, RZ, RZ, RZ ;  /* 0x000000ffff047224 */ /* 0x000fe400078e00ff */
[----:B------:R-:W-:-:S05]  /*0790*/  IMAD.IADD R5, R6, 0x1, R0 ;  /* 0x0000000106057824 */ /* 0x000fca00078e0200 */
[----:B------:R-:W-:Y:S01]  /*07a0*/  IADD3 R199, R5, 0x70, -R9 ;  /* 0x0000007005c77810 */ /* 0x000fe20007ffe809 */
[----:B------:R2:W-:Y:S04]  /*07b0*/  STL [R1+0x64], R5 ;  /* 0x0000640501007387 */ /* 0x0005e80000100800 */
[----:B------:R-:W-:-:S04]  /*07c0*/  IMAD.IADD R3, R199, 0x1, R3 ;  /* 0x00000001c7037824 */ /* 0x000fc800078e0203 */
[----:B------:R-:W-:-:S05]  /*07d0*/  IMAD.HI R2, R3, -0x6db6db6d, R2 ;  /* 0x9249249303027827 */ /* 0x000fca00078e0202 */
[----:B------:R-:W-:-:S04]  /*07e0*/  SHF.R.U32.HI R3, RZ, 0x1f, R2 ;  /* 0x0000001fff037819 */ /* 0x000fc80000011602 */
[----:B------:R-:W-:Y:S02]  /*07f0*/  LEA.HI.SX32 R2, R2, R3, 0x1a ;  /* 0x0000000302027211 */ /* 0x000fe400078fd2ff */
[----:B--2---:R-:W-:-:S05]  /*0800*/  IADD3 R5, R5, 0x6f, RZ ;  /* 0x0000006f05057810 */ /* 0x004fca0007ffe0ff */
[----:B------:R-:W-:-:S05]  /*0810*/  IMAD.HI R4, R5, -0x6db6db6d, R4 ;  /* 0x9249249305047827 */ /* 0x000fca00078e0204 */
[----:B------:R-:W-:-:S04]  /*0820*/  SHF.R.U32.HI R5, RZ, 0x1f, R4 ;  /* 0x0000001fff057819 */ /* 0x000fc80000011604 */
[----:B------:R-:W-:-:S04]  /*0830*/  LEA.HI.SX32 R198, R4, R5, 0x1a ;  /* 0x0000000504c67211 */ /* 0x000fc800078fd2ff */
[----:B------:R-:W-:Y:S01]  /*0840*/  IMNMX R3, R198, R2, PT ;  /* 0x00000002c6037217 */ /* 0x000fe20003800200 */
[----:B------:R-:W-:-:S04]  /*0850*/  IMAD.MOV R2, RZ, RZ, -R6 ;  /* 0x000000ffff027224 */ /* 0x000fc800078e0a06 */
[----:B------:R-:W-:Y:S01]  /*0860*/  IMAD R3, R3, 0x70, -R6 ;  /* 0x0000007003037824 */ /* 0x000fe200078e0a06 */
[----:B------:R-:W-:-:S04]  /*0870*/  IMNMX R2, RZ, R2, !PT ;  /* 0x00000002ff027217 */ /* 0x000fc80007800200 */
[----:B------:R-:W-:-:S04]  /*0880*/  IMNMX R3, R3, R0, PT ;  /* 0x0000000003037217 */ /* 0x000fc80003800200 */
[----:B------:R-:W-:Y:S02]  /*0890*/  ISETP.GT.AND P0, PT, R3, R2, PT ;  /* 0x000000020300720c */ /* 0x000fe40003f04270 */
[----:B------:R-:W-:-:S05]  /*08a0*/  SHF.R.U32.HI R2, RZ, 0x4, R2 ;  /* 0x00000004ff027819 */ /* 0x000fca0000011602 */
[----:B------:R-:W-:-:S04]  /*08b0*/  IMAD.WIDE.U32 R4, R2, 0x24924925, RZ ;  /* 0x2492492502047825 */ /* 0x000fc800078e00ff */
[----:B------:R-:W-:Y:S02]  /*08c0*/  IMAD.MOV.U32 R164, RZ, RZ, R5 ;  /* 0x000000ffffa47224 */ /* 0x000fe400078e0005 */
[----:B------:R-:W-:Y:S01]  /*08d0*/  @P0 IADD3 R3, R3, 0x6f, RZ ;  /* 0x0000006f03030810 */ /* 0x000fe20007ffe0ff */
[----:B------:R-:W-:Y:S02]  /*08e0*/  @P0 IMAD.MOV.U32 R2, RZ, RZ, RZ ;  /* 0x000000ffff020224 */ /* 0x000fe400078e00ff */
[----:B------:R-:W-:Y:S02]  /*08f0*/  IMAD.MOV.U32 R6, RZ, RZ, R164 ;  /* 0x000000ffff067224 */ /* 0x000fe400078e00a4 */
[----:B------:R-:W-:-:S05]  /*0900*/  @P0 IMAD.HI R2, R3, -0x6db6db6d, R2 ;  /* 0x9249249303020827 */ /* 0x000fca00078e0202 */
[----:B------:R-:W-:-:S04]  /*0910*/  @P0 SHF.R.U32.HI R3, RZ, 0x1f, R2 ;  /* 0x0000001fff030819 */ /* 0x000fc80000011602 */
[----:B------:R-:W-:-:S04]  /*0920*/  @P0 LEA.HI.SX32 R6, R2, R3, 0x1a ;  /* 0x0000000302060211 */ /* 0x000fc800078fd2ff */
[----:B------:R-:W-:-:S13]  /*0930*/  ISETP.GT.AND P0, PT, R6, R164, PT ;  /* 0x000000a40600720c */ /* 0x000fda0003f04270 */
[----:B------:R-:W-:Y:S05]  /*0940*/  @!P0 BRA `(.L_x_623) ;  /* 0x000077c000008947 */ /* 0x000fea0003800000 */
[----:B------:R-:W-:-:S04]  /*0950*/  ISETP.NE.U32.AND P0, PT, RZ, c[0x0][0x340], PT ;  /* 0x0000d000ff007a0c */ /* 0x000fc80003f05070 */
[----:B------:R-:W-:-:S13]  /*0960*/  ISETP.NE.AND.EX P4, PT, RZ, c[0x0][0x344], PT, P0 ;  /* 0x0000d100ff007a0c */ /* 0x000fda0003f85300 */
[----:B------:R-:W-:-:S05]  /*0970*/  @P4 IMAD.WIDE R2, R38, R15, c[0x0][0x340] ;  /* 0x0000d00026024625 */ /* 0x000fca00078e020f */
[----:B------:R2:W3:Y:S01]  /*0980*/  @P4 LDG.E R34, [R2.64] ;  /* 0x0000000802224981 */ /* 0x0004e2000c1e1900 */
        /* <DEDUP_REMOVED lines=24> */
[-C--:B--2---:R-:W-:Y:S01]  /*0b10*/  LEA.HI R3, R36, R250.reuse, RZ, 0x3 ;  /* 0x000000fa24037211 */ /* 0x084fe200078f18ff */
        /* <DEDUP_REMOVED lines=11> */
[----:B------:R-:W-:Y:S01]  /*0bd0*/  IADD3 R117, R26, 0x20, RZ ;  /* 0x000000201a757810 */ /* 0x000fe20007ffe0ff */
[----:B------:R-:W-:Y:S01]  /*0be0*/  IMAD.SHL.U32 R10, R2, 0x8, RZ ;  /* 0x00000008020a7824 */ /* 0x000fe200078e00ff */
[C---:B------:R-:W-:Y:S01]  /*0bf0*/  LEA.HI.X.SX32 R165, R5.reuse, R3, 0x1, P0 ;  /* 0x0000000305a57211 */ /* 0x040fe200000f0eff */
[----:B------:R-:W-:Y:S01]  /*0c00*/  IMAD.SHL.U32 R5, R5, 0x40, RZ ;  /* 0x0000004005057824 */ /* 0x000fe200078e00ff */
[----:B------:R-:W-:Y:S01]  /*0c10*/  SHF.R.S32.HI R27, RZ, 0x1f, R26 ;  /* 0x0000001fff1b7819 */ /* 0x000fe2000001141a */
[----:B------:R-:W-:Y:S01]  /*0c20*/  IMAD R13, R39, -0x70, R140 ;  /* 0xffffff90270d7824 */ /* 0x000fe200078e028c */
[----:B------:R-:W-:Y:S01]  /*0c30*/  SHF.R.S32.HI R11, RZ, 0x1f, R10 ;  /* 0x0000001fff0b7819 */ /* 0x000fe2000001140a */
[----:B------:R-:W-:Y:S01]  /*0c40*/  IMAD R2, R165, c[0x0][0x238], RZ ;  /* 0x00008e00a5027a24 */ /* 0x000fe200078e02ff */
[----:B------:R-:W-:Y:S01]  /*0c50*/  ISETP.GE.AND P6, PT, R10, c[0x0][0x1d4], PT ;  /* 0x000075000a007a0c */ /* 0x000fe20003fc6270 */
[----:B------:R-:W-:Y:S01]  /*0c60*/  IMAD R16, R101, c[0x0][0x284], R16 ;  /* 0x0000a10065107a24 */ /* 0x000fe200078e0210 */
[C---:B------:R-:W-:Y:S01]  /*0c70*/  ISETP.GE.AND P1, PT, R13.reuse, 0x1, PT ;  /* 0x000000010d00780c */ /* 0x040fe20003f26270 */
[C---:B------:R-:W-:Y:S01]  /*0c80*/  IMAD R4, R160.reuse, c[0x0][0x23c], R2 ;  /* 0x00008f00a0047a24 */ /* 0x040fe200078e0202 */
[C---:B------:R-:W-:Y:S01]  /*0c90*/  ISETP.GE.AND P0, PT, R13.reuse, 0x11, PT ;  /* 0x000000110d00780c */ /* 0x040fe20003f06270 */
        /* <DEDUP_REMOVED lines=40> */
[----:B------:R-:W-:Y:S01]  /*0f20*/  IMAD.WIDE.U32 R14, R101, c[0x0][0x280], R32 ;  /* 0x0000a000650e7a25 */ /* 0x000fe200078e0020 */
[----:B------:R-:W-:-:S03]  /*0f30*/  @P1 LEA R4, P2, R22, c[0x0][0x220], 0x1 ;  /* 0x0000880016041a11 */ /* 0x000fc600078408ff */
[----:B------:R-:W-:Y:S01]  /*0f40*/  IMAD.SHL.U32 R94, R2, 0x2, RZ ;  /* 0x00000002025e7824 */ /* 0x000fe200078e00ff */
[----:B------:R-:W-:Y:S01]  /*0f50*/  @P1 LEA.HI.X R5, R22, c[0x0][0x224], R3, 0x1, P2 ;  /* 0x0000890016051a11 */ /* 0x000fe200010f0c03 */
[----:B------:R-:W-:Y:S01]  /*0f60*/  IMAD.IADD R115, R15, 0x1, R16 ;  /* 0x000000010f737824 */ /* 0x000fe200078e0210 */
[----:B------:R-:W-:Y:S01]  /*0f70*/  @P0 LEA R2, P2, R166, R22, 0x4 ;  /* 0x00000016a6020211 */ /* 0x000fe200078420ff */
[----:B------:R-:W-:Y:S02]  /*0f80*/  IMAD.MOV.U32 R114, RZ, RZ, R14 ;  /* 0x000000ffff727224 */ /* 0x000fe400078e000e */
[----:B------:R-:W-:Y:S01]  /*0f90*/  @!PT LDS RZ, [RZ] ;  /* 0x00000000fffff984 */ /* 0x000fe20000000800 */
[----:B------:R-:W-:Y:S01]  /*0fa0*/  @!PT LDS RZ, [RZ] ;  /* 0x00000000fffff984 */ /* 0x000fe20000000800 */
[----:B------:R-:W-:Y:S01]  /*0fb0*/  @!PT LDS RZ, [RZ] ;  /* 0x00000000fffff984 */ /* 0x000fe20000000800 */
[----:B------:R2:W-:Y:S01]  /*0fc0*/  @P1 LDGSTS.E.BYPASS.LTC128B.128 [R94+0x3900], [R4.64], !P6 ;  /* 0x03900000045e1fae */ /* 0x0005e2000f101d48 */
[----:B------:R-:W-:Y:S01]  /*0fd0*/  ISETP.GE.AND P1, PT, R13, 0x31, PT ;  /* 0x000000310d00780c */ /* 0x000fe20003f26270 */
[----:B------:R-:W-:-:S04]  /*0fe0*/  IMAD.WIDE.U32 R188, R101, c[0x0][0x1e0], RZ ;  /* 0x0000780065bc7a25 */ /* 0x000fc800078e00ff */
[----:B------:R-:W-:Y:S02]  /*0ff0*/  IMAD.SHL.U32 R215, R180, 0x40, RZ ;  /* 0x00000040b4d77824 */ /* 0x000fe400078e00ff */
[C---:B------:R-:W-:Y:S02]  /*1000*/  IMAD R201, R172.reuse, c[0x0][0x294], RZ ;  /* 0x0000a500acc97a24 */ /* 0x040fe400078e02ff */
[C---:B------:R-:W-:Y:S02]  /*1010*/  IMAD R202, R172.reuse, c[0x0][0x284], RZ ;  /* 0x0000a100acca7a24 */ /* 0x040fe400078e02ff */
[C---:B------:R-:W-:Y:S02]  /*1020*/  IMAD R203, R172.reuse, c[0x0][0x1e4], RZ ;  /* 0x00007900accb7a24 */ /* 0x040fe400078e02ff */
[----:B------:R-:W-:Y:S02]  /*1030*/  @P1 IMAD R12, R37, 0x30, RZ ;  /* 0x00000030250c1824 */ /* 0x000fe400078e02ff */
[----:B------:R-:W-:-:S04]  /*1040*/  IMAD.WIDE.U32 R176, R172, c[0x0][0x290], RZ ;  /* 0x0000a400acb07a25 */ /* 0x000fc800078e00ff */
[----:B------:R-:W-:-:S04]  /*1050*/  IMAD.WIDE.U32 R174, R172, c[0x0][0x280], RZ ;  /* 0x0000a000acae7a25 */ /* 0x000fc800078e00ff */
[----:B------:R-:W-:Y:S01]  /*1060*/  IMAD.WIDE.U32 R180, R180, 0x60, RZ ;  /* 0x00000060b4b47825 */ /* 0x000fe200078e00ff */
[----:B--2---:R-:W-:-:S03]  /*1070*/  @P0 LEA.HI.X R5, R166, R3, R37, 0x4, P2 ;  /* 0x00000003a6050211 */ /* 0x004fc600010f2425 */
[----:B------:R-:W-:Y:S01]  /*1080*/  IMAD.WIDE.U32 R194, R168, c[0x0][0x1e0], RZ ;  /* 0x00007800a8c27a25 */ /* 0x000fe200078e00ff */
[----:B------:R-:W-:Y:S02]  /*1090*/  @P0 LEA R4, P2, R2, c[0x0][0x220], 0x1 ;  /* 0x0000880002040a11 */ /* 0x000fe400078408ff */
[----:B------:R-:W-:Y:S01]  /*10a0*/  IADD3 R200, R181, UR10, RZ ;  /* 0x0000000ab5c87c10 */ /* 0x000fe2000fffe0ff */
[----:B------:R-:W-:Y:S01]  /*10b0*/  IMAD.WIDE.U32 R172, R172, c[0x0][0x1e0], RZ ;  /* 0x00007800acac7a25 */ /* 0x000fe200078e00ff */
[----:B------:R-:W-:Y:S02]  /*10c0*/  @P0 LEA.HI.X R5, R2, c[0x0][0x224], R5, 0x1, P2 ;  /* 0x0000890002050a11 */ /* 0x000fe400010f0c05 */
[----:B------:R-:W-:Y:S01]  /*10d0*/  @P3 IADD3 R6, P2, R22, R6, RZ ;  /* 0x0000000616063210 */ /* 0x000fe20007f5e0ff */
[----:B------:R-:W-:Y:S02]  /*10e0*/  IMAD.SHL.U32 R2, R37, 0x20, RZ ;  /* 0x0000002025027824 */ /* 0x000fe400078e00ff */
[----:B------:R2:W-:Y:S01]  /*10f0*/  @P0 LDGSTS.E.BYPASS.LTC128B.128 [R94+0x4100], [R4.64], !P6 ;  /* 0x04100000045e0fae */ /* 0x0005e2000f101d48 */
[----:B------:R-:W-:Y:S01]  /*1100*/  @P3 LEA R8, P0, R6, c[0x0][0x220], 0x1 ;  /* 0x0000880006083a11 */ /* 0x000fe200078008ff */
[----:B------:R-:W-:Y:S01]  /*1110*/  IMAD.WIDE.U32 R196, R170, c[0x0][0x1e0], RZ ;  /* 0x00007800aac47a25 */ /* 0x000fe200078e00ff */
[----:B------:R-:W-:-:S02]  /*1120*/  @P3 IADD3.X R7, R3, R7, R2, P2, !PT ;  /* 0x0000000703073210 */ /* 0x000fc400017fe402 */
[----:B------:R-:W-:Y:S01]  /*1130*/  @P1 MOV R2, R22 ;  /* 0x0000001600021202 */ /* 0x000fe20000000f00 */
[----:B------:R-:W-:Y:S01]  /*1140*/  IMAD.WIDE.U32 R192, R167, c[0x0][0x1e0], RZ ;  /* 0x00007800a7c07a25 */ /* 0x000fe200078e00ff */
[----:B------:R-:W-:Y:S02]  /*1150*/  ISETP.GE.AND P2, PT, R13, 0x41, PT ;  /* 0x000000410d00780c */ /* 0x000fe40003f46270 */
[----:B-1----:R-:W-:Y:S01]  /*1160*/  @P3 LEA.HI.X R9, R6, c[0x0][0x224], R7, 0x1, P0 ;  /* 0x0000890006093a11 */ /* 0x002fe200000f0c07 */
[----:B-----5:R-:W-:-:S04]  /*1170*/  IMAD.WIDE.U32 R114, R169, c[0x0][0x280], R114 ;  /* 0x0000a000a9727a25 */ /* 0x020fc800078e0072 */
[----:B------:R1:W-:Y:S01]  /*1180*/  @P3 LDGSTS.E.BYPASS.LTC128B.128 [R94+0x4900], [R8.64], !P6 ;  /* 0x04900000085e3fae */ /* 0x0003e2000f101d48 */
[----:B------:R-:W-:Y:S02]  /*1190*/  IMAD.IADD R201, R177, 0x1, R201 ;  /* 0x00000001b1c97824 */ /* 0x000fe400078e02c9 */
[----:B------:R-:W-:Y:S02]  /*11a0*/  IMAD.IADD R202, R175, 0x1, R202 ;  /* 0x00000001afca7824 */ /* 0x000fe400078e02ca */
[----:B------:R-:W-:Y:S02]  /*11b0*/  IMAD.IADD R203, R173, 0x1, R203 ;  /* 0x00000001adcb7824 */ /* 0x000fe400078e02cb */
[----:B--2---:R-:W-:-:S04]  /*11c0*/  @P1 IMAD.WIDE.U32 R4, R166, 0x30, R2 ;  /* 0x00000030a6041825 */ /* 0x004fc800078e0002 */
        /* <DEDUP_REMOVED lines=8> */
[----:B-1----:R-:W-:Y:S01]  /*1250*/  IMAD R9, R217, c[0x0][0x260], RZ ;  /* 0x00009800d9097a24 */ /* 0x002fe200078e02ff */
        /* <DEDUP_REMOVED lines=15> */
[----:B--2---:R-:W-:-:S03]  /*1350*/  IMAD R6, R31, c[0x0][0x1e0], RZ ;  /* 0x000078001f067a24 */ /* 0x004fc600078e02ff */
[----:B------:R-:W-:Y:S02]  /*1360*/  SEL R23, RZ, 0xffffffff, P0 ;  /* 0xffffffffff177807 */ /* 0x000fe40000000000 */
[----:B------:R-:W-:Y:S01]  /*1370*/  ISETP.GT.AND P0, PT, R13, 0x60, PT ;  /* 0x000000600d00780c */ /* 0x000fe20003f04270 */
[----:B------:R-:W-:-:S04]  /*1380*/  IMAD R6, R28, c[0x0][0x1e4], R6 ;  /* 0x000079001c067a24 */ /* 0x000fc800078e0206 */
[----:B------:R-:W-:-:S04]  /*1390*/  IMAD.IADD R5, R5, 0x1, R6 ;  /* 0x0000000105057824 */ /* 0x000fc800078e0206 */
        /* <DEDUP_REMOVED lines=32> */
[----:B------:R-:W-:Y:S01]  /*15a0*/  @P1 IMAD R6, R37, 0x50, RZ ;  /* 0x0000005025061824 */ /* 0x000fe200078e02ff */
[----:B------:R-:W-:Y:S01]  /*15b0*/  LEA.HI R7, R36, R250, RZ, 0x5 ;  /* 0x000000fa24077211 */ /* 0x000fe200078f28ff */
[----:B------:R-:W-:Y:S01]  /*15c0*/  @P1 IMAD.WIDE.U32 R4, R166, 0x50, R4 ;  /* 0x00000050a6041825 */ /* 0x000fe200078e0004 */
[C---:B------:R-:W-:Y:S02]  /*15d0*/  LOP3.LUT R98, R24.reuse, 0x1, RZ, 0xc0, !PT ;  /* 0x0000000118627812 */ /* 0x040fe400078ec0ff */
[----:B------:R-:W-:Y:S01]  /*15e0*/  LOP3.LUT R99, R24, 0x2, RZ, 0xc0, !PT ;  /* 0x0000000218637812 */ /* 0x000fe200078ec0ff */
[----:B------:R-:W-:Y:S01]  /*15f0*/  @P1 IMAD.IADD R5, R5, 0x1, R6 ;  /* 0x0000000105051824 */ /* 0x000fe200078e0206 */
[----:B------:R-:W-:Y:S01]  /*1600*/  @P1 LEA R8, P2, R4, c[0x0][0x220], 0x1 ;  /* 0x0000880004081a11 */ /* 0x000fe200078408ff */
[----:B------:R-:W-:-:S02]  /*1610*/  IMAD.IADD R2, R101, 0x1, -R2 ;  /* 0x0000000165027824 */ /* 0x000fc400078e0a02 */
        /* <DEDUP_REMOVED lines=11> */
[----:B------:R-:W-:Y:S01]  /*16d0*/  IMAD.WIDE.U32 R112, R169, c[0x0][0x290], R112 ;  /* 0x0000a400a9707a25 */ /* 0x000fe200078e0070 */
        /* <DEDUP_REMOVED lines=14> */
[----:B------:R-:W-:Y:S01]  /*17c0*/  IMAD.IADD R104, R103, 0x1, R104 ;  /* 0x0000000167687824 */ /* 0x000fe200078e0268 */
[----:B------:R-:W-:Y:S02]  /*17d0*/  SHF.R.U32.HI R7, RZ, 0x3, R4 ;  /* 0x00000003ff077819 */ /* 0x000fe40000011604 */
[----:B------:R-:W-:Y:S02]  /*17e0*/  LOP3.LUT R11, R4, 0x38, R20, 0xf8, !PT ;  /* 0x00000038040b7812 */ /* 0x000fe400078ef814 */
[----:B------:R-:W-:Y:S02]  /*17f0*/  LOP3.LUT R97, R6, R12, R5, 0xf6, !PT ;  /* 0x0000000c06617212 */ /* 0x000fe400078ef605 */
[----:B------:R-:W-:Y:S02]  /*1800*/  LOP3.LUT R4, R4, 0x38, R100, 0xf8, !PT ;  /* 0x0000003804047812 */ /* 0x000fe400078ef864 */
[----:B------:R-:W-:-:S02]  /*1810*/  LOP3.LUT R12, R2, 0x38, R20, 0xf8, !PT ;  /* 0x00000038020c7812 */ /* 0x000fc400078ef814 */
[----:B--2---:R-:W-:Y:S02]  /*1820*/  SHF.R.S32.HI R8, RZ, 0x1f, R168 ;  /* 0x0000001fff087819 */ /* 0x004fe400000114a8 */
[----:B------:R-:W-:Y:S02]  /*1830*/  LOP3.LUT R2, R2, 0x38, R100, 0xf8, !PT ;  /* 0x0000003802027812 */ /* 0x000fe400078ef864 */
[C-C-:B-1----:R-:W-:Y:S02]  /*1840*/  LOP3.LUT R19, R10.reuse, R11, R7.reuse, 0xf6, !PT ;  /* 0x0000000b0a137212 */ /* 0x142fe400078ef607 */
        /* <DEDUP_REMOVED lines=31> */
[----:B---3--:R-:W-:-:S02]  /*1a40*/  @P4 SHF.R.S32.HI R3, RZ, 0x1f, R34 ;  /* 0x0000001fff034819 */ /* 0x008fc40000011422 */
        /* <DEDUP_REMOVED lines=19> */
[----:B------:R-:W-:Y:S01]  /*1b80*/  SHF.L.U64.HI R184, R5, R185, c[0x0][0x284] ;  /* 0x0000a10005b87619 */ /* 0x000fe200000102b9 */
        /* <DEDUP_REMOVED lines=41> */
[C---:B------:R-:W-:Y:S01]  /*1e20*/  IMAD.X R142, R191.reuse, 0x1, R143, P1 ;  /* 0x00000001bf8e7824 */ /* 0x040fe200008e068f */
        /* <DEDUP_REMOVED lines=27> */
.L_x_670:
        /* <DEDUP_REMOVED lines=48> */
.L_x_628:
[----:B------:R-:W-:Y:S05]  /*22e0*/  BSYNC B0 ;  /* 0x0000000000007941 */ /* 0x000fea0003800000 */
.L_x_627:
        /* <DEDUP_REMOVED lines=37> */
.L_x_630:
[----:B------:R-:W-:Y:S05]  /*2540*/  BSYNC B0 ;  /* 0x0000000000007941 */ /* 0x000fea0003800000 */
.L_x_629:
        /* <DEDUP_REMOVED lines=40> */
.L_x_632:
[----:B------:R-:W-:Y:S05]  /*27d0*/  BSYNC B0 ;  /* 0x0000000000007941 */ /* 0x000fea0003800000 */
.L_x_631:
        /* <DEDUP_REMOVED lines=38> */
.L_x_634:
[----:B------:R-:W-:Y:S05]  /*2a40*/  BSYNC B0 ;  /* 0x0000000000007941 */ /* 0x000fea0003800000 */
.L_x_633:
        /* <DEDUP_REMOVED lines=76> */
.L_x_638:
[----:B------:R-:W-:Y:S05]  /*2f10*/  BSYNC B0 ;  /* 0x0000000000007941 */ /* 0x000fea0003800000 */
.L_x_637:
        /* <DEDUP_REMOVED lines=59> */
.L_x_636:
[----:B------:R-:W-:Y:S05]  /*32d0*/  BSYNC B1 ;  /* 0x0000000000017941 */ /* 0x000fea0003800000 */
.L_x_635:
        /* <DEDUP_REMOVED lines=64> */
.L_x_642:
[----:B------:R-:W-:Y:S05]  /*36e0*/  BSYNC B0 ;  /* 0x0000000000007941 */ /* 0x000fea0003800000 */
.L_x_641:
        /* <DEDUP_REMOVED lines=59> */
.L_x_640:
[----:B------:R-:W-:Y:S05]  /*3aa0*/  BSYNC B1 ;  /* 0x0000000000017941 */ /* 0x000fea0003800000 */
.L_x_639:
        /* <DEDUP_REMOVED lines=63> */
.L_x_646:
[----:B------:R-:W-:Y:S05]  /*3ea0*/  BSYNC B0 ;  /* 0x0000000000007941 */ /* 0x000fea0003800000 */
.L_x_645:
        /* <DEDUP_REMOVED lines=59> */
.L_x_644:
[----:B------:R-:W-:Y:S05]  /*4260*/  BSYNC B1 ;  /* 0x0000000000017941 */ /* 0x000fea0003800000 */
.L_x_643:
        /* <DEDUP_REMOVED lines=62> */
.L_x_649:
[----:B------:R-:W-:Y:S05]  /*4650*/  BSYNC B0 ;  /* 0x0000000000007941 */ /* 0x000fea0003800000 */
.L_x_648:
        /* <DEDUP_REMOVED lines=60> */
.L_x_626:
        /* <DEDUP_REMOVED lines=223> */
.L_x_651:
[----:B------:R-:W-:Y:S05]  /*5810*/  BSYNC B0 ;  /* 0x0000000000007941 */ /* 0x000fea0003800000 */
.L_x_650:
        /* <DEDUP_REMOVED lines=115> */
.L_x_653:
[----:B------:R-:W-:Y:S05]  /*5f50*/  BSYNC B0 ;  /* 0x0000000000007941 */ /* 0x000fea0003800000 */
.L_x_652:
        /* <DEDUP_REMOVED lines=115> */
.L_x_655:
[----:B------:R-:W-:Y:S05]  /*6690*/  BSYNC B0 ;  /* 0x0000000000007941 */ /* 0x000fea0003800000 */
.L_x_654:
        /* <DEDUP_REMOVED lines=115> */
.L_x_625:
        /* <DEDUP_REMOVED lines=20> */
.L_x_657:
[----:B------:R-:W-:Y:S05]  /*6f10*/  BSYNC B0 ;  /* 0x0000000000007941 */ /* 0x000fea0003800000 */
.L_x_656:
        /* <DEDUP_REMOVED lines=20> */
.L_x_659:
[----:B------:R-:W-:Y:S05]  /*7060*/  BSYNC B0 ;  /* 0x0000000000007941 */ /* 0x000fea0003800000 */
.L_x_658:
        /* <DEDUP_REMOVED lines=20> */
.L_x_661:
[----:B------:R-:W-:Y:S05]  /*71b0*/  BSYNC B0 ;  /* 0x0000000000007941 */ /* 0x000fea0003800000 */
.L_x_660:
        /* <DEDUP_REMOVED lines=19> */
.L_x_647:
[----:B------:R-:W-:Y:S05]  /*72f0*/  BSYNC B2 ;  /* 0x0000000000027941 */ /* 0x000fea0003800000 */
.L_x_624:
        /* <DEDUP_REMOVED lines=125> */
.L_x_663:
[----:B-1----:R-:W-:Y:S05]  /*7ad0*/  BSYNC B0 ;  /* 0x0000000000007941 */ /* 0x002fea0003800000 */
.L_x_662:
        /* <DEDUP_REMOVED lines=20> */
.L_x_665:
[----:B------:R-:W-:Y:S05]  /*7c20*/  BSYNC B0 ;  /* 0x0000000000007941 */ /* 0x000fea0003800000 */
.L_x_664:
        /* <DEDUP_REMOVED lines=20> */
.L_x_667:
[----:B------:R-:W-:Y:S05]  /*7d70*/  BSYNC B0 ;  /* 0x0000000000007941 */ /* 0x000fea0003800000 */
.L_x_666:
        /* <DEDUP_REMOVED lines=20> */
.L_x_669:
[----:B------:R-:W-:Y:S05]  /*7ec0*/  BSYNC B0 ;  /* 0x0000000000007941 */ /* 0x000fea0003800000 */
.L_x_668:
        /* <DEDUP_REMOVED lines=18> */
[-C--:B------:R-:W-:Y:S02]  /*7ff0*/  @P0 IADD3 R6, P2, R8, R171.reuse, RZ ;  /* 0x000000ab08060210 */ /* 0x080fe40007f5e0ff */
[----:B------:R2:W-:Y:S01]  /*8000*/  @P0 LDGSTS.E.BYPASS.LTC128B.128 [R94+0x4100], [R12.64], !P6 ;  /* 0x041000000c5e0fae */ /* 0x0005e2000f101d48 */
[-C--:B------:R-:W-:Y:S02]  /*8010*/  @P0 IADD3.X R9, R13, R166.reuse, RZ, P1, !PT ;  /* 0x000000a60d090210 */ /* 0x080fe40000ffe4ff */
[-C--:B------:R-:W-:Y:S03]  /*8020*/  @P0 IADD3 R4, P1, R6, R171.reuse, RZ ;  /* 0x000000ab06040210 */ /* 0x080fe60007f3e0ff */
[----:B------:R2:W-:Y:S01]  /*8030*/  @P0 LDGSTS.E.BYPASS.LTC128B.128 [R94+0x4900], [R8.64], !P6 ;  /* 0x04900000085e0fae */ /* 0x0005e2000f101d48 */
[--C-:B------:R-:W-:Y:S01]  /*8040*/  @P0 IMAD.X R7, R9, 0x1, R166.reuse, P2 ;  /* 0x0000000109070824 */ /* 0x100fe200010e06a6 */
[-C--:B------:R-:W-:Y:S03]  /*8050*/  @P0 IADD3 R2, P2, R4, R171.reuse, RZ ;  /* 0x000000ab04020210 */ /* 0x080fe60007f5e0ff */
        /* <DEDUP_REMOVED lines=11> */
.L_x_623:
[----:B------:R-:W3:Y:S01]  /*8110*/  LDL.LU R27, [R1+0x30] ;  /* 0x00003000011b7983 */ /* 0x000ee20000300800 */
[----:B------:R-:W-:-:S03]  /*8120*/  IMAD.MOV.U32 R0, RZ, RZ, c[0x0][0x2c4] ;  /* 0x0000b100ff007624 */ /* 0x000fc600078e00ff */
[----:B------:R-:W4:Y:S02]  /*8130*/  LDL R86, [R1+0x18] ;  /* 0x0000180001567983 */ /* 0x000f240000100800 */
[----:B------:R-:W-:Y:S01]  /*8140*/  ISETP.NE.AND P6, PT, R0, 0x1, PT ;  /* 0x000000010000780c */ /* 0x000fe20003fc5270 */
[----:B--2---:R-:W-:Y:S01]  /*8150*/  IMAD.IADD R6, R190, 0x1, R186 ;  /* 0x00000001be067824 */ /* 0x004fe200078e02ba */
[----:B------:R-:W-:Y:S01]  /*8160*/  PLOP3.LUT P4, PT, PT, PT, PT, 0x80, 0x0 ;  /* 0x000000000000781c */ /* 0x000fe20003f8f070 */
[----:B------:R-:W-:Y:S01]  /*8170*/  CS2R R134, SRZ ;  /* 0x0000000000867805 */ /* 0x000fe2000001ff00 */
[----:B------:R-:W-:Y:S01]  /*8180*/  CS2R R132, SRZ ;  /* 0x0000000000847805 */ /* 0x000fe2000001ff00 */
[----:B------:R-:W-:Y:S01]  /*8190*/  IMAD.MOV.U32 R11, RZ, RZ, RZ ;  /* 0x000000ffff0b7224 */ /* 0x000fe200078e00ff */
[----:B------:R-:W-:Y:S01]  /*81a0*/  MOV R186, RZ ;  /* 0x000000ff00ba7202 */ /* 0x000fe20000000f00 */
[----:B------:R-:W-:Y:S01]  /*81b0*/  CS2R R12, SRZ ;  /* 0x00000000000c7805 */ /* 0x000fe2000001ff00 */
[----:B------:R-:W-:Y:S01]  /*81c0*/  IMAD.MOV.U32 R184, RZ, RZ, RZ ;  /* 0x000000ffffb87224 */ /* 0x000fe200078e00ff */
[----:B------:R-:W-:Y:S01]  /*81d0*/  CS2R R16, SRZ ;  /* 0x0000000000107805 */ /* 0x000fe2000001ff00 */
[----:B------:R-:W-:Y:S01]  /*81e0*/  IMAD.MOV.U32 R130, RZ, RZ, RZ ;  /* 0x000000ffff827224 */ /* 0x000fe200078e00ff */
[----:B------:R-:W-:Y:S01]  /*81f0*/  CS2R R14, SRZ ;  /* 0x00000000000e7805 */ /* 0x000fe2000001ff00 */
[----:B------:R-:W-:Y:S01]  /*8200*/  MOV R128, RZ ;  /* 0x000000ff00807202 */ /* 0x000fe20000000f00 */
[----:B------:R-:W-:Y:S01]  /*8210*/  IMAD.MOV.U32 R126, RZ, RZ, RZ ;  /* 0x000000ffff7e7224 */ /* 0x000fe200078e00ff */
[----:B------:R-:W-:Y:S01]  /*8220*/  CS2R R18, SRZ ;  /* 0x0000000000127805 */ /* 0x000fe2000001ff00 */
[----:B------:R-:W-:Y:S01]  /*8230*/  IMAD.MOV.U32 R124, RZ, RZ, RZ ;  /* 0x000000ffff7c7224 */ /* 0x000fe200078e00ff */
[----:B------:R-:W-:Y:S01]  /*8240*/  MOV R26, RZ ;  /* 0x000000ff001a7202 */ /* 0x000fe20000000f00 */
[----:B------:R-:W-:Y:S01]  /*8250*/  IMAD.MOV.U32 R118, RZ, RZ, RZ ;  /* 0x000000ffff767224 */ /* 0x000fe200078e00ff */
[----:B------:R-:W-:Y:S01]  /*8260*/  MOV R122, RZ ;  /* 0x000000ff007a7202 */ /* 0x000fe20000000f00 */
[----:B------:R-:W-:Y:S01]  /*8270*/  IMAD.MOV.U32 R116, RZ, RZ, RZ ;  /* 0x000000ffff747224 */ /* 0x000fe200078e00ff */
[----:B------:R-:W-:Y:S01]  /*8280*/  CS2R R20, SRZ ;  /* 0x0000000000147805 */ /* 0x000fe2000001ff00 */
[----:B------:R-:W-:Y:S01]  /*8290*/  IMAD.MOV.U32 R120, RZ, RZ, RZ ;  /* 0x000000ffff787224 */ /* 0x000fe200078e00ff */
[----:B------:R-:W-:Y:S01]  /*82a0*/  CS2R R22, SRZ ;  /* 0x0000000000167805 */ /* 0x000fe2000001ff00 */
[----:B------:R-:W-:Y:S01]  /*82b0*/  IMAD.MOV.U32 R182, RZ, RZ, RZ ;  /* 0x000000ffffb67224 */ /* 0x000fe200078e00ff */
        /* <DEDUP_REMOVED lines=26> */
[----:B------:R-:W-:-:S02]  /*8460*/  MOV R37, RZ ;  /* 0x000000ff00257202 */ /* 0x000fc40000000f00 */
[----:B----4-:R-:W-:-:S05]  /*8470*/  IADD3 R0, R86, 0x7f, RZ ;  /* 0x0000007f56007810 */ /* 0x010fca0007ffe0ff */
[----:B------:R-:W-:-:S05]  /*8480*/  @P6 IMAD.HI.U32 R2, R0, c[0x0][0x2c8], RZ ;  /* 0x0000b20000026a27 */ /* 0x000fca00078e00ff */
[----:B------:R-:W-:Y:S02]  /*8490*/  @P6 SHF.R.U32.HI R0, RZ, c[0x0][0x2cc], R2 ;  /* 0x0000b300ff006a19 */ /* 0x000fe40000011602 */
[----:B------:R-:W-:-:S03]  /*84a0*/  MOV R2, RZ ;  /* 0x000000ff00027202 */ /* 0x000fc60000000f00 */
[----:B------:R-:W-:Y:S01]  /*84b0*/  IMAD.IADD R3, R199, 0x1, R0 ;  /* 0x00000001c7037824 */ /* 0x000fe200078e0200 */
[----:B---3--:R-:W-:-:S03]  /*84c0*/  LOP3.LUT R27, R27, 0xfffffffd, RZ, 0xc0, !PT ;  /* 0xfffffffd1b1b7812 */ /* 0x008fc600078ec0ff */
[----:B------:R-:W-:Y:S01]  /*84d0*/  IMAD.HI R2, R3, -0x6db6db6d, R2 ;  /* 0x9249249303027827 */ /* 0x000fe200078e0202 */
[----:B------:R-:W-:-:S04]  /*84e0*/  @P6 LOP3.LUT R27, R27, 0x2, RZ, 0xfc, !PT ;  /* 0x000000021b1b6812 */ /* 0x000fc800078efcff */
[----:B------:R-:W-:Y:S01]  /*84f0*/  SHF.R.U32.HI R0, RZ, 0x1f, R2 ;  /* 0x0000001fff007819 */ /* 0x000fe20000011602 */
[----:B------:R2:W-:Y:S03]  /*8500*/  STL [R1+0x30], R27 ;  /* 0x0000301b01007387 */ /* 0x0005e60000100800 */
[----:B------:R-:W-:-:S04]  /*8510*/  LEA.HI.SX32 R2, R2, R0, 0x1a ;  /* 0x0000000002027211 */ /* 0x000fc800078fd2ff */
[----:B------:R-:W-:-:S04]  /*8520*/  IMNMX R239, R198, R2, PT ;  /* 0x00000002c6ef7217 */ /* 0x000fc80003800200 */
[----:B------:R-:W-:-:S13]  /*8530*/  ISETP.GE.AND P0, PT, R239, 0x1, PT ;  /* 0x00000001ef00780c */ /* 0x000fda0003f06270 */
[----:B------:R-:W-:Y:S05]  /*8540*/  @!P0 BRA `(.L_x_671) ;  /* 0x0001563000008947 */ /* 0x000fea0003800000 */
[----:B------:R-:W3:Y:S01]  /*8550*/  LDL R36, [R1+0x68] ;  /* 0x0000680001247983 */ /* 0x000ee20000100800 */
[----:B------:R-:W-:-:S03]  /*8560*/  ISETP.NE.U32.AND P0, PT, RZ, c[0x0][0x340], PT ;  /* 0x0000d000ff007a0c */ /* 0x000fc60003f05070 */
[----:B------:R-:W4:Y:S01]  /*8570*/  LDL R35, [R1+0x60] ;  /* 0x0000600001237983 */ /* 0x000f220000100800 */
[----:B------:R-:W-:-:S13]  /*8580*/  ISETP.NE.AND.EX P2, PT, RZ, c[0x0][0x344], PT, P0 ;  /* 0x0000d100ff007a0c */ /* 0x000fda0003f45300 */
[----:B------:R-:W-:Y:S01]  /*8590*/  @P2 IMAD.MOV.U32 R2, RZ, RZ, 0x4 ;  /* 0x00000004ff022424 */ /* 0x000fe200078e00ff */
[----:B------:R-:W1:Y:S01]  /*85a0*/  S2R R41, SR_CTAID.Y ;  /* 0x0000000000297919 */ /* 0x000e620000002600 */
        /* <DEDUP_REMOVED lines=10> */
[----:B-1----:R-:W-:Y:S02]  /*8650*/  IMAD R4, R41, c[0x0][0x1bc], R5 ;  /* 0x00006f0029047a24 */ /* 0x002fe400078e0205 */
[----:B---3--:R-:W-:-:S05]  /*8660*/  @P2 IMAD.WIDE R2, R36, R2, c[0x0][0x340] ;  /* 0x0000d00024022625 */ /* 0x008fca00078e0202 */
[----:B------:R1:W3:Y:S01]  /*8670*/  @P2 LDG.E R16, [R2.64] ;  /* 0x0000000802102981 */ /* 0x0002e2000c1e1900 */
[----:B------:R-:W-:Y:S01]  /*8680*/  ISETP.NE.U32.AND P0, PT, RZ, c[0x0][0x348], PT ;  /* 0x0000d200ff007a0c */ /* 0x000fe20003f05070 */
[----:B----4-:R-:W-:Y:S01]  /*8690*/  IMAD R25, R35, c[0x0][0x2c4], RZ ;  /* 0x0000b10023197a24 */ /* 0x010fe200078e02ff */
[----:B------:R-:W-:Y:S01]  /*86a0*/  SHF.R.S32.HI R15, RZ, 0x1f, R36 ;  /* 0x0000001fff0f7819 */ /* 0x000fe20000011424 */
[----:B------:R-:W-:Y:S01]  /*86b0*/  BSSY B0, `(.L_x_672) ;  /* 0x0000066000007945 */ /* 0x000fe20003800000 */
[----:B------:R-:W-:Y:S02]  /*86c0*/  ISETP.NE.AND.EX P0, PT, RZ, c[0x0][0x34c], PT, P0 ;  /* 0x0000d300ff007a0c */ /* 0x000fe40003f05300 */
[----:B------:R-:W-:Y:S02]  /*86d0*/  LEA.HI R83, R249, R250, RZ, 0x4 ;  /* 0x000000faf9537211 */ /* 0x000fe400078f20ff */
[----:B------:R-:W-:Y:S02]  /*86e0*/  SHF.R.S32.HI R9, RZ, 0x1f, R6 ;  /* 0x0000001fff097819 */ /* 0x000fe40000011406 */
[----:B------:R-:W-:-:S02]  /*86f0*/  LOP3.LUT R7, R83, 0xfffffff0, RZ, 0xc0, !PT ;  /* 0xfffffff053077812 */ /* 0x000fc400078ec0ff */
[----:B------:R-:W-:Y:S02]  /*8700*/  SHF.R.S32.HI R73, RZ, 0x1f, R72 ;  /* 0x0000001fff497819 */ /* 0x000fe40000011448 */
[----:B------:R-:W-:Y:S02]  /*8710*/  IADD3 R11, -R7, R250, RZ ;  /* 0x000000fa070b7210 */ /* 0x000fe40007ffe1ff */
[----:B------:R-:W-:Y:S02]  /*8720*/  ISETP.NE.U32.AND P1, PT, RZ, c[0x0][0x350], PT ;  /* 0x0000d400ff007a0c */ /* 0x000fe40003f25070 */
[----:B------:R-:W-:Y:S02]  /*8730*/  ISETP.GE.AND P3, PT, R72, c[0x0][0x198], PT ;  /* 0x0000660048007a0c */ /* 0x000fe40003f66270 */
[----:B------:R-:W-:Y:S01]  /*8740*/  ISETP.NE.AND.EX P1, PT, RZ, c[0x0][0x354], PT, P1 ;  /* 0x0000d500ff007a0c */ /* 0x000fe20003f25310 */
[----:B-1----:R-:W-:-:S04]  /*8750*/  IMAD.WIDE.U32 R2, R187, c[0x0][0x178], RZ ;  /* 0x00005e00bb027a25 */ /* 0x002fc800078e00ff */
        /* <DEDUP_REMOVED lines=8> */
[----:B------:R-:W-:Y:S01]  /*87e0*/  IMAD R0, R141, 0x10, R68 ;  /* 0x000000108d007824 */ /* 0x000fe200078e0244 */
[----:B------:R-:W-:-:S04]  /*87f0*/  SEL R4, R15, RZ, !P0 ;  /* 0x000000ff0f047207 */ /* 0x000fc80004000000 */
[----:B------:R-:W-:Y:S02]  /*8800*/  IADD3 R12, R86, R0, RZ ;  /* 0x00000000560c7210 */ /* 0x000fe40007ffe0ff */
[----:B------:R-:W-:Y:S02]  /*8810*/  SEL R0, R36, RZ, !P0 ;  /* 0x000000ff24007207 */ /* 0x000fe40004000000 */
[----:B------:R-:W-:Y:S01]  /*8820*/  IADD3 R5, P0, R68, R6, RZ ;  /* 0x0000000644057210 */ /* 0x000fe20007f1e0ff */
[----:B------:R-:W-:Y:S02]  /*8830*/  IMAD R6, R4, c[0x0][0x1c0], RZ ;  /* 0x0000700004067a24 */ /* 0x000fe400078e02ff */
[----:B------:R-:W-:Y:S01]  /*8840*/  @P6 IMAD.HI.U32 R10, R12, c[0x0][0x2c8], RZ ;  /* 0x0000b2000c0a6a27 */ /* 0x000fe200078e00ff */
[----:B------:R-:W-:Y:S02]  /*8850*/  LEA.HI.X.SX32 R4, R68, R9, 0x1, P0 ;  /* 0x0000000944047211 */ /* 0x000fe400000f0eff */
[----:B------:R-:W-:Y:S01]  /*8860*/  SHF.R.S32.HI R9, RZ, 0x1f, R11 ;  /* 0x0000001fff097819 */ /* 0x000fe2000001140b */
[----:B------:R-:W-:-:S02]  /*8870*/  IMAD R7, R0, c[0x0][0x1c4], R6 ;  /* 0x0000710000077a24 */ /* 0x000fc400078e0206 */
[----:B------:R-:W-:Y:S01]  /*8880*/  IMAD.WIDE.U32 R2, R0, c[0x0][0x1c0], R2 ;  /* 0x0000700000027a25 */ /* 0x000fe200078e0002 */
[----:B------:R-:W-:-:S03]  /*8890*/  LEA.HI R82, R9, R11, RZ, 0x3 ;  /* 0x0000000b09527211 */ /* 0x000fc600078f18ff */
[----:B------:R-:W-:Y:S01]  /*88a0*/  IMAD.MOV.U32 R8, RZ, RZ, R12 ;  /* 0x000000ffff087224 */ /* 0x000fe200078e000c */
[----:B------:R-:W-:Y:S01]  /*88b0*/  @P6 SHF.R.U32.HI R8, RZ, c[0x0][0x2cc], R10 ;  /* 0x0000b300ff086a19 */ /* 0x000fe2000001160a */
[----:B------:R-:W-:Y:S01]  /*88c0*/  IMAD R0, R4, c[0x0][0x208], RZ ;  /* 0x0000820004007a24 */ /* 0x000fe200078e02ff */
[----:B------:R-:W-:Y:S01]  /*88d0*/  LOP3.LUT R10, R82, 0xfffffff8, RZ, 0xc0, !PT ;  /* 0xfffffff8520a7812 */ /* 0x000fe200078ec0ff */
[----:B------:R-:W-:Y:S01]  /*88e0*/  IMAD R6, R4, c[0x0][0x1e0], RZ ;  /* 0x0000780004067a24 */ /* 0x000fe200078e02ff */
[----:B------:R-:W-:Y:S01]  /*88f0*/  IADD3 R9, -R8, RZ, RZ ;  /* 0x000000ff08097210 */ /* 0x000fe20007ffe1ff */
[C---:B------:R-:W-:Y:S01]  /*8900*/  IMAD R14, R5.reuse, c[0x0][0x20c], R0 ;  /* 0x00008300050e7a24 */ /* 0x040fe200078e0200 */
[----:B------:R-:W-:Y:S01]  /*8910*/  SHF.R.S32.HI R0, RZ, 0x1f, R8 ;  /* 0x0000001fff007819 */ /* 0x000fe20000011408 */
[----:B------:R-:W-:Y:S01]  /*8920*/  IMAD R13, R5, c[0x0][0x1e4], R6 ;  /* 0x00007900050d7a24 */ /* 0x000fe200078e0206 */
[----:B------:R-:W-:Y:S01]  /*8930*/  IADD3 R81, R11, -R10, RZ ;  /* 0x8000000a0b517210 */ /* 0x000fe20007ffe0ff */
[----:B------:R-:W-:-:S02]  /*8940*/  IMAD.IADD R3, R3, 0x1, R7 ;  /* 0x0000000103037824 */ /* 0x000fc400078e0207 */
[----:B------:R-:W-:-:S04]  /*8950*/  IMAD.WIDE.U32 R6, R5, c[0x0][0x1e0], R72 ;  /* 0x0000780005067a25 */ /* 0x000fc800078e0048 */
[----:B------:R-:W-:Y:S02]  /*8960*/  IMAD R0, R0, c[0x0][0x1b0], RZ ;  /* 0x00006c0000007a24 */ /* 0x000fe400078e02ff */
[----:B------:R-:W-:Y:S02]  /*8970*/  IMAD.IADD R7, R7, 0x1, R13 ;  /* 0x0000000107077824 */ /* 0x000fe400078e020d */
[C---:B------:R-:W-:Y:S02]  /*8980*/  IMAD R13, R8.reuse, c[0x0][0x1b4], R0 ;  /* 0x00006d00080d7a24 */ /* 0x040fe400078e0200 */
[----:B------:R-:W-:-:S04]  /*8990*/  IMAD.WIDE.U32 R2, R8, c[0x0][0x1b0], R2 ;  /* 0x00006c0008027a25 */ /* 0x000fc800078e0002 */
[----:B------:R-:W-:Y:S01]  /*89a0*/  IMAD.WIDE.U32 R4, R5, c[0x0][0x208], R72 ;  /* 0x0000820005047a25 */ /* 0x000fe200078e0048 */
[----:B------:R-:W-:-:S03]  /*89b0*/  IADD3 R3, R3, R13, RZ ;  /* 0x0000000d03037210 */ /* 0x000fc60007ffe0ff */
[----:B------:R-:W-:Y:S02]  /*89c0*/  IMAD R0, R9, c[0x0][0x2c4], R12 ;  /* 0x0000b10009007a24 */ /* 0x000fe400078e020c */
[----:B------:R-:W-:Y:S02]  /*89d0*/  IMAD.IADD R5, R5, 0x1, R14 ;  /* 0x0000000105057824 */ /* 0x000fe400078e020e */
[----:B------:R-:W-:Y:S01]  /*89e0*/  IMAD.WIDE.U32 R8, R41, c[0x0][0x1e8], R6 ;  /* 0x00007a0029087a25 */ /* 0x000fe200078e0006 */
[----:B------:R-:W-:-:S03]  /*89f0*/  SHF.R.S32.HI R10, RZ, 0x1f, R0 ;  /* 0x0000001fff0a7819 */ /* 0x000fc60000011400 */
[----:B------:R-:W-:-:S04]  /*8a00*/  IMAD.WIDE.U32 R6, R41, c[0x0][0x210], R4 ;  /* 0x0000840029067a25 */ /* 0x000fc800078e0004 */
[----:B------:R-:W-:-:S04]  /*8a10*/  IMAD.WIDE.U32 R4, R0, c[0x0][0x1a8], R2 ;  /* 0x00006a0000047a25 */ /* 0x000fc800078e0002 */
[----:B------:R-:W-:Y:S02]  /*8a20*/  IMAD R10, R10, c[0x0][0x1a8], RZ ;  /* 0x00006a000a0a7a24 */ /* 0x000fe400078e02ff */
[C---:B------:R-:W-:Y:S02]  /*8a30*/  IMAD R12, R217.reuse, c[0x0][0x210], RZ ;  /* 0x00008400d90c7a24 */ /* 0x040fe400078e02ff */
[----:B------:R-:W-:Y:S02]  /*8a40*/  IMAD R10, R0, c[0x0][0x1ac], R10 ;  /* 0x00006b00000a7a24 */ /* 0x000fe400078e020a */
[----:B------:R-:W-:Y:S02]  /*8a50*/  IMAD R11, R217, c[0x0][0x1e8], RZ ;  /* 0x00007a00d90b7a24 */ /* 0x000fe400078e02ff */
[C---:B------:R-:W-:Y:S02]  /*8a60*/  IMAD R12, R41.reuse, c[0x0][0x214], R12 ;  /* 0x00008500290c7a24 */ /* 0x040fe400078e020c */
[----:B------:R-:W-:-:S02]  /*8a70*/  IMAD R11, R41, c[0x0][0x1ec], R11 ;  /* 0x00007b00290b7a24 */ /* 0x000fc400078e020b */
[----:B------:R-:W-:Y:S01]  /*8a80*/  IMAD.IADD R10, R5, 0x1, R10 ;  /* 0x00000001050a7824 */ /* 0x000fe200078e020a */
[----:B------:R-:W-:Y:S01]  /*8a90*/  IADD3 R7, R12, R7, RZ ;  /* 0x000000070c077210 */ /* 0x000fe20007ffe0ff */
[----:B------:R-:W-:Y:S01]  /*8aa0*/  IMAD.IADD R9, R11, 0x1, R9 ;  /* 0x000000010b097824 */ /* 0x000fe200078e0209 */
[----:B------:R-:W-:Y:S01]  /*8ab0*/  LEA R12, P0, R4, c[0x0][0x160], 0x1 ;  /* 0x00005800040c7a11 */ /* 0x000fe200078008ff */
[----:B------:R-:W-:-:S03]  /*8ac0*/  IMAD.IADD R5, R86, 0x1, R68 ;  /* 0x0000000156057824 */ /* 0x000fc600078e0244 */
[----:B------:R-:W-:Y:S01]  /*8ad0*/  LEA.HI.X R10, R4, c[0x0][0x164], R10, 0x1, P0 ;  /* 0x00005900040a7a11 */ /* 0x000fe200000f0c0a */
[----:B------:R1:W4:Y:S01]  /*8ae0*/  SHFL.IDX PT, R13, R12, RZ, 0x181f ;  /* 0x00181fff0c0d7589 */ /* 0x00032200000e0000 */
[----:B------:R-:W-:Y:S02]  /*8af0*/  ISETP.GE.AND P0, PT, R5, R25, PT ;  /* 0x000000190500720c */ /* 0x000fe40003f06270 */
[----:B------:R-:W-:Y:S01]  /*8b00*/  LEA.HI R4, R249, R250, RZ, 0x6 ;  /* 0x000000faf9047211 */ /* 0x000fe200078f30ff */
[----:B------:R1:W2:Y:S03]  /*8b10*/  SHFL.IDX PT, R14, R10, RZ, 0x181f ;  /* 0x00181fff0a0e7589 */ /* 0x0002a600000e0000 */
[----:B------:R-:W-:-:S04]  /*8b20*/  SHF.L.U32 R4, R4, 0x3, RZ ;  /* 0x0000000304047819 */ /* 0x000fc800000006ff */
[----:B------:R-:W-:Y:S02]  /*8b30*/  LOP3.LUT R74, R17, 0xfffffe00, R4, 0xf8, !PT ;  /* 0xfffffe00114a7812 */ /* 0x000fe400078ef804 */
[----:B---3--:R-:W-:Y:S01]  /*8b40*/  @P2 MOV R2, R16 ;  /* 0x0000001000022202 */ /* 0x008fe20000000f00 */
[----:B------:R-:W-:Y:S01]  /*8b50*/  @!P2 IMAD.MOV.U32 R2, RZ, RZ, R36 ;  /* 0x000000ffff02a224 */ /* 0x000fe200078e0024 */
[----:B------:R-:W-:Y:S01]  /*8b60*/  @P2 SHF.R.S32.HI R3, RZ, 0x1f, R16 ;  /* 0x0000001fff032819 */ /* 0x000fe20000011410 */
[----:B------:R-:W-:Y:S01]  /*8b70*/  IMAD.MOV.U32 R16, RZ, RZ, 0x20 ;  /* 0x00000020ff107424 */ /* 0x000fe200078e00ff */
[----:B------:R-:W-:Y:S02]  /*8b80*/  @!P2 MOV R3, R15 ;  /* 0x0000000f0003a202 */ /* 0x000fe40000000f00 */
[----:B------:R-:W-:Y:S02]  /*8b90*/  SEL R0, R2, RZ, !P1 ;  /* 0x000000ff02007207 */ /* 0x000fe40004800000 */
[----:B------:R-:W-:-:S02]  /*8ba0*/  SEL R2, R3, RZ, !P1 ;  /* 0x000000ff03027207 */ /* 0x000fc40004800000 */
[----:B------:R-:W-:Y:S01]  /*8bb0*/  R2P PR, R81, 0x6 ;  /* 0x0000000651007804 */ /* 0x000fe20000000000 */
[----:B------:R-:W-:Y:S01]  /*8bc0*/  IMAD.WIDE.U32 R100, R0, c[0x0][0x218], R6 ;  /* 0x0000860000647a25 */ /* 0x000fe200078e0006 */
[----:B------:R-:W-:-:S03]  /*8bd0*/  MOV R15, 0x10 ;  /* 0x00000010000f7802 */ /* 0x000fc60000000f00 */
[----:B------:R-:W-:Y:S01]  /*8be0*/  IMAD R3, R2, c[0x0][0x1f0], RZ ;  /* 0x00007c0002037a24 */ /* 0x000fe200078e02ff */
[----:B------:R-:W-:Y:S01]  /*8bf0*/  SEL R4, R16, 0xffffffe0, !P2 ;  /* 0xffffffe010047807 */ /* 0x000fe20005000000 */
[----:B------:R-:W-:Y:S02]  /*8c00*/  IMAD R2, R2, c[0x0][0x218], RZ ;  /* 0x0000860002027a24 */ /* 0x000fe400078e02ff */
[C---:B------:R-:W-:Y:S02]  /*8c10*/  IMAD R11, R0.reuse, c[0x0][0x1f4], R3 ;  /* 0x00007d00000b7a24 */ /* 0x040fe400078e0203 */
[C---:B------:R-:W-:Y:S01]  /*8c20*/  IMAD R3, R0.reuse, c[0x0][0x21c], R2 ;  /* 0x0000870000037a24 */ /* 0x040fe200078e0202 */
[----:B------:R-:W-:Y:S01]  /*8c30*/  SEL R2, R15, 0xfffffff0, !P1 ;  /* 0xfffffff00f027807 */ /* 0x000fe20004800000 */
[----:B------:R-:W-:-:S03]  /*8c40*/  IMAD.WIDE.U32 R20, R0, c[0x0][0x1f0], R8 ;  /* 0x00007c0000147a25 */ /* 0x000fc600078e0008 */
[----:B------:R-:W-:Y:S01]  /*8c50*/  IADD3 R85, R101, R3, RZ ;  /* 0x0000000365557210 */ /* 0x000fe20007ffe0ff */
[----:B------:R-:W-:Y:S01]  /*8c60*/  IMAD.IADD R19, R21, 0x1, R11 ;  /* 0x0000000115137824 */ /* 0x000fe200078e020b */
[----:B------:R1:W-:Y:S04]  /*8c70*/  STL.64 [R1+0x48], R20 ;  /* 0x0000481401007387 */ /* 0x0003e80000100a00 */
[----:B------:R1:W-:Y:S04]  /*8c80*/  STL.64 [R1+0x58], R100 ;  /* 0x0000586401007387 */ /* 0x0003e80000100a00 */
[----:B------:R1:W-:Y:S04]  /*8c90*/  STL [R1+0x54], R85 ;  /* 0x0000545501007387 */ /* 0x0003e80000100800 */
[----:B------:R1:W-:Y:S01]  /*8ca0*/  STL [R1+0x44], R19 ;  /* 0x0000441301007387 */ /* 0x0003e20000100800 */
[----:B------:R-:W-:Y:S05]  /*8cb0*/  @P0 BRA `(.L_x_673) ;  /* 0x0000005000000947 */ /* 0x000fea0003800000 */
[----:B--2-4-:R-:W-:Y:S01]  /*8cc0*/  LEA R6, P0, R72, R13, 0x1 ;  /* 0x0000000d48067211 */ /* 0x014fe200078008ff */
[----:B------:R-:W-:-:S03]  /*8cd0*/  IMAD.SHL.U32 R0, R74, 0x2, RZ ;  /* 0x000000024a007824 */ /* 0x000fc600078e00ff */
[----:B------:R-:W-:-:S05]  /*8ce0*/  LEA.HI.X R7, R72, R14, R73, 0x1, P0 ;  /* 0x0000000e48077211 */ /* 0x000fca00000f0c49 */
[----:B------:R-:W-:Y:S01]  /*8cf0*/  @!PT LDS RZ, [RZ] ;  /* 0x00000000fffff984 */ /* 0x000fe20000000800 */
[----:B------:R2:W-:Y:S04]  /*8d00*/  LDGSTS.E.BYPASS.LTC128B.128 [R0+0x7100], [R6.64], !P3 ;  /* 0x0710000006007fae */ /* 0x0005e8000d901d48 */
.L_x_673:
[----:B--2-4-:R-:W-:Y:S05]  /*8d10*/  BSYNC B0 ;  /* 0x0000000000007941 */ /* 0x014fea0003800000 */
.L_x_672:
        /* <DEDUP_REMOVED lines=11> */
.L_x_675:
[----:B------:R-:W-:Y:S05]  /*8dd0*/  BSYNC B0 ;  /* 0x0000000000007941 */ /* 0x000fea0003800000 */
.L_x_674:
        /* <DEDUP_REMOVED lines=11> */
.L_x_677:
[----:B------:R-:W-:Y:S05]  /*8e90*/  BSYNC B0 ;  /* 0x0000000000007941 */ /* 0x000fea0003800000 */
.L_x_676:
        /* <DEDUP_REMOVED lines=11> */
.L_x_679:
[----:B------:R-:W-:Y:S05]  /*8f50*/  BSYNC B0 ;  /* 0x0000000000007941 */ /* 0x000fea0003800000 */
.L_x_678:
        /* <DEDUP_REMOVED lines=11> */
.L_x_681:
[----:B------:R-:W-:Y:S05]  /*9010*/  BSYNC B0 ;  /* 0x0000000000007941 */ /* 0x000fea0003800000 */
.L_x_680:
        /* <DEDUP_REMOVED lines=11> */
.L_x_683:
[----:B------:R-:W-:Y:S05]  /*90d0*/  BSYNC B0 ;  /* 0x0000000000007941 */ /* 0x000fea0003800000 */
.L_x_682:
        /* <DEDUP_REMOVED lines=11> */
.L_x_685:
[----:B------:R-:W-:Y:S05]  /*9190*/  BSYNC B0 ;  /* 0x0000000000007941 */ /* 0x000fea0003800000 */
.L_x_684:
[----:B-12---:R-:W2:Y:S01]  /*91a0*/  LDL R7, [R1+0x64] ;  /* 0x0000640001077983 */ /* 0x006ea20000100800 */
[----:B------:R-:W-:Y:S01]  /*91b0*/  IADD3 R0, R5, 0x70, RZ ;  /* 0x0000007005007810 */ /* 0x000fe20007ffe0ff */
[----:B----4-:R-:W-:Y:S01]  /*91c0*/  IMAD.MOV.U32 R6, RZ, RZ, 0x70 ;  /* 0x00000070ff067424 */ /* 0x010fe200078e00ff */
[C---:B------:R-:W-:Y:S01]  /*91d0*/  IADD3 R96, R239.reuse, -0x1, RZ ;  /* 0xffffffffef607810 */ /* 0x040fe20007ffe0ff */
[----:B------:R-:W1:Y:S01]  /*91e0*/  SHFL.IDX PT, R8, R12, 0x7, 0x181f ;  /* 0x00f81f000c087f89 */ /* 0x000e6200000e0000 */
[----:B------:R-:W-:Y:S01]  /*91f0*/  ISETP.GE.AND P1, PT, R0, R25, PT ;  /* 0x000000190000720c */ /* 0x000fe20003f26270 */
[----:B------:R-:W-:Y:S01]  /*9200*/  IMAD R142, R239, -0x70, R6 ;  /* 0xffffff90ef8e7824 */ /* 0x000fe200078e0206 */
[----:B------:R-:W-:Y:S01]  /*9210*/  SHF.R.S32.HI R97, RZ, 0x1f, R96 ;  /* 0x0000001fff617819 */ /* 0x000fe20000011460 */
[----:B------:R-:W4:Y:S01]  /*9220*/  SHFL.IDX PT, R3, R10, 0x7, 0x181f ;  /* 0x00f81f000a037f89 */ /* 0x000f2200000e0000 */
[----:B------:R-:W-:Y:S01]  /*9230*/  IMAD.MOV.U32 R14, RZ, RZ, R18 ;  /* 0x000000ffff0e7224 */ /* 0x000fe200078e0012 */
[----:B------:R-:W-:Y:S01]  /*9240*/  BSSY B0, `(.L_x_686) ;  /* 0x0000057000007945 */ /* 0x000fe20003800000 */
[----:B------:R-:W-:-:S02]  /*9250*/  IMAD.MOV.U32 R15, RZ, RZ, R19 ;  /* 0x000000ffff0f7224 */ /* 0x000fc400078e0013 */
[C---:B------:R-:W-:Y:S02]  /*9260*/  IMAD R0, R6.reuse, c[0x0][0x1e4], RZ ;  /* 0x0000790006007a24 */ /* 0x040fe400078e02ff */
[----:B------:R-:W-:-:S04]  /*9270*/  IMAD.WIDE.U32 R18, R6, c[0x0][0x1e0], RZ ;  /* 0x0000780006127a25 */ /* 0x000fc800078e00ff */
[----:B------:R-:W-:Y:S02]  /*9280*/  IMAD.IADD R251, R19, 0x1, R0 ;  /* 0x0000000113fb7824 */ /* 0x000fe400078e0200 */
[----:B------:R-:W-:Y:S02]  /*9290*/  IMAD.MOV.U32 R14, RZ, RZ, R20 ;  /* 0x000000ffff0e7224 */ /* 0x000fe400078e0014 */
[----:B------:R-:W-:Y:S02]  /*92a0*/  IMAD R6, R251, R96, RZ ;  /* 0x00000060fb067224 */ /* 0x000fe400078e02ff */
[----:B------:R-:W-:Y:S01]  /*92b0*/  IMAD.MOV.U32 R252, RZ, RZ, c[0x0][0x1e0] ;  /* 0x00007800fffc7624 */ /* 0x000fe200078e00ff */
[----:B------:R3:W-:Y:S01]  /*92c0*/  STL.64 [R1+0x40], R14 ;  /* 0x0000400e01007387 */ /* 0x0007e20000100a00 */
[----:B------:R-:W-:Y:S01]  /*92d0*/  IMAD R6, R97, R18, R6 ;  /* 0x0000001261067224 */ /* 0x000fe200078e0206 */
[----:B-1----:R-:W-:Y:S01]  /*92e0*/  @!P1 LEA R8, P0, R72, R8, 0x1 ;  /* 0x0000000848089211 */ /* 0x002fe200078008ff */
[----:B------:R-:W-:-:S02]  /*92f0*/  IMAD.MOV.U32 R20, RZ, RZ, c[0x0][0x1e4] ;  /* 0x00007900ff147624 */ /* 0x000fc400078e00ff */
[----:B------:R-:W-:Y:S01]  /*9300*/  IMAD.MOV.U32 R16, RZ, RZ, R27 ;  /* 0x000000ffff107224 */ /* 0x000fe200078e001b */
[----:B----4-:R-:W-:Y:S01]  /*9310*/  @!P1 LEA.HI.X R9, R72, R3, R73, 0x1, P0 ;  /* 0x0000000348099211 */ /* 0x010fe200000f0c49 */
[----:B------:R-:W-:Y:S02]  /*9320*/  @!P1 IMAD.SHL.U32 R3, R74, 0x2, RZ ;  /* 0x000000024a039824 */ /* 0x000fe400078e00ff */
[----:B---3--:R-:W-:Y:S01]  /*9330*/  IMAD.WIDE.U32 R12, R252, 0x20, RZ ;  /* 0x00000020fc0c7825 */ /* 0x008fe200078e00ff */
[----:B------:R-:W-:Y:S02]  /*9340*/  LOP3.LUT R16, R16, 0xfffffffe, RZ, 0xc0, !PT ;  /* 0xfffffffe10107812 */ /* 0x000fe400078ec0ff */
[----:B------:R-:W-:Y:S01]  /*9350*/  @!PT LDS RZ, [RZ] ;  /* 0x00000000fffff984 */ /* 0x000fe20000000800 */
[----:B------:R1:W-:Y:S01]  /*9360*/  @!P1 LDGSTS.E.BYPASS.LTC128B.128 [R3+0xa900], [R8.64], !P3 ;  /* 0x0a90000008039fae */ /* 0x0003e2000d901d48 */
[----:B------:R-:W-:-:S03]  /*9370*/  ISETP.GE.AND P3, PT, R72, c[0x0][0x1d4], PT ;  /* 0x0000750048007a0c */ /* 0x000fc60003f66270 */
[----:B------:R-:W0:Y:S10]  /*9380*/  LDGDEPBAR ;  /* 0x00000000000079af */ /* 0x000e340000000000 */
[----:B------:R-:W-:Y:S01]  /*9390*/  @P3 LOP3.LUT R16, R16, 0x1, RZ, 0xfc, !PT ;  /* 0x0000000110103812 */ /* 0x000fe200078efcff */
[----:B------:R-:W-:-:S04]  /*93a0*/  IMAD.WIDE.U32 R14, R96, R18, R14 ;  /* 0x00000012600e7225 */ /* 0x000fc800078e000e */
[----:B------:R3:W-:Y:S01]  /*93b0*/  STL [R1+0x30], R16 ;  /* 0x0000301001007387 */ /* 0x0007e20000100800 */
[----:B-1----:R-:W-:-:S03]  /*93c0*/  IMAD.SHL.U32 R3, R20, 0x20, RZ ;  /* 0x0000002014037824 */ /* 0x002fc600078e00ff */
[----:B------:R-:W-:Y:S01]  /*93d0*/  BAR.SYNC.DEFER_BLOCKING 0x0 ;  /* 0x0000000000007b1d */ /* 0x000fe20000010000 */
[----:B--2---:R-:W-:Y:S01]  /*93e0*/  IADD3 R75, R142, R7, -R68 ;  /* 0x000000078e4b7210 */ /* 0x004fe20007ffe844 */
[----:B------:R-:W-:-:S03]  /*93f0*/  IMAD.IADD R7, R15, 0x1, R6 ;  /* 0x000000010f077824 */ /* 0x000fc600078e0206 */
[C---:B------:R-:W-:Y:S02]  /*9400*/  ISETP.GE.AND P2, PT, R75.reuse, 0x11, PT ;  /* 0x000000114b00780c */ /* 0x040fe40003f46270 */
[C---:B------:R-:W-:Y:S02]  /*9410*/  ISETP.GE.AND P4, PT, R75.reuse, 0x1, PT ;  /* 0x000000014b00780c */ /* 0x040fe40003f86270 */
[----:B------:R-:W-:-:S09]  /*9420*/  ISETP.GE.AND P5, PT, R75, 0x21, PT ;  /* 0x000000214b00780c */ /* 0x000fd20003fa6270 */
[----:B------:R-:W-:Y:S02]  /*9430*/  @P2 LEA R0, P0, R252, R14, 0x4 ;  /* 0x0000000efc002211 */ /* 0x000fe400078020ff */
[----:B------:R-:W-:Y:S02]  /*9440*/  @P4 LEA R8, P1, R14, c[0x0][0x1c8], 0x1 ;  /* 0x000072000e084a11 */ /* 0x000fe400078208ff */
[----:B------:R-:W-:Y:S02]  /*9450*/  @P2 LEA.HI.X R5, R252, R7, R20, 0x4, P0 ;  /* 0x00000007fc052211 */ /* 0x000fe400000f2414 */
[----:B------:R-:W-:Y:S02]  /*9460*/  @P2 LEA R10, P0, R0, c[0x0][0x1c8], 0x1 ;  /* 0x00007200000a2a11 */ /* 0x000fe400078008ff */
[----:B------:R-:W-:Y:S02]  /*9470*/  @P4 LEA.HI.X R9, R14, c[0x0][0x1cc], R7, 0x1, P1 ;  /* 0x000073000e094a11 */ /* 0x000fe400008f0c07 */
[----:B------:R-:W-:Y:S01]  /*9480*/  @P2 LEA.HI.X R11, R0, c[0x0][0x1cc], R5, 0x1, P0 ;  /* 0x00007300000b2a11 */ /* 0x000fe200000f0c05 */
[----:B------:R-:W-:Y:S01]  /*9490*/  @P4 IMAD.SHL.U32 R5, R74, 0x2, RZ ;  /* 0x000000024a054824 */ /* 0x000fe200078e00ff */
[----:B------:R-:W-:-:S02]  /*94a0*/  ISETP.GE.AND P1, PT, R75, 0x31, PT ;  /* 0x000000314b00780c */ /* 0x000fc40003f26270 */
[----:B------:R-:W-:Y:S02]  /*94b0*/  @P5 IADD3 R0, P0, R14, R12, RZ ;  /* 0x0000000c0e005210 */ /* 0x000fe40007f1e0ff */
[----:B------:R-:W-:Y:S01]  /*94c0*/  @!PT LDS RZ, [RZ] ;  /* 0x00000000fffff984 */ /* 0x000fe20000000800 */
[----:B------:R-:W-:Y:S01]  /*94d0*/  @!PT LDS RZ, [RZ] ;  /* 0x00000000fffff984 */ /* 0x000fe20000000800 */
[----:B------:R-:W-:Y:S01]  /*94e0*/  @!PT LDS RZ, [RZ] ;  /* 0x00000000fffff984 */ /* 0x000fe20000000800 */
[----:B------:R1:W-:Y:S01]  /*94f0*/  @P4 LDGSTS.E.BYPASS.LTC128B.128 [R5+0x3900], [R8.64], !P3 ;  /* 0x0390000008054fae */ /* 0x0003e2000d901d48 */
[----:B------:R-:W-:Y:S02]  /*9500*/  LOP3.LUT P4, RZ, R16, 0x1, RZ, 0xc0, !PT ;  /* 0x0000000110ff7812 */ /* 0x000fe4000788c0ff */
[----:B------:R-:W-:Y:S01]  /*9510*/  @P5 IADD3.X R12, R7, R13, R3, P0, !PT ;  /* 0x0000000d070c5210 */ /* 0x000fe200007fe403 */
[----:B------:R-:W-:Y:S01]  /*9520*/  @P2 IMAD.SHL.U32 R3, R74, 0x2, RZ ;  /* 0x000000024a032824 */ /* 0x000fe200078e00ff */
[C---:B------:R-:W-:Y:S02]  /*9530*/  @P5 LEA R18, P3, R0.reuse, c[0x0][0x1c8], 0x1 ;  /* 0x0000720000125a11 */ /* 0x040fe400078608ff */
[----:B------:R-:W-:Y:S02]  /*9540*/  ISETP.GE.AND P0, PT, R75, 0x51, PT ;  /* 0x000000514b00780c */ /* 0x000fe40003f06270 */
[----:B------:R-:W-:Y:S01]  /*9550*/  @P1 IMAD.MOV.U32 R6, RZ, RZ, R14 ;  /* 0x000000ffff061224 */ /* 0x000fe200078e000e */
[----:B------:R-:W-:-:S04]  /*9560*/  @P5 LEA.HI.X R19, R0, c[0x0][0x1cc], R12, 0x1, P3 ;  /* 0x0000730000135a11 */ /* 0x000fc800018f0c0c */
[----:B------:R2:W-:Y:S01]  /*9570*/  @P2 LDGSTS.E.BYPASS.LTC128B.128 [R3+0x4100], [R10.64], !P4 ;  /* 0x041000000a032fae */ /* 0x0005e2000e101d48 */
[----:B------:R-:W-:Y:S01]  /*9580*/  ISETP.GE.AND P2, PT, R75, 0x41, PT ;  /* 0x000000414b00780c */ /* 0x000fe20003f46270 */
[----:B-1----:R-:W-:-:S04]  /*9590*/  @P1 IMAD.WIDE.U32 R8, R252, 0x30, R6 ;  /* 0x00000030fc081825 */ /* 0x002fc800078e0006 */
[----:B------:R-:W-:Y:S01]  /*95a0*/  @P0 IMAD R5, R20, 0x50, RZ ;  /* 0x0000005014050824 */ /* 0x000fe200078e02ff */
[----:B---3--:R-:W-:Y:S01]  /*95b0*/  @P1 LEA R16, P3, R8, c[0x0][0x1c8], 0x1 ;  /* 0x0000720008101a11 */ /* 0x008fe200078608ff */
[----:B--2---:R-:W-:-:S04]  /*95c0*/  @P1 IMAD R3, R20, 0x30, RZ ;  /* 0x0000003014031824 */ /* 0x004fc800078e02ff */
[----:B------:R-:W-:Y:S02]  /*95d0*/  @P1 IMAD.IADD R0, R9, 0x1, R3 ;  /* 0x0000000109001824 */ /* 0x000fe400078e0203 */
[----:B------:R-:W-:-:S03]  /*95e0*/  @P0 IMAD.MOV.U32 R9, RZ, RZ, R7 ;  /* 0x000000ffff090224 */ /* 0x000fc600078e0007 */
[----:B------:R-:W-:Y:S01]  /*95f0*/  @P1 LEA.HI.X R17, R8, c[0x0][0x1cc], R0, 0x1, P3 ;  /* 0x0000730008111a11 */ /* 0x000fe200018f0c00 */
[----:B------:R-:W-:Y:S01]  /*9600*/  @P0 IMAD.MOV.U32 R8, RZ, RZ, R14 ;  /* 0x000000ffff080224 */ /* 0x000fe200078e000e */
[----:B------:R-:W-:-:S03]  /*9610*/  @P2 LEA R0, P3, R252, R14, 0x6 ;  /* 0x0000000efc002211 */ /* 0x000fc600078630ff */
[C---:B------:R-:W-:Y:S01]  /*9620*/  @P0 IMAD.WIDE.U32 R8, R252.reuse, 0x50, R8 ;  /* 0x00000050fc080825 */ /* 0x040fe200078e0008 */
[----:B------:R-:W-:Y:S02]  /*9630*/  @P2 LEA.HI.X R3, R252, R7, R20, 0x6, P3 ;  /* 0x00000007fc032211 */ /* 0x000fe400018f3414 */
[----:B------:R-:W-:-:S04]  /*9640*/  @P2 LEA R12, P3, R0, c[0x0][0x1c8], 0x1 ;  /* 0x00007200000c2a11 */ /* 0x000fc800078608ff */
[----:B------:R-:W-:Y:S01]  /*9650*/  @P2 LEA.HI.X R13, R0, c[0x0][0x1cc], R3, 0x1, P3 ;  /* 0x00007300000d2a11 */ /* 0x000fe200018f0c03 */
[----:B------:R-:W-:Y:S01]  /*9660*/  @P5 IMAD.SHL.U32 R3, R74, 0x2, RZ ;  /* 0x000000024a035824 */ /* 0x000fe200078e00ff */
[----:B------:R-:W-:Y:S01]  /*9670*/  @P0 LEA R10, P3, R8, c[0x0][0x1c8], 0x1 ;  /* 0x00007200080a0a11 */ /* 0x000fe200078608ff */
[----:B------:R-:W-:Y:S02]  /*9680*/  @P0 IMAD.IADD R0, R9, 0x1, R5 ;  /* 0x0000000109000824 */ /* 0x000fe400078e0205 */
[----:B------:R-:W-:Y:S01]  /*9690*/  @P1 IMAD.SHL.U32 R5, R74, 0x2, RZ ;  /* 0x000000024a051824 */ /* 0x000fe200078e00ff */
[----:B------:R1:W-:Y:S02]  /*96a0*/  @P5 LDGSTS.E.BYPASS.LTC128B.128 [R3+0x4900], [R18.64], !P4 ;  /* 0x0490000012035fae */ /* 0x0003e4000e101d48 */
[----:B------:R-:W-:Y:S01]  /*96b0*/  @P0 LEA.HI.X R11, R8, c[0x0][0x1cc], R0, 0x1, P3 ;  /* 0x00007300080b0a11 */ /* 0x000fe200018f0c00 */
[C---:B------:R-:W-:Y:S01]  /*96c0*/  @P0 IMAD.SHL.U32 R0, R74.reuse, 0x2, RZ ;  /* 0x000000024a000824 */ /* 0x040fe200078e00ff */
[----:B------:R2:W-:Y:S01]  /*96d0*/  @P1 LDGSTS.E.BYPASS.LTC128B.128 [R5+0x5100], [R16.64], !P4 ;  /* 0x0510000010051fae */ /* 0x0005e2000e101d48 */
[----:B-1----:R-:W-:-:S05]  /*96e0*/  @P2 IMAD.SHL.U32 R3, R74, 0x2, RZ ;  /* 0x000000024a032824 */ /* 0x002fca00078e00ff */
[----:B------:R2:W-:Y:S04]  /*96f0*/  @P2 LDGSTS.E.BYPASS.LTC128B.128 [R3+0x5900], [R12.64], !P4 ;  /* 0x059000000c032fae */ /* 0x0005e8000e101d48 */
[----:B------:R2:W-:Y:S01]  /*9700*/  @P0 LDGSTS.E.BYPASS.LTC128B.128 [R0+0x6100], [R10.64], !P4 ;  /* 0x061000000a000fae */ /* 0x0005e2000e101d48 */
[----:B------:R-:W-:-:S13]  /*9710*/  ISETP.GE.AND P0, PT, R75, 0x61, PT ;  /* 0x000000614b00780c */ /* 0x000fda0003f06270 */
[----:B------:R-:W-:Y:S05]  /*9720*/  @!P0 BRA `(.L_x_687) ;  /* 0x0000008000008947 */ /* 0x000fea0003800000 */
[----:B------:R-:W-:Y:S01]  /*9730*/  MOV R6, R14 ;  /* 0x0000000e00067202 */ /* 0x000fe20000000f00 */
[----:B--2---:R-:W-:-:S04]  /*9740*/  IMAD R0, R20, 0x60, RZ ;  /* 0x0000006014007824 */ /* 0x004fc800078e02ff */
[----:B------:R-:W-:-:S05]  /*9750*/  IMAD.WIDE.U32 R8, R252, 0x60, R6 ;  /* 0x00000060fc087825 */ /* 0x000fca00078e0006 */
[----:B------:R-:W-:Y:S02]  /*9760*/  IADD3 R0, R0, R9, RZ ;  /* 0x0000000900007210 */ /* 0x000fe40007ffe0ff */
[----:B------:R-:W-:-:S04]  /*9770*/  LEA R6, P0, R8, c[0x0][0x1c8], 0x1 ;  /* 0x0000720008067a11 */ /* 0x000fc800078008ff */
[----:B------:R-:W-:Y:S02]  /*9780*/  LEA.HI.X R7, R8, c[0x0][0x1cc], R0, 0x1, P0 ;  /* 0x0000730008077a11 */ /* 0x000fe400000f0c00 */
[----:B------:R-:W-:-:S05]  /*9790*/  SHF.L.U32 R0, R74, 0x1, RZ ;  /* 0x000000014a007819 */ /* 0x000fca00000006ff */
[----:B------:R1:W-:Y:S02]  /*97a0*/  LDGSTS.E.BYPASS.LTC128B.128 [R0+0x6900], [R6.64], !P4 ;  /* 0x0690000006007fae */ /* 0x0003e4000e101d48 */
.L_x_687:
[----:B------:R-:W-:Y:S05]  /*97b0*/  BSYNC B0 ;  /* 0x0000000000007941 */ /* 0x000fea0003800000 */
.L_x_686:
[----:B------:R-:W-:Y:S01]  /*97c0*/  ISETP.LT.AND P0, PT, RZ, c[0x0][0x27c], PT ;  /* 0x00009f00ff007a0c */ /* 0x000fe20003f01270 */
[----:B------:R-:W0:Y:S01]  /*97d0*/  LDGDEPBAR ;  /* 0x00000000000079af */ /* 0x000e220000000000 */
[----:B------:R-:W-:-:S04]  /*97e0*/  LEA.HI R246, R249, R250, RZ, 0x5 ;  /* 0x000000faf9f67211 */ /* 0x000fc800078f28ff */
[----:B------:R-:W-:-:S07]  /*97f0*/  SHF.R.S32.HI R248, RZ, 0x5, R246 ;  /* 0x00000005fff87819 */ /* 0x000fce00000114f6 */
[----:B------:R-:W-:Y:S05]  /*9800*/  @P0 BRA `(.L_x_688) ;  /* 0x0000002000000947 */ /* 0x000fea0003800000 */
[----:B------:R-:W-:-:S04]  /*9810*/  DEPBAR.LE SB0, 0x1 ;  /* 0x000080400000791a */ /* 0x000fc80000000000 */
[----:B------:R-:W-:Y:S05]  /*9820*/  BRA `(.L_x_689) ;  /* 0x00004d7000007947 */ /* 0x000fea0003800000 */
.L_x_688:
[----:B------:R-:W-:Y:S01]  /*9830*/  ULDC.U8 UR4, c[0x0][0x298] ;  /* 0x0000a60000047ab9 */ /* 0x000fe20000000000 */
[----:B-12--5:R-:W-:Y:S01]  /*9840*/  SHF.R.S32.HI R0, RZ, 0x1f, R169 ;  /* 0x0000001fff007819 */ /* 0x026fe200000114a9 */
        /* <DEDUP_REMOVED lines=18> */
[----:B------:R-:W-:Y:S01]  /*9970*/  @P6 IMAD.HI.U32 R3, R0, c[0x0][0x2c8], RZ ;  /* 0x0000b20000036a27 */ /* 0x000fe200078e00ff */
[----:B------:R-:W-:Y:S01]  /*9980*/  MOV R8, R12 ;  /* 0x0000000c00087202 */ /* 0x000fe20000000f00 */
[----:B------:R-:W-:Y:S01]  /*9990*/  BSSY B0, `(.L_x_691) ;  /* 0x000002e000007945 */ /* 0x000fe20003800000 */
[----:B------:R-:W-:Y:S01]  /*99a0*/  MOV R6, R10 ;  /* 0x0000000a00067202 */ /* 0x000fe20000000f00 */
[----:B------:R-:W-:Y:S01]  /*99b0*/  IMAD.SHL.U32 R17, R14, 0x4, RZ ;  /* 0x000000040e117824 */ /* 0x000fe200078e00ff */
[----:B------:R-:W-:Y:S01]  /*99c0*/  @P6 SHF.R.U32.HI R0, RZ, c[0x0][0x2cc], R3 ;  /* 0x0000b300ff006a19 */ /* 0x000fe20000011603 */
[----:B------:R-:W-:Y:S01]  /*99d0*/  CS2R R38, SRZ ;  /* 0x0000000000267805 */ /* 0x000fe2000001ff00 */
[----:B------:R-:W-:Y:S01]  /*99e0*/  CS2R R26, SRZ ;  /* 0x00000000001a7805 */ /* 0x000fe2000001ff00 */
[----:B------:R-:W-:Y:S01]  /*99f0*/  CS2R R14, SRZ ;  /* 0x00000000000e7805 */ /* 0x000fe2000001ff00 */
[----:B------:R-:W-:Y:S01]  /*9a00*/  SHF.R.S32.HI R3, RZ, 0x1f, R0 ;  /* 0x0000001fff037819 */ /* 0x000fe20000011400 */
[----:B------:R-:W-:Y:S01]  /*9a10*/  IMAD.WIDE.U32 R8, R0, c[0x0][0x280], R8 ;  /* 0x0000a00000087a25 */ /* 0x000fe200078e0008 */
[----:B------:R-:W-:Y:S01]  /*9a20*/  CS2R R28, SRZ ;  /* 0x00000000001c7805 */ /* 0x000fe2000001ff00 */
[----:B------:R-:W-:-:S02]  /*9a30*/  CS2R R18, SRZ ;  /* 0x0000000000127805 */ /* 0x000fc4000001ff00 */
        /* <DEDUP_REMOVED lines=35> */
.L_x_692:
[----:B------:R-:W-:Y:S05]  /*9c70*/  BSYNC B0 ;  /* 0x0000000000007941 */ /* 0x000fea0003800000 */
.L_x_691:
        /* <DEDUP_REMOVED lines=41> */
.L_x_694:
[----:B------:R-:W-:Y:S05]  /*9f10*/  BSYNC B0 ;  /* 0x0000000000007941 */ /* 0x000fea0003800000 */
.L_x_693:
        /* <DEDUP_REMOVED lines=43> */
.L_x_696:
[----:B------:R-:W-:Y:S05]  /*a1d0*/  BSYNC B0 ;  /* 0x0000000000007941 */ /* 0x000fea0003800000 */
.L_x_695:
[----:B------:R-:W-:Y:S01]  /*a1e0*/  IADD3 R0, R24, 0x60, RZ ;  /* 0x0000006018007810 */ /* 0x000fe20007ffe0ff */
[----:B--2--5:R-:W-:Y:S01]  /*a1f0*/  IMAD.MOV.U32 R10, RZ, RZ, R44 ;  /* 0x000000ffff0a7224 */ /* 0x024fe200078e002c */
[----:B------:R-:W2:Y:S01]  /*a200*/  SHFL.IDX PT, R9, R20, 0x3, 0x1c1f ;  /* 0x007c1f0014097f89 */ /* 0x000ea200000e0000 */
[----:B------:R-:W-:Y:S01]  /*a210*/  IMAD.MOV.U32 R5, RZ, RZ, R45 ;  /* 0x000000ffff057224 */ /* 0x000fe200078e002d */
[----:B------:R-:W-:Y:S01]  /*a220*/  ISETP.GE.AND P0, PT, R0, R25, PT ;  /* 0x000000190000720c */ /* 0x000fe20003f06270 */
[----:B------:R-:W-:Y:S01]  /*a230*/  IMAD.MOV.U32 R3, RZ, RZ, R40 ;  /* 0x000000ffff037224 */ /* 0x000fe200078e0028 */
[----:B------:R-:W4:Y:S01]  /*a240*/  SHFL.IDX PT, R8, R21, 0x3, 0x1c1f ;  /* 0x007c1f0015087f89 */ /* 0x000f2200000e0000 */
[----:B------:R-:W-:Y:S01]  /*a250*/  IMAD.MOV.U32 R0, RZ, RZ, R41 ;  /* 0x000000ffff007224 */ /* 0x000fe200078e0029 */
[----:B------:R-:W-:Y:S01]  /*a260*/  PRMT R65, R5, 0x5410, R10 ;  /* 0x0000541005417816 */ /* 0x000fe2000000000a */
[----:B------:R-:W-:Y:S01]  /*a270*/  IMAD.MOV.U32 R5, RZ, RZ, R47 ;  /* 0x000000ffff057224 */ /* 0x000fe200078e002f */
[----:B------:R-:W-:Y:S01]  /*a280*/  MOV R10, R46 ;  /* 0x0000002e000a7202 */ /* 0x000fe20000000f00 */
[----:B-1----:R-:W1:Y:S01]  /*a290*/  SHFL.IDX PT, R7, R16, 0x3, 0x1c1f ;  /* 0x007c1f0010077f89 */ /* 0x002e6200000e0000 */
[----:B------:R-:W-:Y:S01]  /*a2a0*/  PRMT R63, R0, 0x5410, R3 ;  /* 0x00005410003f7816 */ /* 0x000fe20000000003 */
[----:B------:R-:W-:Y:S01]  /*a2b0*/  IMAD.MOV.U32 R3, RZ, RZ, R42 ;  /* 0x000000ffff037224 */ /* 0x000fe200078e002a */
[----:B------:R-:W-:Y:S01]  /*a2c0*/  MOV R0, R43 ;  /* 0x0000002b00007202 */ /* 0x000fe20000000f00 */
[----:B---3--:R3:W1:Y:S01]  /*a2d0*/  SHFL.IDX PT, R6, R22, 0x3, 0x1c1f ;  /* 0x007c1f0016067f89 */ /* 0x00866200000e0000 */
[----:B------:R-:W-:Y:S01]  /*a2e0*/  BSSY B0, `(.L_x_697) ;  /* 0x0000019000007945 */ /* 0x000fe20003800000 */
[----:B------:R-:W-:Y:S01]  /*a2f0*/  PRMT R64, R5, 0x5410, R10 ;  /* 0x0000541005407816 */ /* 0x000fe2000000000a */
[----:B------:R-:W-:Y:S01]  /*a300*/  CS2R R50, SRZ ;  /* 0x0000000000327805 */ /* 0x000fe2000001ff00 */
[----:B------:R-:W-:Y:S01]  /*a310*/  PRMT R62, R0, 0x5410, R3 ;  /* 0x00005410003e7816 */ /* 0x000fe20000000003 */
[----:B------:R-:W-:Y:S01]  /*a320*/  CS2R R48, SRZ ;  /* 0x0000000000307805 */ /* 0x000fe2000001ff00 */
[----:B---34-:R-:W-:Y:S01]  /*a330*/  CS2R R22, SRZ ;  /* 0x0000000000167805 */ /* 0x018fe2000001ff00 */
[----:B------:R-:W-:Y:S05]  /*a340*/  @P0 BRA `(.L_x_698) ;  /* 0x0000012000000947 */ /* 0x000fea0003800000 */
[C---:B-12---:R-:W-:Y:S01]  /*a350*/  IADD3 R3, R17.reuse, 0x10, RZ ;  /* 0x0000001011037810 */ /* 0x046fe20007ffe0ff */
[----:B------:R-:W-:Y:S01]  /*a360*/  CS2R R22, SRZ ;  /* 0x0000000000167805 */ /* 0x000fe2000001ff00 */
[----:B------:R-:W-:Y:S01]  /*a370*/  ISETP.GE.AND P1, PT, R17, c[0x0][0x27c], PT ;  /* 0x00009f0011007a0c */ /* 0x000fe20003f26270 */
[----:B------:R-:W-:Y:S01]  /*a380*/  CS2R R48, SRZ ;  /* 0x0000000000307805 */ /* 0x000fe2000001ff00 */
[----:B------:R-:W-:Y:S01]  /*a390*/  ISETP.GE.AND P0, PT, R3, c[0x0][0x27c], PT ;  /* 0x00009f0003007a0c */ /* 0x000fe20003f06270 */
[----:B------:R-:W-:Y:S01]  /*a3a0*/  CS2R R52, SRZ ;  /* 0x0000000000347805 */ /* 0x000fe2000001ff00 */
[----:B------:R-:W-:-:S09]  /*a3b0*/  CS2R R50, SRZ ;  /* 0x0000000000327805 */ /* 0x000fd2000001ff00 */
[----:B------:R-:W-:Y:S02]  /*a3c0*/  @!P1 IMAD.WIDE R12, R17, 0x2, R8 ;  /* 0x00000002110c9825 */ /* 0x000fe400078e0208 */
[----:B------:R-:W-:-:S03]  /*a3d0*/  @!P0 SHF.R.S32.HI R0, RZ, 0x1f, R3 ;  /* 0x0000001fff008819 */ /* 0x000fc60000011403 */
[----:B------:R1:W5:Y:S01]  /*a3e0*/  @!P1 LD.E.64 R22, [R12.64] ;  /* 0x000000080c169980 */ /* 0x000362000c101b00 */
[----:B------:R-:W-:-:S04]  /*a3f0*/  @!P0 LEA.HI R0, R0, R3, RZ, 0x2 ;  /* 0x0000000300008211 */ /* 0x000fc800078f10ff */
[----:B------:R-:W-:-:S05]  /*a400*/  @!P0 LOP3.LUT R0, R0, 0xfffffffc, RZ, 0xc0, !PT ;  /* 0xfffffffc00008812 */ /* 0x000fca00078ec0ff */
[----:B------:R-:W-:-:S04]  /*a410*/  @!P0 IMAD.WIDE R10, R0, 0x2, R8 ;  /* 0x00000002000a8825 */ /* 0x000fc800078e0208 */
[--C-:B------:R-:W-:Y:S01]  /*a420*/  @!P0 IMAD.WIDE R8, R0, 0x2, R6.reuse ;  /* 0x0000000200088825 */ /* 0x100fe200078e0206 */
[----:B------:R1:W5:Y:S03]  /*a430*/  @!P0 LD.E.64 R52, [R10.64] ;  /* 0x000000080a348980 */ /* 0x000366000c101b00 */
[----:B------:R-:W-:Y:S01]  /*a440*/  @!P1 IMAD.WIDE R6, R17, 0x2, R6 ;  /* 0x0000000211069825 */ /* 0x000fe200078e0206 */
[----:B------:R1:W5:Y:S04]  /*a450*/  @!P0 LD.E.64 R50, [R8.64] ;  /* 0x0000000808328980 */ /* 0x000368000c101b00 */
[----:B------:R1:W5:Y:S02]  /*a460*/  @!P1 LD.E.64 R48, [R6.64] ;  /* 0x0000000806309980 */ /* 0x000364000c101b00 */
.L_x_698:
[----:B-12---:R-:W-:Y:S05]  /*a470*/  BSYNC B0 ;  /* 0x0000000000007941 */ /* 0x006fea0003800000 */
.L_x_697:
[----:B------:R-:W-:Y:S01]  /*a480*/  SHF.R.S32.HI R0, RZ, 0x1f, R60 ;  /* 0x0000001fff007819 */ /* 0x000fe2000001143c */
[----:B-----5:R-:W-:Y:S01]  /*a490*/  IMAD.MOV.U32 R6, RZ, RZ, R52 ;  /* 0x000000ffff067224 */ /* 0x020fe200078e0034 */
[----:B------:R-:W-:-:S04]  /*a4a0*/  DEPBAR.LE SB0, 0x1 ;  /* 0x000080400000791a */ /* 0x000fc80000000000 */
[----:B------:R-:W-:Y:S01]  /*a4b0*/  LEA.HI R0, R0, R60, RZ, 0x3 ;  /* 0x0000003c00007211 */ /* 0x000fe200078f18ff */
[----:B------:R-:W-:Y:S01]  /*a4c0*/  IMAD.MOV.U32 R5, RZ, RZ, R53 ;  /* 0x000000ffff057224 */ /* 0x000fe200078e0035 */
[----:B------:R-:W-:Y:S01]  /*a4d0*/  BSSY B1, `(.L_x_699) ;  /* 0x0000082000017945 */ /* 0x000fe20003800000 */
[----:B------:R-:W-:Y:S01]  /*a4e0*/  IMAD.MOV.U32 R3, RZ, RZ, R22 ;  /* 0x000000ffff037224 */ /* 0x000fe200078e0016 */
[----:B------:R-:W-:Y:S01]  /*a4f0*/  LOP3.LUT R0, R0, 0xfffffff8, RZ, 0xc0, !PT ;  /* 0xfffffff800007812 */ /* 0x000fe200078ec0ff */
[----:B------:R-:W-:Y:S01]  /*a500*/  IMAD.MOV.U32 R7, RZ, RZ, R51 ;  /* 0x000000ffff077224 */ /* 0x000fe200078e0033 */
        /* <DEDUP_REMOVED lines=15> */
[----:B------:R-:W-:Y:S02]  /*a600*/  PRMT R66, R0, 0x7610, R66 ;  /* 0x0000761000427816 */ /* 0x000fe40000000042 */
[----:B------:R-:W-:Y:S01]  /*a610*/  PRMT R67, R7, 0x7610, R67 ;  /* 0x0000761007437816 */ /* 0x000fe20000000043 */
[----:B------:R-:W-:Y:S01]  /*a620*/  IMAD R0, R248, 0x200, R5 ;  /* 0x00000200f8007824 */ /* 0x000fe200078e0205 */
[----:B------:R-:W-:Y:S01]  /*a630*/  IMNMX R25, R3, 0x80, PT ;  /* 0x0000008003197817 */ /* 0x000fe20003800200 */
[----:B------:R-:W-:-:S03]  /*a640*/  IMAD.MOV.U32 R5, RZ, RZ, R49 ;  /* 0x000000ffff057224 */ /* 0x000fc600078e0031 */
[----:B------:R-:W-:Y:S02]  /*a650*/  ISETP.GE.AND P0, PT, R60, R25, PT ;  /* 0x000000193c00720c */ /* 0x000fe40003f06270 */
[C---:B------:R-:W-:Y:S02]  /*a660*/  IADD3 R3, R0.reuse, 0x20, RZ ;  /* 0x0000002000037810 */ /* 0x040fe40007ffe0ff */
[C---:B------:R-:W-:Y:S02]  /*a670*/  @P1 IADD3 R3, R0.reuse, -0x20, RZ ;  /* 0xffffffe000031810 */ /* 0x040fe40007ffe0ff */
[----:B------:R-:W-:Y:S02]  /*a680*/  PRMT R31, R5, 0x5410, R6 ;  /* 0x00005410051f7816 */ /* 0x000fe40000000006 */
[----:B------:R-:W-:Y:S02]  /*a690*/  LEA R21, R0, 0x7100, 0x1 ;  /* 0x0000710000157811 */ /* 0x000fe400078e08ff */
        /* <DEDUP_REMOVED lines=16> */
[----:B------:R-:W-:Y:S01]  /*a7a0*/  IMAD.U32 R19, R3, 0x10000, RZ ;  /* 0x0001000003137824 */ /* 0x000fe200078e00ff */
[C---:B-1----:R-:W-:Y:S01]  /*a7b0*/  LOP3.LUT R5, R10.reuse, 0xffff0000, RZ, 0xc0, !PT ;  /* 0xffff00000a057812 */ /* 0x042fe200078ec0ff */
[----:B------:R-:W-:Y:S01]  /*a7c0*/  IMAD.U32 R6, R10, 0x10000, RZ ;  /* 0x000100000a067824 */ /* 0x000fe200078e00ff */
[C---:B------:R-:W-:Y:S01]  /*a7d0*/  LOP3.LUT R10, R11.reuse, 0xffff0000, RZ, 0xc0, !PT ;  /* 0xffff00000b0a7812 */ /* 0x040fe200078ec0ff */
[----:B------:R-:W-:Y:S01]  /*a7e0*/  IMAD.U32 R12, R11, 0x10000, RZ ;  /* 0x000100000b0c7824 */ /* 0x000fe200078e00ff */
[----:B------:R-:W-:Y:S01]  /*a7f0*/  LOP3.LUT R11, R3, 0xffff0000, RZ, 0xc0, !PT ;  /* 0xffff0000030b7812 */ /* 0x000fe200078ec0ff */
[C---:B------:R-:W-:Y:S01]  /*a800*/  FMUL.FTZ R0, R5.reuse, R18 ;  /* 0x0000001205007220 */ /* 0x040fe20000410000 */
[C---:B------:R-:W-:Y:S01]  /*a810*/  SHF.L.U32 R15, R8.reuse, 0x10, RZ ;  /* 0x00000010080f7819 */ /* 0x040fe200000006ff */
[-C--:B------:R-:W-:Y:S01]  /*a820*/  FMUL.FTZ R5, R5, R19.reuse ;  /* 0x0000001305057220 */ /* 0x080fe20000410000 */
[----:B------:R-:W-:Y:S01]  /*a830*/  LOP3.LUT R7, R8, 0xffff0000, RZ, 0xc0, !PT ;  /* 0xffff000008077812 */ /* 0x000fe200078ec0ff */
[----:B------:R-:W-:Y:S01]  /*a840*/  FFMA.FTZ R19, R6, R19, -R0 ;  /* 0x0000001306137223 */ /* 0x000fe20000010800 */
[C---:B------:R-:W-:Y:S01]  /*a850*/  SHF.L.U32 R16, R9.reuse, 0x10, RZ ;  /* 0x0000001009107819 */ /* 0x040fe200000006ff */
[C---:B------:R-:W-:Y:S01]  /*a860*/  FMUL.FTZ R3, R10.reuse, R20 ;  /* 0x000000140a037220 */ /* 0x040fe20000410000 */
[----:B------:R-:W-:Y:S01]  /*a870*/  LOP3.LUT R8, R9, 0xffff0000, RZ, 0xc0, !PT ;  /* 0xffff000009087812 */ /* 0x000fe200078ec0ff */
[-C--:B------:R-:W-:Y:S01]  /*a880*/  FMUL.FTZ R0, R10, R11.reuse ;  /* 0x0000000b0a007220 */ /* 0x080fe20000410000 */
[----:B------:R-:W-:Y:S01]  /*a890*/  SHF.L.U32 R9, R14, 0x10, RZ ;  /* 0x000000100e097819 */ /* 0x000fe200000006ff */
[C---:B------:R-:W-:Y:S01]  /*a8a0*/  IMAD.U32 R10, R13.reuse, 0x10000, RZ ;  /* 0x000100000d0a7824 */ /* 0x040fe200078e00ff */
[----:B------:R-:W-:Y:S01]  /*a8b0*/  LOP3.LUT R13, R13, 0xffff0000, RZ, 0xc0, !PT ;  /* 0xffff00000d0d7812 */ /* 0x000fe200078ec0ff */
[----:B------:R-:W-:Y:S01]  /*a8c0*/  FFMA.FTZ R18, R6, R18, R5 ;  /* 0x0000001206127223 */ /* 0x000fe20000010005 */
[----:B------:R-:W-:Y:S01]  /*a8d0*/  LOP3.LUT R14, R14, 0xffff0000, RZ, 0xc0, !PT ;  /* 0xffff00000e0e7812 */ /* 0x000fe200078ec0ff */
[----:B------:R-:W-:-:S02]  /*a8e0*/  FFMA.FTZ R6, R12, R11, -R3 ;  /* 0x0000000b0c067223 */ /* 0x000fc40000010803 */
[----:B------:R-:W-:Y:S02]  /*a8f0*/  FFMA.FTZ R11, R12, R20, R0 ;  /* 0x000000140c0b7223 */ /* 0x000fe40000010000 */
[----:B------:R-:W-:Y:S02]  /*a900*/  FMUL.FTZ R5, R7, R10 ;  /* 0x0000000a07057220 */ /* 0x000fe40000410000 */
[C---:B------:R-:W-:Y:S01]  /*a910*/  FMUL.FTZ R0, R8.reuse, R13 ;  /* 0x0000000d08007220 */ /* 0x040fe20000410000 */
[----:B------:R-:W-:Y:S01]  /*a920*/  F2FP.BF16.PACK_AB R11, R11, R6 ;  /* 0x000000060b0b723e */ /* 0x000fe200000010ff */
[-C--:B------:R-:W-:Y:S02]  /*a930*/  FMUL.FTZ R3, R7, R9.reuse ;  /* 0x0000000907037220 */ /* 0x080fe40000410000 */
[----:B------:R-:W-:Y:S02]  /*a940*/  FMUL.FTZ R8, R8, R14 ;  /* 0x0000000e08087220 */ /* 0x000fe40000410000 */
[----:B------:R-:W-:-:S02]  /*a950*/  FFMA.FTZ R5, R15, R9, -R5 ;  /* 0x000000090f057223 */ /* 0x000fc40000010805 */
[----:B------:R-:W-:Y:S01]  /*a960*/  FFMA.FTZ R3, R15, R10, R3 ;  /* 0x0000000a0f037223 */ /* 0x000fe20000010003 */
[----:B------:R-:W-:Y:S01]  /*a970*/  F2FP.BF16.PACK_AB R10, R18, R19 ;  /* 0x00000013120a723e */ /* 0x000fe200000010ff */
[C---:B------:R-:W-:Y:S02]  /*a980*/  FFMA.FTZ R0, R16.reuse, R14, -R0 ;  /* 0x0000000e10007223 */ /* 0x040fe40000010800 */
[----:B------:R-:W-:Y:S01]  /*a990*/  FFMA.FTZ R9, R16, R13, R8 ;  /* 0x0000000d10097223 */ /* 0x000fe20000010008 */
[----:B------:R-:W-:-:S04]  /*a9a0*/  F2FP.BF16.PACK_AB R8, R3, R5 ;  /* 0x000000050308723e */ /* 0x000fc800000010ff */
[----:B------:R-:W-:-:S05]  /*a9b0*/  F2FP.BF16.PACK_AB R9, R9, R0 ;  /* 0x000000000909723e */ /* 0x000fca00000010ff */
[----:B------:R1:W-:Y:S02]  /*a9c0*/  STS.128 [R21], R8 ;  /* 0x0000000815007388 */ /* 0x0003e40000000c00 */
.L_x_702:
[----:B------:R-:W-:Y:S05]  /*a9d0*/  BSYNC B0 ;  /* 0x0000000000007941 */ /* 0x000fea0003800000 */
.L_x_701:
        /* <DEDUP_REMOVED lines=49> */
.L_x_700:
[----:B------:R-:W-:Y:S05]  /*acf0*/  BSYNC B1 ;  /* 0x0000000000017941 */ /* 0x000fea0003800000 */
.L_x_699:
        /* <DEDUP_REMOVED lines=52> */
[----:B------:R1:W-:Y:S02]  /*b040*/  STS.128 [R21+0x1000], R8 ;  /* 0x0010000815007388 */ /* 0x0003e40000000c00 */
.L_x_706:
[----:B------:R-:W-:Y:S05]  /*b050*/  BSYNC B0 ;  /* 0x0000000000007941 */ /* 0x000fea0003800000 */
.L_x_705:
        /* <DEDUP_REMOVED lines=49> */
.L_x_704:
[----:B------:R-:W-:Y:S05]  /*b370*/  BSYNC B1 ;  /* 0x0000000000017941 */ /* 0x000fea0003800000 */
.L_x_703:
        /* <DEDUP_REMOVED lines=53> */
.L_x_710:
[----:B------:R-:W-:Y:S05]  /*b6d0*/  BSYNC B0 ;  /* 0x0000000000007941 */ /* 0x000fea0003800000 */
.L_x_709:
        /* <DEDUP_REMOVED lines=49> */
.L_x_708:
[----:B------:R-:W-:Y:S05]  /*b9f0*/  BSYNC B1 ;  /* 0x0000000000017941 */ /* 0x000fea0003800000 */
.L_x_707:
        /* <DEDUP_REMOVED lines=52> */
.L_x_713:
[----:B------:R-:W-:Y:S05]  /*bd40*/  BSYNC B0 ;  /* 0x0000000000007941 */ /* 0x000fea0003800000 */
.L_x_712:
        /* <DEDUP_REMOVED lines=28> */
[----:B------:R-:W-:Y:S01]  /*bf10*/  FMUL.FTZ R0, R10, R11 ;  /* 0x0000000b0a007220 */ /* 0x000fe20000410000 */
        /* <DEDUP_REMOVED lines=19> */
[----:B------:R1:W-:Y:S01]  /*c050*/  STS.128 [R24+0x3000], R8 ;  /* 0x0030000818007388 */ /* 0x0003e20000000c00 */
[----:B------:R-:W-:Y:S05]  /*c060*/  BRA `(.L_x_711) ;  /* 0x0000252000007947 */ /* 0x000fea0003800000 */
.L_x_690:
[----:B------:R-:W-:Y:S01]  /*c070*/  @P6 IMAD.HI.U32 R3, R0, c[0x0][0x2c8], RZ ;  /* 0x0000b20000036a27 */ /* 0x000fe200078e00ff */
[----:B------:R-:W-:Y:S01]  /*c080*/  ISETP.GE.AND P2, PT, R31, c[0x0][0x27c], PT ;  /* 0x00009f001f007a0c */ /* 0x000fe20003f46270 */
[----:B------:R-:W-:Y:S01]  /*c090*/  CS2R R22, SRZ ;  /* 0x0000000000167805 */ /* 0x000fe2000001ff00 */
[----:B------:R-:W-:Y:S01]  /*c0a0*/  SHF.R.S32.HI R32, RZ, 0x1f, R31 ;  /* 0x0000001fff207819 */ /* 0x000fe2000001141f */
[----:B------:R-:W-:Y:S01]  /*c0b0*/  IMAD.MOV.U32 R8, RZ, RZ, R12 ;  /* 0x000000ffff087224 */ /* 0x000fe200078e000c */
[----:B------:R-:W-:Y:S01]  /*c0c0*/  @P6 SHF.R.U32.HI R0, RZ, c[0x0][0x2cc], R3 ;  /* 0x0000b300ff006a19 */ /* 0x000fe20000011603 */
[----:B------:R-:W-:Y:S01]  /*c0d0*/  IMAD.MOV.U32 R6, RZ, RZ, R10 ;  /* 0x000000ffff067224 */ /* 0x000fe200078e000a */
[----:B------:R-:W-:Y:S02]  /*c0e0*/  CS2R R20, SRZ ;  /* 0x0000000000147805 */ /* 0x000fe4000001ff00 */
        /* <DEDUP_REMOVED lines=20> */
[----:B-1----:R-:W-:-:S04]  /*c230*/  @!P0 IADD3 R8, P1, R8, R0, RZ ;  /* 0x0000000008088210 */ /* 0x002fc80007f3e0ff */
[----:B--2---:R-:W-:Y:S02]  /*c240*/  @!P0 IADD3.X R9, R7, R3, RZ, P1, !PT ;  /* 0x0000000307098210 */ /* 0x004fe40000ffe4ff */
[----:B---3--:R-:W-:Y:S01]  /*c250*/  @!P0 IADD3 R6, P1, R6, R0, RZ ;  /* 0x0000000006068210 */ /* 0x008fe20007f3e0ff */
[----:B------:R-:W-:Y:S02]  /*c260*/  CS2R R18, SRZ ;  /* 0x0000000000127805 */ /* 0x000fe4000001ff00 */
[----:B------:R1:W2:Y:S01]  /*c270*/  @!P0 LD.E.128 R20, [R8.64] ;  /* 0x0000000808148980 */ /* 0x0002a2000c101d00 */
[----:B------:R-:W-:Y:S01]  /*c280*/  CS2R R16, SRZ ;  /* 0x0000000000107805 */ /* 0x000fe2000001ff00 */
        /* <DEDUP_REMOVED lines=39> */
.L_x_715:
[----:B-1-3--:R-:W-:Y:S05]  /*c500*/  BSYNC B0 ;  /* 0x0000000000007941 */ /* 0x00afea0003800000 */
.L_x_714:
        /* <DEDUP_REMOVED lines=65> */
.L_x_717:
[----:B-1-3--:R-:W-:Y:S05]  /*c920*/  BSYNC B0 ;  /* 0x0000000000007941 */ /* 0x00afea0003800000 */
.L_x_716:
        /* <DEDUP_REMOVED lines=28> */
[----:B------:R-:W-:Y:S01]  /*caf0*/  SHF.R.U32.HI R6, RZ, 0x10, R23 ;  /* 0x00000010ff067819 */ /* 0x000fe20000011617 */
[----:B------:R-:W-:Y:S01]  /*cb00*/  IMAD.SHL.U32 R44, R3, 0x2, RZ ;  /* 0x00000002032c7824 */ /* 0x000fe200078e00ff */
[----:B------:R-:W-:Y:S01]  /*cb10*/  SHF.R.U64 R7, R16, 0x10, R17 ;  /* 0x0000001010077819 */ /* 0x000fe20000001211 */
[----:B------:R-:W-:Y:S01]  /*cb20*/  IMAD.SHL.U32 R34, R0, 0x2, RZ ;  /* 0x0000000200227824 */ /* 0x000fe200078e00ff */
[----:B------:R-:W-:-:S02]  /*cb30*/  SHF.R.U64 R0, R20, 0x10, R21 ;  /* 0x0000001014007819 */ /* 0x000fc40000001215 */
[----:B------:R-:W1:Y:S01]  /*cb40*/  LDS.128 R12, [R44+0x7100] ;  /* 0x007100002c0c7984 */ /* 0x000e620000000c00 */
[----:B------:R-:W-:Y:S02]  /*cb50*/  SHF.R.U32.HI R3, RZ, 0x10, R21 ;  /* 0x00000010ff037819 */ /* 0x000fe40000011615 */
[----:B------:R-:W-:Y:S01]  /*cb60*/  SHF.R.U32.HI R17, RZ, 0x10, R17 ;  /* 0x00000010ff117819 */ /* 0x000fe20000011611 */
[----:B------:R-:W2:Y:S01]  /*cb70*/  LDS.128 R8, [R34+0x7100] ;  /* 0x0071000022087984 */ /* 0x000ea20000000c00 */
[--C-:B------:R-:W-:Y:S02]  /*cb80*/  SHF.R.U64 R16, R18, 0x10, R19.reuse ;  /* 0x0000001012107819 */ /* 0x100fe40000001213 */
[----:B------:R-:W-:Y:S02]  /*cb90*/  SHF.R.U32.HI R18, RZ, 0x10, R19 ;  /* 0x00000010ff127819 */ /* 0x000fe40000011613 */
[----:B------:R-:W-:Y:S02]  /*cba0*/  PRMT R28, R28, 0x5410, R6 ;  /* 0x000054101c1c7816 */ /* 0x000fe40000000006 */
[----:B------:R-:W-:-:S02]  /*cbb0*/  PRMT R6, R26, 0x5432, R7 ;  /* 0x000054321a067816 */ /* 0x000fc40000000007 */
[----:B------:R-:W-:Y:S02]  /*cbc0*/  SHF.R.U64 R5, R22, 0x10, R23 ;  /* 0x0000001016057819 */ /* 0x000fe40000001217 */
[C---:B------:R-:W-:Y:S02]  /*cbd0*/  PRMT R20, R27.reuse, 0x5432, R0 ;  /* 0x000054321b147816 */ /* 0x040fe40000000000 */
[----:B------:R-:W-:Y:S02]  /*cbe0*/  PRMT R22, R27, 0x5410, R3 ;  /* 0x000054101b167816 */ /* 0x000fe40000000003 */
[----:B------:R-:W-:Y:S02]  /*cbf0*/  PRMT R17, R26, 0x5410, R17 ;  /* 0x000054101a117816 */ /* 0x000fe40000000011 */
[C---:B------:R-:W-:Y:S02]  /*cc00*/  PRMT R27, R30.reuse, 0x5432, R16 ;  /* 0x000054321e1b7816 */ /* 0x040fe40000000010 */
[----:B------:R-:W-:-:S02]  /*cc10*/  PRMT R26, R30, 0x5410, R18 ;  /* 0x000054101e1a7816 */ /* 0x000fc40000000012 */
[----:B------:R-:W-:Y:S02]  /*cc20*/  PRMT R29, R29, 0x5410, R5 ;  /* 0x000054101d1d7816 */ /* 0x000fe40000000005 */
[C---:B------:R-:W-:Y:S01]  /*cc30*/  LOP3.LUT R45, R6.reuse, 0xffff0000, RZ, 0xc0, !PT ;  /* 0xffff0000062d7812 */ /* 0x040fe200078ec0ff */
[C---:B-1----:R-:W-:Y:S01]  /*cc40*/  IMAD.U32 R25, R15.reuse, 0x10000, RZ ;  /* 0x000100000f197824 */ /* 0x042fe200078e00ff */
[----:B------:R-:W-:Y:S01]  /*cc50*/  LOP3.LUT R30, R15, 0xffff0000, RZ, 0xc0, !PT ;  /* 0xffff00000f1e7812 */ /* 0x000fe200078ec0ff */
[----:B------:R-:W-:Y:S01]  /*cc60*/  IMAD.U32 R15, R6, 0x10000, RZ ;  /* 0x00010000060f7824 */ /* 0x000fe200078e00ff */
[----:B------:R-:W-:Y:S01]  /*cc70*/  LOP3.LUT R32, R14, 0xffff0000, RZ, 0xc0, !PT ;  /* 0xffff00000e207812 */ /* 0x000fe200078ec0ff */
[C---:B--2---:R-:W-:Y:S01]  /*cc80*/  IMAD.U32 R3, R8.reuse, 0x10000, RZ ;  /* 0x0001000008037824 */ /* 0x044fe200078e00ff */
[----:B------:R-:W-:Y:S01]  /*cc90*/  LOP3.LUT R5, R8, 0xffff0000, RZ, 0xc0, !PT ;  /* 0xffff000008057812 */ /* 0x000fe200078ec0ff */
[----:B------:R-:W-:Y:S01]  /*cca0*/  IMAD.U32 R21, R14, 0x10000, RZ ;  /* 0x000100000e157824 */ /* 0x000fe200078e00ff */
[C---:B------:R-:W-:Y:S01]  /*ccb0*/  SHF.L.U32 R7, R9.reuse, 0x10, RZ ;  /* 0x0000001009077819 */ /* 0x040fe200000006ff */
[----:B------:R-:W-:Y:S01]  /*ccc0*/  IMAD.U32 R16, R12, 0x10000, RZ ;  /* 0x000100000c107824 */ /* 0x000fe200078e00ff */
[----:B------:R-:W-:Y:S01]  /*ccd0*/  LOP3.LUT R8, R9, 0xffff0000, RZ, 0xc0, !PT ;  /* 0xffff000009087812 */ /* 0x000fe200078ec0ff */
[----:B------:R-:W-:Y:S01]  /*cce0*/  IMAD.U32 R14, R20, 0x10000, RZ ;  /* 0x00010000140e7824 */ /* 0x000fe200078e00ff */
[----:B------:R-:W-:Y:S01]  /*ccf0*/  LOP3.LUT R18, R12, 0xffff0000, RZ, 0xc0, !PT ;  /* 0xffff00000c127812 */ /* 0x000fe200078ec0ff */
[----:B------:R-:W-:Y:S01]  /*cd00*/  FMUL.FTZ R0, R3, R15 ;  /* 0x0000000f03007220 */ /* 0x000fe20000410000 */
[C---:B------:R-:W-:Y:S01]  /*cd10*/  LOP3.LUT R24, R10.reuse, 0xffff0000, RZ, 0xc0, !PT ;  /* 0xffff00000a187812 */ /* 0x040fe200078ec0ff */
[----:B------:R-:W-:Y:S01]  /*cd20*/  IMAD.U32 R9, R10, 0x10000, RZ ;  /* 0x000100000a097824 */ /* 0x000fe200078e00ff */
[----:B------:R-:W-:Y:S01]  /*cd30*/  SHF.L.U32 R12, R11, 0x10, RZ ;  /* 0x000000100b0c7819 */ /* 0x000fe200000006ff */
[-C--:B------:R-:W-:Y:S01]  /*cd40*/  FMUL.FTZ R3, R3, R14.reuse ;  /* 0x0000000e03037220 */ /* 0x080fe20000410000 */
[----:B------:R-:W-:Y:S01]  /*cd50*/  LOP3.LUT R23, R11, 0xffff0000, RZ, 0xc0, !PT ;  /* 0xffff00000b177812 */ /* 0x000fe200078ec0ff */
[----:B------:R-:W-:Y:S01]  /*cd60*/  FFMA.FTZ R35, R16, R14, -R0 ;  /* 0x0000000e10237223 */ /* 0x000fe20000010800 */
[----:B------:R-:W-:Y:S01]  /*cd70*/  LOP3.LUT R10, R20, 0xffff0000, RZ, 0xc0, !PT ;  /* 0xffff0000140a7812 */ /* 0x000fe200078ec0ff */
[----:B------:R-:W-:Y:S01]  /*cd80*/  IMAD.U32 R11, R17, 0x10000, RZ ;  /* 0x00010000110b7824 */ /* 0x000fe200078e00ff */
[----:B------:R-:W-:Y:S01]  /*cd90*/  SHF.L.U32 R19, R13, 0x10, RZ ;  /* 0x000000100d137819 */ /* 0x000fe200000006ff */
[----:B------:R-:W-:Y:S01]  /*cda0*/  FMUL.FTZ R0, R5, R45 ;  /* 0x0000002d05007220 */ /* 0x000fe20000410000 */
[----:B------:R-:W-:Y:S01]  /*cdb0*/  LOP3.LUT R14, R17, 0xffff0000, RZ, 0xc0, !PT ;  /* 0xffff0000110e7812 */ /* 0x000fe200078ec0ff */
[----:B------:R-:W-:Y:S01]  /*cdc0*/  IMAD.U32 R6, R22, 0x10000, RZ ;  /* 0x0001000016067824 */ /* 0x000fe200078e00ff */
[----:B------:R-:W-:Y:S01]  /*cdd0*/  LOP3.LUT R13, R13, 0xffff0000, RZ, 0xc0, !PT ;  /* 0xffff00000d0d7812 */ /* 0x000fe200078ec0ff */
[----:B------:R-:W-:-:S02]  /*cde0*/  FFMA.FTZ R33, R16, R15, R3 ;  /* 0x0000000f10217223 */ /* 0x000fc40000010003 */
[----:B------:R-:W-:Y:S02]  /*cdf0*/  FFMA.FTZ R20, R18, R10, -R0 ;  /* 0x0000000a12147223 */ /* 0x000fe40000010800 */
[CC--:B------:R-:W-:Y:S02]  /*ce00*/  FMUL.FTZ R3, R7.reuse, R11.reuse ;  /* 0x0000000b07037220 */ /* 0x0c0fe40000410000 */
[-C--:B------:R-:W-:Y:S02]  /*ce10*/  FMUL.FTZ R0, R7, R6.reuse ;  /* 0x0000000607007220 */ /* 0x080fe40000410000 */
[C---:B------:R-:W-:Y:S01]  /*ce20*/  FFMA.FTZ R17, R19.reuse, R6, -R3 ;  /* 0x0000000613117223 */ /* 0x040fe20000010803 */
[----:B------:R-:W-:Y:S01]  /*ce30*/  LOP3.LUT R3, R22, 0xffff0000, RZ, 0xc0, !PT ;  /* 0xffff000016037812 */ /* 0x000fe200078ec0ff */
[----:B------:R-:W-:Y:S02]  /*ce40*/  FFMA.FTZ R19, R19, R11, R0 ;  /* 0x0000000b13137223 */ /* 0x000fe40000010000 */
[----:B------:R-:W-:Y:S01]  /*ce50*/  FMUL.FTZ R5, R5, R10 ;  /* 0x0000000a05057220 */ /* 0x000fe20000410000 */
[----:B------:R-:W-:Y:S01]  /*ce60*/  SHF.L.U32 R10, R27, 0x10, RZ ;  /* 0x000000101b0a7819 */ /* 0x000fe200000006ff */
[----:B------:R-:W-:-:S02]  /*ce70*/  FMUL.FTZ R0, R8, R14 ;  /* 0x0000000e08007220 */ /* 0x000fc40000410000 */
[----:B------:R-:W-:Y:S02]  /*ce80*/  IMAD.U32 R7, R29, 0x10000, RZ ;  /* 0x000100001d077824 */ /* 0x000fe400078e00ff */
[----:B------:R-:W-:Y:S02]  /*ce90*/  FFMA.FTZ R18, R18, R45, R5 ;  /* 0x0000002d12127223 */ /* 0x000fe40000010005 */
[-C--:B------:R-:W-:Y:S02]  /*cea0*/  FFMA.FTZ R16, R13, R3.reuse, -R0 ;  /* 0x000000030d107223 */ /* 0x080fe40000010800 */
[----:B------:R-:W-:Y:S01]  /*ceb0*/  FMUL.FTZ R5, R8, R3 ;  /* 0x0000000308057220 */ /* 0x000fe20000410000 */
[----:B------:R-:W-:Y:S01]  /*cec0*/  LOP3.LUT R8, R28, 0xffff0000, RZ, 0xc0, !PT ;  /* 0xffff00001c087812 */ /* 0x000fe200078ec0ff */
[----:B------:R-:W-:Y:S02]  /*ced0*/  FMUL.FTZ R0, R9, R7 ;  /* 0x0000000709007220 */ /* 0x000fe40000410000 */
[----:B------:R-:W-:-:S02]  /*cee0*/  IMAD.U32 R11, R26, 0x10000, RZ ;  /* 0x000100001a0b7824 */ /* 0x000fc400078e00ff */
[----:B------:R-:W-:Y:S02]  /*cef0*/  IMAD.U32 R6, R28, 0x10000, RZ ;  /* 0x000100001c067824 */ /* 0x000fe400078e00ff */
[----:B------:R-:W-:Y:S02]  /*cf00*/  FMUL.FTZ R3, R9, R10 ;  /* 0x0000000a09037220 */ /* 0x000fe40000410000 */
[----:B------:R-:W-:Y:S01]  /*cf10*/  FFMA.FTZ R9, R13, R14, R5 ;  /* 0x0000000e0d097223 */ /* 0x000fe20000010005 */
[----:B------:R-:W-:Y:S01]  /*cf20*/  LOP3.LUT R13, R27, 0xffff0000, RZ, 0xc0, !PT ;  /* 0xffff00001b0d7812 */ /* 0x000fe200078ec0ff */
[----:B------:R-:W-:Y:S02]  /*cf30*/  FFMA.FTZ R10, R21, R10, R0 ;  /* 0x0000000a150a7223 */ /* 0x000fe40000010000 */
[C---:B------:R-:W-:Y:S01]  /*cf40*/  FMUL.FTZ R5, R12.reuse, R11 ;  /* 0x0000000b0c057220 */ /* 0x040fe20000410000 */
[----:B------:R-:W-:Y:S01]  /*cf50*/  F2FP.BF16.PACK_AB R9, R9, R19 ;  /* 0x000000130909723e */ /* 0x000fe200000010ff */
[-C--:B------:R-:W-:Y:S01]  /*cf60*/  FMUL.FTZ R0, R12, R6.reuse ;  /* 0x000000060c007220 */ /* 0x080fe20000410000 */
[----:B------:R-:W-:Y:S01]  /*cf70*/  LOP3.LUT R12, R26, 0xffff0000, RZ, 0xc0, !PT ;  /* 0xffff00001a0c7812 */ /* 0x000fe200078ec0ff */
[----:B------:R-:W-:Y:S01]  /*cf80*/  FFMA.FTZ R14, R21, R7, -R3 ;  /* 0x00000007150e7223 */ /* 0x000fe20000010803 */
[----:B------:R-:W-:Y:S01]  /*cf90*/  LOP3.LUT R7, R29, 0xffff0000, RZ, 0xc0, !PT ;  /* 0xffff00001d077812 */ /* 0x000fe200078ec0ff */
[----:B------:R-:W-:-:S02]  /*cfa0*/  FFMA.FTZ R15, R25, R6, -R5 ;  /* 0x00000006190f7223 */ /* 0x000fc40000010805 */
[----:B------:R-:W-:Y:S02]  /*cfb0*/  FFMA.FTZ R11, R25, R11, R0 ;  /* 0x0000000b190b7223 */ /* 0x000fe40000010000 */
[C---:B------:R-:W-:Y:S02]  /*cfc0*/  FMUL.FTZ R6, R24.reuse, R13 ;  /* 0x0000000d18067220 */ /* 0x040fe40000410000 */
[C---:B------:R-:W-:Y:S02]  /*cfd0*/  FMUL.FTZ R3, R23.reuse, R12 ;  /* 0x0000000c17037220 */ /* 0x040fe40000410000 */
[-C--:B------:R-:W-:Y:S02]  /*cfe0*/  FMUL.FTZ R5, R24, R7.reuse ;  /* 0x0000000718057220 */ /* 0x080fe40000410000 */
[----:B------:R-:W-:Y:S02]  /*cff0*/  FMUL.FTZ R0, R23, R8 ;  /* 0x0000000817007220 */ /* 0x000fe40000410000 */
[----:B------:R-:W-:-:S02]  /*d000*/  FFMA.FTZ R6, R32, R7, -R6 ;  /* 0x0000000720067223 */ /* 0x000fc40000010806 */
[----:B------:R-:W-:Y:S01]  /*d010*/  FFMA.FTZ R3, R30, R8, -R3 ;  /* 0x000000081e037223 */ /* 0x000fe20000010803 */
[----:B------:R-:W-:Y:S01]  /*d020*/  F2FP.BF16.PACK_AB R8, R18, R33 ;  /* 0x000000211208723e */ /* 0x000fe200000010ff */
[----:B------:R-:W-:Y:S01]  /*d030*/  FFMA.FTZ R5, R32, R13, R5 ;  /* 0x0000000d20057223 */ /* 0x000fe20000010005 */
[----:B------:R-:W-:Y:S01]  /*d040*/  F2FP.BF16.PACK_AB R13, R16, R17 ;  /* 0x00000011100d723e */ /* 0x000fe200000010ff */
[----:B------:R-:W-:Y:S01]  /*d050*/  FFMA.FTZ R0, R30, R12, R0 ;  /* 0x0000000c1e007223 */ /* 0x000fe20000010000 */
[----:B------:R-:W-:Y:S02]  /*d060*/  F2FP.BF16.PACK_AB R12, R20, R35 ;  /* 0x00000023140c723e */ /* 0x000fe400000010ff */
[----:B------:R-:W-:Y:S02]  /*d070*/  F2FP.BF16.PACK_AB R14, R6, R14 ;  /* 0x0000000e060e723e */ /* 0x000fe400000010ff */
[----:B------:R-:W-:Y:S02]  /*d080*/  F2FP.BF16.PACK_AB R15, R3, R15 ;  /* 0x0000000f030f723e */ /* 0x000fe400000010ff */
[----:B------:R-:W-:-:S02]  /*d090*/  F2FP.BF16.PACK_AB R10, R5, R10 ;  /* 0x0000000a050a723e */ /* 0x000fc400000010ff */
[----:B------:R-:W-:Y:S01]  /*d0a0*/  F2FP.BF16.PACK_AB R11, R0, R11 ;  /* 0x0000000b000b723e */ /* 0x000fe200000010ff */
[----:B------:R1:W-:Y:S04]  /*d0b0*/  STS.128 [R44+0x7100], R12 ;  /* 0x0071000c2c007388 */ /* 0x0003e80000000c00 */
[----:B------:R1:W-:Y:S02]  /*d0c0*/  STS.128 [R34+0x7100], R8 ;  /* 0x0071000822007388 */ /* 0x0003e40000000c00 */
.L_x_719:
[----:B------:R-:W-:Y:S05]  /*d0d0*/  BSYNC B0 ;  /* 0x0000000000007941 */ /* 0x000fea0003800000 */
.L_x_718:
        /* <DEDUP_REMOVED lines=17> */
[----:B------:R-:W-:Y:S01]  /*d1f0*/  SHF.R.U32.HI R6, RZ, 0x10, R43 ;  /* 0x00000010ff067819 */ /* 0x000fe2000001162b */
[----:B------:R-:W-:Y:S01]  /*d200*/  IMAD.SHL.U32 R45, R5, 0x2, RZ ;  /* 0x00000002052d7824 */ /* 0x000fe200078e00ff */
[----:B------:R-:W-:Y:S01]  /*d210*/  SHF.R.U64 R7, R36, 0x10, R37 ;  /* 0x0000001024077819 */ /* 0x000fe20000001225 */
[----:B-1----:R-:W-:Y:S01]  /*d220*/  IMAD.SHL.U32 R44, R0, 0x2, RZ ;  /* 0x00000002002c7824 */ /* 0x002fe200078e00ff */
[----:B------:R-:W-:-:S02]  /*d230*/  SHF.R.U64 R0, R40, 0x10, R41 ;  /* 0x0000001028007819 */ /* 0x000fc40000001229 */
[----:B------:R-:W1:Y:S01]  /*d240*/  LDS.128 R12, [R45+0x7100] ;  /* 0x007100002d0c7984 */ /* 0x000e620000000c00 */
[----:B------:R-:W-:Y:S02]  /*d250*/  PRMT R28, R63, 0x5410, R6 ;  /* 0x000054103f1c7816 */ /* 0x000fe40000000006 */
[----:B------:R-:W-:Y:S01]  /*d260*/  SHF.R.U32.HI R3, RZ, 0x10, R41 ;  /* 0x00000010ff037819 */ /* 0x000fe20000011629 */
[----:B------:R-:W2:Y:S01]  /*d270*/  LDS.128 R8, [R44+0x7100] ;  /* 0x007100002c087984 */ /* 0x000ea20000000c00 */
[----:B------:R-:W-:Y:S02]  /*d280*/  PRMT R6, R47, 0x5432, R7 ;  /* 0x000054322f067816 */ /* 0x000fe40000000007 */
[----:B------:R-:W-:Y:S02]  /*d290*/  PRMT R19, R61, 0x5432, R0 ;  /* 0x000054323d137816 */ /* 0x000fe40000000000 */
[----:B------:R-:W-:Y:S02]  /*d2a0*/  SHF.R.U64 R17, R38, 0x10, R39 ;  /* 0x0000001026117819 */ /* 0x000fe40000001227 */
[----:B------:R-:W-:-:S02]  /*d2b0*/  SHF.R.U64 R5, R42, 0x10, R43 ;  /* 0x000000102a057819 */ /* 0x000fc4000000122b */
[----:B------:R-:W-:Y:S02]  /*d2c0*/  PRMT R22, R61, 0x5410, R3 ;  /* 0x000054103d167816 */ /* 0x000fe40000000003 */
[----:B------:R-:W-:Y:S02]  /*d2d0*/  SHF.L.U32 R32, R6, 0x10, RZ ;  /* 0x0000001006207819 */ /* 0x000fe400000006ff */
[----:B------:R-:W-:Y:S02]  /*d2e0*/  SHF.R.U32.HI R18, RZ, 0x10, R39 ;  /* 0x00000010ff127819 */ /* 0x000fe40000011627 */
[----:B------:R-:W-:Y:S02]  /*d2f0*/  PRMT R20, R47, 0x5410, R16 ;  /* 0x000054102f147816 */ /* 0x000fe40000000010 */
[----:B------:R-:W-:Y:S02]  /*d300*/  PRMT R24, R62, 0x5432, R17 ;  /* 0x000054323e187816 */ /* 0x000fe40000000011 */
[----:B------:R-:W-:-:S02]  /*d310*/  PRMT R27, R63, 0x5432, R5 ;  /* 0x000054323f1b7816 */ /* 0x000fc40000000005 */
[----:B------:R-:W-:Y:S02]  /*d320*/  PRMT R26, R62, 0x5410, R18 ;  /* 0x000054103e1a7816 */ /* 0x000fe40000000012 */
[----:B------:R-:W-:Y:S01]  /*d330*/  LOP3.LUT R34, R6, 0xffff0000, RZ, 0xc0, !PT ;  /* 0xffff000006227812 */ /* 0x000fe200078ec0ff */
[----:B------:R-:W-:Y:S02]  /*d340*/  IMAD.U32 R6, R22, 0x10000, RZ ;  /* 0x0001000016067824 */ /* 0x000fe400078e00ff */
[C---:B-1----:R-:W-:Y:S01]  /*d350*/  IMAD.U32 R25, R14.reuse, 0x10000, RZ ;  /* 0x000100000e197824 */ /* 0x042fe200078e00ff */
[----:B------:R-:W-:Y:S01]  /*d360*/  LOP3.LUT R30, R14, 0xffff0000, RZ, 0xc0, !PT ;  /* 0xffff00000e1e7812 */ /* 0x000fe200078ec0ff */
[----:B------:R-:W-:Y:S01]  /*d370*/  IMAD.U32 R14, R19, 0x10000, RZ ;  /* 0x00010000130e7824 */ /* 0x000fe200078e00ff */
[C---:B------:R-:W-:Y:S01]  /*d380*/  LOP3.LUT R21, R13.reuse, 0xffff0000, RZ, 0xc0, !PT ;  /* 0xffff00000d157812 */ /* 0x040fe200078ec0ff */
[C---:B--2---:R-:W-:Y:S01]  /*d390*/  IMAD.U32 R3, R8.reuse, 0x10000, RZ ;  /* 0x0001000008037824 */ /* 0x044fe200078e00ff */
[----:B------:R-:W-:Y:S01]  /*d3a0*/  LOP3.LUT R5, R8, 0xffff0000, RZ, 0xc0, !PT ;  /* 0xffff000008057812 */ /* 0x000fe200078ec0ff */
[----:B------:R-:W-:Y:S01]  /*d3b0*/  IMAD.U32 R17, R13, 0x10000, RZ ;  /* 0x000100000d117824 */ /* 0x000fe200078e00ff */
[----:B------:R-:W-:Y:S01]  /*d3c0*/  LOP3.LUT R23, R10, 0xffff0000, RZ, 0xc0, !PT ;  /* 0xffff00000a177812 */ /* 0x000fe200078ec0ff */
[----:B------:R-:W-:Y:S01]  /*d3d0*/  IMAD.U32 R16, R12, 0x10000, RZ ;  /* 0x000100000c107824 */ /* 0x000fe200078e00ff */
[----:B------:R-:W-:Y:S01]  /*d3e0*/  LOP3.LUT R29, R15, 0xffff0000, RZ, 0xc0, !PT ;  /* 0xffff00000f1d7812 */ /* 0x000fe200078ec0ff */
[----:B------:R-:W-:Y:S01]  /*d3f0*/  IMAD.U32 R13, R10, 0x10000, RZ ;  /* 0x000100000a0d7824 */ /* 0x000fe200078e00ff */
[----:B------:R-:W-:Y:S01]  /*d400*/  LOP3.LUT R10, R19, 0xffff0000, RZ, 0xc0, !PT ;  /* 0xffff0000130a7812 */ /* 0x000fe200078ec0ff */
[----:B------:R-:W-:Y:S01]  /*d410*/  FMUL.FTZ R0, R3, R32 ;  /* 0x0000002003007220 */ /* 0x000fe20000410000 */
[----:B------:R-:W-:Y:S01]  /*d420*/  LOP3.LUT R12, R12, 0xffff0000, RZ, 0xc0, !PT ;  /* 0xffff00000c0c7812 */ /* 0x000fe200078ec0ff */
[----:B------:R-:W-:Y:S01]  /*d430*/  IMAD.U32 R18, R15, 0x10000, RZ ;  /* 0x000100000f127824 */ /* 0x000fe200078e00ff */
[C---:B------:R-:W-:Y:S01]  /*d440*/  LOP3.LUT R15, R11.reuse, 0xffff0000, RZ, 0xc0, !PT ;  /* 0xffff00000b0f7812 */ /* 0x040fe200078ec0ff */
[----:B------:R-:W-:-:S02]  /*d450*/  IMAD.U32 R8, R11, 0x10000, RZ ;  /* 0x000100000b087824 */ /* 0x000fc400078e00ff */
[-C--:B------:R-:W-:Y:S02]  /*d460*/  FMUL.FTZ R3, R3, R14.reuse ;  /* 0x0000000e03037220 */ /* 0x080fe40000410000 */
[C---:B------:R-:W-:Y:S01]  /*d470*/  IMAD.U32 R7, R9.reuse, 0x10000, RZ ;  /* 0x0001000009077824 */ /* 0x040fe200078e00ff */
[----:B------:R-:W-:Y:S01]  /*d480*/  LOP3.LUT R9, R9, 0xffff0000, RZ, 0xc0, !PT ;  /* 0xffff000009097812 */ /* 0x000fe200078ec0ff */
[----:B------:R-:W-:Y:S02]  /*d490*/  IMAD.U32 R11, R20, 0x10000, RZ ;  /* 0x00010000140b7824 */ /* 0x000fe400078e00ff */
[----:B------:R-:W-:Y:S01]  /*d4a0*/  FFMA.FTZ R36, R16, R14, -R0 ;  /* 0x0000000e10247223 */ /* 0x000fe20000010800 */
[----:B------:R-:W-:Y:S01]  /*d4b0*/  SHF.L.U32 R14, R26, 0x10, RZ ;  /* 0x000000101a0e7819 */ /* 0x000fe200000006ff */
[----:B------:R-:W-:Y:S02]  /*d4c0*/  FMUL.FTZ R0, R5, R34 ;  /* 0x0000002205007220 */ /* 0x000fe40000410000 */
[----:B------:R-:W-:-:S02]  /*d4d0*/  FFMA.FTZ R35, R16, R32, R3 ;  /* 0x0000002010237223 */ /* 0x000fc40000010003 */
[-C--:B------:R-:W-:Y:S02]  /*d4e0*/  FMUL.FTZ R5, R5, R10.reuse ;  /* 0x0000000a05057220 */ /* 0x080fe40000410000 */
[C---:B------:R-:W-:Y:S02]  /*d4f0*/  FMUL.FTZ R3, R7.reuse, R11 ;  /* 0x0000000b07037220 */ /* 0x040fe40000410000 */
[----:B------:R-:W-:Y:S01]  /*d500*/  FFMA.FTZ R33, R12, R10, -R0 ;  /* 0x0000000a0c217223 */ /* 0x000fe20000010800 */
[----:B------:R-:W-:Y:S01]  /*d510*/  LOP3.LUT R10, R20, 0xffff0000, RZ, 0xc0, !PT ;  /* 0xffff0000140a7812 */ /* 0x000fe200078ec0ff */
[----:B------:R-:W-:Y:S02]  /*d520*/  FMUL.FTZ R0, R7, R6 ;  /* 0x0000000607007220 */ /* 0x000fe40000410000 */
[----:B------:R-:W-:Y:S01]  /*d530*/  FFMA.FTZ R32, R12, R34, R5 ;  /* 0x000000220c207223 */ /* 0x000fe20000010005 */
[----:B------:R-:W-:Y:S01]  /*d540*/  LOP3.LUT R12, R28, 0xffff0000, RZ, 0xc0, !PT ;  /* 0xffff00001c0c7812 */ /* 0x000fe200078ec0ff */
[----:B------:R-:W-:-:S02]  /*d550*/  FFMA.FTZ R19, R17, R6, -R3 ;  /* 0x0000000611137223 */ /* 0x000fc40000010803 */
[----:B------:R-:W-:Y:S02]  /*d560*/  IMAD.U32 R5, R28, 0x10000, RZ ;  /* 0x000100001c057824 */ /* 0x000fe400078e00ff */
[----:B------:R-:W-:Y:S02]  /*d570*/  FMUL.FTZ R3, R8, R14 ;  /* 0x0000000e08037220 */ /* 0x000fe40000410000 */
[----:B------:R-:W-:Y:S02]  /*d580*/  IMAD.U32 R20, R24, 0x10000, RZ ;  /* 0x0001000018147824 */ /* 0x000fe400078e00ff */
[----:B------:R-:W-:Y:S01]  /*d590*/  FFMA.FTZ R17, R17, R11, R0 ;  /* 0x0000000b11117223 */ /* 0x000fe20000010000 */
[----:B------:R-:W-:Y:S01]  /*d5a0*/  LOP3.LUT R11, R22, 0xffff0000, RZ, 0xc0, !PT ;  /* 0xffff0000160b7812 */ /* 0x000fe200078ec0ff */
[-C--:B------:R-:W-:Y:S01]  /*d5b0*/  FMUL.FTZ R0, R8, R5.reuse ;  /* 0x0000000508007220 */ /* 0x080fe20000410000 */
[----:B------:R-:W-:Y:S01]  /*d5c0*/  LOP3.LUT R8, R24, 0xffff0000, RZ, 0xc0, !PT ;  /* 0xffff000018087812 */ /* 0x000fe200078ec0ff */
[----:B------:R-:W-:-:S02]  /*d5d0*/  FFMA.FTZ R16, R18, R5, -R3 ;  /* 0x0000000512107223 */ /* 0x000fc40000010803 */
[----:B------:R-:W-:Y:S02]  /*d5e0*/  IMAD.U32 R7, R27, 0x10000, RZ ;  /* 0x000100001b077824 */ /* 0x000fe400078e00ff */
[----:B------:R-:W-:Y:S02]  /*d5f0*/  FMUL.FTZ R6, R9, R10 ;  /* 0x0000000a09067220 */ /* 0x000fe40000410000 */
[----:B------:R-:W-:Y:S02]  /*d600*/  FMUL.FTZ R3, R13, R20 ;  /* 0x000000140d037220 */ /* 0x000fe40000410000 */
[----:B------:R-:W-:Y:S02]  /*d610*/  FFMA.FTZ R18, R18, R14, R0 ;  /* 0x0000000e12127223 */ /* 0x000fe40000010000 */
[-C--:B------:R-:W-:Y:S02]  /*d620*/  FMUL.FTZ R5, R9, R11.reuse ;  /* 0x0000000b09057220 */ /* 0x080fe40000410000 */
[----:B------:R-:W-:-:S02]  /*d630*/  FFMA.FTZ R14, R21, R11, -R6 ;  /* 0x0000000b150e7223 */ /* 0x000fc40000010806 */
[-C--:B------:R-:W-:Y:S01]  /*d640*/  FMUL.FTZ R0, R13, R7.reuse ;  /* 0x000000070d007220 */ /* 0x080fe20000410000 */
[----:B------:R-:W-:Y:S01]  /*d650*/  LOP3.LUT R13, R26, 0xffff0000, RZ, 0xc0, !PT ;  /* 0xffff00001a0d7812 */ /* 0x000fe200078ec0ff */
[----:B------:R-:W-:Y:S01]  /*d660*/  FFMA.FTZ R11, R25, R7, -R3 ;  /* 0x00000007190b7223 */ /* 0x000fe20000010803 */
[----:B------:R-:W-:Y:S01]  /*d670*/  LOP3.LUT R7, R27, 0xffff0000, RZ, 0xc0, !PT ;  /* 0xffff00001b077812 */ /* 0x000fe200078ec0ff */
[----:B------:R-:W-:Y:S02]  /*d680*/  FFMA.FTZ R9, R21, R10, R5 ;  /* 0x0000000a15097223 */ /* 0x000fe40000010005 */
[----:B------:R-:W-:Y:S02]  /*d690*/  FFMA.FTZ R10, R25, R20, R0 ;  /* 0x00000014190a7223 */ /* 0x000fe40000010000 */
[----:B------:R-:W-:Y:S01]  /*d6a0*/  FMUL.FTZ R6, R23, R8 ;  /* 0x0000000817067220 */ /* 0x000fe20000410000 */
[----:B------:R-:W-:Y:S01]  /*d6b0*/  F2FP.BF16.PACK_AB R9, R9, R17 ;  /* 0x000000110909723e */ /* 0x000fe200000010ff */
[----:B------:R-:W-:-:S02]  /*d6c0*/  FMUL.FTZ R3, R15, R13 ;  /* 0x0000000d0f037220 */ /* 0x000fc40000410000 */
        /* <DEDUP_REMOVED lines=15> */
.L_x_721:
[----:B------:R-:W-:Y:S05]  /*d7c0*/  BSYNC B0 ;  /* 0x0000000000007941 */ /* 0x000fea0003800000 */
.L_x_720:
        /* <DEDUP_REMOVED lines=22> */
[----:B-1----:R-:W1:Y:S01]  /*d930*/  LDS.128 R12, [R37+0x7100] ;  /* 0x00710000250c7984 */ /* 0x002e620000000c00 */
        /* <DEDUP_REMOVED lines=87> */
.L_x_723:
[----:B------:R-:W-:Y:S05]  /*deb0*/  BSYNC B0 ;  /* 0x0000000000007941 */ /* 0x000fea0003800000 */
.L_x_722:
        /* <DEDUP_REMOVED lines=20> */
[----:B------:R-:W-:-:S02]  /*e000*/  PRMT R29, R80, 0x5410, R6 ;  /* 0x00005410501d7816 */ /* 0x000fc40000000006 */
[----:B------:R-:W1:Y:S01]  /*e010*/  LDS.128 R12, [R36+0x7100] ;  /* 0x00710000240c7984 */ /* 0x000e620000000c00 */
[--C-:B------:R-:W-:Y:S02]  /*e020*/  SHF.R.U64 R0, R64, 0x10, R65.reuse ;  /* 0x0000001040007819 */ /* 0x100fe40000001241 */
[----:B------:R-:W-:Y:S01]  /*e030*/  SHF.R.U32.HI R3, RZ, 0x10, R65 ;  /* 0x00000010ff037819 */ /* 0x000fe20000011641 */
[----:B------:R-:W2:Y:S01]  /*e040*/  LDS.128 R8, [R34+0x7100] ;  /* 0x0071000022087984 */ /* 0x000ea20000000c00 */
[----:B------:R-:W-:Y:S02]  /*e050*/  PRMT R6, R77, 0x5432, R7 ;  /* 0x000054324d067816 */ /* 0x000fe40000000007 */
[----:B------:R-:W-:Y:S02]  /*e060*/  PRMT R26, R79, 0x5410, R18 ;  /* 0x000054104f1a7816 */ /* 0x000fe40000000012 */
[----:B------:R-:W-:Y:S02]  /*e070*/  SHF.R.U64 R5, R66, 0x10, R67 ;  /* 0x0000001042057819 */ /* 0x000fe40000001243 */
[----:B------:R-:W-:-:S02]  /*e080*/  SHF.R.U32.HI R16, RZ, 0x10, R57 ;  /* 0x00000010ff107819 */ /* 0x000fc40000011639 */
[C---:B------:R-:W-:Y:S02]  /*e090*/  PRMT R19, R78.reuse, 0x5432, R0 ;  /* 0x000054324e137816 */ /* 0x040fe40000000000 */
[----:B------:R-:W-:Y:S02]  /*e0a0*/  PRMT R22, R78, 0x5410, R3 ;  /* 0x000054104e167816 */ /* 0x000fe40000000003 */
[----:B------:R-:W-:Y:S02]  /*e0b0*/  SHF.R.U64 R17, R58, 0x10, R59 ;  /* 0x000000103a117819 */ /* 0x000fe4000000123b */
[----:B------:R-:W-:Y:S02]  /*e0c0*/  PRMT R28, R80, 0x5432, R5 ;  /* 0x00005432501c7816 */ /* 0x000fe40000000005 */
[----:B------:R-:W-:Y:S02]  /*e0d0*/  PRMT R20, R77, 0x5410, R16 ;  /* 0x000054104d147816 */ /* 0x000fe40000000010 */
[----:B------:R-:W-:-:S02]  /*e0e0*/  LOP3.LUT R32, R6, 0xffff0000, RZ, 0xc0, !PT ;  /* 0xffff000006207812 */ /* 0x000fc400078ec0ff */
[----:B------:R-:W-:Y:S01]  /*e0f0*/  PRMT R25, R79, 0x5432, R17 ;  /* 0x000054324f197816 */ /* 0x000fe20000000011 */
[C---:B-1----:R-:W-:Y:S01]  /*e100*/  IMAD.U32 R18, R15.reuse, 0x10000, RZ ;  /* 0x000100000f127824 */ /* 0x042fe200078e00ff */
[----:B------:R-:W-:Y:S01]  /*e110*/  LOP3.LUT R30, R15, 0xffff0000, RZ, 0xc0, !PT ;  /* 0xffff00000f1e7812 */ /* 0x000fe200078ec0ff */
[----:B------:R-:W-:Y:S01]  /*e120*/  IMAD.U32 R27, R14, 0x10000, RZ ;  /* 0x000100000e1b7824 */ /* 0x000fe200078e00ff */
[----:B------:R-:W-:Y:S01]  /*e130*/  SHF.L.U32 R15, R6, 0x10, RZ ;  /* 0x00000010060f7819 */ /* 0x000fe200000006ff */
[----:B--2---:R-:W-:Y:S01]  /*e140*/  IMAD.U32 R3, R8, 0x10000, RZ ;  /* 0x0001000008037824 */ /* 0x004fe200078e00ff */
        /* <DEDUP_REMOVED lines=9> */
[----:B------:R-:W-:Y:S01]  /*e1e0*/  IMAD.U32 R13, R10, 0x10000, RZ ;  /* 0x000100000a0d7824 */ /* 0x000fe200078e00ff */
[----:B------:R-:W-:Y:S01]  /*e1f0*/  LOP3.LUT R19, R19, 0xffff0000, RZ, 0xc0, !PT ;  /* 0xffff000013137812 */ /* 0x000fe200078ec0ff */
[-C--:B------:R-:W-:Y:S01]  /*e200*/  FMUL.FTZ R3, R3, R14.reuse ;  /* 0x0000000e03037220 */ /* 0x080fe20000410000 */
[----:B------:R-:W-:Y:S01]  /*e210*/  LOP3.LUT R23, R11, 0xffff0000, RZ, 0xc0, !PT ;  /* 0xffff00000b177812 */ /* 0x000fe200078ec0ff */
[----:B------:R-:W-:-:S02]  /*e220*/  FFMA.FTZ R37, R16, R14, -R0 ;  /* 0x0000000e10257223 */ /* 0x000fc40000010800 */
[C---:B------:R-:W-:Y:S01]  /*e230*/  IMAD.U32 R7, R9.reuse, 0x10000, RZ ;  /* 0x0001000009077824 */ /* 0x040fe200078e00ff */
[----:B------:R-:W-:Y:S01]  /*e240*/  LOP3.LUT R9, R9, 0xffff0000, RZ, 0xc0, !PT ;  /* 0xffff000009097812 */ /* 0x000fe200078ec0ff */
[----:B------:R-:W-:Y:S02]  /*e250*/  IMAD.U32 R10, R20, 0x10000, RZ ;  /* 0x00010000140a7824 */ /* 0x000fe400078e00ff */
[----:B------:R-:W-:Y:S02]  /*e260*/  FMUL.FTZ R0, R5, R32 ;  /* 0x0000002005007220 */ /* 0x000fe40000410000 */
[----:B------:R-:W-:Y:S02]  /*e270*/  IMAD.U32 R6, R22, 0x10000, RZ ;  /* 0x0001000016067824 */ /* 0x000fe400078e00ff */
[----:B------:R-:W-:Y:S01]  /*e280*/  FFMA.FTZ R35, R16, R15, R3 ;  /* 0x0000000f10237223 */ /* 0x000fe20000010003 */
[----:B------:R-:W-:Y:S01]  /*e290*/  LOP3.LUT R15, R22, 0xffff0000, RZ, 0xc0, !PT ;  /* 0xffff0000160f7812 */ /* 0x000fe200078ec0ff */
[----:B------:R-:W-:Y:S01]  /*e2a0*/  IMAD.U32 R8, R11, 0x10000, RZ ;  /* 0x000100000b087824 */ /* 0x000fe200078e00ff */
[----:B------:R-:W-:Y:S01]  /*e2b0*/  SHF.L.U32 R11, R26, 0x10, RZ ;  /* 0x000000101a0b7819 */ /* 0x000fe200000006ff */
[----:B------:R-:W-:-:S02]  /*e2c0*/  FFMA.FTZ R33, R12, R19, -R0 ;  /* 0x000000130c217223 */ /* 0x000fc40000010800 */
[----:B------:R-:W-:Y:S02]  /*e2d0*/  FMUL.FTZ R3, R7, R10 ;  /* 0x0000000a07037220 */ /* 0x000fe40000410000 */
[----:B------:R-:W-:Y:S02]  /*e2e0*/  FMUL.FTZ R5, R5, R19 ;  /* 0x0000001305057220 */ /* 0x000fe40000410000 */
[-C--:B------:R-:W-:Y:S02]  /*e2f0*/  FMUL.FTZ R0, R7, R6.reuse ;  /* 0x0000000607007220 */ /* 0x080fe40000410000 */
[C---:B------:R-:W-:Y:S02]  /*e300*/  FFMA.FTZ R19, R17.reuse, R6, -R3 ;  /* 0x0000000611137223 */ /* 0x040fe40000010803 */
[----:B------:R-:W-:Y:S01]  /*e310*/  FFMA.FTZ R32, R12, R32, R5 ;  /* 0x000000200c207223 */ /* 0x000fe20000010005 */
[----:B------:R-:W-:Y:S01]  /*e320*/  LOP3.LUT R12, R26, 0xffff0000, RZ, 0xc0, !PT ;  /* 0xffff00001a0c7812 */ /* 0x000fe200078ec0ff */
[----:B------:R-:W-:Y:S01]  /*e330*/  FFMA.FTZ R17, R17, R10, R0 ;  /* 0x0000000a11117223 */ /* 0x000fe20000010000 */
[----:B------:R-:W-:Y:S01]  /*e340*/  LOP3.LUT R10, R20, 0xffff0000, RZ, 0xc0, !PT ;  /* 0xffff0000140a7812 */ /* 0x000fe200078ec0ff */
[----:B------:R-:W-:-:S02]  /*e350*/  IMAD.U32 R5, R29, 0x10000, RZ ;  /* 0x000100001d057824 */ /* 0x000fc400078e00ff */
[C---:B------:R-:W-:Y:S02]  /*e360*/  FMUL.FTZ R3, R8.reuse, R11 ;  /* 0x0000000b08037220 */ /* 0x040fe40000410000 */
[C---:B------:R-:W-:Y:S02]  /*e370*/  IMAD.U32 R20, R25.reuse, 0x10000, RZ ;  /* 0x0001000019147824 */ /* 0x040fe400078e00ff */
[-C--:B------:R-:W-:Y:S01]  /*e380*/  FMUL.FTZ R0, R8, R5.reuse ;  /* 0x0000000508007220 */ /* 0x080fe20000410000 */
[----:B------:R-:W-:Y:S01]  /*e390*/  LOP3.LUT R8, R25, 0xffff0000, RZ, 0xc0, !PT ;  /* 0xffff000019087812 */ /* 0x000fe200078ec0ff */
[----:B------:R-:W-:Y:S02]  /*e3a0*/  FFMA.FTZ R16, R18, R5, -R3 ;  /* 0x0000000512107223 */ /* 0x000fe40000010803 */
[----:B------:R-:W-:Y:S02]  /*e3b0*/  IMAD.U32 R7, R28, 0x10000, RZ ;  /* 0x000100001c077824 */ /* 0x000fe400078e00ff */
[----:B------:R-:W-:-:S02]  /*e3c0*/  FMUL.FTZ R3, R13, R20 ;  /* 0x000000140d037220 */ /* 0x000fc40000410000 */
[----:B------:R-:W-:Y:S01]  /*e3d0*/  FFMA.FTZ R18, R18, R11, R0 ;  /* 0x0000000b12127223 */ /* 0x000fe20000010000 */
[----:B------:R-:W-:Y:S01]  /*e3e0*/  LOP3.LUT R11, R29, 0xffff0000, RZ, 0xc0, !PT ;  /* 0xffff00001d0b7812 */ /* 0x000fe200078ec0ff */
[C---:B------:R-:W-:Y:S02]  /*e3f0*/  FMUL.FTZ R6, R9.reuse, R10 ;  /* 0x0000000a09067220 */ /* 0x040fe40000410000 */
[----:B------:R-:W-:Y:S02]  /*e400*/  FMUL.FTZ R5, R9, R15 ;  /* 0x0000000f09057220 */ /* 0x000fe40000410000 */
[-C--:B------:R-:W-:Y:S02]  /*e410*/  FMUL.FTZ R0, R13, R7.reuse ;  /* 0x000000070d007220 */ /* 0x080fe40000410000 */
[----:B------:R-:W-:Y:S01]  /*e420*/  FFMA.FTZ R14, R27, R7, -R3 ;  /* 0x000000071b0e7223 */ /* 0x000fe20000010803 */
[----:B------:R-:W-:Y:S01]  /*e430*/  LOP3.LUT R7, R28, 0xffff0000, RZ, 0xc0, !PT ;  /* 0xffff00001c077812 */ /* 0x000fe200078ec0ff */
[----:B------:R-:W-:-:S02]  /*e440*/  FFMA.FTZ R15, R21, R15, -R6 ;  /* 0x0000000f150f7223 */ /* 0x000fc40000010806 */
[----:B------:R-:W-:Y:S02]  /*e450*/  FFMA.FTZ R9, R21, R10, R5 ;  /* 0x0000000a15097223 */ /* 0x000fe40000010005 */
[----:B------:R-:W-:Y:S01]  /*e460*/  FFMA.FTZ R10, R27, R20, R0 ;  /* 0x000000141b0a7223 */ /* 0x000fe20000010000 */
[----:B------:R-:W-:Y:S01]  /*e470*/  F2FP.BF16.PACK_AB R13, R15, R19 ;  /* 0x000000130f0d723e */ /* 0x000fe200000010ff */
[C---:B------:R-:W-:Y:S01]  /*e480*/  FMUL.FTZ R6, R24.reuse, R8 ;  /* 0x0000000818067220 */ /* 0x040fe20000410000 */
[----:B------:R-:W-:Y:S01]  /*e490*/  F2FP.BF16.PACK_AB R9, R9, R17 ;  /* 0x000000110909723e */ /* 0x000fe200000010ff */
[C---:B------:R-:W-:Y:S02]  /*e4a0*/  FMUL.FTZ R3, R23.reuse, R12 ;  /* 0x0000000c17037220 */ /* 0x040fe40000410000 */
[----:B------:R-:W-:Y:S02]  /*e4b0*/  FMUL.FTZ R5, R24, R7 ;  /* 0x0000000718057220 */ /* 0x000fe40000410000 */
[----:B------:R-:W-:-:S02]  /*e4c0*/  FMUL.FTZ R0, R23, R11 ;  /* 0x0000000b17007220 */ /* 0x000fc40000410000 */
[C---:B------:R-:W-:Y:S02]  /*e4d0*/  FFMA.FTZ R6, R31.reuse, R7, -R6 ;  /* 0x000000071f067223 */ /* 0x040fe40000010806 */
[----:B------:R-:W-:Y:S02]  /*e4e0*/  FFMA.FTZ R3, R30, R11, -R3 ;  /* 0x0000000b1e037223 */ /* 0x000fe40000010803 */
[----:B------:R-:W-:Y:S01]  /*e4f0*/  FFMA.FTZ R5, R31, R8, R5 ;  /* 0x000000081f057223 */ /* 0x000fe20000010005 */
[----:B------:R-:W-:Y:S01]  /*e500*/  F2FP.BF16.PACK_AB R14, R6, R14 ;  /* 0x0000000e060e723e */ /* 0x000fe200000010ff */
[----:B------:R-:W-:Y:S01]  /*e510*/  FFMA.FTZ R0, R30, R12, R0 ;  /* 0x0000000c1e007223 */ /* 0x000fe20000010000 */
[----:B------:R-:W-:Y:S02]  /*e520*/  F2FP.BF16.PACK_AB R12, R33, R37 ;  /* 0x00000025210c723e */ /* 0x000fe400000010ff */
[----:B------:R-:W-:Y:S02]  /*e530*/  F2FP.BF16.PACK_AB R15, R3, R16 ;  /* 0x00000010030f723e */ /* 0x000fe400000010ff */
[----:B------:R-:W-:-:S02]  /*e540*/  F2FP.BF16.PACK_AB R8, R32, R35 ;  /* 0x000000232008723e */ /* 0x000fc400000010ff */
[----:B------:R-:W-:Y:S01]  /*e550*/  F2FP.BF16.PACK_AB R10, R5, R10 ;  /* 0x0000000a050a723e */ /* 0x000fe200000010ff */
[----:B------:R1:W-:Y:S01]  /*e560*/  STS.128 [R36+0x7100], R12 ;  /* 0x0071000c24007388 */ /* 0x0003e20000000c00 */
[----:B------:R-:W-:-:S05]  /*e570*/  F2FP.BF16.PACK_AB R11, R0, R18 ;  /* 0x00000012000b723e */ /* 0x000fca00000010ff */
[----:B------:R1:W-:Y:S02]  /*e580*/  STS.128 [R34+0x7100], R8 ;  /* 0x0071000822007388 */ /* 0x0003e40000000c00 */
.L_x_711:
[----:B------:R-:W-:Y:S05]  /*e590*/  BSYNC B2 ;  /* 0x0000000000027941 */ /* 0x000fea0003800000 */
.L_x_689:
[----:B-1----:R-:W-:Y:S01]  /*e5a0*/  SHF.R.S32.HI R7, RZ, 0x4, R83 ;  /* 0x00000004ff077819 */ /* 0x002fe20000011453 */
[----:B------:R-:W-:Y:S01]  /*e5b0*/  IMAD.SHL.U32 R6, R141, 0x40, RZ ;  /* 0x000000408d067824 */ /* 0x000fe200078e00ff */
[----:B------:R-:W-:-:S04]  /*e5c0*/  DEPBAR.LE SB0, 0x0 ;  /* 0x000080000000791a */ /* 0x000fc80000000000 */
[----:B--2---:R-:W-:Y:S01]  /*e5d0*/  LEA.HI R0, R83, R7, RZ, 0x1 ;  /* 0x0000000753007211 */ /* 0x004fe200078f08ff */
[----:B------:R-:W-:Y:S01]  /*e5e0*/  IMAD.SHL.U32 R3, R81, 0x40, RZ ;  /* 0x0000004051037824 */ /* 0x000fe200078e00ff */
[----:B------:R-:W-:Y:S01]  /*e5f0*/  LOP3.LUT P0, RZ, R141, 0x2, RZ, 0xc0, !PT ;  /* 0x000000028dff7812 */ /* 0x000fe2000780c0ff */
[----:B------:R-:W-:Y:S01]  /*e600*/  IMAD.SHL.U32 R5, R82, 0x40, RZ ;  /* 0x0000004052057824 */ /* 0x000fe200078e00ff */
[----:B------:R-:W-:Y:S01]  /*e610*/  LOP3.LUT R0, R0, 0xfffffffe, RZ, 0xc0, !PT ;  /* 0xfffffffe00007812 */ /* 0x000fe200078ec0ff */
[----:B------:R-:W-:Y:S01]  /*e620*/  IMAD.SHL.U32 R8, R68, 0x8, RZ ;  /* 0x0000000844087824 */ /* 0x000fe200078e00ff */
        /* <DEDUP_REMOVED lines=26> */
[----:B------:R-:W-:Y:S01]  /*e7d0*/  IMAD.MOV.U32 R3, RZ, RZ, c[0x0][0x208] ;  /* 0x00008200ff037624 */ /* 0x000fe200078e00ff */
[----:B------:R-:W-:Y:S01]  /*e7e0*/  @P0 IADD3 R238, R0, -0x20, RZ ;  /* 0xffffffe000ee0810 */ /* 0x000fe20007ffe0ff */
[----:B------:R-:W-:-:S02]  /*e7f0*/  IMAD R0, R97, c[0x0][0x208], RZ ;  /* 0x0000820061007a24 */ /* 0x000fc400078e02ff */
[----:B------:R-:W-:Y:S01]  /*e800*/  IMAD R237, R2, 0x2, R234 ;  /* 0x0000000202ed7824 */ /* 0x000fe200078e02ea */
[----:B------:R-:W-:Y:S01]  /*e810*/  IADD3 R244, R238, 0x800, RZ ;  /* 0x00000800eef47810 */ /* 0x000fe20007ffe0ff */
[----:B------:R-:W-:Y:S02]  /*e820*/  IMAD R0, R96, c[0x0][0x20c], R0 ;  /* 0x0000830060007a24 */ /* 0x000fe400078e0200 */
[----:B------:R-:W-:Y:S02]  /*e830*/  IMAD R235, R4, 0x2, R234 ;  /* 0x0000000204eb7824 */ /* 0x000fe400078e02ea */
[----:B------:R-:W-:Y:S02]  /*e840*/  IMAD.IADD R0, R7, 0x1, R0 ;  /* 0x0000000107007824 */ /* 0x000fe400078e0200 */
[----:B------:R-:W-:-:S04]  /*e850*/  IMAD.WIDE.U32 R6, R6, 0x70, R98 ;  /* 0x0000007006067825 */ /* 0x000fc800078e0062 */
[----:B------:R-:W-:Y:S01]  /*e860*/  IMAD R0, R0, 0x70, RZ ;  /* 0x0000007000007824 */ /* 0x000fe200078e02ff */
[----:B------:R-:W-:Y:S01]  /*e870*/  LDSM.16.M88.4 R24, [R143+0x3900] ;  /* 0x003900008f18783b */ /* 0x000fe20000000200 */
[----:B------:R-:W-:Y:S02]  /*e880*/  IMAD R236, R2, 0x2, R235 ;  /* 0x0000000202ec7824 */ /* 0x000fe400078e02eb */
[----:B------:R-:W-:Y:S01]  /*e890*/  IMAD.IADD R0, R7, 0x1, R0 ;  /* 0x0000000107007824 */ /* 0x000fe200078e0200 */
[----:B------:R-:W1:Y:S04]  /*e8a0*/  LDSM.16.M88.4 R8, [R234+0x9100] ;  /* 0x00910000ea08783b */ /* 0x000e680000000200 */
[----:B------:R-:W2:Y:S04]  /*e8b0*/  LDSM.16.M88.4 R12, [R234+0x7100] ;  /* 0x00710000ea0c783b */ /* 0x000ea80000000200 */
[----:B------:R-:W3:Y:S04]  /*e8c0*/  LDSM.16.M88.4 R20, [R143+0x4100] ;  /* 0x004100008f14783b */ /* 0x000ee80000000200 */
[----:B------:R-:W4:Y:S04]  /*e8d0*/  LDSM.16.M88.4 R16, [R143+0x4900] ;  /* 0x004900008f10783b */ /* 0x000f280000000200 */
[----:B------:R-:W2:Y:S04]  /*e8e0*/  LDSM.16.M88.4 R28, [R143+0x5100] ;  /* 0x005100008f1c783b */ /* 0x000ea80000000200 */
[----:B------:R-:W3:Y:S04]  /*e8f0*/  LDSM.16.M88.4 R32, [R143+0x5900] ;  /* 0x005900008f20783b */ /* 0x000ee80000000200 */
[----:B------:R-:W3:Y:S04]  /*e900*/  LDSM.16.M88.4 R40, [R143+0x6100] ;  /* 0x006100008f28783b */ /* 0x000ee80000000200 */
[----:B------:R-:W3:Y:S04]  /*e910*/  LDSM.16.M88.4 R36, [R143+0x6900] ;  /* 0x006900008f24783b */ /* 0x000ee80000000200 */
[----:B------:R-:W-:Y:S04]  /*e920*/  LDSM.16.M88.4 R56, [R238] ;  /* 0x00000000ee38783b */ /* 0x000fe80000000200 */
[----:B------:R-:W-:Y:S01]  /*e930*/  LDSM.16.M88.4 R48, [R238+0x1000] ;  /* 0x00100000ee30783b */ /* 0x000fe20000000200 */
[C---:B-1----:R-:W-:Y:S03]  /*e940*/  HMMA.16816.F32.BF16 R60, R8.reuse, R24, RZ ;  /* 0x00000018083c723c */ /* 0x042fe600000418ff */
[----:B------:R-:W-:Y:S04]  /*e950*/  LDSM.16.M88.4 R44, [R238+0x1800] ;  /* 0x00180000ee2c783b */ /* 0x000fe80000000200 */
[----:B------:R-:W-:Y:S01]  /*e960*/  LDSM.16.M88.4 R52, [R238+0x800] ;  /* 0x00080000ee34783b */ /* 0x000fe20000000200 */
[----:B------:R-:W-:Y:S08]  /*e970*/  HMMA.16816.F32.BF16 R108, R8, R26, RZ ;  /* 0x0000001a086c723c */ /* 0x000ff000000418ff */
[C---:B--2---:R-:W-:Y:S07]  /*e980*/  HMMA.16816.F32.BF16 R184, R12.reuse, R24, RZ ;  /* 0x000000180cb8723c */ /* 0x044fee00000418ff */
[C---:B------:R-:W-:Y:S01]  /*e990*/  LEA R24, P0, R6.reuse, c[0x0][0x1f8], 0x1 ;  /* 0x00007e0006187a11 */ /* 0x040fe200078008ff */
[----:B------:R-:W-:Y:S03]  /*e9a0*/  HMMA.16816.F32.BF16 R180, R12, R26, RZ ;  /* 0x0000001a0cb4723c */ /* 0x000fe600000418ff */
[----:B------:R-:W-:Y:S01]  /*e9b0*/  LEA.HI.X R25, R6, c[0x0][0x1fc], R0, 0x1, P0 ;  /* 0x00007f0006197a11 */ /* 0x000fe200000f0c00 */
[----:B------:R-:W-:-:S03]  /*e9c0*/  IMAD.MOV.U32 R0, RZ, RZ, 0x40 ;  /* 0x00000040ff007424 */ /* 0x000fc600078e00ff */
[C---:B------:R-:W-:Y:S01]  /*e9d0*/  IMAD.SHL.U32 R27, R3.reuse, 0x20, RZ ;  /* 0x00000020031b7824 */ /* 0x040fe200078e00ff */
[----:B---3--:R-:W-:Y:S01]  /*e9e0*/  HMMA.16816.F32.BF16 R64, R8, R20, RZ ;  /* 0x000000140840723c */ /* 0x008fe200000418ff */
[----:B------:R-:W-:-:S07]  /*e9f0*/  SHF.L.U64.HI R26, R3, R247, c[0x0][0x20c] ;  /* 0x00008300031a7619 */ /* 0x000fce00000102f7 */
[C---:B------:R-:W-:Y:S07]  /*ea00*/  HMMA.16816.F32.BF16 R156, R12.reuse, R20, RZ ;  /* 0x000000140c9c723c */ /* 0x040fee00000418ff */
[----:B------:R-:W-:Y:S01]  /*ea10*/  IADD3 R20, P0, R27, R24, RZ ;  /* 0x000000181b147210 */ /* 0x000fe20007f1e0ff */
[----:B------:R-:W-:Y:S04]  /*ea20*/  HMMA.16816.F32.BF16 R176, R12, R22, RZ ;  /* 0x000000160cb0723c */ /* 0x000fe800000418ff */
[----:B------:R-:W-:Y:S01]  /*ea30*/  IMAD.X R21, R26, 0x1, R25, P0 ;  /* 0x000000011a157824 */ /* 0x000fe200000e0619 */
[----:B------:R-:W-:-:S03]  /*ea40*/  ISETP.GE.AND P0, PT, R72, c[0x0][0x1d4], PT ;  /* 0x0000750048007a0c */ /* 0x000fc60003f06270 */
[----:B----4-:R-:W-:Y:S01]  /*ea50*/  HMMA.16816.F32.BF16 R148, R12, R16, RZ ;  /* 0x000000100c94723c */ /* 0x010fe200000418ff */
[C---:B------:R-:W-:Y:S02]  /*ea60*/  ISETP.LT.OR P4, PT, R75.reuse, 0x1, P0 ;  /* 0x000000014b00780c */ /* 0x040fe40000781670 */
[C---:B------:R-:W-:Y:S02]  /*ea70*/  ISETP.LT.OR P3, PT, R75.reuse, 0x11, P0 ;  /* 0x000000114b00780c */ /* 0x040fe40000761670 */
[----:B------:R-:W-:-:S03]  /*ea80*/  ISETP.LT.OR P5, PT, R75, 0x31, P0 ;  /* 0x000000314b00780c */ /* 0x000fc600007a1670 */
[C---:B------:R-:W-:Y:S08]  /*ea90*/  HMMA.16816.F32.BF16 R172, R12.reuse, R18, RZ ;  /* 0x000000120cac723c */ /* 0x040ff000000418ff */
[C---:B------:R-:W-:Y:S08]  /*eaa0*/  HMMA.16816.F32.BF16 R144, R12.reuse, R28, RZ ;  /* 0x0000001c0c90723c */ /* 0x040ff000000418ff */
[C---:B-----5:R-:W-:Y:S08]  /*eab0*/  HMMA.16816.F32.BF16 R168, R12.reuse, R30, RZ ;  /* 0x0000001e0ca8723c */ /* 0x060ff000000418ff */
[C---:B------:R-:W-:Y:S08]  /*eac0*/  HMMA.16816.F32.BF16 R136, R12.reuse, R32, RZ ;  /* 0x000000200c88723c */ /* 0x040ff000000418ff */
[C---:B------:R-:W-:Y:S08]  /*ead0*/  HMMA.16816.F32.BF16 R164, R12.reuse, R34, RZ ;  /* 0x000000220ca4723c */ /* 0x040ff000000418ff */
[C---:B------:R-:W-:Y:S08]  /*eae0*/  HMMA.16816.F32.BF16 R128, R12.reuse, R40, RZ ;  /* 0x000000280c80723c */ /* 0x040ff000000418ff */
[C---:B------:R-:W-:Y:S08]  /*eaf0*/  HMMA.16816.F32.BF16 R152, R12.reuse, R42, RZ ;  /* 0x0000002a0c98723c */ /* 0x040ff000000418ff */
[C---:B------:R-:W-:Y:S08]  /*eb00*/  HMMA.16816.F32.BF16 R124, R12.reuse, R36, RZ ;  /* 0x000000240c7c723c */ /* 0x040ff000000418ff */
[----:B------:R-:W-:Y:S07]  /*eb10*/  HMMA.16816.F32.BF16 R132, R12, R38, RZ ;  /* 0x000000260c84723c */ /* 0x000fee00000418ff */
[-C--:B------:R-:W-:Y:S01]  /*eb20*/  IADD3 R14, P2, R20, R27.reuse, RZ ;  /* 0x0000001b140e7210 */ /* 0x080fe20007f5e0ff */
[----:B------:R-:W-:Y:S03]  /*eb30*/  HMMA.16816.F32.BF16 R68, R8, R16, RZ ;  /* 0x000000100844723c */ /* 0x000fe600000418ff */
[----:B------:R-:W-:Y:S01]  /*eb40*/  IADD3 R12, P1, R14, R27, RZ ;  /* 0x0000001b0e0c7210 */ /* 0x000fe20007f3e0ff */
[----:B------:R-:W-:-:S03]  /*eb50*/  IMAD.X R15, R21, 0x1, R26, P2 ;  /* 0x00000001150f7824 */ /* 0x000fc600010e061a */
[----:B------:R-:W-:Y:S01]  /*eb60*/  IADD3 R6, P2, R12, R27, RZ ;  /* 0x0000001b0c067210 */ /* 0x000fe20007f5e0ff */
[----:B------:R-:W-:Y:S01]  /*eb70*/  HMMA.16816.F32.BF16 R112, R8, R18, RZ ;  /* 0x000000120870723c */ /* 0x000fe200000418ff */
[----:B------:R-:W1:Y:S01]  /*eb80*/  LDSM.16.M88.4 R16, [R237+0x9100] ;  /* 0x00910000ed10783b */ /* 0x000e620000000200 */
[----:B------:R-:W-:-:S04]  /*eb90*/  IMAD.X R13, R15, 0x1, R26, P1 ;  /* 0x000000010f0d7824 */ /* 0x000fc800008e061a */
[--C-:B------:R-:W-:Y:S01]  /*eba0*/  IMAD.X R7, R13, 0x1, R26.reuse, P2 ;  /* 0x000000010d077824 */ /* 0x100fe200010e061a */
[----:B------:R-:W-:Y:S01]  /*ebb0*/  ISETP.LT.OR P2, PT, R75, 0x21, P0 ;  /* 0x000000214b00780c */ /* 0x000fe20000741670 */
[C---:B------:R-:W-:Y:S08]  /*ebc0*/  HMMA.16816.F32.BF16 R80, R8.reuse, R32, RZ ;  /* 0x000000200850723c */ /* 0x040ff000000418ff */
[C---:B------:R-:W-:Y:S01]  /*ebd0*/  HMMA.16816.F32.BF16 R160, R8.reuse, R34, RZ ;  /* 0x0000002208a0723c */ /* 0x040fe200000418ff */
[----:B------:R-:W2:Y:S07]  /*ebe0*/  LDSM.16.M88.4 R32, [R238+0x2800] ;  /* 0x00280000ee20783b */ /* 0x000eae0000000200 */
[C---:B------:R-:W-:Y:S08]  /*ebf0*/  HMMA.16816.F32.BF16 R76, R8.reuse, R28, RZ ;  /* 0x0000001c084c723c */ /* 0x040ff000000418ff */
[C---:B------:R-:W-:Y:S08]  /*ec00*/  HMMA.16816.F32.BF16 R84, R8.reuse, R40, RZ ;  /* 0x000000280854723c */ /* 0x040ff000000418ff */
[C---:B------:R-:W-:Y:S01]  /*ec10*/  HMMA.16816.F32.BF16 R120, R8.reuse, R30, RZ ;  /* 0x0000001e0878723c */ /* 0x040fe200000418ff */
[----:B------:R-:W-:Y:S07]  /*ec20*/  LDSM.16.M88.4 R28, [R238+0x3000] ;  /* 0x00300000ee1c783b */ /* 0x000fee0000000200 */
[C---:B------:R-:W-:Y:S01]  /*ec30*/  HMMA.16816.F32.BF16 R192, R8.reuse, R42, RZ ;  /* 0x0000002a08c0723c */ /* 0x040fe200000418ff */
[----:B------:R-:W3:Y:S07]  /*ec40*/  LDSM.16.M88.4 R40, [R238+0x2000] ;  /* 0x00200000ee28783b */ /* 0x000eee0000000200 */
[C---:B------:R-:W-:Y:S07]  /*ec50*/  HMMA.16816.F32.BF16 R92, R8.reuse, R22, RZ ;  /* 0x00000016085c723c */ /* 0x040fee00000418ff */
[----:B------:R-:W-:Y:S01]  /*ec60*/  IADD3 R22, P1, R6, R27, RZ ;  /* 0x0000001b06167210 */ /* 0x000fe20007f3e0ff */
[----:B------:R-:W-:Y:S04]  /*ec70*/  HMMA.16816.F32.BF16 R88, R8, R36, RZ ;  /* 0x000000240858723c */ /* 0x000fe800000418ff */
[----:B------:R-:W-:Y:S01]  /*ec80*/  IMAD.X R23, R7, 0x1, R26, P1 ;  /* 0x0000000107177824 */ /* 0x000fe200008e061a */
[----:B------:R-:W-:-:S03]  /*ec90*/  ISETP.LT.OR P1, PT, R75, 0x61, P0 ;  /* 0x000000614b00780c */ /* 0x000fc60000721670 */
[----:B------:R-:W-:Y:S01]  /*eca0*/  HMMA.16816.F32.BF16 R188, R8, R38, RZ ;  /* 0x0000002608bc723c */ /* 0x000fe200000418ff */
[----:B------:R-:W4:Y:S04]  /*ecb0*/  LDSM.16.M88.4 R8, [R237+0x7100] ;  /* 0x00710000ed08783b */ /* 0x000f280000000200 */
[----:B------:R-:W-:Y:S01]  /*ecc0*/  @!PT LDS RZ, [RZ] ;  /* 0x00000000fffff984 */ /* 0x000fe20000000800 */
[----:B------:R-:W-:Y:S01]  /*ecd0*/  @!PT LDS RZ, [RZ] ;  /* 0x00000000fffff984 */ /* 0x000fe20000000800 */
[----:B------:R-:W-:Y:S01]  /*ece0*/  @!PT LDS RZ, [RZ] ;  /* 0x00000000fffff984 */ /* 0x000fe20000000800 */
[----:B------:R2:W-:Y:S01]  /*ecf0*/  LDGSTS.E.BYPASS.LTC128B.128 [R245+0x100], [R24.64], !P4 ;  /* 0x0010000018f57fae */ /* 0x0005e2000e101d48 */
[----:B------:R-:W-:Y:S02]  /*ed00*/  ISETP.LT.OR P4, PT, R75, 0x41, P0 ;  /* 0x000000414b00780c */ /* 0x000fe40000781670 */
[----:B-1----:R-:W-:Y:S01]  /*ed10*/  HMMA.16816.F32.BF16 R116, R16, R56, R60 ;  /* 0x000000381074723c */ /* 0x002fe2000004183c */
[----:B------:R1:W-:Y:S01]  /*ed20*/  LDGSTS.E.BYPASS.LTC128B.128 [R245+0x900], [R20.64], !P3 ;  /* 0x0090000014f57fae */ /* 0x0003e2000d901d48 */
[----:B------:R-:W-:-:S03]  /*ed30*/  LOP3.LUT P3, RZ, R141, 0x4, RZ, 0xc0, !PT ;  /* 0x000000048dff7812 */ /* 0x000fc6000786c0ff */
[----:B------:R1:W-:Y:S01]  /*ed40*/  LDGSTS.E.BYPASS.LTC128B.128 [R245+0x1100], [R14.64], !P2 ;  /* 0x011000000ef57fae */ /* 0x0003e2000d101d48 */
[----:B------:R-:W-:Y:S02]  /*ed50*/  ISETP.LT.OR P2, PT, R75, 0x51, P0 ;  /* 0x000000514b00780c */ /* 0x000fe40000741670 */
[----:B------:R-:W-:Y:S01]  /*ed60*/  SEL R0, R0, 0xffffffc0, !P3 ;  /* 0xffffffc000007807 */ /* 0x000fe20005800000 */
[----:B------:R1:W-:Y:S01]  /*ed70*/  LDGSTS.E.BYPASS.LTC128B.128 [R245+0x1900], [R12.64], !P5 ;  /* 0x019000000cf57fae */ /* 0x0003e2000e901d48 */
[----:B------:R-:W-:Y:S03]  /*ed80*/  HMMA.16816.F32.BF16 R100, R16, R48, R68 ;  /* 0x000000301064723c */ /* 0x000fe60000041844 */
[----:B------:R-:W-:Y:S01]  /*ed90*/  IMAD.IADD R233, R143, 0x1, R0 ;  /* 0x000000018fe97824 */ /* 0x000fe200078e0200 */
[----:B------:R3:W-:Y:S01]  /*eda0*/  LDGSTS.E.BYPASS.LTC128B.128 [R245+0x2100], [R6.64], !P4 ;  /* 0x0210000006f57fae */ /* 0x0007e2000e101d48 */
[----:B------:R-:W-:Y:S01]  /*edb0*/  IMAD.IADD R232, R0, 0x1, R238 ;  /* 0x0000000100e87824 */ /* 0x000fe200078e02ee */
[----:B------:R-:W-:-:S02]  /*edc0*/  LOP3.LUT R0, R5, R140, RZ, 0xfc, !PT ;  /* 0x0000008c05007212 */ /* 0x000fc400078efcff */
[C---:B------:R-:W-:Y:S01]  /*edd0*/  HMMA.16816.F32.BF16 R208, R16.reuse, R46, R120 ;  /* 0x0000002e10d0723c */ /* 0x040fe20000041878 */
[----:B------:R3:W-:Y:S07]  /*ede0*/  LDGSTS.E.BYPASS.LTC128B.128 [R245+0x2900], [R22.64], !P2 ;  /* 0x0290000016f57fae */ /* 0x0007ee000d101d48 */
[C---:B--2---:R-:W-:Y:S08]  /*edf0*/  HMMA.16816.F32.BF16 R204, R16.reuse, R34, R192 ;  /* 0x0000002210cc723c */ /* 0x044ff000000418c0 */
[----:B------:R-:W-:Y:S01]  /*ee00*/  HMMA.16816.F32.BF16 R104, R16, R52, R64 ;  /* 0x000000341068723c */ /* 0x000fe20000041840 */
[----:B-1----:R-:W-:-:S05]  /*ee10*/  IADD3 R12, P0, R22, R27, RZ ;  /* 0x0000001b160c7210 */ /* 0x002fca0007f1e0ff */
[----:B------:R-:W-:Y:S02]  /*ee20*/  IMAD.X R13, R23, 0x1, R26, P0 ;  /* 0x00000001170d7824 */ /* 0x000fe400000e061a */
[C---:B------:R-:W-:Y:S03]  /*ee30*/  HMMA.16816.F32.BF16 R96, R16.reuse, R44, R76 ;  /* 0x0000002c1060723c */ /* 0x040fe6000004184c */
[----:B------:R1:W-:Y:S04]  /*ee40*/  LDGSTS.E.BYPASS.LTC128B.128 [R245+0x3100], [R12.64], !P1 ;  /* 0x031000000cf57fae */ /* 0x0003e8000c901d48 */
[----:B---3--:R-:W-:Y:S01]  /*ee50*/  LDSM.16.M88.4 R20, [R235+0x9100] ;  /* 0x00910000eb14783b */ /* 0x008fe20000000200 */
[C---:B------:R-:W-:Y:S03]  /*ee60*/  HMMA.16816.F32.BF16 R36, R16.reuse, R40, R80 ;  /* 0x000000281024723c */ /* 0x040fe60000041850 */
[----:B------:R-:W2:Y:S04]  /*ee70*/  LDSM.16.M88.4 R60, [R233+0x5900] ;  /* 0x00590000e93c783b */ /* 0x000ea80000000200 */
[----:B------:R-:W3:Y:S01]  /*ee80*/  LDSM.16.M88.4 R72, [R233+0x4100] ;  /* 0x00410000e948783b */ /* 0x000ee20000000200 */
        /* <DEDUP_REMOVED lines=8> */
[----:B------:R-:W-:Y:S01]  /*ef10*/  LDSM.16.M88.4 R24, [R232+0x3000] ;  /* 0x00300000e818783b */ /* 0x000fe20000000200 */
[C---:B------:R-:W-:Y:S03]  /*ef20*/  HMMA.16816.F32.BF16 R228, R16.reuse, R54, R92 ;  /* 0x0000003610e4723c */ /* 0x040fe6000004185c */
[----:B------:R-:W1:Y:S04]  /*ef30*/  LDSM.16.M88.4 R92, [R233+0x6900] ;  /* 0x00690000e95c783b */ /* 0x000e680000000200 */
[----:B------:R-:W0:Y:S01]  /*ef40*/  LDGDEPBAR ;  /* 0x00000000000079af */ /* 0x000e220000000000 */
[C---:B------:R-:W-:Y:S08]  /*ef50*/  HMMA.16816.F32.BF16 R224, R16.reuse, R50, R112 ;  /* 0x0000003210e0723c */ /* 0x040ff00000041870 */
[C---:B------:R-:W-:Y:S08]  /*ef60*/  HMMA.16816.F32.BF16 R120, R16.reuse, R42, R160 ;  /* 0x0000002a1078723c */ /* 0x040ff000000418a0 */
[----:B------:R-:W-:Y:S01]  /*ef70*/  HMMA.16816.F32.BF16 R192, R16, R30, R188 ;  /* 0x0000001e10c0723c */ /* 0x000fe200000418bc */
[----:B------:R-:W1:Y:S07]  /*ef80*/  LDSM.16.M88.4 R16, [R235+0x7100] ;  /* 0x00710000eb10783b */ /* 0x000e6e0000000200 */
[C---:B----4-:R-:W-:Y:S08]  /*ef90*/  HMMA.16816.F32.BF16 R188, R8.reuse, R56, R184 ;  /* 0x0000003808bc723c */ /* 0x050ff000000418b8 */
        /* <DEDUP_REMOVED lines=11> */
[C---:B------:R-:W-:Y:S08]  /*f050*/  HMMA.16816.F32.BF16 R240, R8.reuse, R28, R124 ;  /* 0x0000001c08f0723c */ /* 0x040ff0000004187c */
[C---:B------:R-:W-:Y:S01]  /*f060*/  HMMA.16816.F32.BF16 R180, R8.reuse, R42, R164 ;  /* 0x0000002a08b4723c */ /* 0x040fe200000418a4 */
[----:B------:R-:W-:Y:S07]  /*f070*/  LDSM.16.M88.4 R40, [R232+0x1000] ;  /* 0x00100000e828783b */ /* 0x000fee0000000200 */
[C---:B------:R-:W-:Y:S01]  /*f080*/  HMMA.16816.F32.BF16 R184, R8.reuse, R34, R152 ;  /* 0x0000002208b8723c */ /* 0x040fe20000041898 */
[----:B------:R-:W-:Y:S07]  /*f090*/  LDSM.16.M88.4 R32, [R232+0x2000] ;  /* 0x00200000e820783b */ /* 0x000fee0000000200 */
[----:B------:R-:W-:Y:S01]  /*f0a0*/  HMMA.16816.F32.BF16 R176, R8, R30, R132 ;  /* 0x0000001e08b0723c */ /* 0x000fe20000041884 */
[----:B------:R-:W4:Y:S04]  /*f0b0*/  LDSM.16.M88.4 R8, [R236+0x9100] ;  /* 0x00910000ec08783b */ /* 0x000f280000000200 */
[----:B------:R-:W-:Y:S03]  /*f0c0*/  LDSM.16.M88.4 R28, [R232+0x2800] ;  /* 0x00280000e81c783b */ /* 0x000fe60000000200 */
[----:B--2---:R-:W-:Y:S01]  /*f0d0*/  HMMA.16816.F32.BF16 R152, R20, R60, R36 ;  /* 0x0000003c1498723c */ /* 0x004fe20000041824 */
[----:B------:R-:W2:Y:S01]  /*f0e0*/  LDSM.16.M88.4 R36, [R232+0x1800] ;  /* 0x00180000e824783b */ /* 0x000ea20000000200 */
[----:B------:R-:W-:-:S06]  /*f0f0*/  DEPBAR.LE SB0, 0x0 ;  /* 0x000080000000791a */ /* 0x000fcc0000000000 */
[C---:B---3--:R-:W-:Y:S08]  /*f100*/  HMMA.16816.F32.BF16 R168, R20.reuse, R72, R104 ;  /* 0x0000004814a8723c */ /* 0x048ff00000041868 */
[C---:B------:R-:W-:Y:S08]  /*f110*/  HMMA.16816.F32.BF16 R164, R20.reuse, R68, R100 ;  /* 0x0000004414a4723c */ /* 0x040ff00000041864 */
[C---:B------:R-:W-:Y:S08]  /*f120*/  HMMA.16816.F32.BF16 R172, R20.reuse, R76, R116 ;  /* 0x0000004c14ac723c */ /* 0x040ff00000041874 */
[C---:B------:R-:W-:Y:S08]  /*f130*/  HMMA.16816.F32.BF16 R156, R20.reuse, R64, R96 ;  /* 0x00000040149c723c */ /* 0x040ff00000041860 */
[C---:B------:R-:W-:Y:S08]  /*f140*/  HMMA.16816.F32.BF16 R144, R20.reuse, R80, R84 ;  /* 0x000000501490723c */ /* 0x040ff00000041854 */
[C---:B-1----:R-:W-:Y:S08]  /*f150*/  HMMA.16816.F32.BF16 R112, R20.reuse, R92, R88 ;  /* 0x0000005c1470723c */ /* 0x042ff00000041858 */
[----:B------:R-:W-:Y:S08]  /*f160*/  HMMA.16816.F32.BF16 R136, R20, R78, R108 ;  /* 0x0000004e1488723c */ /* 0x000ff0000004186c */
[C---:B------:R-:W-:Y:S08]  /*f170*/  HMMA.16816.F32.BF16 R104, R16.reuse, R76, R188 ;  /* 0x0000004c1068723c */ /* 0x040ff000000418bc */
[----:B------:R-:W-:Y:S08]  /*f180*/  HMMA.16816.F32.BF16 R100, R16, R78, R56 ;  /* 0x0000004e1064723c */ /* 0x000ff00000041838 */
[C---:B------:R-:W-:Y:S08]  /*f190*/  HMMA.16816.F32.BF16 R132, R20.reuse, R74, R228 ;  /* 0x0000004a1484723c */ /* 0x040ff000000418e4 */
[----:B------:R-:W-:Y:S08]  /*f1a0*/  HMMA.16816.F32.BF16 R128, R20, R70, R224 ;  /* 0x000000461480723c */ /* 0x000ff000000418e0 */
[C---:B------:R-:W-:Y:S07]  /*f1b0*/  HMMA.16816.F32.BF16 R96, R16.reuse, R72, R196 ;  /* 0x000000481060723c */ /* 0x040fee00000418c4 */
[----:B------:R-:W-:Y:S01]  /*f1c0*/  IMAD.MOV.U32 R199, RZ, RZ, R239 ;  /* 0x000000ffffc77224 */ /* 0x000fe200078e00ef */
[----:B------:R-:W-:Y:S01]  /*f1d0*/  HMMA.16816.F32.BF16 R88, R16, R74, R52 ;  /* 0x0000004a1058723c */ /* 0x000fe20000041834 */
[----:B------:R-:W-:-:S03]  /*f1e0*/  IADD3 R239, R238, 0x3000, RZ ;  /* 0x00003000eeef7810 */ /* 0x000fc60007ffe0ff */
[----:B------:R-:W-:-:S04]  /*f1f0*/  ISETP.GE.AND P0, PT, R199, 0x2, PT ;  /* 0x00000002c700780c */ /* 0x000fc80003f06270 */
[C---:B------:R-:W-:Y:S08]  /*f200*/  HMMA.16816.F32.BF16 R84, R16.reuse, R68, R200 ;  /* 0x000000441054723c */ /* 0x040ff000000418c8 */
[----:B------:R-:W-:Y:S08]  /*f210*/  HMMA.16816.F32.BF16 R76, R16, R70, R148 ;  /* 0x00000046104c723c */ /* 0x000ff00000041894 */
[----:B------:R-:W-:Y:S08]  /*f220*/  HMMA.16816.F32.BF16 R124, R20, R66, R208 ;  /* 0x00000042147c723c */ /* 0x000ff000000418d0 */
        /* <DEDUP_REMOVED lines=9> */
[C---:B------:R-:W-:Y:S07]  /*f2c0*/  HMMA.16816.F32.BF16 R20, R16.reuse, R92, R240 ;  /* 0x0000005c1014723c */ /* 0x040fee00000418f0 */
[C---:B------:R-:W-:Y:S01]  /*f2d0*/  IADD3 R243, R238.reuse, 0x1000, RZ ;  /* 0x00001000eef37810 */ /* 0x040fe20007ffe0ff */
[----:B------:R-:W-:Y:S01]  /*f2e0*/  HMMA.16816.F32.BF16 R16, R16, R94, R176 ;  /* 0x0000005e1010723c */ /* 0x000fe200000418b0 */
[----:B------:R-:W-:-:S02]  /*f2f0*/  IADD3 R242, R238, 0x1800, RZ ;  /* 0x00001800eef27810 */ /* 0x000fc40007ffe0ff */
[C---:B------:R-:W-:Y:S02]  /*f300*/  IADD3 R241, R238.reuse, 0x2000, RZ ;  /* 0x00002000eef17810 */ /* 0x040fe40007ffe0ff */
[----:B------:R-:W-:-:S03]  /*f310*/  IADD3 R240, R238, 0x2800, RZ ;  /* 0x00002800eef07810 */ /* 0x000fc60007ffe0ff */
[C---:B----4-:R-:W-:Y:S08]  /*f320*/  HMMA.16816.F32.BF16 R172, R8.reuse, R48, R172 ;  /* 0x0000003008ac723c */ /* 0x050ff000000418ac */
        /* <DEDUP_REMOVED lines=26> */
[----:B------:R-:W-:Y:S01]  /*f4d0*/  HMMA.16816.F32.BF16 R32, R12, R26, R16 ;  /* 0x0000001a0c20723c */ /* 0x000fe20000041810 */
[----:B------:R-:W-:Y:S06]  /*f4e0*/  BAR.SYNC.DEFER_BLOCKING 0x0 ;  /* 0x0000000000007b1d */ /* 0x000fec0000010000 */
[----:B------:R-:W-:Y:S05]  /*f4f0*/  @!P0 BRA `(.L_x_724) ;  /* 0x0000027000008947 */ /* 0x000fea0003800000 */
[----:B------:R-:W2:Y:S04]  /*f500*/  LDL.64 R230, [R1+0x40] ;  /* 0x0000400001e67983 */ /* 0x000ea80000100a00 */
[----:B------:R-:W3:Y:S01]  /*f510*/  LDL R3, [R1+0x30] ;  /* 0x0000300001037983 */ /* 0x000ee20000100800 */
[----:B------:R-:W-:Y:S01]  /*f520*/  SHF.L.U32 R16, R252, 0x5, RZ ;  /* 0x00000005fc107819 */ /* 0x000fe200000006ff */
[----:B--2---:R-:W-:-:S02]  /*f530*/  IMAD.MOV.U32 R228, RZ, RZ, R230 ;  /* 0x000000ffffe47224 */ /* 0x004fc400078e00e6 */
[----:B------:R-:W-:Y:S01]  /*f540*/  IMAD.MOV.U32 R230, RZ, RZ, 0x70 ;  /* 0x00000070ffe67424 */ /* 0x000fe200078e00ff */
[----:B---3--:R-:W-:Y:S01]  /*f550*/  LOP3.LUT P5, RZ, R3, 0x1, RZ, 0xc0, !PT ;  /* 0x0000000103ff7812 */ /* 0x008fe200078ac0ff */
[----:B------:R-:W-:Y:S01]  /*f560*/  IMAD.MOV.U32 R229, RZ, RZ, R231 ;  /* 0x000000ffffe57224 */ /* 0x000fe200078e00e7 */
[----:B------:R-:W-:Y:S01]  /*f570*/  IADD3 R3, R199, -0x2, RZ ;  /* 0xfffffffec7037810 */ /* 0x000fe20007ffe0ff */
[----:B------:R-:W-:-:S03]  /*f580*/  IMAD.WIDE.U32 R230, R230, c[0x0][0x1e0], RZ ;  /* 0x00007800e6e67a25 */ /* 0x000fc600078e00ff */
        /* <DEDUP_REMOVED lines=15> */
[----:B------:R1:W-:Y:S03]  /*f680*/  LDGSTS.E.BYPASS.LTC128B.128 [R245+0x3900], [R6.64], !P5 ;  /* 0x0390000006f57fae */ /* 0x0003e6000e901d48 */
[----:B------:R-:W-:Y:S01]  /*f690*/  IADD3.X R13, R5, R15, RZ, P0, !PT ;  /* 0x0000000f050d7210 */ /* 0x000fe200007fe4ff */
[----:B------:R2:W-:Y:S01]  /*f6a0*/  LDGSTS.E.BYPASS.LTC128B.128 [R245+0x4100], [R14.64], !P5 ;  /* 0x041000000ef57fae */ /* 0x0005e2000e901d48 */
[----:B------:R-:W-:-:S03]  /*f6b0*/  IADD3 R8, P0, R16, R10, RZ ;  /* 0x0000000a10087210 */ /* 0x000fc60007f1e0ff */
[C---:B------:R-:W-:Y:S01]  /*f6c0*/  IMAD.X R11, R5.reuse, 0x1, R13, P1 ;  /* 0x00000001050b7824 */ /* 0x040fe200008e060d */
        /* <DEDUP_REMOVED lines=10> */
.L_x_724:
[----:B------:R-:W2:Y:S04]  /*f770*/  LDL.LU R197, [R1+0x18] ;  /* 0x0000180001c57983 */ /* 0x000ea80000300800 */
[----:B------:R-:W4:Y:S04]  /*f780*/  LDL R205, [R1+0x60] ;  /* 0x0000600001cd7983 */ /* 0x000f280000100800 */
[----:B------:R-:W-:Y:S04]  /*f790*/  STL [R1+0xa0], R244 ;  /* 0x0000a0f401007387 */ /* 0x000fe80000100800 */
[----:B------:R-:W-:Y:S04]  /*f7a0*/  STL [R1+0x9c], R243 ;  /* 0x00009cf301007387 */ /* 0x000fe80000100800 */
[----:B------:R-:W-:Y:S04]  /*f7b0*/  STL [R1+0x98], R242 ;  /* 0x000098f201007387 */ /* 0x000fe80000100800 */
[----:B------:R1:W-:Y:S01]  /*f7c0*/  STL [R1+0x94], R241 ;  /* 0x000094f101007387 */ /* 0x0003e20000100800 */
[----:B------:R-:W-:-:S02]  /*f7d0*/  LOP3.LUT R3, R246, 0xffffffe0, RZ, 0xc0, !PT ;  /* 0xffffffe0f6037812 */ /* 0x000fc400078ec0ff */
[----:B---3--:R-:W-:Y:S02]  /*f7e0*/  LEA.HI R6, R249, R250, RZ, 0x2 ;  /* 0x000000faf9067211 */ /* 0x008fe400078f10ff */
[----:B------:R-:W-:Y:S01]  /*f7f0*/  SHF.R.S32.HI R7, RZ, 0x1f, R248 ;  /* 0x0000001fff077819 */ /* 0x000fe200000114f8 */
[----:B------:R-:W-:Y:S01]  /*f800*/  IMAD.SHL.U32 R228, R0, 0x2, RZ ;  /* 0x0000000200e47824 */ /* 0x000fe200078e00ff */
[----:B------:R-:W0:Y:S04]  /*f810*/  LDGDEPBAR ;  /* 0x00000000000079af */ /* 0x000e280000000000 */
[----:B-1----:R-:W3:Y:S01]  /*f820*/  LDL R241, [R1+0x64] ;  /* 0x0000640001f17983 */ /* 0x002ee20000100800 */
[----:B------:R-:W-:Y:S01]  /*f830*/  IMAD.IADD R5, R250, 0x1, -R3 ;  /* 0x00000001fa057824 */ /* 0x000fe200078e0a03 */
[----:B------:R-:W-:Y:S01]  /*f840*/  LOP3.LUT R3, R6, 0xfffffffc, RZ, 0xc0, !PT ;  /* 0xfffffffc06037812 */ /* 0x000fe200078ec0ff */
[--C-:B------:R-:W-:Y:S01]  /*f850*/  IMAD R229, R4, 0x2, R228.reuse ;  /* 0x0000000204e57824 */ /* 0x100fe200078e02e4 */
[----:B------:R-:W-:Y:S01]  /*f860*/  LEA.HI R6, R7, R248, RZ, 0x2 ;  /* 0x000000f807067211 */ /* 0x000fe200078f10ff */
[----:B------:R-:W-:Y:S01]  /*f870*/  STL [R1+0x90], R240 ;  /* 0x000090f001007387 */ /* 0x000fe20000100800 */
[----:B------:R-:W-:Y:S01]  /*f880*/  SHF.R.S32.HI R7, RZ, 0x1f, R5 ;  /* 0x0000001fff077819 */ /* 0x000fe20000011405 */
[----:B------:R-:W-:Y:S01]  /*f890*/  IMAD.IADD R3, R250, 0x1, -R3 ;  /* 0x00000001fa037824 */ /* 0x000fe200078e0a03 */
[----:B------:R-:W-:Y:S01]  /*f8a0*/  LOP3.LUT R8, R6, 0xffffffc, RZ, 0xc0, !PT ;  /* 0x0ffffffc06087812 */ /* 0x000fe200078ec0ff */
[----:B------:R-:W-:Y:S01]  /*f8b0*/  STL [R1+0x8c], R239 ;  /* 0x00008cef01007387 */ /* 0x000fe20000100800 */
[----:B------:R-:W-:Y:S01]  /*f8c0*/  LEA.HI R7, R7, R5, RZ, 0x2 ;  /* 0x0000000507077211 */ /* 0x000fe200078f10ff */
[----:B------:R-:W-:Y:S01]  /*f8d0*/  IMAD R231, R2, 0x2, R228 ;  /* 0x0000000202e77824 */ /* 0x000fe200078e02e4 */
[----:B------:R-:W-:Y:S01]  /*f8e0*/  LEA.HI R6, R3, R3, RZ, 0x1 ;  /* 0x0000000303067211 */ /* 0x000fe200078f08ff */
[----:B------:R-:W-:Y:S01]  /*f8f0*/  IMAD.IADD R9, R248, 0x1, -R8 ;  /* 0x00000001f8097824 */ /* 0x000fe200078e0a08 */
[----:B------:R-:W-:Y:S01]  /*f900*/  STL [R1+0x88], R238 ;  /* 0x000088ee01007387 */ /* 0x000fe20000100800 */
[----:B------:R-:W-:Y:S01]  /*f910*/  IMAD R230, R2, 0x2, R229 ;  /* 0x0000000202e67824 */ /* 0x000fe200078e02e5 */
[C---:B------:R-:W-:Y:S01]  /*f920*/  LOP3.LUT R11, R6.reuse, 0x1ffffffe, RZ, 0xc0, !PT ;  /* 0x1ffffffe060b7812 */ /* 0x040fe200078ec0ff */
[----:B------:R-:W-:Y:S01]  /*f930*/  IMAD.SHL.U32 R10, R6, 0x20, RZ ;  /* 0x00000020060a7824 */ /* 0x000fe200078e00ff */
[----:B------:R-:W-:Y:S04]  /*f940*/  STL [R1+0x84], R237 ;  /* 0x000084ed01007387 */ /* 0x000fe80000100800 */
[----:B------:R-:W-:Y:S04]  /*f950*/  STL [R1+0x80], R236 ;  /* 0x000080ec01007387 */ /* 0x000fe80000100800 */
[----:B------:R-:W-:Y:S04]  /*f960*/  STL [R1+0x7c], R235 ;  /* 0x00007ceb01007387 */ /* 0x000fe80000100800 */
[----:B------:R-:W-:Y:S04]  /*f970*/  STL [R1+0x78], R234 ;  /* 0x000078ea01007387 */ /* 0x000fe80000100800 */
[----:B------:R-:W-:Y:S04]  /*f980*/  STL [R1+0x74], R233 ;  /* 0x000074e901007387 */ /* 0x000fe80000100800 */
[----:B------:R-:W-:Y:S04]  /*f990*/  STL [R1+0x70], R232 ;  /* 0x000070e801007387 */ /* 0x000fe80000100800 */
[----:B------:R-:W-:Y:S04]  /*f9a0*/  STL [R1+0x6c], R143 ;  /* 0x00006c8f01007387 */ /* 0x000fe80000100800 */
[----:B------:R-:W-:Y:S01]  /*f9b0*/  LDSM.16.MT88.4 R24, [R228+0x100] ;  /* 0x00010000e418783b */ /* 0x000fe20000004200 */
[----:B--2---:R-:W-:-:S05]  /*f9c0*/  LEA.HI.SX32 R8, R7, R197, 0x1e ;  /* 0x000000c507087211 */ /* 0x004fca00078ff2ff */
[----:B------:R-:W-:Y:S01]  /*f9d0*/  IMAD R6, R9, 0x10, R8 ;  /* 0x0000001009067824 */ /* 0x000fe200078e0208 */
[----:B------:R-:W-:Y:S01]  /*f9e0*/  LOP3.LUT R8, R10, 0xffffffc0, RZ, 0xc0, !PT ;  /* 0xffffffc00a087812 */ /* 0x000fe200078ec0ff */
[----:B------:R-:W-:-:S04]  /*f9f0*/  IMAD.IADD R9, R3, 0x1, -R11 ;  /* 0x0000000103097824 */ /* 0x000fc800078e0a0b */
[----:B------:R-:W-:-:S04]  /*fa00*/  IMAD.IADD R3, R8, 0x1, R6 ;  /* 0x0000000108037824 */ /* 0x000fc800078e0206 */
[----:B------:R-:W-:-:S04]  /*fa10*/  IMAD R12, R9, 0x8, R3 ;  /* 0x00000008090c7824 */ /* 0x000fc800078e0203 */
[----:B------:R-:W-:Y:S01]  /*fa20*/  @P6 IMAD.HI.U32 R6, R12, c[0x0][0x2c8], RZ ;  /* 0x0000b2000c066a27 */ /* 0x000fe200078e00ff */
[----:B------:R-:W-:Y:S03]  /*fa30*/  STL [R1+0x38], R12 ;  /* 0x0000380c01007387 */ /* 0x000fe60000100800 */
[----:B------:R-:W-:Y:S01]  /*fa40*/  IMAD.MOV.U32 R3, RZ, RZ, R12 ;  /* 0x000000ffff037224 */ /* 0x000fe200078e000c */
[----:B------:R-:W-:-:S05]  /*fa50*/  @P6 SHF.R.U32.HI R3, RZ, c[0x0][0x2cc], R6 ;  /* 0x0000b300ff036a19 */ /* 0x000fca0000011606 */
[----:B------:R-:W1:Y:S04]  /*fa60*/  SHFL.IDX PT, R6, R3, 0x2, 0x1c1f ;  /* 0x005c1f0003067f89 */ /* 0x000e6800000e0000 */
[----:B------:R-:W2:Y:S04]  /*fa70*/  SHFL.IDX PT, R8, R3, RZ, 0x1c1f ;  /* 0x001c1fff03087589 */ /* 0x000ea800000e0000 */
[----:B------:R-:W1:Y:S04]  /*fa80*/  SHFL.IDX PT, R9, R3, 0x3, 0x1c1f ;  /* 0x007c1f0003097f89 */ /* 0x000e6800000e0000 */
[----:B------:R1:W2:Y:S02]  /*fa90*/  SHFL.IDX PT, R10, R3, 0x1, 0x1c1f ;  /* 0x003c1f00030a7f89 */ /* 0x0002a400000e0000 */
[----:B-1----:R-:W-:Y:S01]  /*faa0*/  LOP3.LUT R3, R7, 0x7ffffffc, RZ, 0xc0, !PT ;  /* 0x7ffffffc07037812 */ /* 0x002fe200078ec0ff */
[----:B---3--:R-:W-:-:S04]  /*fab0*/  IMAD.IADD R7, R241, 0x1, R142 ;  /* 0x00000001f1077824 */ /* 0x008fc800078e028e */
[----:B------:R-:W-:-:S04]  /*fac0*/  IMAD.IADD R3, R5, 0x1, -R3 ;  /* 0x0000000105037824 */ /* 0x000fc800078e0a03 */
[----:B------:R-:W-:-:S05]  /*fad0*/  IMAD.SHL.U32 R11, R3, 0x2, RZ ;  /* 0x00000002030b7824 */ /* 0x000fca00078e00ff */
[----:B------:R-:W-:Y:S01]  /*fae0*/  IADD3 R3, -R11, 0x1, R7 ;  /* 0x000000010b037810 */ /* 0x000fe20007ffe107 */
[----:B------:R-:W-:Y:S01]  /*faf0*/  IMAD.IADD R7, R7, 0x1, -R11 ;  /* 0x0000000107077824 */ /* 0x000fe200078e0a0b */
[----:B------:R1:W-:Y:S03]  /*fb00*/  STL [R1+0x3c], R11 ;  /* 0x00003c0b01007387 */ /* 0x0003e60000100800 */
[----:B----4-:R-:W-:-:S04]  /*fb10*/  IMAD.IADD R3, R3, 0x1, -R205 ;  /* 0x0000000103037824 */ /* 0x010fc800078e0acd */
[C---:B------:R-:W-:Y:S02]  /*fb20*/  IMAD.IADD R5, R3.reuse, 0x1, R6 ;  /* 0x0000000103057824 */ /* 0x040fe400078e0206 */
[C---:B--2---:R-:W-:Y:S02]  /*fb30*/  IMAD.IADD R6, R3.reuse, 0x1, R8 ;  /* 0x0000000103067824 */ /* 0x044fe400078e0208 */
[----:B------:R-:W-:Y:S01]  /*fb40*/  IMAD.IADD R8, R3, 0x1, R9 ;  /* 0x0000000103087824 */ /* 0x000fe200078e0209 */
[----:B------:R-:W-:Y:S01]  /*fb50*/  IMNMX R5, R7, R5, PT ;  /* 0x0000000507057217 */ /* 0x000fe20003800200 */
[----:B------:R-:W-:Y:S01]  /*fb60*/  IMAD.IADD R9, R3, 0x1, R10 ;  /* 0x0000000103097824 */ /* 0x000fe200078e020a */
[C---:B------:R-:W-:Y:S02]  /*fb70*/  IMNMX R6, R7.reuse, R6, PT ;  /* 0x0000000607067217 */ /* 0x040fe40003800200 */
[----:B------:R-:W-:Y:S02]  /*fb80*/  IMNMX R3, R7, R8, PT ;  /* 0x0000000807037217 */ /* 0x000fe40003800200 */
[----:B------:R-:W-:-:S02]  /*fb90*/  ISETP.GT.AND P3, PT, R5, RZ, PT ;  /* 0x000000ff0500720c */ /* 0x000fc40003f64270 */
[----:B------:R-:W-:Y:S02]  /*fba0*/  ISETP.GT.AND P1, PT, R3, RZ, PT ;  /* 0x000000ff0300720c */ /* 0x000fe40003f24270 */
[----:B------:R-:W-:Y:S02]  /*fbb0*/  ISETP.GT.AND P2, PT, R5, 0x1, PT ;  /* 0x000000010500780c */ /* 0x000fe40003f44270 */
[----:B------:R-:W-:Y:S02]  /*fbc0*/  FSEL R16, R174, -INF , P1 ;  /* 0xff800000ae107808 */ /* 0x000fe40000800000 */
[C---:B------:R-:W-:Y:S02]  /*fbd0*/  ISETP.GT.AND P0, PT, R3.reuse, 0x1, PT ;  /* 0x000000010300780c */ /* 0x040fe40003f04270 */
[----:B------:R-:W-:Y:S02]  /*fbe0*/  ISETP.GT.AND P1, PT, R3, 0x8, PT ;  /* 0x000000080300780c */ /* 0x000fe40003f24270 */
[----:B------:R-:W-:-:S02]  /*fbf0*/  FSEL R12, R172, -INF , P3 ;  /* 0xff800000ac0c7808 */ /* 0x000fc40001800000 */
[----:B------:R-:W-:Y:S02]  /*fc00*/  FSEL R13, R173, -INF , P2 ;  /* 0xff800000ad0d7808 */ /* 0x000fe40001000000 */
[----:B------:R-:W-:Y:S02]  /*fc10*/  FSEL R17, R175, -INF , P0 ;  /* 0xff800000af117808 */ /* 0x000fe40000000000 */
[----:B------:R-:W-:Y:S02]  /*fc20*/  FSEL R18, R138, -INF , P1 ;  /* 0xff8000008a127808 */ /* 0x000fe40000800000 */
[C---:B------:R-:W-:Y:S02]  /*fc30*/  ISETP.GT.AND P3, PT, R5.reuse, 0x8, PT ;  /* 0x000000080500780c */ /* 0x040fe40003f64270 */
        /* <DEDUP_REMOVED lines=9> */
[C---:B------:R-:W-:Y:S02]  /*fcd0*/  ISETP.GT.AND P0, PT, R3.reuse, 0x11, PT ;  /* 0x000000110300780c */ /* 0x040fe40003f04270 */
[----:B------:R-:W-:Y:S02]  /*fce0*/  ISETP.GT.AND P1, PT, R3, 0x18, PT ;  /* 0x000000180300780c */ /* 0x000fe40003f24270 */
[----:B------:R-:W-:Y:S02]  /*fcf0*/  FSEL R20, R168, -INF , P3 ;  /* 0xff800000a8147808 */ /* 0x000fe40001800000 */
[----:B------:R-:W-:Y:S02]  /*fd00*/  FSEL R21, R169, -INF , P2 ;  /* 0xff800000a9157808 */ /* 0x000fe40001000000 */
[----:B------:R-:W-:-:S02]  /*fd10*/  FSEL R29, R171, -INF , P0 ;  /* 0xff800000ab1d7808 */ /* 0x000fc40000000000 */
[----:B------:R-:W-:Y:S02]  /*fd20*/  FSEL R30, R134, -INF , P1 ;  /* 0xff800000861e7808 */ /* 0x000fe40000800000 */
[C---:B------:R-:W-:Y:S02]  /*fd30*/  ISETP.GT.AND P3, PT, R5.reuse, 0x18, PT ;  /* 0x000000180500780c */ /* 0x040fe40003f64270 */
[----:B------:R-:W-:Y:S02]  /*fd40*/  ISETP.GT.AND P2, PT, R5, 0x19, PT ;  /* 0x000000190500780c */ /* 0x000fe40003f44270 */
        /* <DEDUP_REMOVED lines=21> */
[----:B-1----:R-:W-:Y:S02]  /*fea0*/  FSEL R11, R81, -INF , P1 ;  /* 0xff800000510b7808 */ /* 0x002fe40000800000 */
[C---:B------:R-:W-:Y:S02]  /*feb0*/  ISETP.GT.AND P0, PT, R6.reuse, RZ, PT ;  /* 0x000000ff0600720c */ /* 0x040fe40003f04270 */
[C---:B------:R-:W-:Y:S02]  /*fec0*/  ISETP.GT.AND P2, PT, R6.reuse, 0x8, PT ;  /* 0x000000080600780c */ /* 0x040fe40003f44270 */
[C---:B------:R-:W-:Y:S02]  /*fed0*/  ISETP.GT.AND P1, PT, R6.reuse, 0x11, PT ;  /* 0x000000110600780c */ /* 0x040fe40003f24270 */
[----:B------:R-:W-:Y:S02]  /*fee0*/  ISETP.GT.AND P3, PT, R6, 0x18, PT ;  /* 0x000000180600780c */ /* 0x000fe40003f64270 */
[----:B------:R-:W-:-:S02]  /*fef0*/  FSEL R10, R80, -INF , P0 ;  /* 0xff800000500a7808 */ /* 0x000fc40000000000 */
[----:B------:R-:W-:Y:S02]  /*ff00*/  FSEL R85, R100, -INF , P2 ;  /* 0xff80000064557808 */ /* 0x000fe40001000000 */
[----:B------:R-:W-:Y:S02]  /*ff10*/  FSEL R88, R97, -INF , P1 ;  /* 0xff80000061587808 */ /* 0x000fe40000800000 */
[----:B------:R-:W-:Y:S02]  /*ff20*/  FSEL R89, R48, -INF , P3 ;  /* 0xff80000030597808 */ /* 0x000fe40001800000 */
[C---:B------:R-:W-:Y:S02]  /*ff30*/  ISETP.GT.AND P4, PT, R6.reuse, 0x9, PT ;  /* 0x000000090600780c */ /* 0x040fe40003f84270 */
        /* <DEDUP_REMOVED lines=8> */
[----:B------:R-:W-:Y:S02]  /*ffc0*/  FSEL R163, R72, -INF , P1 ;  /* 0xff80000048a37808 */ /* 0x000fe40000800000 */
[C---:B------:R-:W-:Y:S02]  /*ffd0*/  ISETP.GT.AND P4, PT, R6.reuse, 0x19, PT ;  /* 0x000000190600780c */ /* 0x040fe40003f84270 */
        /* <DEDUP_REMOVED lines=8> */
[----:B------:R-:W-:Y:S02]  /*10060*/  FSEL R169, R60, -INF , P1 ;  /* 0xff8000003ca97808 */ /* 0x000fe40000800000 */
[----:B------:R-:W-:-:S02]  /*10070*/  ISETP.GT.AND P4, PT, R6, 0x29, PT ;  /* 0x000000290600780c */ /* 0x000fc40003f84270 */
        /* <DEDUP_REMOVED lines=8> */
[----:B------:R-:W-:Y:S02]  /*10100*/  FSEL R212, R52, -INF , P1 ;  /* 0xff80000034d47808 */ /* 0x000fe40000800000 */
[C---:B------:R-:W-:Y:S02]  /*10110*/  ISETP.GT.AND P4, PT, R6.reuse, 0x39, PT ;  /* 0x000000390600780c */ /* 0x040fe40003f84270 */
[C---:B------:R-:W-:Y:S02]  /*10120*/  ISETP.GT.AND P0, PT, R6.reuse, 0x41, PT ;  /* 0x000000410600780c */ /* 0x040fe40003f04270 */
[----:B------:R-:W-:-:S02]  /*10130*/  ISETP.GT.AND P3, PT, R6, 0x59, PT ;  /* 0x000000590600780c */ /* 0x000fc40003f64270 */
[----:B------:R-:W-:Y:S02]  /*10140*/  ISETP.GT.AND P2, PT, R5, 0x31, PT ;  /* 0x000000310500780c */ /* 0x000fe40003f44270 */
        /* <DEDUP_REMOVED lines=11> */
[----:B------:R-:W-:Y:S02]  /*10200*/  FMNMX.FTZ R6, R10, R11, !PT ;  /* 0x0000000b0a067209 */ /* 0x000fe40007810000 */
[----:B------:R-:W-:Y:S02]  /*10210*/  FSEL R207, R57, -INF , P0 ;  /* 0xff80000039cf7808 */ /* 0x000fe40000000000 */
[----:B------:R-:W-:Y:S02]  /*10220*/  FMNMX.FTZ R6, R85, R6, !PT ;  /* 0x0000000655067209 */ /* 0x000fe40007810000 */
[----:B------:R-:W-:Y:S02]  /*10230*/  ISETP.GT.AND P0, PT, R5, 0x30, PT ;  /* 0x000000300500780c */ /* 0x000fe40003f04270 */
[----:B------:R-:W-:Y:S02]  /*10240*/  FMNMX.FTZ R6, R86, R6, !PT ;  /* 0x0000000656067209 */ /* 0x000fe40007810000 */
[----:B------:R-:W-:-:S02]  /*10250*/  FMNMX.FTZ R8, R12, R13, !PT ;  /* 0x0000000d0c087209 */ /* 0x000fc40007810000 */
[----:B------:R-:W-:Y:S02]  /*10260*/  FMNMX.FTZ R6, R87, R6, !PT ;  /* 0x0000000657067209 */ /* 0x000fe40007810000 */
[----:B------:R-:W-:Y:S02]  /*10270*/  FSEL R151, R156, -INF , P0 ;  /* 0xff8000009c977808 */ /* 0x000fe40000000000 */
[----:B------:R-:W-:Y:S02]  /*10280*/  FMNMX.FTZ R6, R88, R6, !PT ;  /* 0x0000000658067209 */ /* 0x000fe40007810000 */
[----:B------:R-:W-:Y:S02]  /*10290*/  ISETP.GT.AND P0, PT, R3, 0x31, PT ;  /* 0x000000310300780c */ /* 0x000fe40003f04270 */
[----:B------:R-:W-:Y:S02]  /*102a0*/  FMNMX.FTZ R6, R89, R6, !PT ;  /* 0x0000000659067209 */ /* 0x000fe40007810000 */
[----:B------:R-:W-:-:S02]  /*102b0*/  FMNMX.FTZ R8, R14, R8, !PT ;  /* 0x000000080e087209 */ /* 0x000fc40007810000 */
        /* <DEDUP_REMOVED lines=18> */
[C---:B------:R-:W-:Y:S02]  /*103e0*/  ISETP.GT.AND P3, PT, R5.reuse, 0x50, PT ;  /* 0x000000500500780c */ /* 0x040fe40003f64270 */
[----:B------:R-:W-:Y:S02]  /*103f0*/  ISETP.GT.AND P2, PT, R5, 0x51, PT ;  /* 0x000000510500780c */ /* 0x000fe40003f44270 */
[----:B------:R-:W-:Y:S02]  /*10400*/  FMNMX.FTZ R6, R105, R6, !PT ;  /* 0x0000000669067209 */ /* 0x000fe40007810000 */
[----:B------:R-:W-:Y:S02]  /*10410*/  IMNMX R7, R7, R9, PT ;  /* 0x0000000907077217 */ /* 0x000fe40003800200 */
[----:B------:R-:W-:Y:S02]  /*10420*/  FMNMX.FTZ R8, R21, R8, !PT ;  /* 0x0000000815087209 */ /* 0x000fe40007810000 */
[----:B------:R-:W-:-:S02]  /*10430*/  FSEL R164, R153, -INF , P1 ;  /* 0xff80000099a47808 */ /* 0x000fc40000800000 */
[----:B------:R-:W-:Y:S02]  /*10440*/  FSEL R157, R120, -INF , P0 ;  /* 0xff800000789d7808 */ /* 0x000fe40000000000 */
[----:B------:R-:W-:Y:S02]  /*10450*/  FSEL R166, R121, -INF , P4 ;  /* 0xff80000079a67808 */ /* 0x000fe40002000000 */
[----:B------:R-:W-:Y:S02]  /*10460*/  FSEL R188, R144, -INF , P3 ;  /* 0xff80000090bc7808 */ /* 0x000fe40001800000 */
[----:B------:R-:W-:Y:S02]  /*10470*/  FSEL R190, R145, -INF , P2 ;  /* 0xff80000091be7808 */ /* 0x000fe40001000000 */
[----:B------:R-:W-:Y:S02]  /*10480*/  FMNMX.FTZ R9, R16, R17, !PT ;  /* 0x0000001110097209 */ /* 0x000fe40007810000 */
[----:B------:R-:W-:-:S02]  /*10490*/  ISETP.GT.AND P1, PT, R5, 0x58, PT ;  /* 0x000000580500780c */ /* 0x000fc40003f24270 */
[C---:B------:R-:W-:Y:S02]  /*104a0*/  ISETP.GT.AND P0, PT, R5.reuse, 0x59, PT ;  /* 0x000000590500780c */ /* 0x040fe40003f04270 */
[C---:B------:R-:W-:Y:S02]  /*104b0*/  ISETP.GT.AND P5, PT, R5.reuse, 0x60, PT ;  /* 0x000000600500780c */ /* 0x040fe40003fa4270 */
[C---:B------:R-:W-:Y:S02]  /*104c0*/  ISETP.GT.AND P4, PT, R5.reuse, 0x61, PT ;  /* 0x000000610500780c */ /* 0x040fe40003f84270 */
[C---:B------:R-:W-:Y:S02]  /*104d0*/  ISETP.GT.AND P3, PT, R5.reuse, 0x68, PT ;  /* 0x000000680500780c */ /* 0x040fe40003f64270 */
[----:B------:R-:W-:Y:S02]  /*104e0*/  ISETP.GT.AND P2, PT, R5, 0x69, PT ;  /* 0x000000690500780c */ /* 0x000fe40003f44270 */
        /* <DEDUP_REMOVED lines=33> */
[----:B------:R-:W-:Y:S02]  /*10700*/  ISETP.GT.AND P0, PT, R3, 0x39, PT ;  /* 0x000000390300780c */ /* 0x000fe40003f04270 */
[----:B------:R-:W-:Y:S02]  /*10710*/  FMNMX.FTZ R5, R204, R5, !PT ;  /* 0x00000005cc057209 */ /* 0x000fe40007810000 */
[----:B------:R-:W-:Y:S02]  /*10720*/  FMNMX.FTZ R6, R165, R6, !PT ;  /* 0x00000006a5067209 */ /* 0x000fe40007810000 */
[----:B------:R-:W-:-:S02]  /*10730*/  FMNMX.FTZ R8, R158, R8, !PT ;  /* 0x000000089e087209 */ /* 0x000fc40007810000 */
[----:B------:R-:W-:Y:S02]  /*10740*/  FSEL R142, R127, -INF , P0 ;  /* 0xff8000007f8e7808 */ /* 0x000fe40000000000 */
[----:B------:R-:W-:Y:S02]  /*10750*/  ISETP.GT.AND P0, PT, R3, 0x40, PT ;  /* 0x000000400300780c */ /* 0x000fe40003f04270 */
[----:B------:R-:W-:Y:S02]  /*10760*/  FMNMX.FTZ R5, R207, R5, !PT ;  /* 0x00000005cf057209 */ /* 0x000fe40007810000 */
[----:B------:R-:W-:Y:S02]  /*10770*/  FMNMX.FTZ R6, R164, R6, !PT ;  /* 0x00000006a4067209 */ /* 0x000fe40007810000 */
[----:B------:R-:W-:Y:S02]  /*10780*/  FMNMX.FTZ R8, R159, R8, !PT ;  /* 0x000000089f087209 */ /* 0x000fe40007810000 */
[----:B------:R-:W-:-:S02]  /*10790*/  FSEL R154, R154, -INF , P0 ;  /* 0xff8000009a9a7808 */ /* 0x000fc40000000000 */
[----:B------:R-:W-:Y:S02]  /*107a0*/  FMNMX.FTZ R5, R212, R5, !PT ;  /* 0x00000005d4057209 */ /* 0x000fe40007810000 */
[----:B------:R-:W-:Y:S02]  /*107b0*/  FMNMX.FTZ R6, R157, R6, !PT ;  /* 0x000000069d067209 */ /* 0x000fe40007810000 */
[----:B------:R-:W-:Y:S02]  /*107c0*/  ISETP.GT.AND P0, PT, R3, 0x41, PT ;  /* 0x000000410300780c */ /* 0x000fe40003f04270 */
[----:B------:R-:W-:Y:S02]  /*107d0*/  FMNMX.FTZ R8, R144, R8, !PT ;  /* 0x0000000890087209 */ /* 0x000fe40007810000 */
[----:B------:R-:W-:Y:S02]  /*107e0*/  FMNMX.FTZ R5, R242, R5, !PT ;  /* 0x00000005f2057209 */ /* 0x000fe40007810000 */
[----:B------:R-:W-:-:S02]  /*107f0*/  FMNMX.FTZ R6, R166, R6, !PT ;  /* 0x00000006a6067209 */ /* 0x000fc40007810000 */
[----:B------:R-:W-:Y:S02]  /*10800*/  FSEL R156, R155, -INF , P0 ;  /* 0xff8000009b9c7808 */ /* 0x000fe40000000000 */
[----:B------:R-:W-:Y:S02]  /*10810*/  FMNMX.FTZ R8, R142, R8, !PT ;  /* 0x000000088e087209 */ /* 0x000fe40007810000 */
[----:B------:R-:W-:Y:S02]  /*10820*/  ISETP.GT.AND P0, PT, R3, 0x48, PT ;  /* 0x000000480300780c */ /* 0x000fe40003f04270 */
[----:B------:R-:W-:Y:S02]  /*10830*/  FMNMX.FTZ R5, R215, R5, !PT ;  /* 0x00000005d7057209 */ /* 0x000fe40007810000 */
[----:B------:R-:W-:Y:S02]  /*10840*/  FMNMX.FTZ R6, R188, R6, !PT ;  /* 0x00000006bc067209 */ /* 0x000fe40007810000 */
[----:B------:R-:W-:-:S02]  /*10850*/  FMNMX.FTZ R8, R154, R8, !PT ;  /* 0x000000089a087209 */ /* 0x000fc40007810000 */
[----:B------:R-:W-:Y:S02]  /*10860*/  FSEL R155, R122, -INF , P0 ;  /* 0xff8000007a9b7808 */ /* 0x000fe40000000000 */
[----:B------:R-:W-:Y:S02]  /*10870*/  ISETP.GT.AND P0, PT, R3, 0x49, PT ;  /* 0x000000490300780c */ /* 0x000fe40003f04270 */
[----:B------:R-:W-:Y:S02]  /*10880*/  FSEL R192, R116, -INF , P1 ;  /* 0xff80000074c07808 */ /* 0x000fe40000800000 */
        /* <DEDUP_REMOVED lines=9> */
[----:B------:R-:W-:Y:S02]  /*10920*/  FSEL R238, R112, -INF , P5 ;  /* 0xff80000070ee7808 */ /* 0x000fe40002800000 */
[----:B------:R-:W-:Y:S02]  /*10930*/  FMNMX.FTZ R5, R234, R5, !PT ;  /* 0x00000005ea057209 */ /* 0x000fe40007810000 */
[----:B------:R-:W-:Y:S02]  /*10940*/  FMNMX.FTZ R6, R194, R6, !PT ;  /* 0x00000006c2067209 */ /* 0x000fe40007810000 */
[----:B------:R-:W-:Y:S01]  /*10950*/  ISETP.GT.AND P0, PT, R3, 0x51, PT ;  /* 0x000000510300780c */ /* 0x000fe20003f04270 */
[----:B------:R-:W1:Y:S01]  /*10960*/  SHFL.BFLY PT, R9, R5, 0x2, 0x1f ;  /* 0x0c401f0005097f89 */ /* 0x000e6200000e0000 */
[----:B------:R-:W-:Y:S02]  /*10970*/  FMNMX.FTZ R8, R153, R8, !PT ;  /* 0x0000000899087209 */ /* 0x000fe40007810000 */
[----:B------:R-:W-:-:S02]  /*10980*/  FSEL R233, R113, -INF , P4 ;  /* 0xff80000071e97808 */ /* 0x000fc40002000000 */
[----:B------:R-:W-:Y:S02]  /*10990*/  FMNMX.FTZ R6, R238, R6, !PT ;  /* 0x00000006ee067209 */ /* 0x000fe40007810000 */
[----:B------:R-:W-:Y:S02]  /*109a0*/  FSEL R186, R147, -INF , P0 ;  /* 0xff80000093ba7808 */ /* 0x000fe40000000000 */
[----:B------:R-:W-:Y:S02]  /*109b0*/  ISETP.GT.AND P1, PT, R3, 0x58, PT ;  /* 0x000000580300780c */ /* 0x000fe40003f24270 */
[----:B------:R-:W-:Y:S02]  /*109c0*/  FMNMX.FTZ R8, R183, R8, !PT ;  /* 0x00000008b7087209 */ /* 0x000fe40007810000 */
[----:B------:R-:W-:Y:S02]  /*109d0*/  FMNMX.FTZ R137, R233, R6, !PT ;  /* 0x00000006e9897209 */ /* 0x000fe40007810000 */
[----:B------:R-:W-:-:S02]  /*109e0*/  ISETP.GT.AND P0, PT, R3, 0x59, PT ;  /* 0x000000590300780c */ /* 0x000fc40003f04270 */
[----:B------:R-:W-:Y:S02]  /*109f0*/  FSEL R181, R118, -INF , P1 ;  /* 0xff80000076b57808 */ /* 0x000fe40000800000 */
[----:B------:R-:W-:Y:S02]  /*10a00*/  FMNMX.FTZ R6, R186, R8, !PT ;  /* 0x00000008ba067209 */ /* 0x000fe40007810000 */
[----:B------:R-:W-:Y:S02]  /*10a10*/  FSEL R232, R108, -INF , P3 ;  /* 0xff8000006ce87808 */ /* 0x000fe40001800000 */
[----:B------:R-:W-:Y:S02]  /*10a20*/  FSEL R182, R119, -INF , P0 ;  /* 0xff80000077b67808 */ /* 0x000fe40000000000 */
[----:B------:R-:W-:Y:S02]  /*10a30*/  ISETP.GT.AND P3, PT, R3, 0x60, PT ;  /* 0x000000600300780c */ /* 0x000fe40003f64270 */
[----:B------:R-:W-:-:S02]  /*10a40*/  FMNMX.FTZ R6, R181, R6, !PT ;  /* 0x00000006b5067209 */ /* 0x000fc40007810000 */
[----:B------:R-:W-:Y:S02]  /*10a50*/  FSEL R143, R109, -INF , P2 ;  /* 0xff8000006d8f7808 */ /* 0x000fe40001000000 */
[C---:B------:R-:W-:Y:S02]  /*10a60*/  ISETP.GT.AND P2, PT, R3.reuse, 0x61, PT ;  /* 0x000000610300780c */ /* 0x040fe40003f44270 */
[C---:B------:R-:W-:Y:S02]  /*10a70*/  ISETP.GT.AND P1, PT, R3.reuse, 0x68, PT ;  /* 0x000000680300780c */ /* 0x040fe40003f24270 */
[----:B------:R-:W-:Y:S02]  /*10a80*/  ISETP.GT.AND P0, PT, R3, 0x69, PT ;  /* 0x000000690300780c */ /* 0x000fe40003f04270 */
[----:B------:R-:W-:Y:S02]  /*10a90*/  FSEL R243, R114, -INF , P3 ;  /* 0xff80000072f37808 */ /* 0x000fe40001800000 */
[----:B------:R-:W-:-:S02]  /*10aa0*/  FMNMX.FTZ R3, R182, R6, !PT ;  /* 0x00000006b6037209 */ /* 0x000fc40007810000 */
[----:B------:R-:W-:Y:S02]  /*10ab0*/  FMNMX.FTZ R137, R232, R137, !PT ;  /* 0x00000089e8897209 */ /* 0x000fe40007810000 */
[----:B------:R-:W-:Y:S02]  /*10ac0*/  FSEL R189, R115, -INF , P2 ;  /* 0xff80000073bd7808 */ /* 0x000fe40001000000 */
[----:B------:R-:W-:Y:S02]  /*10ad0*/  FMNMX.FTZ R3, R243, R3, !PT ;  /* 0x00000003f3037209 */ /* 0x000fe40007810000 */
[----:B------:R-:W-:Y:S02]  /*10ae0*/  FMNMX.FTZ R137, R143, R137, !PT ;  /* 0x000000898f897209 */ /* 0x000fe40007810000 */
[----:B------:R-:W-:Y:S02]  /*10af0*/  FSEL R244, R110, -INF , P1 ;  /* 0xff8000006ef47808 */ /* 0x000fe40000800000 */
[----:B------:R-:W-:Y:S01]  /*10b00*/  FMNMX.FTZ R3, R189, R3, !PT ;  /* 0x00000003bd037209 */ /* 0x000fe20007810000 */
[----:B------:R-:W2:Y:S01]  /*10b10*/  SHFL.BFLY PT, R6, R137, 0x2, 0x1f ;  /* 0x0c401f0089067f89 */ /* 0x000ea200000e0000 */
[----:B------:R-:W-:-:S02]  /*10b20*/  FSEL R111, R111, -INF , P0 ;  /* 0xff8000006f6f7808 */ /* 0x000fc40000000000 */
[----:B-1----:R-:W-:Y:S02]  /*10b30*/  FMNMX.FTZ R139, R5, R9, !PT ;  /* 0x00000009058b7209 */ /* 0x002fe40007810000 */
[----:B------:R-:W-:Y:S02]  /*10b40*/  FMNMX.FTZ R3, R244, R3, !PT ;  /* 0x00000003f4037209 */ /* 0x000fe40007810000 */
[----:B------:R-:W-:Y:S01]  /*10b50*/  ISETP.GT.AND P0, PT, R7, 0x1, PT ;  /* 0x000000010700780c */ /* 0x000fe20003f04270 */
[----:B------:R-:W1:Y:S01]  /*10b60*/  SHFL.BFLY PT, R5, R139, 0x1, 0x1f ;  /* 0x0c201f008b057f89 */ /* 0x000e6200000e0000 */
[----:B------:R-:W-:Y:S02]  /*10b70*/  FMNMX.FTZ R3, R111, R3, !PT ;  /* 0x000000036f037209 */ /* 0x000fe40007810000 */
[----:B------:R-:W-:Y:S02]  /*10b80*/  FSEL R68, R83, -INF , P0 ;  /* 0xff80000053447808 */ /* 0x000fe40000000000 */
[C---:B------:R-:W-:Y:S01]  /*10b90*/  ISETP.GT.AND P0, PT, R7.reuse, 0x9, PT ;  /* 0x000000090700780c */ /* 0x040fe20003f04270 */
[----:B------:R-:W3:Y:S01]  /*10ba0*/  SHFL.BFLY PT, R71, R3, 0x2, 0x1f ;  /* 0x0c401f0003477f89 */ /* 0x000ee200000e0000 */
[----:B------:R-:W-:-:S02]  /*10bb0*/  ISETP.GT.AND P1, PT, R7, RZ, PT ;  /* 0x000000ff0700720c */ /* 0x000fc40003f24270 */
[----:B------:R-:W-:Y:S02]  /*10bc0*/  FSEL R70, R103, -INF , P0 ;  /* 0xff80000067467808 */ /* 0x000fe40000000000 */
[C---:B------:R-:W-:Y:S02]  /*10bd0*/  ISETP.GT.AND P0, PT, R7.reuse, 0x19, PT ;  /* 0x000000190700780c */ /* 0x040fe40003f04270 */
[----:B------:R-:W-:Y:S02]  /*10be0*/  ISETP.GT.AND P2, PT, R7, 0x8, PT ;  /* 0x000000080700780c */ /* 0x000fe40003f44270 */
[----:B------:R-:W-:Y:S02]  /*10bf0*/  FSEL R69, R82, -INF , P1 ;  /* 0xff80000052457808 */ /* 0x000fe40000800000 */
[----:B--2---:R-:W-:Y:S02]  /*10c00*/  FMNMX.FTZ R137, R137, R6, !PT ;  /* 0x0000000689897209 */ /* 0x004fe40007810000 */
[----:B------:R-:W-:-:S02]  /*10c10*/  FSEL R84, R51, -INF , P0 ;  /* 0xff80000033547808 */ /* 0x000fc40000000000 */
[----:B------:R-:W-:Y:S01]  /*10c20*/  FSEL R80, R102, -INF , P2 ;  /* 0xff80000066507808 */ /* 0x000fe20001000000 */
[----:B------:R-:W2:Y:S01]  /*10c30*/  SHFL.BFLY PT, R8, R137, 0x1, 0x1f ;  /* 0x0c201f0089087f89 */ /* 0x000ea200000e0000 */
[----:B------:R-:W-:Y:S02]  /*10c40*/  ISETP.GT.AND P0, PT, R7, 0x29, PT ;  /* 0x000000290700780c */ /* 0x000fe40003f04270 */
[----:B------:R-:W-:Y:S02]  /*10c50*/  FMNMX.FTZ R6, R69, R68, !PT ;  /* 0x0000004445067209 */ /* 0x000fe40007810000 */
[----:B-1----:R-:W-:Y:S02]  /*10c60*/  FMNMX.FTZ R139, R139, R5, !PT ;  /* 0x000000058b8b7209 */ /* 0x002fe40007810000 */
[----:B------:R-:W-:Y:S02]  /*10c70*/  ISETP.GT.AND P3, PT, R7, 0x10, PT ;  /* 0x000000100700780c */ /* 0x000fe40003f64270 */
[----:B------:R-:W-:-:S02]  /*10c80*/  FSEL R94, R79, -INF , P0 ;  /* 0xff8000004f5e7808 */ /* 0x000fc40000000000 */
[----:B------:R-:W-:Y:S01]  /*10c90*/  FMNMX.FTZ R5, R80, R6, !PT ;  /* 0x0000000650057209 */ /* 0x000fe20007810000 */
[----:B------:R-:W-:Y:S01]  /*10ca0*/  FMUL.FTZ R6, R139, c[0x0][0x2d0] ;  /* 0x0000b4008b067a20 */ /* 0x000fe20000410000 */
[----:B------:R-:W-:Y:S02]  /*10cb0*/  ISETP.GT.AND P0, PT, R7, 0x31, PT ;  /* 0x000000310700780c */ /* 0x000fe40003f04270 */
[----:B---3--:R-:W-:Y:S02]  /*10cc0*/  FMNMX.FTZ R71, R3, R71, !PT ;  /* 0x0000004703477209 */ /* 0x008fe40007810000 */
[----:B------:R-:W-:Y:S02]  /*10cd0*/  ISETP.GT.AND P2, PT, R7, 0x11, PT ;  /* 0x000000110700780c */ /* 0x000fe40003f44270 */
[----:B------:R-:W-:Y:S01]  /*10ce0*/  FSEL R81, R98, -INF , P3 ;  /* 0xff80000062517808 */ /* 0x000fe20001800000 */
[----:B------:R-:W1:Y:S01]  /*10cf0*/  SHFL.BFLY PT, R9, R71, 0x1, 0x1f ;  /* 0x0c201f0047097f89 */ /* 0x000e6200000e0000 */
[----:B------:R-:W-:-:S02]  /*10d00*/  FMNMX.FTZ R3, R70, R5, !PT ;  /* 0x0000000546037209 */ /* 0x000fc40007810000 */
[----:B------:R-:W-:Y:S02]  /*10d10*/  FSEL R130, R75, -INF , P0 ;  /* 0xff8000004b827808 */ /* 0x000fe40000000000 */
[----:B------:R-:W-:Y:S02]  /*10d20*/  FSETP.NEU.FTZ.AND P0, PT, R139, -INF , PT ;  /* 0xff8000008b00780b */ /* 0x000fe40003f1d000 */
[----:B------:R-:W-:Y:S02]  /*10d30*/  ISETP.GT.AND P1, PT, R7, 0x18, PT ;  /* 0x000000180700780c */ /* 0x000fe40003f24270 */
[----:B------:R-:W-:Y:S02]  /*10d40*/  FSEL R82, R99, -INF , P2 ;  /* 0xff80000063527808 */ /* 0x000fe40001000000 */
[----:B------:R-:W-:Y:S02]  /*10d50*/  FMNMX.FTZ R3, R81, R3, !PT ;  /* 0x0000000351037209 */ /* 0x000fe40007810000 */
[----:B------:R-:W-:-:S02]  /*10d60*/  FSEL R6, R6, RZ, P0 ;  /* 0x000000ff06067208 */ /* 0x000fc40000000000 */
[----:B------:R-:W-:Y:S02]  /*10d70*/  FSEL R83, R50, -INF , P1 ;  /* 0xff80000032537808 */ /* 0x000fe40000800000 */
[----:B------:R-:W-:Y:S01]  /*10d80*/  FMNMX.FTZ R5, R82, R3, !PT ;  /* 0x0000000352057209 */ /* 0x000fe20007810000 */
[----:B------:R-:W-:Y:S01]  /*10d90*/  FFMA.FTZ R3, R10, c[0x0][0x2d0], -R6 ;  /* 0x0000b4000a037a23 */ /* 0x000fe20000010806 */
[----:B------:R-:W-:Y:S02]  /*10da0*/  ISETP.GT.AND P3, PT, R7, 0x20, PT ;  /* 0x000000200700780c */ /* 0x000fe40003f64270 */
[----:B------:R-:W-:Y:S01]  /*10db0*/  FMNMX.FTZ R5, R83, R5, !PT ;  /* 0x0000000553057209 */ /* 0x000fe20007810000 */
[----:B------:R3:W-:Y:S01]  /*10dc0*/  MUFU.EX2 R252, R3 ;  /* 0x0000000300fc7308 */ /* 0x0007e20000000800 */
[----:B------:R-:W-:Y:S02]  /*10dd0*/  ISETP.GT.AND P2, PT, R7, 0x21, PT ;  /* 0x000000210700780c */ /* 0x000fe40003f44270 */
[----:B------:R-:W-:-:S02]  /*10de0*/  FSEL R91, R46, -INF , P3 ;  /* 0xff8000002e5b7808 */ /* 0x000fc40001800000 */
[----:B--2---:R-:W-:Y:S01]  /*10df0*/  FMNMX.FTZ R137, R137, R8, !PT ;  /* 0x0000000889897209 */ /* 0x004fe20007810000 */
[----:B------:R-:W-:Y:S01]  /*10e00*/  FFMA.FTZ R8, R11, c[0x0][0x2d0], -R6 ;  /* 0x0000b4000b087a23 */ /* 0x000fe20000010806 */
[----:B------:R-:W-:Y:S02]  /*10e10*/  ISETP.GT.AND P1, PT, R7, 0x28, PT ;  /* 0x000000280700780c */ /* 0x000fe40003f24270 */
[----:B------:R-:W-:Y:S01]  /*10e20*/  FSEL R92, R47, -INF , P2 ;  /* 0xff8000002f5c7808 */ /* 0x000fe20001000000 */
[----:B------:R2:W-:Y:S01]  /*10e30*/  MUFU.EX2 R251, R8 ;  /* 0x0000000800fb7308 */ /* 0x0005e20000000800 */
[----:B------:R-:W-:Y:S02]  /*10e40*/  FSEL R93, R78, -INF , P1 ;  /* 0xff8000004e5d7808 */ /* 0x000fe40000800000 */
[----:B------:R-:W-:Y:S01]  /*10e50*/  FSETP.NEU.FTZ.AND P0, PT, R137, -INF , PT ;  /* 0xff8000008900780b */ /* 0x000fe20003f1d000 */
[----:B------:R-:W-:Y:S01]  /*10e60*/  LDSM.16.MT88.4 R76, [R230+0x900] ;  /* 0x00090000e64c783b */ /* 0x000fe20000004200 */
[----:B------:R-:W-:-:S02]  /*10e70*/  ISETP.GT.AND P1, PT, R7, 0x30, PT ;  /* 0x000000300700780c */ /* 0x000fc40003f24270 */
[----:B---3--:R-:W-:Y:S01]  /*10e80*/  FMNMX.FTZ R3, R84, R5, !PT ;  /* 0x0000000554037209 */ /* 0x008fe20007810000 */
[----:B------:R-:W-:Y:S01]  /*10e90*/  FMUL.FTZ R5, R137, c[0x0][0x2d0] ;  /* 0x0000b40089057a20 */ /* 0x000fe20000410000 */
[----:B------:R-:W-:Y:S02]  /*10ea0*/  FSEL R131, R74, -INF , P1 ;  /* 0xff8000004a837808 */ /* 0x000fe40000800000 */
[----:B------:R-:W-:Y:S01]  /*10eb0*/  FMNMX.FTZ R3, R91, R3, !PT ;  /* 0x000000035b037209 */ /* 0x000fe20007810000 */
[----:B------:R-:W-:Y:S01]  /*10ec0*/  LDSM.16.MT88.4 R72, [R229+0x900] ;  /* 0x00090000e548783b */ /* 0x000fe20000004200 */
[----:B------:R-:W-:Y:S02]  /*10ed0*/  FSEL R5, R5, RZ, P0 ;  /* 0x000000ff05057208 */ /* 0x000fe40000000000 */
[----:B------:R-:W-:Y:S02]  /*10ee0*/  FMNMX.FTZ R3, R92, R3, !PT ;  /* 0x000000035c037209 */ /* 0x000fe40007810000 */
[----:B------:R-:W-:Y:S01]  /*10ef0*/  ISETP.GT.AND P2, PT, R7, 0x38, PT ;  /* 0x000000380700780c */ /* 0x000fe20003f44270 */
[----:B--2---:R-:W-:Y:S01]  /*10f00*/  FFMA.FTZ R8, R12, c[0x0][0x2d0], -R5 ;  /* 0x0000b4000c087a23 */ /* 0x004fe20000010805 */
[----:B------:R-:W-:-:S02]  /*10f10*/  FMNMX.FTZ R3, R93, R3, !PT ;  /* 0x000000035d037209 */ /* 0x000fc40007810000 */
[----:B------:R-:W-:Y:S01]  /*10f20*/  ISETP.GT.AND P1, PT, R7, 0x39, PT ;  /* 0x000000390700780c */ /* 0x000fe20003f24270 */
[----:B------:R2:W-:Y:S01]  /*10f30*/  MUFU.EX2 R240, R8 ;  /* 0x0000000800f07308 */ /* 0x0005e20000000800 */
[----:B------:R-:W-:Y:S02]  /*10f40*/  FMNMX.FTZ R3, R94, R3, !PT ;  /* 0x000000035e037209 */ /* 0x000fe40007810000 */
[----:B------:R-:W-:Y:S02]  /*10f50*/  FSEL R128, R38, -INF , P2 ;  /* 0xff80000026807808 */ /* 0x000fe40001000000 */
[----:B------:R-:W-:Y:S02]  /*10f60*/  FMNMX.FTZ R3, R131, R3, !PT ;  /* 0x0000000383037209 */ /* 0x000fe40007810000 */
[----:B------:R-:W-:Y:S02]  /*10f70*/  FSEL R135, R39, -INF , P1 ;  /* 0xff80000027877808 */ /* 0x000fe40000800000 */
[----:B------:R-:W-:Y:S01]  /*10f80*/  FMNMX.FTZ R3, R130, R3, !PT ;  /* 0x0000000382037209 */ /* 0x000fe20007810000 */
[----:B------:R-:W3:Y:S01]  /*10f90*/  LDSM.16.MT88.4 R36, [R231+0x100] ;  /* 0x00010000e724783b */ /* 0x000ee20000004200 */
[----:B------:R-:W-:-:S02]  /*10fa0*/  ISETP.GT.AND P2, PT, R7, 0x40, PT ;  /* 0x000000400700780c */ /* 0x000fc40003f44270 */
[----:B------:R-:W-:Y:S02]  /*10fb0*/  FMNMX.FTZ R3, R128, R3, !PT ;  /* 0x0000000380037209 */ /* 0x000fe40007810000 */
[----:B------:R-:W-:Y:S01]  /*10fc0*/  ISETP.GT.AND P1, PT, R7, 0x41, PT ;  /* 0x000000410700780c */ /* 0x000fe20003f24270 */
[----:B--2---:R-:W-:Y:S01]  /*10fd0*/  FFMA.FTZ R8, R13, c[0x0][0x2d0], -R5 ;  /* 0x0000b4000d087a23 */ /* 0x004fe20000010805 */
[----:B------:R-:W-:Y:S02]  /*10fe0*/  FSEL R145, R66, -INF , P2 ;  /* 0xff80000042917808 */ /* 0x000fe40001000000 */
[----:B------:R-:W-:Y:S01]  /*10ff0*/  FSEL R146, R67, -INF , P1 ;  /* 0xff80000043927808 */ /* 0x000fe20000800000 */
[----:B------:R2:W-:Y:S01]  /*11000*/  MUFU.EX2 R195, R8 ;  /* 0x0000000800c37308 */ /* 0x0005e20000000800 */
[C---:B------:R-:W-:Y:S01]  /*11010*/  ISETP.GT.AND P1, PT, R7.reuse, 0x48, PT ;  /* 0x000000480700780c */ /* 0x040fe20003f24270 */
[----:B------:R-:W-:Y:S01]  /*11020*/  LDSM.16.MT88.4 R64, [R231+0x900] ;  /* 0x00090000e740783b */ /* 0x000fe20000004200 */
[----:B------:R-:W-:-:S02]  /*11030*/  ISETP.GT.AND P0, PT, R7, 0x49, PT ;  /* 0x000000490700780c */ /* 0x000fc40003f04270 */
[----:B------:R-:W-:Y:S02]  /*11040*/  FSEL R147, R62, -INF , P1 ;  /* 0xff8000003e937808 */ /* 0x000fe40000800000 */
[----:B------:R-:W-:Y:S02]  /*11050*/  FSEL R152, R63, -INF , P0 ;  /* 0xff8000003f987808 */ /* 0x000fe40000000000 */
[----:B-1----:R-:W-:Y:S01]  /*11060*/  FMNMX.FTZ R71, R71, R9, !PT ;  /* 0x0000000947477209 */ /* 0x002fe20007810000 */
[--C-:B------:R-:W-:Y:S01]  /*11070*/  FFMA.FTZ R9, R15, c[0x0][0x2d0], -R5.reuse ;  /* 0x0000b4000f097a23 */ /* 0x100fe20000010805 */
[C---:B------:R-:W-:Y:S01]  /*11080*/  ISETP.GT.AND P0, PT, R7.reuse, 0x51, PT ;  /* 0x000000510700780c */ /* 0x040fe20003f04270 */
[----:B------:R-:W-:Y:S01]  /*11090*/  LDSM.16.MT88.4 R60, [R228+0x900] ;  /* 0x00090000e43c783b */ /* 0x000fe20000004200 */
[----:B------:R-:W-:Y:S01]  /*110a0*/  ISETP.GT.AND P1, PT, R7, 0x50, PT ;  /* 0x000000500700780c */ /* 0x000fe20003f24270 */
[----:B------:R-:W-:Y:S01]  /*110b0*/  MUFU.EX2 R193, R9 ;  /* 0x0000000900c17308 */ /* 0x000fe20000000800 */
[----:B------:R-:W-:Y:S01]  /*110c0*/  FSEL R178, R59, -INF , P0 ;  /* 0xff8000003bb27808 */ /* 0x000fe20000000000 */
[----:B--2---:R-:W-:Y:S01]  /*110d0*/  FFMA.FTZ R8, R14, c[0x0][0x2d0], -R5 ;  /* 0x0000b4000e087a23 */ /* 0x004fe20000010805 */
[----:B------:R-:W-:-:S02]  /*110e0*/  FSETP.NEU.FTZ.AND P0, PT, R71, -INF , PT ;  /* 0xff8000004700780b */ /* 0x000fc40003f1d000 */
[----:B------:R-:W-:Y:S02]  /*110f0*/  FSEL R175, R58, -INF , P1 ;  /* 0xff8000003aaf7808 */ /* 0x000fe40000800000 */
[C---:B------:R-:W-:Y:S01]  /*11100*/  ISETP.GT.AND P4, PT, R7.reuse, 0x58, PT ;  /* 0x000000580700780c */ /* 0x040fe20003f84270 */
[----:B------:R1:W2:Y:S01]  /*11110*/  MUFU.EX2 R191, R8 ;  /* 0x0000000800bf7308 */ /* 0x0002a20000000800 */
[C---:B------:R-:W-:Y:S02]  /*11120*/  ISETP.GT.AND P5, PT, R7.reuse, 0x59, PT ;  /* 0x000000590700780c */ /* 0x040fe40003fa4270 */
[C---:B------:R-:W-:Y:S02]  /*11130*/  ISETP.GT.AND P3, PT, R7.reuse, 0x60, PT ;  /* 0x000000600700780c */ /* 0x040fe40003f64270 */
[C---:B------:R-:W-:Y:S02]  /*11140*/  ISETP.GT.AND P2, PT, R7.reuse, 0x61, PT ;  /* 0x000000610700780c */ /* 0x040fe40003f44270 */
[----:B------:R-:W-:-:S02]  /*11150*/  ISETP.GT.AND P1, PT, R7, 0x68, PT ;  /* 0x000000680700780c */ /* 0x000fc40003f24270 */
[----:B------:R-:W-:Y:S02]  /*11160*/  FSEL R177, R54, -INF , P4 ;  /* 0xff80000036b17808 */ /* 0x000fe40002000000 */
[----:B------:R-:W-:Y:S02]  /*11170*/  FSEL R176, R55, -INF , P5 ;  /* 0xff80000037b07808 */ /* 0x000fe40002800000 */
[----:B------:R-:W-:Y:S01]  /*11180*/  FSEL R174, R42, -INF , P3 ;  /* 0xff8000002aae7808 */ /* 0x000fe20001800000 */
[----:B------:R-:W-:Y:S01]  /*11190*/  LDSM.16.MT88.4 R52, [R230+0x100] ;  /* 0x00010000e634783b */ /* 0x000fe20000004200 */
[----:B------:R-:W-:Y:S02]  /*111a0*/  FSEL R173, R43, -INF , P2 ;  /* 0xff8000002bad7808 */ /* 0x000fe40001000000 */
[----:B-1----:R-:W-:Y:S01]  /*111b0*/  FMNMX.FTZ R8, R135, R3, !PT ;  /* 0x0000000387087209 */ /* 0x002fe20007810000 */
[----:B------:R-:W-:Y:S01]  /*111c0*/  FMUL.FTZ R3, R71, c[0x0][0x2d0] ;  /* 0x0000b40047037a20 */ /* 0x000fe20000410000 */
[----:B------:R-:W-:Y:S01]  /*111d0*/  FSEL R172, R34, -INF , P1 ;  /* 0xff80000022ac7808 */ /* 0x000fe20000800000 */
[----:B------:R-:W1:Y:S01]  /*111e0*/  LDSM.16.MT88.4 R40, [R229+0x100] ;  /* 0x00010000e528783b */ /* 0x000e620000004200 */
[----:B------:R-:W-:-:S02]  /*111f0*/  FMNMX.FTZ R8, R145, R8, !PT ;  /* 0x0000000891087209 */ /* 0x000fc40007810000 */
[----:B------:R-:W-:Y:S02]  /*11200*/  FSEL R3, R3, RZ, P0 ;  /* 0x000000ff03037208 */ /* 0x000fe40000000000 */
[----:B------:R-:W-:Y:S02]  /*11210*/  FMNMX.FTZ R8, R146, R8, !PT ;  /* 0x0000000892087209 */ /* 0x000fe40007810000 */
[----:B------:R-:W-:Y:S01]  /*11220*/  ISETP.GT.AND P0, PT, R7, 0x69, PT ;  /* 0x000000690700780c */ /* 0x000fe20003f04270 */
[--C-:B------:R-:W-:Y:S01]  /*11230*/  FFMA.FTZ R0, R17, c[0x0][0x2d0], -R3.reuse ;  /* 0x0000b40011007a23 */ /* 0x100fe20000010803 */
[----:B------:R-:W-:Y:S01]  /*11240*/  FMNMX.FTZ R8, R147, R8, !PT ;  /* 0x0000000893087209 */ /* 0x000fe20007810000 */
[----:B------:R-:W-:Y:S01]  /*11250*/  FFMA.FTZ R9, R16, c[0x0][0x2d0], -R3 ;  /* 0x0000b40010097a23 */ /* 0x000fe20000010803 */
[----:B------:R-:W-:Y:S01]  /*11260*/  FSEL R170, R35, -INF , P0 ;  /* 0xff80000023aa7808 */ /* 0x000fe20000000000 */
[----:B------:R4:W-:Y:S01]  /*11270*/  MUFU.EX2 R196, R0 ;  /* 0x0000000000c47308 */ /* 0x0009e20000000800 */
[----:B------:R-:W-:-:S02]  /*11280*/  FMNMX.FTZ R8, R152, R8, !PT ;  /* 0x0000000898087209 */ /* 0x000fc40007810000 */
[----:B--2---:R-:W-:Y:S02]  /*11290*/  F2FP.BF16.PACK_AB R10, R193, R191 ;  /* 0x000000bfc10a723e */ /* 0x004fe400000010ff */
[----:B------:R-:W-:Y:S02]  /*112a0*/  FMNMX.FTZ R7, R175, R8, !PT ;  /* 0x00000008af077209 */ /* 0x000fe40007810000 */
[----:B------:R-:W-:Y:S01]  /*112b0*/  F2FP.BF16.PACK_AB R8, R195, R240 ;  /* 0x000000f0c308723e */ /* 0x000fe200000010ff */
[----:B------:R-:W2:Y:S01]  /*112c0*/  MUFU.EX2 R206, R9 ;  /* 0x0000000900ce7308 */ /* 0x000ea20000000800 */
[----:B------:R-:W-:-:S04]  /*112d0*/  FMNMX.FTZ R7, R178, R7, !PT ;  /* 0x00000007b2077209 */ /* 0x000fc80007810000 */
[----:B------:R-:W-:Y:S01]  /*112e0*/  FMNMX.FTZ R4, R177, R7, !PT ;  /* 0x00000007b1047209 */ /* 0x000fe20007810000 */
[----:B----4-:R-:W-:-:S03]  /*112f0*/  FFMA.FTZ R0, R18, c[0x0][0x2d0], -R3 ;  /* 0x0000b40012007a23 */ /* 0x010fc60000010803 */
[----:B------:R-:W-:Y:S01]  /*11300*/  FMNMX.FTZ R4, R176, R4, !PT ;  /* 0x00000004b0047209 */ /* 0x000fe20007810000 */
[----:B------:R4:W-:Y:S03]  /*11310*/  MUFU.EX2 R198, R0 ;  /* 0x0000000000c67308 */ /* 0x0009e60000000800 */
[----:B------:R-:W-:Y:S02]  /*11320*/  FMNMX.FTZ R2, R174, R4, !PT ;  /* 0x00000004ae027209 */ /* 0x000fe40007810000 */
[----:B--2---:R-:W-:Y:S01]  /*11330*/  F2FP.BF16.PACK_AB R9, R196, R206 ;  /* 0x000000cec409723e */ /* 0x004fe200000010ff */
[----:B----4-:R-:W-:-:S04]  /*11340*/  FFMA.FTZ R0, R19, c[0x0][0x2d0], -R3 ;  /* 0x0000b40013007a23 */ /* 0x010fc80000010803 */
[----:B------:R2:W4:Y:S02]  /*11350*/  MUFU.EX2 R209, R0 ;  /* 0x0000000000d17308 */ /* 0x0005240000000800 */
[----:B--2---:R-:W-:Y:S01]  /*11360*/  FMNMX.FTZ R0, R173, R2, !PT ;  /* 0x00000002ad007209 */ /* 0x004fe20007810000 */
[--C-:B------:R-:W-:Y:S01]  /*11370*/  FFMA.FTZ R2, R20, c[0x0][0x2d0], -R5.reuse ;  /* 0x0000b40014027a23 */ /* 0x100fe20000010805 */
[----:B----4-:R-:W-:Y:S02]  /*11380*/  F2FP.BF16.PACK_AB R11, R209, R198 ;  /* 0x000000c6d10b723e */ /* 0x010fe400000010ff */
[----:B------:R-:W-:Y:S02]  /*11390*/  FMNMX.FTZ R0, R172, R0, !PT ;  /* 0x00000000ac007209 */ /* 0x000fe40007810000 */
[----:B------:R2:W-:Y:S02]  /*113a0*/  MUFU.EX2 R237, R2 ;  /* 0x0000000200ed7308 */ /* 0x0005e40000000800 */
[----:B------:R-:W-:Y:S01]  /*113b0*/  FMNMX.FTZ R0, R170, R0, !PT ;  /* 0x00000000aa007209 */ /* 0x000fe20007810000 */
[C---:B------:R-:W-:Y:S04]  /*113c0*/  HMMA.16816.F32.BF16 R44, R8.reuse, R24, RZ ;  /* 0x00000018082c723c */ /* 0x040fe800000418ff */
[----:B------:R-:W4:Y:S04]  /*113d0*/  SHFL.BFLY PT, R4, R0, 0x2, 0x1f ;  /* 0x0c401f0000047f89 */ /* 0x000f2800000e0000 */
[----:B---3--:R-:W-:Y:S01]  /*113e0*/  HMMA.16816.F32.BF16 R56, R8, R36, RZ ;  /* 0x000000240838723c */ /* 0x008fe200000418ff */
[----:B--2---:R-:W-:-:S04]  /*113f0*/  FFMA.FTZ R2, R21, c[0x0][0x2d0], -R5 ;  /* 0x0000b40015027a23 */ /* 0x004fc80000010805 */
[----:B------:R2:W3:Y:S03]  /*11400*/  MUFU.EX2 R214, R2 ;  /* 0x0000000200d67308 */ /* 0x0004e60000000800 */
[C---:B-1----:R-:W-:Y:S08]  /*11410*/  HMMA.16816.F32.BF16 R48, R8.reuse, R40, RZ ;  /* 0x000000280830723c */ /* 0x042ff000000418ff */
[----:B------:R-:W-:Y:S01]  /*11420*/  HMMA.16816.F32.BF16 R16, R8, R52, RZ ;  /* 0x000000340810723c */ /* 0x000fe200000418ff */
[----:B----4-:R-:W-:Y:S01]  /*11430*/  FMNMX.FTZ R0, R0, R4, !PT ;  /* 0x0000000400007209 */ /* 0x010fe20007810000 */
[----:B--2---:R-:W-:-:S04]  /*11440*/  FFMA.FTZ R2, R22, c[0x0][0x2d0], -R5 ;  /* 0x0000b40016027a23 */ /* 0x004fc80000010805 */
[----:B------:R-:W1:Y:S02]  /*11450*/  SHFL.BFLY PT, R4, R0, 0x1, 0x1f ;  /* 0x0c201f0000047f89 */ /* 0x000e6400000e0000 */
[----:B------:R-:W-:Y:S01]  /*11460*/  HMMA.16816.F32.BF16 R32, R8, R26, RZ ;  /* 0x0000001a0820723c */ /* 0x000fe200000418ff */
[----:B---3--:R-:W-:Y:S01]  /*11470*/  F2FP.BF16.PACK_AB R12, R214, R237 ;  /* 0x000000edd60c723e */ /* 0x008fe200000010ff */
[----:B------:R2:W-:Y:S02]  /*11480*/  MUFU.EX2 R201, R2 ;  /* 0x0000000200c97308 */ /* 0x0005e40000000800 */
[----:B--2---:R-:W-:-:S04]  /*11490*/  FFMA.FTZ R2, R23, c[0x0][0x2d0], -R5 ;  /* 0x0000b40017027a23 */ /* 0x004fc80000010805 */
[----:B------:R-:W-:Y:S02]  /*114a0*/  HMMA.16816.F32.BF16 R20, R8, R42, RZ ;  /* 0x0000002a0814723c */ /* 0x000fe400000418ff */
[----:B------:R2:W3:Y:S01]  /*114b0*/  MUFU.EX2 R239, R2 ;  /* 0x0000000200ef7308 */ /* 0x0004e20000000800 */
[----:B-1----:R-:W-:-:S04]  /*114c0*/  FMNMX.FTZ R138, R0, R4, !PT ;  /* 0x00000004008a7209 */ /* 0x002fc80007810000 */
[C---:B------:R-:W-:Y:S01]  /*114d0*/  FSETP.NEU.FTZ.AND P0, PT, R138.reuse, -INF , PT ;  /* 0xff8000008a00780b */ /* 0x040fe20003f1d000 */
[----:B------:R-:W-:-:S05]  /*114e0*/  FMUL.FTZ R0, R138, c[0x0][0x2d0] ;  /* 0x0000b4008a007a20 */ /* 0x000fca0000410000 */
[----:B------:R-:W-:Y:S01]  /*114f0*/  FSEL R0, R0, RZ, P0 ;  /* 0x000000ff00007208 */ /* 0x000fe20000000000 */
[----:B--2---:R-:W-:Y:S01]  /*11500*/  FFMA.FTZ R2, R28, c[0x0][0x2d0], -R3 ;  /* 0x0000b4001c027a23 */ /* 0x004fe20000010803 */
[----:B---3--:R-:W-:-:S03]  /*11510*/  F2FP.BF16.PACK_AB R14, R239, R201 ;  /* 0x000000c9ef0e723e */ /* 0x008fc600000010ff */
[----:B------:R1:W-:Y:S02]  /*11520*/  MUFU.EX2 R213, R2 ;  /* 0x0000000200d57308 */ /* 0x0003e40000000800 */
[----:B-1----:R-:W-:-:S06]  /*11530*/  FFMA.FTZ R2, R29, c[0x0][0x2d0], -R3 ;  /* 0x0000b4001d027a23 */ /* 0x002fcc0000010803 */
[----:B------:R1:W2:Y:S02]  /*11540*/  MUFU.EX2 R179, R2 ;  /* 0x0000000200b37308 */ /* 0x0002a40000000800 */
[----:B-1----:R-:W-:Y:S02]  /*11550*/  FFMA.FTZ R2, R30, c[0x0][0x2d0], -R3 ;  /* 0x0000b4001e027a23 */ /* 0x002fe40000010803 */
[----:B--2---:R-:W-:-:S04]  /*11560*/  IMAD.MOV.U32 R4, RZ, RZ, R179 ;  /* 0x000000ffff047224 */ /* 0x004fc800078e00b3 */
[----:B------:R1:W-:Y:S01]  /*11570*/  MUFU.EX2 R203, R2 ;  /* 0x0000000200cb7308 */ /* 0x0003e20000000800 */
[----:B------:R-:W-:Y:S01]  /*11580*/  F2FP.BF16.PACK_AB R13, R4, R213 ;  /* 0x000000d5040d723e */ /* 0x000fe200000010ff */
[----:B-1----:R-:W-:Y:S02]  /*11590*/  FFMA.FTZ R2, R31, c[0x0][0x2d0], -R3 ;  /* 0x0000b4001f027a23 */ /* 0x002fe40000010803 */
[C---:B------:R-:W-:Y:S04]  /*115a0*/  HMMA.16816.F32.BF16 R28, R8.reuse, R38, RZ ;  /* 0x00000026081c723c */ /* 0x040fe800000418ff */
[----:B------:R1:W2:Y:S04]  /*115b0*/  MUFU.EX2 R202, R2 ;  /* 0x0000000200ca7308 */ /* 0x0002a80000000800 */
[----:B------:R-:W-:Y:S01]  /*115c0*/  HMMA.16816.F32.BF16 R8, R8, R54, RZ ;  /* 0x000000360808723c */ /* 0x000fe200000418ff */
[----:B-1----:R-:W-:Y:S01]  /*115d0*/  FFMA.FTZ R2, R85, c[0x0][0x2d0], -R6 ;  /* 0x0000b40055027a23 */ /* 0x002fe20000010806 */
[----:B--2---:R-:W-:-:S03]  /*115e0*/  F2FP.BF16.PACK_AB R15, R202, R203 ;  /* 0x000000cbca0f723e */ /* 0x004fc600000010ff */
[----:B------:R1:W-:Y:S04]  /*115f0*/  MUFU.EX2 R227, R2 ;  /* 0x0000000200e37308 */ /* 0x0003e80000000800 */
[C---:B------:R-:W-:Y:S11]  /*11600*/  HMMA.16816.F32.BF16 R100, R12.reuse, R60, R44 ;  /* 0x0000003c0c64723c */ /* 0x040ff6000004182c */
[----:B------:R-:W-:Y:S04]  /*11610*/  @!UPT UIADD3 URZ, URZ, URZ, URZ ;  /* 0x0000003f3f3ff290 */ /* 0x000fe8000fffe03f */
[----:B------:R-:W-:Y:S01]  /*11620*/  HMMA.16816.F32.BF16 R44, R12, R78, R8 ;  /* 0x0000004e0c2c723c */ /* 0x000fe20000041808 */
[----:B-1----:R-:W-:-:S06]  /*11630*/  FFMA.FTZ R2, R86, c[0x0][0x2d0], -R6 ;  /* 0x0000b40056027a23 */ /* 0x002fcc0000010806 */
[----:B------:R-:W-:Y:S01]  /*11640*/  F2FP.BF16.PACK_AB R8, R251, R252 ;  /* 0x000000fcfb08723e */ /* 0x000fe200000010ff */
[----:B------:R1:W2:Y:S01]  /*11650*/  MUFU.EX2 R187, R2 ;  /* 0x0000000200bb7308 */ /* 0x0002a20000000800 */
[C---:B------:R-:W-:Y:S08]  /*11660*/  HMMA.16816.F32.BF16 R112, R12.reuse, R66, R28 ;  /* 0x000000420c70723c */ /* 0x040ff0000004181c */
[----:B------:R-:W-:Y:S01]  /*11670*/  HMMA.16816.F32.BF16 R96, R12, R64, R56 ;  /* 0x000000400c60723c */ /* 0x000fe20000041838 */
[----:B-1----:R-:W-:Y:S01]  /*11680*/  FFMA.FTZ R2, R87, c[0x0][0x2d0], -R6 ;  /* 0x0000b40057027a23 */ /* 0x002fe20000010806 */
[----:B--2---:R-:W-:-:S06]  /*11690*/  F2FP.BF16.PACK_AB R10, R187, R227 ;  /* 0x000000e3bb0a723e */ /* 0x004fcc00000010ff */
[C---:B------:R-:W-:Y:S01]  /*116a0*/  HMMA.16816.F32.BF16 R124, R12.reuse, R72, R48 ;  /* 0x000000480c7c723c */ /* 0x040fe20000041830 */
[----:B------:R1:W-:Y:S07]  /*116b0*/  MUFU.EX2 R210, R2 ;  /* 0x0000000200d27308 */ /* 0x0003ee0000000800 */
[C---:B------:R-:W-:Y:S08]  /*116c0*/  HMMA.16816.F32.BF16 R120, R12.reuse, R76, R16 ;  /* 0x0000004c0c78723c */ /* 0x040ff00000041810 */
[----:B------:R-:W-:Y:S01]  /*116d0*/  HMMA.16816.F32.BF16 R116, R12, R62, R32 ;  /* 0x0000003e0c74723c */ /* 0x000fe20000041820 */
[----:B-1----:R-:W-:-:S02]  /*116e0*/  FFMA.FTZ R2, R88, c[0x0][0x2d0], -R6 ;  /* 0x0000b40058027a23 */ /* 0x002fc40000010806 */
[----:B------:R-:W-:Y:S02]  /*116f0*/  IMAD.MOV.U32 R88, RZ, RZ, R111 ;  /* 0x000000ffff587224 */ /* 0x000fe400078e006f */
[----:B------:R1:W-:Y:S03]  /*11700*/  MUFU.EX2 R208, R2 ;  /* 0x0000000200d07308 */ /* 0x0003e60000000800 */
[----:B------:R-:W-:Y:S01]  /*11710*/  HMMA.16816.F32.BF16 R108, R12, R74, R20 ;  /* 0x0000004a0c6c723c */ /* 0x000fe20000041814 */
        /* <DEDUP_REMOVED lines=21> */
[C---:B------:R-:W-:Y:S08]  /*11870*/  HMMA.16816.F32.BF16 R32, R8.reuse, R38, RZ ;  /* 0x000000260820723c */ /* 0x040ff000000418ff */
[----:B------:R-:W-:Y:S01]  /*11880*/  HMMA.16816.F32.BF16 R36, R8, R42, RZ ;  /* 0x0000002a0824723c */ /* 0x000fe200000418ff */
[----:B-1----:R-:W-:-:S04]  /*11890*/  FFMA.FTZ R2, R82, c[0x0][0x2d0], -R0 ;  /* 0x0000b40052027a23 */ /* 0x002fc80000010800 */
[----:B------:R1:W3:Y:S03]  /*118a0*/  MUFU.EX2 R184, R2 ;  /* 0x0000000200b87308 */ /* 0x0002e60000000800 */
[----:B------:R-:W-:Y:S07]  /*118b0*/  HMMA.16816.F32.BF16 R52, R8, R54, RZ ;  /* 0x000000360834723c */ /* 0x000fee00000418ff */
[----:B------:R-:W-:-:S02]  /*118c0*/  F2FP.BF16.PACK_AB R8, R208, R210 ;  /* 0x000000d2d008723e */ /* 0x000fc400000010ff */
        /* <DEDUP_REMOVED lines=9> */
[C---:B------:R-:W-:Y:S01]  /*11960*/  HMMA.16816.F32.BF16 R48, R8.reuse, R72, R12 ;  /* 0x000000480830723c */ /* 0x040fe2000004180c */
[----:B------:R-:W-:Y:S07]  /*11970*/  LDSM.16.MT88.4 R12, [R229+0x1100] ;  /* 0x00110000e50c783b */ /* 0x000fee0000004200 */
[----:B------:R-:W-:Y:S01]  /*11980*/  HMMA.16816.F32.BF16 R40, R8, R60, R20 ;  /* 0x0000003c0828723c */ /* 0x000fe20000041814 */
[----:B------:R-:W-:Y:S01]  /*11990*/  LDSM.16.MT88.4 R20, [R228+0x1100] ;  /* 0x00110000e414783b */ /* 0x000fe20000004200 */
[----:B-1----:R-:W-:-:S04]  /*119a0*/  FFMA.FTZ R2, R105, c[0x0][0x2d0], -R6 ;  /* 0x0000b40069027a23 */ /* 0x002fc80000010806 */
[----:B------:R1:W-:Y:S02]  /*119b0*/  MUFU.EX2 R248, R2 ;  /* 0x0000000200f87308 */ /* 0x0003e40000000800 */
[C---:B------:R-:W-:Y:S01]  /*119c0*/  HMMA.16816.F32.BF16 R56, R8.reuse, R64, R16 ;  /* 0x000000400838723c */ /* 0x040fe20000041810 */
[----:B------:R-:W-:Y:S07]  /*119d0*/  LDSM.16.MT88.4 R16, [R231+0x1100] ;  /* 0x00110000e710783b */ /* 0x000fee0000004200 */
[----:B------:R-:W-:Y:S01]  /*119e0*/  HMMA.16816.F32.BF16 R28, R8, R62, R28 ;  /* 0x0000003e081c723c */ /* 0x000fe2000004181c */
[----:B-1----:R-:W-:-:S07]  /*119f0*/  FFMA.FTZ R2, R104, c[0x0][0x2d0], -R6 ;  /* 0x0000b40068027a23 */ /* 0x002fce0000010806 */
[C---:B------:R-:W-:Y:S01]  /*11a00*/  HMMA.16816.F32.BF16 R32, R8.reuse, R66, R32 ;  /* 0x000000420820723c */ /* 0x040fe20000041820 */
[----:B------:R1:W-:Y:S07]  /*11a10*/  MUFU.EX2 R249, R2 ;  /* 0x0000000200f97308 */ /* 0x0003ee0000000800 */
[C---:B------:R-:W-:Y:S08]  /*11a20*/  HMMA.16816.F32.BF16 R36, R8.reuse, R74, R36 ;  /* 0x0000004a0824723c */ /* 0x040ff00000041824 */
[----:B------:R-:W-:Y:S01]  /*11a30*/  HMMA.16816.F32.BF16 R52, R8, R78, R52 ;  /* 0x0000004e0834723c */ /* 0x000fe20000041834 */
[----:B-1----:R-:W-:-:S04]  /*11a40*/  FFMA.FTZ R2, R95, c[0x0][0x2d0], -R6 ;  /* 0x0000b4005f027a23 */ /* 0x002fc80000010806 */
[----:B------:R1:W-:Y:S02]  /*11a50*/  MUFU.EX2 R250, R2 ;  /* 0x0000000200fa7308 */ /* 0x0003e40000000800 */
[----:B-1----:R-:W-:Y:S02]  /*11a60*/  FFMA.FTZ R2, R133, c[0x0][0x2d0], -R5 ;  /* 0x0000b40085027a23 */ /* 0x002fe40000010805 */
[----:B------:R-:W-:-:S04]  /*11a70*/  IMAD.MOV.U32 R133, RZ, RZ, R4 ;  /* 0x000000ffff857224 */ /* 0x000fc800078e0004 */
[----:B------:R1:W-:Y:S01]  /*11a80*/  MUFU.EX2 R225, R2 ;  /* 0x0000000200e17308 */ /* 0x0003e20000000800 */
[----:B------:R-:W-:Y:S02]  /*11a90*/  IMAD.MOV.U32 R4, RZ, RZ, R212 ;  /* 0x000000ffff047224 */ /* 0x000fe400078e00d4 */
[----:B-1----:R-:W-:Y:S02]  /*11aa0*/  FFMA.FTZ R2, R132, c[0x0][0x2d0], -R5 ;  /* 0x0000b40084027a23 */ /* 0x002fe40000010805 */
[----:B------:R-:W-:-:S03]  /*11ab0*/  IMAD.MOV.U32 R132, RZ, RZ, R214 ;  /* 0x000000ffff847224 */ /* 0x000fc600078e00d6 */
[----:B------:R1:W2:Y:S02]  /*11ac0*/  MUFU.EX2 R226, R2 ;  /* 0x0000000200e27308 */ /* 0x0002a40000000800 */
[--C-:B-1----:R-:W-:Y:S02]  /*11ad0*/  FFMA.FTZ R2, R107, c[0x0][0x2d0], -R5.reuse ;  /* 0x0000b4006b027a23 */ /* 0x102fe40000010805 */
[----:B------:R-:W-:Y:S01]  /*11ae0*/  HMMA.16816.F32.BF16 R104, R8, R76, R24 ;  /* 0x0000004c0868723c */ /* 0x000fe20000041818 */
[----:B------:R-:W1:Y:S03]  /*11af0*/  LDSM.16.MT88.4 R24, [R230+0x1100] ;  /* 0x00110000e618783b */ /* 0x000e660000004200 */
[----:B------:R3:W-:Y:S03]  /*11b00*/  MUFU.EX2 R246, R2 ;  /* 0x0000000200f67308 */ /* 0x0007e60000000800 */
[----:B--2---:R-:W-:Y:S01]  /*11b10*/  F2FP.BF16.PACK_AB R8, R226, R225 ;  /* 0x000000e1e208723e */ /* 0x004fe200000010ff */
[----:B---3--:R-:W-:-:S02]  /*11b20*/  FFMA.FTZ R2, R129, c[0x0][0x2d0], -R5 ;  /* 0x0000b40081027a23 */ /* 0x008fc40000010805 */
[----:B------:R-:W-:Y:S02]  /*11b30*/  IMAD.MOV.U32 R129, RZ, RZ, R211 ;  /* 0x000000ffff817224 */ /* 0x000fe400078e00d3 */
[----:B------:R2:W3:Y:S02]  /*11b40*/  MUFU.EX2 R224, R2 ;  /* 0x0000000200e07308 */ /* 0x0004e40000000800 */
[----:B--2---:R-:W-:Y:S01]  /*11b50*/  FFMA.FTZ R2, R134, c[0x0][0x2d0], -R3 ;  /* 0x0000b40086027a23 */ /* 0x004fe20000010803 */
[----:B---3--:R-:W-:Y:S01]  /*11b60*/  F2FP.BF16.PACK_AB R10, R224, R246 ;  /* 0x000000f6e00a723e */ /* 0x008fe200000010ff */
[----:B------:R-:W-:-:S04]  /*11b70*/  IMAD.MOV.U32 R134, RZ, RZ, R213 ;  /* 0x000000ffff867224 */ /* 0x000fc800078e00d5 */
[----:B------:R2:W-:Y:S02]  /*11b80*/  MUFU.EX2 R223, R2 ;  /* 0x0000000200df7308 */ /* 0x0005e40000000800 */
[----:B--2---:R-:W-:Y:S02]  /*11b90*/  FFMA.FTZ R2, R136, c[0x0][0x2d0], -R3 ;  /* 0x0000b40088027a23 */ /* 0x004fe40000010803 */
[----:B------:R-:W-:-:S04]  /*11ba0*/  IMAD.MOV.U32 R136, RZ, RZ, R210 ;  /* 0x000000ffff887224 */ /* 0x000fc800078e00d2 */
        /* <DEDUP_REMOVED lines=9> */
[----:B---3--:R-:W-:-:S05]  /*11c40*/  F2FP.BF16.PACK_AB R11, R220, R221 ;  /* 0x000000dddc0b723e */ /* 0x008fca00000010ff */
[----:B------:R2:W-:Y:S02]  /*11c50*/  MUFU.EX2 R218, R2 ;  /* 0x0000000200da7308 */ /* 0x0005e40000000800 */
[C---:B-1----:R-:W-:Y:S07]  /*11c60*/  HMMA.16816.F32.BF16 R76, R8.reuse, R24, R120 ;  /* 0x00000018084c723c */ /* 0x042fee0000041878 */
[----:B------:R-:W-:Y:S01]  /*11c70*/  IMAD.MOV.U32 R123, RZ, RZ, R207 ;  /* 0x000000ffff7b7224 */ /* 0x000fe200078e00cf */
[----:B------:R-:W-:Y:S01]  /*11c80*/  HMMA.16816.F32.BF16 R84, R8, R12, R124 ;  /* 0x0000000c0854723c */ /* 0x000fe2000004187c */
[----:B------:R-:W-:-:S02]  /*11c90*/  IMAD.MOV.U32 R121, RZ, RZ, R196 ;  /* 0x000000ffff797224 */ /* 0x000fc400078e00c4 */
[----:B------:R-:W-:Y:S02]  /*11ca0*/  IMAD.MOV.U32 R122, RZ, RZ, R199 ;  /* 0x000000ffff7a7224 */ /* 0x000fe400078e00c7 */
[----:B--2---:R-:W-:Y:S02]  /*11cb0*/  FFMA.FTZ R2, R92, c[0x0][0x2d0], -R0 ;  /* 0x0000b4005c027a23 */ /* 0x004fe40000010800 */
[----:B------:R-:W-:Y:S01]  /*11cc0*/  IMAD.MOV.U32 R124, RZ, RZ, R206 ;  /* 0x000000ffff7c7224 */ /* 0x000fe200078e00ce */
[----:B------:R-:W-:Y:S01]  /*11cd0*/  HMMA.16816.F32.BF16 R100, R8, R20, R100 ;  /* 0x000000140864723c */ /* 0x000fe20000041864 */
[----:B------:R1:W2:Y:S01]  /*11ce0*/  MUFU.EX2 R219, R2 ;  /* 0x0000000200db7308 */ /* 0x0002a20000000800 */
[----:B------:R-:W-:Y:S02]  /*11cf0*/  IMAD.MOV.U32 R127, RZ, RZ, R205 ;  /* 0x000000ffff7f7224 */ /* 0x000fe400078e00cd */
[----:B------:R-:W-:Y:S02]  /*11d00*/  IMAD.MOV.U32 R125, RZ, RZ, R204 ;  /* 0x000000ffff7d7224 */ /* 0x000fe400078e00cc */
[----:B------:R-:W-:-:S02]  /*11d10*/  IMAD.MOV.U32 R126, RZ, RZ, R88 ;  /* 0x000000ffff7e7224 */ /* 0x000fc400078e0058 */
[----:B------:R-:W-:Y:S01]  /*11d20*/  HMMA.16816.F32.BF16 R96, R8, R16, R96 ;  /* 0x000000100860723c */ /* 0x000fe20000041860 */
[----:B------:R-:W-:-:S07]  /*11d30*/  IMAD.MOV.U32 R120, RZ, RZ, R195 ;  /* 0x000000ffff787224 */ /* 0x000fce00078e00c3 */
        /* <DEDUP_REMOVED lines=9> */
[----:B--2---:R-:W-:Y:S02]  /*11dd0*/  F2FP.BF16.PACK_AB R9, R219, R218 ;  /* 0x000000dadb09723e */ /* 0x004fe400000010ff */
[----:B------:R-:W-:Y:S01]  /*11de0*/  F2FP.BF16.PACK_AB R10, R250, R249 ;  /* 0x000000f9fa0a723e */ /* 0x000fe200000010ff */
[----:B-1----:R-:W-:Y:S01]  /*11df0*/  FFMA.FTZ R2, R163, c[0x0][0x2d0], -R6 ;  /* 0x0000b400a3027a23 */ /* 0x002fe20000010806 */
[----:B---3--:R-:W-:Y:S01]  /*11e00*/  F2FP.BF16.PACK_AB R11, R216, R217 ;  /* 0x000000d9d80b723e */ /* 0x008fe200000010ff */
[----:B------:R-:W-:-:S02]  /*11e10*/  IMAD.MOV.U32 R163, RZ, RZ, R200 ;  /* 0x000000ffffa37224 */ /* 0x000fc400078e00c8 */
[----:B------:R1:W-:Y:S04]  /*11e20*/  MUFU.EX2 R212, R2 ;  /* 0x0000000200d47308 */ /* 0x0003e80000000800 */
[C---:B------:R-:W-:Y:S08]  /*11e30*/  HMMA.16816.F32.BF16 R64, R8.reuse, R20, R40 ;  /* 0x000000140840723c */ /* 0x040ff00000041828 */
[----:B------:R-:W-:Y:S01]  /*11e40*/  HMMA.16816.F32.BF16 R60, R8, R22, R28 ;  /* 0x00000016083c723c */ /* 0x000fe2000004181c */
[----:B------:R-:W2:Y:S01]  /*11e50*/  LDSM.16.MT88.4 R20, [R228+0x1900] ;  /* 0x00190000e414783b */ /* 0x000ea20000004200 */
[----:B-1----:R-:W-:-:S03]  /*11e60*/  FFMA.FTZ R2, R162, c[0x0][0x2d0], -R6 ;  /* 0x0000b400a2027a23 */ /* 0x002fc60000010806 */
[----:B------:R-:W-:Y:S01]  /*11e70*/  LDSM.16.MT88.4 R28, [R230+0x1900] ;  /* 0x00190000e61c783b */ /* 0x000fe20000004200 */
[----:B------:R-:W-:Y:S01]  /*11e80*/  IMAD.MOV.U32 R162, RZ, RZ, R202 ;  /* 0x000000ffffa27224 */ /* 0x000fe200078e00ca */
[----:B------:R1:W-:Y:S01]  /*11e90*/  MUFU.EX2 R213, R2 ;  /* 0x0000000200d57308 */ /* 0x0003e20000000800 */
[C---:B------:R-:W-:Y:S08]  /*11ea0*/  HMMA.16816.F32.BF16 R56, R8.reuse, R16, R56 ;  /* 0x000000100838723c */ /* 0x040ff00000041838 */
[----:B------:R-:W-:Y:S01]  /*11eb0*/  HMMA.16816.F32.BF16 R44, R8, R18, R32 ;  /* 0x00000012082c723c */ /* 0x000fe20000041820 */
[----:B------:R-:W3:Y:S01]  /*11ec0*/  LDSM.16.MT88.4 R16, [R231+0x1900] ;  /* 0x00190000e710783b */ /* 0x000ee20000004200 */
[----:B-1----:R-:W-:-:S06]  /*11ed0*/  FFMA.FTZ R2, R161, c[0x0][0x2d0], -R6 ;  /* 0x0000b400a1027a23 */ /* 0x002fcc0000010806 */
[----:B------:R-:W-:Y:S01]  /*11ee0*/  HMMA.16816.F32.BF16 R40, R8, R12, R48 ;  /* 0x0000000c0828723c */ /* 0x000fe20000041830 */
[----:B------:R-:W-:Y:S01]  /*11ef0*/  IMAD.MOV.U32 R161, RZ, RZ, R124 ;  /* 0x000000ffffa17224 */ /* 0x000fe200078e007c */
[----:B------:R1:W-:Y:S01]  /*11f00*/  MUFU.EX2 R214, R2 ;  /* 0x0000000200d67308 */ /* 0x0003e20000000800 */
[----:B------:R-:W-:-:S05]  /*11f10*/  IMAD.MOV.U32 R124, RZ, RZ, R197 ;  /* 0x000000ffff7c7224 */ /* 0x000fca00078e00c5 */
[C---:B------:R-:W-:Y:S01]  /*11f20*/  HMMA.16816.F32.BF16 R32, R8.reuse, R14, R36 ;  /* 0x0000000e0820723c */ /* 0x040fe20000041824 */
[----:B------:R-:W4:Y:S07]  /*11f30*/  LDSM.16.MT88.4 R12, [R229+0x1900] ;  /* 0x00190000e50c783b */ /* 0x000f2e0000004200 */
[----:B------:R-:W-:Y:S01]  /*11f40*/  HMMA.16816.F32.BF16 R48, R8, R24, R104 ;  /* 0x000000180830723c */ /* 0x000fe20000041868 */
[----:B-1----:R-:W-:Y:S02]  /*11f50*/  FFMA.FTZ R2, R160, c[0x0][0x2d0], -R6 ;  /* 0x0000b400a0027a23 */ /* 0x002fe40000010806 */
[----:B------:R-:W-:-:S02]  /*11f60*/  IMAD.MOV.U32 R160, RZ, RZ, R70 ;  /* 0x000000ffffa07224 */ /* 0x000fc400078e0046 */
[----:B------:R-:W-:-:S03]  /*11f70*/  IMAD.MOV.U32 R70, RZ, RZ, R215 ;  /* 0x000000ffff467224 */ /* 0x000fc600078e00d7 */
[----:B------:R-:W-:Y:S01]  /*11f80*/  HMMA.16816.F32.BF16 R52, R8, R26, R52 ;  /* 0x0000001a0834723c */ /* 0x000fe20000041834 */
[----:B------:R1:W-:Y:S01]  /*11f90*/  MUFU.EX2 R215, R2 ;  /* 0x0000000200d77308 */ /* 0x0003e20000000800 */
[----:B------:R-:W2:Y:S01]  /*11fa0*/  LDSM.16.MT88.4 R24, [R228+0x2100] ;  /* 0x00210000e418783b */ /* 0x000ea20000004200 */
[----:B-1----:R-:W-:Y:S02]  /*11fb0*/  FFMA.FTZ R2, R151, c[0x0][0x2d0], -R5 ;  /* 0x0000b40097027a23 */ /* 0x002fe40000010805 */
[----:B------:R-:W-:-:S04]  /*11fc0*/  IMAD.MOV.U32 R151, RZ, RZ, R140 ;  /* 0x000000ffff977224 */ /* 0x000fc800078e008c */
[----:B------:R1:W-:Y:S02]  /*11fd0*/  MUFU.EX2 R209, R2 ;  /* 0x0000000200d17308 */ /* 0x0003e40000000800 */
[----:B-1----:R-:W-:Y:S02]  /*11fe0*/  FFMA.FTZ R2, R150, c[0x0][0x2d0], -R5 ;  /* 0x0000b40096027a23 */ /* 0x002fe40000010805 */
[----:B------:R-:W-:-:S04]  /*11ff0*/  IMAD.MOV.U32 R150, RZ, RZ, R141 ;  /* 0x000000ffff967224 */ /* 0x000fc800078e008d */
[----:B------:R1:W1:Y:S02]  /*12000*/  MUFU.EX2 R210, R2 ;  /* 0x0000000200d27308 */ /* 0x0002640000000800 */
[----:B-1----:R-:W-:Y:S01]  /*12010*/  FFMA.FTZ R2, R148, c[0x0][0x2d0], -R5 ;  /* 0x0000b40094027a23 */ /* 0x002fe20000010805 */
[----:B------:R-:W-:Y:S01]  /*12020*/  F2FP.BF16.PACK_AB R8, R210, R209 ;  /* 0x000000d1d208723e */ /* 0x000fe200000010ff */
[----:B------:R-:W-:-:S04]  /*12030*/  IMAD.MOV.U32 R148, RZ, RZ, R127 ;  /* 0x000000ffff947224 */ /* 0x000fc800078e007f */
[----:B------:R1:W-:Y:S01]  /*12040*/  MUFU.EX2 R211, R2 ;  /* 0x0000000200d37308 */ /* 0x0003e20000000800 */
[----:B------:R-:W-:Y:S02]  /*12050*/  IMAD.MOV.U32 R127, RZ, RZ, R129 ;  /* 0x000000ffff7f7224 */ /* 0x000fe400078e0081 */
[----:B------:R-:W-:Y:S02]  /*12060*/  IMAD.MOV.U32 R129, RZ, RZ, R198 ;  /* 0x000000ffff817224 */ /* 0x000fe400078e00c6 */
[----:B-1----:R-:W-:Y:S02]  /*12070*/  FFMA.FTZ R2, R149, c[0x0][0x2d0], -R5 ;  /* 0x0000b40095027a23 */ /* 0x002fe40000010805 */
[----:B------:R-:W-:Y:S02]  /*12080*/  IMAD.MOV.U32 R149, RZ, RZ, R193 ;  /* 0x000000ffff957224 */ /* 0x000fe400078e00c1 */
[----:B------:R1:W1:Y:S02]  /*12090*/  MUFU.EX2 R208, R2 ;  /* 0x0000000200d07308 */ /* 0x0002640000000800 */
[----:B-1----:R-:W-:Y:S01]  /*120a0*/  FFMA.FTZ R2, R158, c[0x0][0x2d0], -R3 ;  /* 0x0000b4009e027a23 */ /* 0x002fe20000010803 */
[----:B------:R-:W-:Y:S01]  /*120b0*/  F2FP.BF16.PACK_AB R10, R208, R211 ;  /* 0x000000d3d00a723e */ /* 0x000fe200000010ff */
[----:B------:R-:W-:-:S04]  /*120c0*/  IMAD.MOV.U32 R158, RZ, RZ, R201 ;  /* 0x000000ffff9e7224 */ /* 0x000fc800078e00c9 */
[----:B------:R1:W-:Y:S02]  /*120d0*/  MUFU.EX2 R207, R2 ;  /* 0x0000000200cf7308 */ /* 0x0003e40000000800 */
[----:B-1----:R-:W-:Y:S02]  /*120e0*/  FFMA.FTZ R2, R159, c[0x0][0x2d0], -R3 ;  /* 0x0000b4009f027a23 */ /* 0x002fe40000010803 */
[----:B------:R-:W-:-:S04]  /*120f0*/  IMAD.MOV.U32 R159, RZ, RZ, R70 ;  /* 0x000000ffff9f7224 */ /* 0x000fc800078e0046 */
[----:B------:R1:W1:Y:S01]  /*12100*/  MUFU.EX2 R206, R2 ;  /* 0x0000000200ce7308 */ /* 0x0002620000000800 */
[----:B------:R-:W-:Y:S02]  /*12110*/  IMAD.MOV.U32 R70, RZ, RZ, R203 ;  /* 0x000000ffff467224 */ /* 0x000fe400078e00cb */
[----:B-1----:R-:W-:Y:S01]  /*12120*/  FFMA.FTZ R2, R144, c[0x0][0x2d0], -R3 ;  /* 0x0000b40090027a23 */ /* 0x002fe20000010803 */
[----:B------:R-:W-:Y:S01]  /*12130*/  F2FP.BF16.PACK_AB R9, R206, R207 ;  /* 0x000000cfce09723e */ /* 0x000fe200000010ff */
[----:B------:R-:W-:-:S03]  /*12140*/  IMAD.MOV.U32 R144, RZ, RZ, R189 ;  /* 0x000000ffff907224 */ /* 0x000fc600078e00bd */
[----:B------:R1:W-:Y:S02]  /*12150*/  MUFU.EX2 R205, R2 ;  /* 0x0000000200cd7308 */ /* 0x0003e40000000800 */
[----:B-1----:R-:W-:-:S06]  /*12160*/  FFMA.FTZ R2, R142, c[0x0][0x2d0], -R3 ;  /* 0x0000b4008e027a23 */ /* 0x002fcc0000010803 */
[----:B------:R1:W1:Y:S02]  /*12170*/  MUFU.EX2 R204, R2 ;  /* 0x0000000200cc7308 */ /* 0x0002640000000800 */
[----:B-1----:R-:W-:Y:S01]  /*12180*/  FFMA.FTZ R2, R131, c[0x0][0x2d0], -R0 ;  /* 0x0000b40083027a23 */ /* 0x002fe20000010800 */
[----:B------:R-:W-:Y:S01]  /*12190*/  F2FP.BF16.PACK_AB R11, R204, R205 ;  /* 0x000000cdcc0b723e */ /* 0x000fe200000010ff */
[----:B------:R-:W-:-:S04]  /*121a0*/  IMAD.MOV.U32 R131, RZ, RZ, R123 ;  /* 0x000000ffff837224 */ /* 0x000fc800078e007b */
[----:B------:R1:W-:Y:S01]  /*121b0*/  MUFU.EX2 R202, R2 ;  /* 0x0000000200ca7308 */ /* 0x0003e20000000800 */
[----:B------:R-:W-:Y:S01]  /*121c0*/  IMAD.MOV.U32 R123, RZ, RZ, R191 ;  /* 0x000000ffff7b7224 */ /* 0x000fe200078e00bf */
[C---:B--2---:R-:W-:Y:S08]  /*121d0*/  HMMA.16816.F32.BF16 R112, R8.reuse, R20, R100 ;  /* 0x000000140870723c */ /* 0x044ff00000041864 */
[----:B------:R-:W-:Y:S01]  /*121e0*/  HMMA.16816.F32.BF16 R108, R8, R22, R92 ;  /* 0x00000016086c723c */ /* 0x000fe2000004185c */
[----:B-1----:R-:W-:-:S02]  /*121f0*/  FFMA.FTZ R2, R130, c[0x0][0x2d0], -R0 ;  /* 0x0000b40082027a23 */ /* 0x002fc40000010800 */
[----:B------:R-:W-:Y:S02]  /*12200*/  IMAD.MOV.U32 R130, RZ, RZ, R125 ;  /* 0x000000ffff827224 */ /* 0x000fe400078e007d */
[----:B------:R1:W2:Y:S01]  /*12210*/  MUFU.EX2 R203, R2 ;  /* 0x0000000200cb7308 */ /* 0x0002a20000000800 */
[----:B------:R-:W-:Y:S02]  /*12220*/  IMAD.MOV.U32 R125, RZ, RZ, R136 ;  /* 0x000000ffff7d7224 */ /* 0x000fe400078e0088 */
[C---:B---3--:R-:W-:Y:S08]  /*12230*/  HMMA.16816.F32.BF16 R104, R8.reuse, R16, R96 ;  /* 0x000000100868723c */ /* 0x048ff00000041860 */
[----:B------:R-:W-:Y:S01]  /*12240*/  HMMA.16816.F32.BF16 R100, R8, R18, R88 ;  /* 0x000000120864723c */ /* 0x000fe20000041858 */
[----:B-1----:R-:W-:-:S02]  /*12250*/  FFMA.FTZ R2, R128, c[0x0][0x2d0], -R0 ;  /* 0x0000b40080027a23 */ /* 0x002fc40000010800 */
[----:B------:R-:W-:-:S05]  /*12260*/  IMAD.MOV.U32 R128, RZ, RZ, R194 ;  /* 0x000000ffff807224 */ /* 0x000fca00078e00c2 */
[C---:B----4-:R-:W-:Y:S01]  /*12270*/  HMMA.16816.F32.BF16 R96, R8.reuse, R12, R84 ;  /* 0x0000000c0860723c */ /* 0x050fe20000041854 */
[----:B------:R1:W-:Y:S07]  /*12280*/  MUFU.EX2 R201, R2 ;  /* 0x0000000200c97308 */ /* 0x0003ee0000000800 */
        /* <DEDUP_REMOVED lines=10> */
[----:B---3--:R-:W-:Y:S01]  /*12330*/  F2FP.BF16.PACK_AB R11, R200, R201 ;  /* 0x000000c9c80b723e */ /* 0x008fe200000010ff */
[----:B------:R-:W-:Y:S02]  /*12340*/  IMAD.MOV.U32 R167, RZ, RZ, R190 ;  /* 0x000000ffffa77224 */ /* 0x000fe400078e00be */
[----:B------:R1:W-:Y:S04]  /*12350*/  MUFU.EX2 R193, R2 ;  /* 0x0000000200c17308 */ /* 0x0003e80000000800 */
[C---:B------:R-:W-:Y:S08]  /*12360*/  HMMA.16816.F32.BF16 R36, R8.reuse, R14, R32 ;  /* 0x0000000e0824723c */ /* 0x040ff00000041820 */
[----:B------:R-:W-:Y:S01]  /*12370*/  HMMA.16816.F32.BF16 R84, R8, R20, R64 ;  /* 0x000000140854723c */ /* 0x000fe20000041840 */
[----:B-1----:R-:W-:-:S02]  /*12380*/  FFMA.FTZ R2, R168, c[0x0][0x2d0], -R6 ;  /* 0x0000b400a8027a23 */ /* 0x002fc40000010806 */
[----:B------:R-:W-:Y:S02]  /*12390*/  IMAD.MOV.U32 R168, RZ, RZ, R188 ;  /* 0x000000ffffa87224 */ /* 0x000fe400078e00bc */
[----:B------:R1:W-:Y:S03]  /*123a0*/  MUFU.EX2 R196, R2 ;  /* 0x0000000200c47308 */ /* 0x0003e60000000800 */
[C---:B------:R-:W-:Y:S08]  /*123b0*/  HMMA.16816.F32.BF16 R32, R8.reuse, R28, R48 ;  /* 0x0000001c0820723c */ /* 0x040ff00000041830 */
[----:B------:R-:W-:Y:S01]  /*123c0*/  HMMA.16816.F32.BF16 R76, R8, R22, R60 ;  /* 0x00000016084c723c */ /* 0x000fe2000004183c */
[----:B------:R-:W-:Y:S01]  /*123d0*/  LDSM.16.MT88.4 R20, [R231+0x2100] ;  /* 0x00210000e714783b */ /* 0x000fe20000004200 */
[----:B-1----:R-:W-:-:S06]  /*123e0*/  FFMA.FTZ R2, R169, c[0x0][0x2d0], -R6 ;  /* 0x0000b400a9027a23 */ /* 0x002fcc0000010806 */
[C---:B------:R-:W-:Y:S01]  /*123f0*/  HMMA.16816.F32.BF16 R64, R8.reuse, R16, R56 ;  /* 0x000000100840723c */ /* 0x040fe20000041838 */
[----:B------:R1:W-:Y:S07]  /*12400*/  MUFU.EX2 R198, R2 ;  /* 0x0000000200c67308 */ /* 0x0003ee0000000800 */
[C---:B------:R-:W-:Y:S01]  /*12410*/  HMMA.16816.F32.BF16 R44, R8.reuse, R18, R44 ;  /* 0x00000012082c723c */ /* 0x040fe2000004182c */
[----:B------:R-:W2:Y:S07]  /*12420*/  LDSM.16.MT88.4 R16, [R229+0x2100] ;  /* 0x00210000e510783b */ /* 0x000eae0000004200 */
[----:B------:R-:W-:Y:S01]  /*12430*/  HMMA.16816.F32.BF16 R40, R8, R12, R40 ;  /* 0x0000000c0828723c */ /* 0x000fe20000041828 */
[----:B------:R-:W3:Y:S01]  /*12440*/  LDSM.16.MT88.4 R12, [R230+0x2100] ;  /* 0x00210000e60c783b */ /* 0x000ee20000004200 */
[----:B-1----:R-:W-:-:S04]  /*12450*/  FFMA.FTZ R2, R171, c[0x0][0x2d0], -R6 ;  /* 0x0000b400ab027a23 */ /* 0x002fc80000010806 */
[----:B------:R1:W-:Y:S02]  /*12460*/  MUFU.EX2 R199, R2 ;  /* 0x0000000200c77308 */ /* 0x0003e40000000800 */
[----:B------:R-:W-:Y:S01]  /*12470*/  HMMA.16816.F32.BF16 R28, R8, R30, R52 ;  /* 0x0000001e081c723c */ /* 0x000fe20000041834 */
[----:B-1----:R-:W-:-:S05]  /*12480*/  FFMA.FTZ R2, R165, c[0x0][0x2d0], -R5 ;  /* 0x0000b400a5027a23 */ /* 0x002fca0000010805 */
        /* <DEDUP_REMOVED lines=21> */
[C---:B------:R-:W-:Y:S08]  /*125e0*/  HMMA.16816.F32.BF16 R56, R8.reuse, R24, R112 ;  /* 0x000000180838723c */ /* 0x040ff00000041870 */
[----:B------:R-:W-:Y:S01]  /*125f0*/  HMMA.16816.F32.BF16 R52, R8, R26, R108 ;  /* 0x0000001a0834723c */ /* 0x000fe2000004186c */
[----:B-1----:R-:W-:-:S04]  /*12600*/  FFMA.FTZ R2, R146, c[0x0][0x2d0], -R0 ;  /* 0x0000b40092027a23 */ /* 0x002fc80000010800 */
[----:B------:R1:W4:Y:S03]  /*12610*/  MUFU.EX2 R142, R2 ;  /* 0x00000002008e7308 */ /* 0x0003260000000800 */
[C---:B--2---:R-:W-:Y:S08]  /*12620*/  HMMA.16816.F32.BF16 R80, R8.reuse, R16, R96 ;  /* 0x000000100850723c */ /* 0x044ff00000041860 */
[----:B------:R-:W-:Y:S01]  /*12630*/  HMMA.16816.F32.BF16 R60, R8, R20, R104 ;  /* 0x00000014083c723c */ /* 0x000fe20000041868 */
[----:B-1----:R-:W-:-:S07]  /*12640*/  FFMA.FTZ R2, R147, c[0x0][0x2d0], -R0 ;  /* 0x0000b40093027a23 */ /* 0x002fce0000010800 */
[C---:B------:R-:W-:Y:S01]  /*12650*/  HMMA.16816.F32.BF16 R72, R8.reuse, R22, R100 ;  /* 0x000000160848723c */ /* 0x040fe20000041864 */
[----:B------:R1:W-:Y:S07]  /*12660*/  MUFU.EX2 R141, R2 ;  /* 0x00000002008d7308 */ /* 0x0003ee0000000800 */
[C---:B------:R-:W-:Y:S08]  /*12670*/  HMMA.16816.F32.BF16 R116, R8.reuse, R18, R116 ;  /* 0x000000120874723c */ /* 0x040ff00000041874 */
[----:B---3--:R-:W-:Y:S01]  /*12680*/  HMMA.16816.F32.BF16 R92, R8, R12, R92 ;  /* 0x0000000c085c723c */ /* 0x008fe2000004185c */
[----:B-1----:R-:W-:-:S04]  /*12690*/  FFMA.FTZ R2, R152, c[0x0][0x2d0], -R0 ;  /* 0x0000b40098027a23 */ /* 0x002fc80000010800 */
[----:B------:R1:W2:Y:S03]  /*126a0*/  MUFU.EX2 R140, R2 ;  /* 0x00000002008c7308 */ /* 0x0002a60000000800 */
[----:B------:R-:W-:Y:S07]  /*126b0*/  HMMA.16816.F32.BF16 R96, R8, R14, R88 ;  /* 0x0000000e0860723c */ /* 0x000fee0000041858 */
[----:B------:R-:W-:-:S02]  /*126c0*/  F2FP.BF16.PACK_AB R8, R196, R193 ;  /* 0x000000c1c408723e */ /* 0x000fc400000010ff */
[----:B----4-:R-:W-:Y:S02]  /*126d0*/  F2FP.BF16.PACK_AB R9, R142, R136 ;  /* 0x000000888e09723e */ /* 0x010fe400000010ff */
[----:B------:R-:W-:Y:S01]  /*126e0*/  F2FP.BF16.PACK_AB R10, R199, R198 ;  /* 0x000000c6c70a723e */ /* 0x000fe200000010ff */
[----:B-1----:R-:W-:Y:S01]  /*126f0*/  FFMA.FTZ R2, R168, c[0x0][0x2d0], -R5 ;  /* 0x0000b400a8027a23 */ /* 0x002fe20000010805 */
[----:B--2---:R-:W-:Y:S01]  /*12700*/  F2FP.BF16.PACK_AB R11, R140, R141 ;  /* 0x0000008d8c0b723e */ /* 0x004fe200000010ff */
[----:B------:R-:W-:Y:S02]  /*12710*/  IMAD.MOV.U32 R168, RZ, RZ, R167 ;  /* 0x000000ffffa87224 */ /* 0x000fe400078e00a7 */
[----:B------:R-:W-:Y:S01]  /*12720*/  IMAD.MOV.U32 R167, RZ, RZ, R135 ;  /* 0x000000ffffa77224 */ /* 0x000fe200078e0087 */
[----:B------:R1:W-:Y:S01]  /*12730*/  MUFU.EX2 R112, R2 ;  /* 0x0000000200707308 */ /* 0x0003e20000000800 */
[----:B------:R-:W-:Y:S02]  /*12740*/  IMAD.MOV.U32 R135, RZ, RZ, R128 ;  /* 0x000000ffff877224 */ /* 0x000fe400078e0080 */
[----:B------:R-:W-:Y:S01]  /*12750*/  IMAD.MOV.U32 R128, RZ, RZ, R130 ;  /* 0x000000ffff807224 */ /* 0x000fe200078e0082 */
[----:B------:R-:W-:Y:S01]  /*12760*/  HMMA.16816.F32.BF16 R88, R8, R24, R84 ;  /* 0x000000180858723c */ /* 0x000fe20000041854 */
[----:B------:R-:W-:-:S02]  /*12770*/  IMAD.MOV.U32 R130, RZ, RZ, R131 ;  /* 0x000000ffff827224 */ /* 0x000fc400078e0083 */
[----:B------:R-:W-:Y:S02]  /*12780*/  IMAD.MOV.U32 R131, RZ, RZ, R244 ;  /* 0x000000ffff837224 */ /* 0x000fe400078e00f4 */
[----:B------:R-:W-:Y:S01]  /*12790*/  FFMA.FTZ R4, R4, c[0x0][0x2d0], -R6 ;  /* 0x0000b40004047a23 */ /* 0x000fe20000010806 */
[----:B------:R2:W5:Y:S02]  /*127a0*/  LDL.LU R244, [R1+0xa0] ;  /* 0x0000a00001f47983 */ /* 0x0005640000300800 */
[----:B------:R-:W-:Y:S02]  /*127b0*/  HMMA.16816.F32.BF16 R84, R8, R26, R76 ;  /* 0x0000001a0854723c */ /* 0x000fe4000004184c */
[----:B------:R-:W3:Y:S01]  /*127c0*/  LDSM.16.MT88.4 R24, [R228+0x2900] ;  /* 0x00290000e418783b */ /* 0x000ee20000004200 */
[----:B-1----:R-:W-:Y:S02]  /*127d0*/  FFMA.FTZ R2, R168, c[0x0][0x2d0], -R5 ;  /* 0x0000b400a8027a23 */ /* 0x002fe40000010805 */
[----:B------:R-:W-:-:S02]  /*127e0*/  IMAD.MOV.U32 R168, RZ, RZ, R167 ;  /* 0x000000ffffa87224 */ /* 0x000fc400078e00a7 */
[----:B------:R-:W-:Y:S01]  /*127f0*/  IMAD.MOV.U32 R167, RZ, RZ, R135 ;  /* 0x000000ffffa77224 */ /* 0x000fe200078e0087 */
[----:B------:R1:W4:Y:S01]  /*12800*/  MUFU.EX2 R113, R2 ;  /* 0x0000000200717308 */ /* 0x0003220000000800 */
[----:B------:R-:W-:Y:S01]  /*12810*/  HMMA.16816.F32.BF16 R76, R8, R20, R64 ;  /* 0x00000014084c723c */ /* 0x000fe20000041840 */
[----:B-1----:R-:W-:Y:S02]  /*12820*/  FFMA.FTZ R2, R168, c[0x0][0x2d0], -R5 ;  /* 0x0000b400a8027a23 */ /* 0x002fe40000010805 */
[----:B------:R-:W-:-:S04]  /*12830*/  IMAD.MOV.U32 R168, RZ, RZ, R167 ;  /* 0x000000ffffa87224 */ /* 0x000fc800078e00a7 */
[----:B------:R1:W-:Y:S01]  /*12840*/  MUFU.EX2 R114, R2 ;  /* 0x0000000200727308 */ /* 0x0003e20000000800 */
[----:B------:R-:W-:Y:S02]  /*12850*/  IMAD.MOV.U32 R135, RZ, RZ, R128 ;  /* 0x000000ffff877224 */ /* 0x000fe400078e0080 */
[----:B------:R-:W-:Y:S02]  /*12860*/  IMAD.MOV.U32 R128, RZ, RZ, R130 ;  /* 0x000000ffff807224 */ /* 0x000fe400078e0082 */
[----:B-1----:R-:W-:-:S04]  /*12870*/  FFMA.FTZ R2, R168, c[0x0][0x2d0], -R5 ;  /* 0x0000b400a8027a23 */ /* 0x002fc80000010805 */
[----:B------:R1:W-:Y:S01]  /*12880*/  MUFU.EX2 R115, R2 ;  /* 0x0000000200737308 */ /* 0x0003e20000000800 */
[----:B------:R-:W-:Y:S02]  /*12890*/  IMAD.MOV.U32 R130, RZ, RZ, R144 ;  /* 0x000000ffff827224 */ /* 0x000fe400078e0090 */
[----:B------:R-:W-:Y:S02]  /*128a0*/  IMAD.MOV.U32 R144, RZ, RZ, R243 ;  /* 0x000000ffff907224 */ /* 0x000fe400078e00f3 */
[----:B------:R-:W-:Y:S01]  /*128b0*/  IMAD.MOV.U32 R167, RZ, RZ, R135 ;  /* 0x000000ffffa77224 */ /* 0x000fe200078e0087 */
[----:B------:R-:W-:Y:S01]  /*128c0*/  HMMA.16816.F32.BF16 R64, R8, R22, R44 ;  /* 0x000000160840723c */ /* 0x000fe2000004182c */
[----:B-1----:R-:W-:-:S07]  /*128d0*/  FFMA.FTZ R2, R183, c[0x0][0x2d0], -R3 ;  /* 0x0000b400b7027a23 */ /* 0x002fce0000010803 */
[C---:B------:R-:W-:Y:S01]  /*128e0*/  HMMA.16816.F32.BF16 R48, R8.reuse, R16, R40 ;  /* 0x000000100830723c */ /* 0x040fe20000041828 */
[----:B------:R-:W-:Y:S01]  /*128f0*/  IMAD.MOV.U32 R135, RZ, RZ, R128 ;  /* 0x000000ffff877224 */ /* 0x000fe200078e0080 */
[----:B------:R-:W1:Y:S01]  /*12900*/  LDSM.16.MT88.4 R20, [R231+0x2900] ;  /* 0x00290000e714783b */ /* 0x000e620000004200 */
[----:B------:R2:W-:Y:S01]  /*12910*/  MUFU.EX2 R111, R2 ;  /* 0x00000002006f7308 */ /* 0x0005e20000000800 */
[----:B------:R-:W-:Y:S02]  /*12920*/  IMAD.MOV.U32 R128, RZ, RZ, R144 ;  /* 0x000000ffff807224 */ /* 0x000fe400078e0090 */
[----:B------:R-:W-:Y:S01]  /*12930*/  IMAD.MOV.U32 R144, RZ, RZ, R242 ;  /* 0x000000ffff907224 */ /* 0x000fe200078e00f2 */
[----:B------:R1:W5:Y:S01]  /*12940*/  LDL.LU R243, [R1+0x9c] ;  /* 0x00009c0001f37983 */ /* 0x0003620000300800 */
[----:B------:R-:W-:Y:S02]  /*12950*/  IMAD.MOV.U32 R168, RZ, RZ, R167 ;  /* 0x000000ffffa87224 */ /* 0x000fe400078e00a7 */
[----:B--2---:R-:W-:Y:S01]  /*12960*/  FFMA.FTZ R2, R186, c[0x0][0x2d0], -R3 ;  /* 0x0000b400ba027a23 */ /* 0x004fe20000010803 */
[----:B------:R-:W-:Y:S01]  /*12970*/  HMMA.16816.F32.BF16 R44, R8, R18, R36 ;  /* 0x00000012082c723c */ /* 0x000fe20000041824 */
[----:B------:R-:W-:Y:S01]  /*12980*/  IMAD.MOV.U32 R167, RZ, RZ, R135 ;  /* 0x000000ffffa77224 */ /* 0x000fe200078e0087 */
[----:B------:R-:W-:Y:S01]  /*12990*/  LDSM.16.MT88.4 R16, [R229+0x2900] ;  /* 0x00290000e510783b */ /* 0x000fe20000004200 */
[----:B------:R2:W1:Y:S01]  /*129a0*/  MUFU.EX2 R109, R2 ;  /* 0x00000002006d7308 */ /* 0x0004620000000800 */
[----:B------:R-:W-:-:S02]  /*129b0*/  IMAD.MOV.U32 R135, RZ, RZ, R144 ;  /* 0x000000ffff877224 */ /* 0x000fc400078e0090 */
[----:B------:R1:W5:Y:S01]  /*129c0*/  LDL.LU R242, [R1+0x98] ;  /* 0x0000980001f27983 */ /* 0x0003620000300800 */
[----:B--2---:R-:W-:-:S04]  /*129d0*/  FFMA.FTZ R2, R181, c[0x0][0x2d0], -R3 ;  /* 0x0000b400b5027a23 */ /* 0x004fc80000010803 */
[----:B------:R2:W-:Y:S02]  /*129e0*/  MUFU.EX2 R110, R2 ;  /* 0x00000002006e7308 */ /* 0x0005e40000000800 */
[----:B--2---:R-:W-:-:S06]  /*129f0*/  FFMA.FTZ R2, R182, c[0x0][0x2d0], -R3 ;  /* 0x0000b400b6027a23 */ /* 0x004fcc0000010803 */
[----:B------:R2:W1:Y:S01]  /*12a00*/  MUFU.EX2 R108, R2 ;  /* 0x00000002006c7308 */ /* 0x0004620000000800 */
[C---:B------:R-:W-:Y:S01]  /*12a10*/  HMMA.16816.F32.BF16 R36, R8.reuse, R12, R32 ;  /* 0x0000000c0824723c */ /* 0x040fe20000041820 */
[----:B--2---:R-:W-:Y:S02]  /*12a20*/  FFMA.FTZ R2, R168, c[0x0][0x2d0], -R6 ;  /* 0x0000b400a8027a23 */ /* 0x004fe40000010806 */
[----:B------:R-:W-:Y:S02]  /*12a30*/  IMAD.MOV.U32 R168, RZ, RZ, R167 ;  /* 0x000000ffffa87224 */ /* 0x000fe400078e00a7 */
[----:B------:R-:W-:Y:S02]  /*12a40*/  IMAD.MOV.U32 R167, RZ, RZ, R135 ;  /* 0x000000ffffa77224 */ /* 0x000fe400078e0087 */
[----:B------:R2:W-:Y:S01]  /*12a50*/  MUFU.EX2 R107, R2 ;  /* 0x00000002006b7308 */ /* 0x0005e20000000800 */
[----:B------:R-:W-:Y:S01]  /*12a60*/  IMAD.MOV.U32 R135, RZ, RZ, R159 ;  /* 0x000000ffff877224 */ /* 0x000fe200078e009f */
[----:B------:R-:W-:Y:S01]  /*12a70*/  HMMA.16816.F32.BF16 R40, R8, R14, R28 ;  /* 0x0000000e0828723c */ /* 0x000fe2000004181c */
[----:B------:R-:W-:Y:S01]  /*12a80*/  IMAD.MOV.U32 R159, RZ, RZ, R158 ;  /* 0x000000ffff9f7224 */ /* 0x000fe200078e009e */
[----:B------:R-:W1:Y:S01]  /*12a90*/  LDSM.16.MT88.4 R12, [R230+0x2900] ;  /* 0x00290000e60c783b */ /* 0x000e620000004200 */
[----:B------:R-:W-:-:S02]  /*12aa0*/  IMAD.MOV.U32 R158, RZ, RZ, R163 ;  /* 0x000000ffff9e7224 */ /* 0x000fc400078e00a3 */
[----:B--2---:R-:W-:Y:S02]  /*12ab0*/  FFMA.FTZ R2, R168, c[0x0][0x2d0], -R6 ;  /* 0x0000b400a8027a23 */ /* 0x004fe40000010806 */
[----:B------:R-:W-:-:S04]  /*12ac0*/  IMAD.MOV.U32 R168, RZ, RZ, R167 ;  /* 0x000000ffffa87224 */ /* 0x000fc800078e00a7 */
[----:B------:R-:W-:Y:S01]  /*12ad0*/  IMAD.MOV.U32 R169, RZ, RZ, R168 ;  /* 0x000000ffffa97224 */ /* 0x000fe200078e00a8 */
[----:B------:R2:W1:Y:S01]  /*12ae0*/  MUFU.EX2 R104, R2 ;  /* 0x0000000200687308 */ /* 0x0004620000000800 */
[----:B------:R-:W-:Y:S02]  /*12af0*/  IMAD.MOV.U32 R167, RZ, RZ, R135 ;  /* 0x000000ffffa77224 */ /* 0x000fe400078e0087 */
[----:B------:R-:W-:Y:S02]  /*12b00*/  IMAD.MOV.U32 R135, RZ, RZ, R158 ;  /* 0x000000ffff877224 */ /* 0x000fe400078e009e */
[----:B------:R-:W-:Y:S02]  /*12b10*/  IMAD.MOV.U32 R168, RZ, RZ, R167 ;  /* 0x000000ffffa87224 */ /* 0x000fe400078e00a7 */
[----:B------:R-:W-:Y:S02]  /*12b20*/  IMAD.MOV.U32 R167, RZ, RZ, R135 ;  /* 0x000000ffffa77224 */ /* 0x000fe400078e0087 */
[----:B--2---:R-:W-:-:S04]  /*12b30*/  FFMA.FTZ R2, R169, c[0x0][0x2d0], -R6 ;  /* 0x0000b400a9027a23 */ /* 0x004fc80000010806 */
[----:B------:R2:W-:Y:S01]  /*12b40*/  MUFU.EX2 R105, R2 ;  /* 0x0000000200697308 */ /* 0x0005e20000000800 */
        /* <DEDUP_REMOVED lines=8> */
[----:B------:R-:W-:Y:S02]  /*12bd0*/  FFMA.FTZ R34, R169, c[0x0][0x2d0], -R6 ;  /* 0x0000b400a9227a23 */ /* 0x000fe40000010806 */
[----:B------:R-:W-:Y:S02]  /*12be0*/  IMAD.MOV.U32 R130, RZ, RZ, R131 ;  /* 0x000000ffff827224 */ /* 0x000fe400078e0083 */
[----:B------:R-:W-:Y:S02]  /*12bf0*/  IMAD.MOV.U32 R169, RZ, RZ, R168 ;  /* 0x000000ffffa97224 */ /* 0x000fe400078e00a8 */
[----:B--2---:R-:W-:-:S04]  /*12c00*/  FFMA.FTZ R2, R178, c[0x0][0x2d0], -R0 ;  /* 0x0000b400b2027a23 */ /* 0x004fc80000010800 */
[----:B------:R2:W1:Y:S01]  /*12c10*/  MUFU.EX2 R102, R2 ;  /* 0x0000000200667308 */ /* 0x0004620000000800 */
[----:B------:R-:W-:Y:S02]  /*12c20*/  IMAD.MOV.U32 R131, RZ, RZ, R126 ;  /* 0x000000ffff837224 */ /* 0x000fe400078e007e */
[----:B------:R-:W-:Y:S02]  /*12c30*/  IMAD.MOV.U32 R168, RZ, RZ, R167 ;  /* 0x000000ffffa87224 */ /* 0x000fe400078e00a7 */
[----:B------:R-:W-:Y:S02]  /*12c40*/  IMAD.MOV.U32 R144, RZ, RZ, R149 ;  /* 0x000000ffff907224 */ /* 0x000fe400078e0095 */
[----:B------:R-:W-:Y:S02]  /*12c50*/  IMAD.MOV.U32 R167, RZ, RZ, R135 ;  /* 0x000000ffffa77224 */ /* 0x000fe400078e0087 */
[----:B------:R-:W-:Y:S02]  /*12c60*/  IMAD.MOV.U32 R135, RZ, RZ, R128 ;  /* 0x000000ffff877224 */ /* 0x000fe400078e0080 */
[----:B--2---:R-:W-:-:S02]  /*12c70*/  FFMA.FTZ R2, R177, c[0x0][0x2d0], -R0 ;  /* 0x0000b400b1027a23 */ /* 0x004fc40000010800 */
[----:B------:R-:W-:Y:S02]  /*12c80*/  IMAD.MOV.U32 R128, RZ, RZ, R130 ;  /* 0x000000ffff807224 */ /* 0x000fe400078e0082 */
[----:B------:R2:W-:Y:S01]  /*12c90*/  MUFU.EX2 R101, R2 ;  /* 0x0000000200657308 */ /* 0x0005e20000000800 */
[----:B------:R-:W-:Y:S02]  /*12ca0*/  IMAD.MOV.U32 R130, RZ, RZ, R131 ;  /* 0x000000ffff827224 */ /* 0x000fe400078e0083 */
[----:B------:R-:W-:Y:S02]  /*12cb0*/  IMAD.MOV.U32 R131, RZ, RZ, R144 ;  /* 0x000000ffff837224 */ /* 0x000fe400078e0090 */
[----:B------:R-:W-:Y:S01]  /*12cc0*/  IMAD.MOV.U32 R144, RZ, RZ, R236 ;  /* 0x000000ffff907224 */ /* 0x000fe200078e00ec */
[----:B----4-:R-:W-:Y:S01]  /*12cd0*/  F2FP.BF16.PACK_AB R8, R113, R112 ;  /* 0x000000707108723e */ /* 0x010fe200000010ff */
[----:B------:R-:W-:Y:S01]  /*12ce0*/  FFMA.FTZ R35, R169, c[0x0][0x2d0], -R6 ;  /* 0x0000b400a9237a23 */ /* 0x000fe20000010806 */
[----:B------:R-:W-:Y:S01]  /*12cf0*/  MUFU.EX2 R106, R4 ;  /* 0x00000004006a7308 */ /* 0x000fe20000000800 */
[----:B------:R-:W-:Y:S01]  /*12d00*/  IMAD.MOV.U32 R171, RZ, RZ, R168 ;  /* 0x000000ffffab7224 */ /* 0x000fe200078e00a8 */
[----:B-1----:R-:W-:Y:S01]  /*12d10*/  F2FP.BF16.PACK_AB R9, R109, R111 ;  /* 0x0000006f6d09723e */ /* 0x002fe200000010ff */
[----:B--2---:R-:W-:Y:S01]  /*12d20*/  FFMA.FTZ R2, R176, c[0x0][0x2d0], -R0 ;  /* 0x0000b400b0027a23 */ /* 0x004fe20000010800 */
[----:B------:R-:W-:Y:S01]  /*12d30*/  F2FP.BF16.PACK_AB R10, R115, R114 ;  /* 0x00000072730a723e */ /* 0x000fe200000010ff */
[----:B------:R-:W-:-:S03]  /*12d40*/  IMAD.MOV.U32 R169, RZ, RZ, R167 ;  /* 0x000000ffffa97224 */ /* 0x000fc600078e00a7 */
[----:B------:R1:W2:Y:S01]  /*12d50*/  MUFU.EX2 R100, R2 ;  /* 0x0000000200647308 */ /* 0x0002a20000000800 */
[----:B------:R-:W-:Y:S01]  /*12d60*/  F2FP.BF16.PACK_AB R11, R108, R110 ;  /* 0x0000006e6c0b723e */ /* 0x000fe200000010ff */
        /* <DEDUP_REMOVED lines=8> */
[----:B------:R-:W-:Y:S01]  /*12df0*/  IMAD.MOV.U32 R158, RZ, RZ, R161 ;  /* 0x000000ffff9e7224 */ /* 0x000fe200078e00a1 */
[----:B---3--:R-:W-:Y:S01]  /*12e00*/  HMMA.16816.F32.BF16 R152, R8, R26, R52 ;  /* 0x0000001a0898723c */ /* 0x008fe20000041834 */
[----:B------:R-:W-:Y:S02]  /*12e10*/  IMAD.MOV.U32 R163, RZ, RZ, R240 ;  /* 0x000000ffffa37224 */ /* 0x000fe400078e00f0 */
[----:B------:R-:W-:-:S02]  /*12e20*/  IMAD.MOV.U32 R157, RZ, RZ, R169 ;  /* 0x000000ffff9d7224 */ /* 0x000fc400078e00a9 */
[----:B------:R-:W-:Y:S02]  /*12e30*/  IMAD.MOV.U32 R169, RZ, RZ, R144 ;  /* 0x000000ffffa97224 */ /* 0x000fe400078e0090 */
[--C-:B------:R-:W-:Y:S02]  /*12e40*/  FFMA.FTZ R54, R174, c[0x0][0x2d0], -R0.reuse ;  /* 0x0000b400ae367a23 */ /* 0x100fe40000010800 */
[--C-:B------:R-:W-:Y:S02]  /*12e50*/  FFMA.FTZ R55, R173, c[0x0][0x2d0], -R0.reuse ;  /* 0x0000b400ad377a23 */ /* 0x100fe40000010800 */
[--C-:B------:R-:W-:Y:S02]  /*12e60*/  FFMA.FTZ R68, R172, c[0x0][0x2d0], -R0.reuse ;  /* 0x0000b400ac447a23 */ /* 0x100fe40000010800 */
[----:B------:R-:W-:Y:S02]  /*12e70*/  FFMA.FTZ R70, R170, c[0x0][0x2d0], -R0 ;  /* 0x0000b400aa467a23 */ /* 0x000fe40000010800 */
[----:B------:R-:W-:-:S02]  /*12e80*/  FADD.FTZ R33, R69, R7 ;  /* 0x0000000745217221 */ /* 0x000fc40000010000 */
[----:B-1----:R-:W-:Y:S01]  /*12e90*/  FFMA.FTZ R2, R171, c[0x0][0x2d0], -R5 ;  /* 0x0000b400ab027a23 */ /* 0x002fe20000010805 */
[----:B------:R-:W-:Y:S01]  /*12ea0*/  F2FP.BF16.PACK_AB R4, R104, R107 ;  /* 0x0000006b6804723e */ /* 0x000fe200000010ff */
[----:B------:R-:W-:Y:S02]  /*12eb0*/  IMAD.MOV.U32 R144, RZ, RZ, R159 ;  /* 0x000000ffff907224 */ /* 0x000fe400078e009f */
[--C-:B------:R-:W-:Y:S02]  /*12ec0*/  FFMA.FTZ R30, R232, c[0x0][0x2d0], -R5.reuse ;  /* 0x0000b400e81e7a23 */ /* 0x100fe40000010805 */
[--C-:B------:R-:W-:Y:S01]  /*12ed0*/  FFMA.FTZ R29, R143, c[0x0][0x2d0], -R5.reuse ;  /* 0x0000b4008f1d7a23 */ /* 0x100fe20000010805 */
[----:B------:R-:W-:Y:S01]  /*12ee0*/  HMMA.16816.F32.BF16 R60, R8, R20, R60 ;  /* 0x00000014083c723c */ /* 0x000fe2000004183c */
[----:B------:R-:W-:Y:S01]  /*12ef0*/  FFMA.FTZ R0, R233, c[0x0][0x2d0], -R5 ;  /* 0x0000b400e9007a23 */ /* 0x000fe20000010805 */
[----:B------:R-:W-:Y:S01]  /*12f00*/  LDSM.16.MT88.4 R172, [R231+0x3100] ;  /* 0x00310000e7ac783b */ /* 0x000fe20000004200 */
[----:B------:R-:W-:-:S02]  /*12f10*/  IMAD.MOV.U32 R159, RZ, RZ, R158 ;  /* 0x000000ffff9f7224 */ /* 0x000fc400078e009e */
[----:B------:R-:W-:Y:S02]  /*12f20*/  IMAD.MOV.U32 R158, RZ, RZ, R163 ;  /* 0x000000ffff9e7224 */ /* 0x000fe400078e00a3 */
[----:B------:R-:W-:Y:S01]  /*12f30*/  IMAD.MOV.U32 R163, RZ, RZ, R120 ;  /* 0x000000ffffa37224 */ /* 0x000fe200078e0078 */
[----:B------:R1:W-:Y:S01]  /*12f40*/  MUFU.EX2 R69, R0 ;  /* 0x0000000000457308 */ /* 0x0003e20000000800 */
[----:B------:R-:W-:Y:S01]  /*12f50*/  IMAD.MOV.U32 R120, RZ, RZ, R121 ;  /* 0x000000ffff787224 */ /* 0x000fe200078e0079 */
[----:B------:R-:W-:Y:S01]  /*12f60*/  F2FP.BF16.PACK_AB R5, R102, R103 ;  /* 0x000000676605723e */ /* 0x000fe200000010ff */
[--C-:B------:R-:W-:Y:S01]  /*12f70*/  FFMA.FTZ R52, R235, c[0x0][0x2d0], -R6.reuse ;  /* 0x0000b400eb347a23 */ /* 0x100fe20000010806 */
[----:B--2---:R-:W-:Y:S01]  /*12f80*/  F2FP.BF16.PACK_AB R7, R100, R101 ;  /* 0x000000656407723e */ /* 0x004fe200000010ff */
[----:B------:R-:W-:Y:S01]  /*12f90*/  FFMA.FTZ R53, R234, c[0x0][0x2d0], -R6 ;  /* 0x0000b400ea357a23 */ /* 0x000fe20000010806 */
[----:B------:R-:W-:Y:S01]  /*12fa0*/  F2FP.BF16.PACK_AB R6, R105, R106 ;  /* 0x0000006a6906723e */ /* 0x000fe200000010ff */
        /* <DEDUP_REMOVED lines=8> */
[----:B-1----:R-:W-:Y:S01]  /*13030*/  FADD.FTZ R0, R180, R33 ;  /* 0x00000021b4007221 */ /* 0x002fe20000010000 */
[----:B------:R-:W-:Y:S01]  /*13040*/  HMMA.16816.F32.BF16 R128, R8, R12, R92 ;  /* 0x0000000c0880723c */ /* 0x000fe2000004185c */
[----:B------:R1:W-:Y:S01]  /*13050*/  MUFU.EX2 R92, R2 ;  /* 0x00000002005c7308 */ /* 0x0003e20000000800 */
[--C-:B------:R-:W-:Y:S02]  /*13060*/  FFMA.FTZ R28, R157, c[0x0][0x2d0], -R3.reuse ;  /* 0x0000b4009d1c7a23 */ /* 0x100fe40000010803 */
[----:B------:R-:W-:Y:S02]  /*13070*/  FFMA.FTZ R31, R165, c[0x0][0x2d0], -R3 ;  /* 0x0000b400a51f7a23 */ /* 0x000fe40000010803 */
[----:B------:R-:W-:Y:S02]  /*13080*/  FADD.FTZ R0, R179, R0 ;  /* 0x00000000b3007221 */ /* 0x000fe40000010000 */
[----:B------:R-:W-:-:S02]  /*13090*/  IMAD.MOV.U32 R145, RZ, RZ, R158 ;  /* 0x000000ffff917224 */ /* 0x000fc400078e009e */
[----:B------:R-:W-:Y:S02]  /*130a0*/  IMAD.MOV.U32 R146, RZ, RZ, R163 ;  /* 0x000000ffff927224 */ /* 0x000fe400078e00a3 */
[----:B------:R-:W-:Y:S01]  /*130b0*/  IMAD.MOV.U32 R166, RZ, RZ, R120 ;  /* 0x000000ffffa67224 */ /* 0x000fe200078e0078 */
[----:B------:R-:W-:Y:S01]  /*130c0*/  HMMA.16816.F32.BF16 R76, R4, R20, R76 ;  /* 0x00000014044c723c */ /* 0x000fe2000004184c */
[----:B------:R-:W-:Y:S02]  /*130d0*/  FADD.FTZ R32, R252, R251 ;  /* 0x000000fbfc207221 */ /* 0x000fe40000010000 */
[--C-:B-1----:R-:W-:Y:S02]  /*130e0*/  FFMA.FTZ R2, R164, c[0x0][0x2d0], -R3.reuse ;  /* 0x0000b400a4027a23 */ /* 0x102fe40000010803 */
[----:B------:R-:W-:Y:S02]  /*130f0*/  FFMA.FTZ R3, R171, c[0x0][0x2d0], -R3 ;  /* 0x0000b400ab037a23 */ /* 0x000fe40000010803 */
[----:B------:R-:W-:Y:S01]  /*13100*/  IMAD.MOV.U32 R164, RZ, RZ, R159 ;  /* 0x000000ffffa47224 */ /* 0x000fe200078e009f */
[----:B------:R-:W-:Y:S01]  /*13110*/  HMMA.16816.F32.BF16 R56, R8, R24, R56 ;  /* 0x000000180838723c */ /* 0x000fe20000041838 */
[----:B------:R1:W-:Y:S01]  /*13120*/  MUFU.EX2 R21, R3 ;  /* 0x0000000300157308 */ /* 0x0003e20000000800 */
[----:B------:R-:W-:Y:S01]  /*13130*/  FADD.FTZ R0, R185, R0 ;  /* 0x00000000b9007221 */ /* 0x000fe20000010000 */
[----:B------:R-:W2:Y:S01]  /*13140*/  LDSM.16.MT88.4 R156, [R228+0x3100] ;  /* 0x00310000e49c783b */ /* 0x000ea20000004200 */
[----:B------:R-:W-:-:S02]  /*13150*/  IMAD.MOV.U32 R171, RZ, RZ, R122 ;  /* 0x000000ffffab7224 */ /* 0x000fc400078e007a */
[----:B------:R-:W-:Y:S02]  /*13160*/  IMAD.MOV.U32 R165, RZ, RZ, R123 ;  /* 0x000000ffffa57224 */ /* 0x000fe400078e007b */
[----:B------:R-:W-:Y:S01]  /*13170*/  HMMA.16816.F32.BF16 R72, R8, R22, R72 ;  /* 0x000000160848723c */ /* 0x000fe20000041848 */
[----:B------:R-:W-:Y:S02]  /*13180*/  IMAD.MOV.U32 R149, RZ, RZ, R241 ;  /* 0x000000ffff957224 */ /* 0x000fe400078e00f1 */
[----:B------:R-:W-:-:S05]  /*13190*/  IMAD.MOV.U32 R126, RZ, RZ, R237 ;  /* 0x000000ffff7e7224 */ /* 0x000fca00078e00ed */
[----:B------:R-:W-:Y:S01]  /*131a0*/  HMMA.16816.F32.BF16 R80, R8, R16, R80 ;  /* 0x000000100850723c */ /* 0x000fe20000041850 */
[----:B-1----:R-:W-:Y:S02]  /*131b0*/  FADD.FTZ R3, R164, R166 ;  /* 0x000000a6a4037221 */ /* 0x002fe40000010000 */
[----:B------:R-:W-:-:S05]  /*131c0*/  IMAD.MOV.U32 R93, RZ, RZ, R151 ;  /* 0x000000ffff5d7224 */ /* 0x000fca00078e0097 */
[----:B------:R-:W-:Y:S01]  /*131d0*/  HMMA.16816.F32.BF16 R116, R8, R18, R116 ;  /* 0x000000120874723c */ /* 0x000fe20000041874 */
[----:B------:R-:W-:-:S07]  /*131e0*/  FADD.FTZ R3, R171, R3 ;  /* 0x00000003ab037221 */ /* 0x000fce0000010000 */
[----:B------:R-:W-:Y:S01]  /*131f0*/  HMMA.16816.F32.BF16 R96, R8, R14, R96 ;  /* 0x0000000e0860723c */ /* 0x000fe20000041860 */
[----:B------:R-:W-:-:S07]  /*13200*/  IMAD.MOV.U32 R251, RZ, RZ, R135 ;  /* 0x000000fffffb7224 */ /* 0x000fce00078e0087 */
[C---:B------:R-:W-:Y:S01]  /*13210*/  HMMA.16816.F32.BF16 R64, R4.reuse, R22, R64 ;  /* 0x000000160440723c */ /* 0x040fe20000041840 */
[----:B------:R1:W-:Y:S01]  /*13220*/  MUFU.EX2 R23, R2 ;  /* 0x0000000200177308 */ /* 0x0003e20000000800 */
[----:B------:R-:W-:Y:S01]  /*13230*/  FADD.FTZ R8, R145, R146 ;  /* 0x0000009291087221 */ /* 0x000fe20000010000 */
[----:B------:R3:W5:Y:S01]  /*13240*/  LDL.LU R241, [R1+0x94] ;  /* 0x0000940001f17983 */ /* 0x0007620000300800 */
[----:B------:R-:W-:Y:S02]  /*13250*/  IMAD.MOV.U32 R94, RZ, RZ, R125 ;  /* 0x000000ffff5e7224 */ /* 0x000fe400078e007d */
[----:B------:R-:W-:Y:S01]  /*13260*/  FADD.FTZ R8, R165, R8 ;  /* 0x00000008a5087221 */ /* 0x000fe20000010000 */
[----:B------:R3:W5:Y:S01]  /*13270*/  LDL.LU R240, [R1+0x90] ;  /* 0x0000900001f07983 */ /* 0x0007620000300800 */
[----:B------:R-:W-:Y:S01]  /*13280*/  HMMA.16816.F32.BF16 R88, R4, R24, R88 ;  /* 0x000000180458723c */ /* 0x000fe20000041858 */
[----:B------:R-:W-:-:S07]  /*13290*/  IMAD.MOV.U32 R178, RZ, RZ, R149 ;  /* 0x000000ffffb27224 */ /* 0x000fce00078e0095 */
[----:B------:R-:W-:Y:S01]  /*132a0*/  HMMA.16816.F32.BF16 R84, R4, R26, R84 ;  /* 0x0000001a0454723c */ /* 0x000fe20000041854 */
[----:B-1----:R-:W-:-:S04]  /*132b0*/  FADD.FTZ R2, R227, R32 ;  /* 0x00000020e3027221 */ /* 0x002fc80000010000 */
[----:B------:R-:W-:-:S03]  /*132c0*/  FADD.FTZ R2, R187, R2 ;  /* 0x00000002bb027221 */ /* 0x000fc60000010000 */
[----:B------:R-:W-:Y:S01]  /*132d0*/  HMMA.16816.F32.BF16 R48, R4, R16, R48 ;  /* 0x000000100430723c */ /* 0x000fe20000041830 */
[----:B------:R-:W-:-:S07]  /*132e0*/  IMAD.MOV.U32 R177, RZ, RZ, R148 ;  /* 0x000000ffffb17224 */ /* 0x000fce00078e0094 */
[----:B------:R-:W-:Y:S01]  /*132f0*/  HMMA.16816.F32.BF16 R44, R4, R18, R44 ;  /* 0x00000012042c723c */ /* 0x000fe2000004182c */
[----:B------:R-:W-:-:S07]  /*13300*/  IMAD.MOV.U32 R95, RZ, RZ, R126 ;  /* 0x000000ffff5f7224 */ /* 0x000fce00078e007e */
[----:B------:R-:W-:Y:S01]  /*13310*/  HMMA.16816.F32.BF16 R36, R4, R12, R36 ;  /* 0x0000000c0424723c */ /* 0x000fe20000041824 */
[----:B------:R-:W-:-:S07]  /*13320*/  IMAD.MOV.U32 R176, RZ, RZ, R134 ;  /* 0x000000ffffb07224 */ /* 0x000fce00078e0086 */
[----:B------:R-:W-:Y:S01]  /*13330*/  HMMA.16816.F32.BF16 R40, R4, R14, R40 ;  /* 0x0000000e0428723c */ /* 0x000fe20000041828 */
[----:B------:R-:W-:Y:S02]  /*13340*/  FADD.FTZ R3, R93, R3 ;  /* 0x000000035d037221 */ /* 0x000fe40000010000 */
[----:B------:R-:W-:Y:S02]  /*13350*/  IMAD.MOV.U32 R186, RZ, RZ, R150 ;  /* 0x000000ffffba7224 */ /* 0x000fe400078e0096 */
[----:B------:R-:W-:Y:S02]  /*13360*/  IMAD.MOV.U32 R147, RZ, RZ, R167 ;  /* 0x000000ffff937224 */ /* 0x000fe400078e00a7 */
[----:B------:R-:W-:Y:S02]  /*13370*/  IMAD.MOV.U32 R146, RZ, RZ, R168 ;  /* 0x000000ffff927224 */ /* 0x000fe400078e00a8 */
[----:B------:R-:W-:Y:S02]  /*13380*/  IMAD.MOV.U32 R125, RZ, RZ, R132 ;  /* 0x000000ffff7d7224 */ /* 0x000fe400078e0084 */
[----:B------:R-:W-:-:S02]  /*13390*/  IMAD.MOV.U32 R145, RZ, RZ, R169 ;  /* 0x000000ffff917224 */ /* 0x000fc400078e00a9 */
[----:B------:R-:W-:Y:S02]  /*133a0*/  IMAD.MOV.U32 R161, RZ, RZ, R239 ;  /* 0x000000ffffa17224 */ /* 0x000fe400078e00ef */
[----:B------:R-:W-:Y:S01]  /*133b0*/  IMAD.MOV.U32 R252, RZ, RZ, R144 ;  /* 0x000000fffffc7224 */ /* 0x000fe200078e0090 */
[----:B------:R-:W1:Y:S01]  /*133c0*/  MUFU.EX2 R20, R34 ;  /* 0x0000002200147308 */ /* 0x000e620000000800 */
[----:B------:R-:W-:Y:S01]  /*133d0*/  FADD.FTZ R7, R184, R0 ;  /* 0x00000000b8077221 */ /* 0x000fe20000010000 */
[----:B------:R-:W-:Y:S01]  /*133e0*/  LDSM.16.MT88.4 R16, [R230+0x3100] ;  /* 0x00310000e610783b */ /* 0x000fe20000004200 */
[----:B------:R-:W-:-:S03]  /*133f0*/  @P6 IMAD.HI.U32 R0, R124, c[0x0][0x2c8], RZ ;  /* 0x0000b2007c006a27 */ /* 0x000fc600078e00ff */
[----:B------:R3:W5:Y:S01]  /*13400*/  LDL.LU R239, [R1+0x8c] ;  /* 0x00008c0001ef7983 */ /* 0x0007620000300800 */
[----:B------:R-:W-:Y:S01]  /*13410*/  FADD.FTZ R4, R251, R8 ;  /* 0x00000008fb047221 */ /* 0x000fe20000010000 */
[----:B------:R-:W-:Y:S01]  /*13420*/  @P6 SHF.R.U32.HI R124, RZ, c[0x0][0x2cc], R0 ;  /* 0x0000b300ff7c6a19 */ /* 0x000fe20000011600 */
[----:B------:R-:W-:Y:S02]  /*13430*/  FADD.FTZ R2, R94, R2 ;  /* 0x000000025e027221 */ /* 0x000fe40000010000 */
[----:B------:R-:W-:Y:S01]  /*13440*/  IMAD.MOV.U32 R126, RZ, RZ, R133 ;  /* 0x000000ffff7e7224 */ /* 0x000fe200078e0085 */
[----:B------:R-:W4:Y:S01]  /*13450*/  MUFU.EX2 R9, R54 ;  /* 0x0000003600097308 */ /* 0x000f220000000800 */
[----:B------:R-:W-:Y:S01]  /*13460*/  FADD.FTZ R6, R95, R4 ;  /* 0x000000045f067221 */ /* 0x000fe20000010000 */
[----:B------:R3:W5:Y:S01]  /*13470*/  LDL.LU R238, [R1+0x88] ;  /* 0x0000880001ee7983 */ /* 0x0007620000300800 */
[----:B------:R-:W-:Y:S01]  /*13480*/  FADD.FTZ R5, R176, R3 ;  /* 0x00000003b0057221 */ /* 0x000fe20000010000 */
[----:B------:R-:W-:Y:S01]  /*13490*/  IADD3 R3, R124, R178, -R177 ;  /* 0x000000b27c037210 */ /* 0x000fe20007ffe8b1 */
[----:B------:R-:W-:Y:S01]  /*134a0*/  FADD.FTZ R4, R186, R2 ;  /* 0x00000002ba047221 */ /* 0x000fe20000010000 */
[----:B------:R3:W5:Y:S01]  /*134b0*/  LDL.LU R237, [R1+0x84] ;  /* 0x0000840001ed7983 */ /* 0x0007620000300800 */
[----:B------:R-:W-:-:S02]  /*134c0*/  IMAD.MOV.U32 R2, RZ, RZ, RZ ;  /* 0x000000ffff027224 */ /* 0x000fc400078e00ff */
[----:B------:R-:W-:Y:S01]  /*134d0*/  IMAD.MOV.U32 R26, RZ, RZ, R147 ;  /* 0x000000ffff1a7224 */ /* 0x000fe200078e0093 */
[----:B------:R-:W1:Y:S01]  /*134e0*/  MUFU.EX2 R24, R28 ;  /* 0x0000001c00187308 */ /* 0x000e620000000800 */
[----:B------:R-:W-:Y:S01]  /*134f0*/  IMAD.HI R2, R3, -0x6db6db6d, R2 ;  /* 0x9249249303027827 */ /* 0x000fe200078e0202 */
[----:B------:R3:W5:Y:S04]  /*13500*/  LDL.LU R236, [R1+0x80] ;  /* 0x0000800001ec7983 */ /* 0x0007680000300800 */
[----:B------:R-:W-:Y:S01]  /*13510*/  SHF.R.U32.HI R0, RZ, 0x1f, R2 ;  /* 0x0000001fff007819 */ /* 0x000fe20000011602 */
[----:B------:R-:W-:Y:S01]  /*13520*/  IMAD.MOV.U32 R27, RZ, RZ, R146 ;  /* 0x000000ffff1b7224 */ /* 0x000fe200078e0092 */
[----:B------:R-:W1:Y:S01]  /*13530*/  MUFU.EX2 R11, R35 ;  /* 0x00000023000b7308 */ /* 0x000e620000000800 */
[----:B------:R-:W-:Y:S01]  /*13540*/  IMAD.MOV.U32 R25, RZ, RZ, R145 ;  /* 0x000000ffff197224 */ /* 0x000fe200078e0091 */
[----:B------:R-:W-:Y:S01]  /*13550*/  LEA.HI.SX32 R8, R2, R0, 0x1a ;  /* 0x0000000002087211 */ /* 0x000fe200078fd2ff */
[----:B------:R-:W-:Y:S01]  /*13560*/  FADD.FTZ R2, R125, R6 ;  /* 0x000000067d027221 */ /* 0x000fe20000010000 */
[----:B------:R3:W5:Y:S01]  /*13570*/  LDL.LU R235, [R1+0x7c] ;  /* 0x00007c0001eb7983 */ /* 0x0007620000300800 */
[----:B------:R-:W-:-:S02]  /*13580*/  FADD.FTZ R0, R126, R5 ;  /* 0x000000057e007221 */ /* 0x000fc40000010000 */
[----:B------:R-:W-:Y:S01]  /*13590*/  FADD.FTZ R4, R127, R4 ;  /* 0x000000047f047221 */ /* 0x000fe20000010000 */
[----:B------:R-:W1:Y:S01]  /*135a0*/  MUFU.EX2 R10, R55 ;  /* 0x00000037000a7308 */ /* 0x000e620000000800 */
[----:B------:R-:W-:Y:S01]  /*135b0*/  IMAD.MOV.U32 R251, RZ, RZ, R160 ;  /* 0x000000fffffb7224 */ /* 0x000fe200078e00a0 */
[----:B------:R3:W5:Y:S01]  /*135c0*/  LDL.LU R234, [R1+0x78] ;  /* 0x0000780001ea7983 */ /* 0x0007620000300800 */
[----:B------:R-:W-:Y:S02]  /*135d0*/  FADD.FTZ R3, R26, R7 ;  /* 0x000000071a037221 */ /* 0x000fe40000010000 */
[----:B------:R-:W-:Y:S01]  /*135e0*/  IMAD.MOV.U32 R93, RZ, RZ, R161 ;  /* 0x000000ffff5d7224 */ /* 0x000fe200078e00a1 */
[----:B------:R3:W5:Y:S01]  /*135f0*/  LDL.LU R233, [R1+0x74] ;  /* 0x0000740001e97983 */ /* 0x0007620000300800 */
[----:B------:R-:W-:Y:S02]  /*13600*/  FADD.FTZ R2, R27, R2 ;  /* 0x000000021b027221 */ /* 0x000fe40000010000 */
[----:B------:R-:W-:Y:S01]  /*13610*/  IMAD.MOV.U32 R94, RZ, RZ, R162 ;  /* 0x000000ffff5e7224 */ /* 0x000fe200078e00a2 */
[----:B------:R-:W1:Y:S01]  /*13620*/  MUFU.EX2 R14, R52 ;  /* 0x00000034000e7308 */ /* 0x000e620000000800 */
[----:B------:R-:W-:Y:S01]  /*13630*/  FADD.FTZ R0, R25, R0 ;  /* 0x0000000019007221 */ /* 0x000fe20000010000 */
[----:B------:R3:W5:Y:S01]  /*13640*/  LDL.LU R232, [R1+0x70] ;  /* 0x0000700001e87983 */ /* 0x0007620000300800 */
[----:B------:R-:W-:-:S02]  /*13650*/  FADD.FTZ R5, R252, R4 ;  /* 0x00000004fc057221 */ /* 0x000fc40000010000 */
[----:B------:R-:W-:Y:S01]  /*13660*/  FADD.FTZ R3, R251, R3 ;  /* 0x00000003fb037221 */ /* 0x000fe20000010000 */
[----:B------:R3:W5:Y:S01]  /*13670*/  LDL.LU R143, [R1+0x6c] ;  /* 0x00006c00018f7983 */ /* 0x0007620000300800 */
        /* <DEDUP_REMOVED lines=62> */
[----:B------:R-:W-:Y:S01]  /*13a60*/  IMAD.MOV.U32 R163, RZ, RZ, R121 ;  /* 0x000000ffffa37224 */ /* 0x000fe200078e0079 */
[----:B------:R-:W1:Y:S01]  /*13a70*/  MUFU.EX2 R30, R30 ;  /* 0x0000001e001e7308 */ /* 0x000e620000000800 */
[----:B------:R-:W-:Y:S01]  /*13a80*/  FADD.FTZ R5, R110, R5 ;  /* 0x000000056e057221 */ /* 0x000fe20000010000 */
[----:B------:R-:W2:Y:S01]  /*13a90*/  LDSM.16.MT88.4 R120, [R229+0x3100] ;  /* 0x00310000e578783b */ /* 0x000ea20000004200 */
[----:B------:R-:W-:Y:S02]  /*13aa0*/  FADD.FTZ R2, R105, R0 ;  /* 0x0000000069027221 */ /* 0x000fe40000010000 */
[----:B------:R-:W-:-:S03]  /*13ab0*/  FADD.FTZ R0, R100, R3 ;  /* 0x0000000364007221 */ /* 0x000fc60000010000 */
[----:B------:R-:W2:Y:S01]  /*13ac0*/  MUFU.EX2 R22, R31 ;  /* 0x0000001f00167308 */ /* 0x000ea20000000800 */
[----:B------:R-:W-:Y:S02]  /*13ad0*/  FADD.FTZ R4, R115, R4 ;  /* 0x0000000473047221 */ /* 0x000fe40000010000 */
[----:B------:R-:W-:-:S05]  /*13ae0*/  FADD.FTZ R5, R108, R5 ;  /* 0x000000056c057221 */ /* 0x000fca0000010000 */
[----:B------:R-:W-:Y:S01]  /*13af0*/  MUFU.EX2 R15, R53 ;  /* 0x00000035000f7308 */ /* 0x000fe20000000800 */
[----:B-1----:R-:W-:Y:S02]  /*13b00*/  FADD.FTZ R3, R20, R2 ;  /* 0x0000000214037221 */ /* 0x002fe40000010000 */
[----:B----4-:R-:W-:-:S05]  /*13b10*/  FADD.FTZ R2, R9, R0 ;  /* 0x0000000009027221 */ /* 0x010fca0000010000 */
[----:B------:R-:W-:Y:S01]  /*13b20*/  MUFU.EX2 R12, R70 ;  /* 0x00000046000c7308 */ /* 0x000fe20000000800 */
[----:B------:R-:W-:Y:S02]  /*13b30*/  IMAD.MOV.U32 R95, RZ, RZ, R163 ;  /* 0x000000ffff5f7224 */ /* 0x000fe400078e00a3 */
[----:B------:R-:W-:-:S05]  /*13b40*/  FADD.FTZ R0, R92, R4 ;  /* 0x000000045c007221 */ /* 0x000fca0000010000 */
[----:B------:R-:W1:Y:S01]  /*13b50*/  MUFU.EX2 R29, R29 ;  /* 0x0000001d001d7308 */ /* 0x000e620000000800 */
[----:B------:R-:W-:Y:S02]  /*13b60*/  FADD.FTZ R4, R24, R5 ;  /* 0x0000000518047221 */ /* 0x000fe40000010000 */
[----:B------:R-:W-:Y:S01]  /*13b70*/  FADD.FTZ R3, R11, R3 ;  /* 0x000000030b037221 */ /* 0x000fe20000010000 */
[----:B------:R-:W-:Y:S01]  /*13b80*/  IMNMX R5, RZ, R8, !PT ;  /* 0x00000008ff057217 */ /* 0x000fe20007800200 */
[----:B------:R-:W-:Y:S01]  /*13b90*/  FADD.FTZ R2, R10, R2 ;  /* 0x000000020a027221 */ /* 0x000fe20000010000 */
[----:B------:R-:W-:Y:S01]  /*13ba0*/  IADD3 R246, R95, -0x2, RZ ;  /* 0xfffffffe5ff67810 */ /* 0x000fe20007ffe0ff */
[----:B------:R-:W-:Y:S02]  /*13bb0*/  FADD.FTZ R0, R69, R0 ;  /* 0x0000000045007221 */ /* 0x000fe40000010000 */
[----:B------:R-:W-:Y:S02]  /*13bc0*/  FADD.FTZ R4, R23, R4 ;  /* 0x0000000417047221 */ /* 0x000fe40000010000 */
[----:B------:R-:W-:-:S02]  /*13bd0*/  FADD.FTZ R3, R14, R3 ;  /* 0x000000030e037221 */ /* 0x000fc40000010000 */
[----:B------:R-:W-:Y:S01]  /*13be0*/  FADD.FTZ R2, R13, R2 ;  /* 0x000000020d027221 */ /* 0x000fe20000010000 */
[----:B------:R4:W-:Y:S01]  /*13bf0*/  STL [R1+0x2c], R5 ;  /* 0x00002c0501007387 */ /* 0x0009e20000100800 */
[----:B------:R-:W-:Y:S01]  /*13c00*/  FADD.FTZ R0, R30, R0 ;  /* 0x000000001e007221 */ /* 0x000fe20000010000 */
[----:B------:R-:W-:Y:S01]  /*13c10*/  ISETP.GE.AND P0, PT, R246, R5, PT ;  /* 0x00000005f600720c */ /* 0x000fe20003f06270 */
[----:B--2---:R-:W-:Y:S01]  /*13c20*/  FADD.FTZ R4, R22, R4 ;  /* 0x0000000416047221 */ /* 0x004fe20000010000 */
[----:B------:R-:W-:Y:S02]  /*13c30*/  F2FP.BF16.PACK_AB R132, R69, R92 ;  /* 0x0000005c4584723e */ /* 0x000fe400000010ff */
[----:B------:R-:W-:Y:S02]  /*13c40*/  F2FP.BF16.PACK_AB R133, R23, R24 ;  /* 0x000000181785723e */ /* 0x000fe400000010ff */
[----:B-1----:R-:W-:Y:S01]  /*13c50*/  F2FP.BF16.PACK_AB R134, R29, R30 ;  /* 0x0000001e1d86723e */ /* 0x002fe200000010ff */
[----:B----4-:R-:W-:-:S02]  /*13c60*/  FADD.FTZ R5, R15, R3 ;  /* 0x000000030f057221 */ /* 0x010fc40000010000 */
        /* <DEDUP_REMOVED lines=29> */
[----:B---3--:R-:W2:Y:S01]  /*13e40*/  LDL R95, [R1+0x38] ;  /* 0x00003800015f7983 */ /* 0x008ea20000100800 */
        /* <DEDUP_REMOVED lines=8> */
.L_x_726:
[----:B------:R-:W-:Y:S04]  /*13ed0*/  DEPBAR.LE SB0, 0x0 ;  /* 0x000080000000791a */ /* 0x000fe80000000000 */
[----:B------:R-:W-:Y:S01]  /*13ee0*/  BAR.SYNC.DEFER_BLOCKING 0x0 ;  /* 0x0000000000007b1d */ /* 0x000fe20000010000 */
[C---:B------:R-:W-:Y:S01]  /*13ef0*/  ISETP.GE.AND P0, PT, R216.reuse, RZ, PT ;  /* 0x000000ffd800720c */ /* 0x040fe20003f06270 */
[----:B------:R-:W-:Y:S01]  /*13f00*/  IMAD.MOV.U32 R142, RZ, RZ, c[0x0][0x208] ;  /* 0x00008200ff8e7624 */ /* 0x000fe200078e00ff */
[----:B------:R-:W-:Y:S01]  /*13f10*/  IADD3 R246, R216, -0x1, RZ ;  /* 0xffffffffd8f67810 */ /* 0x000fe20007ffe0ff */
[----:B------:R-:W-:Y:S02]  /*13f20*/  IMAD.MOV.U32 R137, RZ, RZ, 0x5 ;  /* 0x00000005ff897424 */ /* 0x000fe400078e00ff */
[----:B------:R-:W-:Y:S02]  /*13f30*/  IMAD.SHL.U32 R142, R142, 0x20, RZ ;  /* 0x000000208e8e7824 */ /* 0x000fe400078e00ff */
[----:B--2---:R-:W-:Y:S05]  /*13f40*/  IMAD.MOV.U32 R2, RZ, RZ, c[0x0][0x208] ;  /* 0x00008200ff027624 */ /* 0x004fea00078e00ff */
[----:B------:R-:W-:Y:S01]  /*13f50*/  SHF.L.U64.HI R2, R2, R137, c[0x0][0x20c] ;  /* 0x0000830002027619 */ /* 0x000fe20000010289 */
[----:B------:R-:W-:Y:S01]  /*13f60*/  @P0 IMAD.WIDE.U32 R138, R216, c[0x0][0x208], RZ ;  /* 0x00008200d88a0a25 */ /* 0x000fe200078e00ff */
[----:B-1----:R-:W-:Y:S05]  /*13f70*/  @P0 SHF.R.S32.HI R0, RZ, 0x1f, R216 ;  /* 0x0000001fff000819 */ /* 0x002fea00000114d8 */
[----:B------:R-:W-:Y:S01]  /*13f80*/  @P0 IMAD R0, R0, c[0x0][0x208], RZ ;  /* 0x0000820000000a24 */ /* 0x000fe200078e02ff */
[----:B-----5:R-:W-:Y:S03]  /*13f90*/  LDSM.16.M88.4 R112, [R234+0x7100] ;  /* 0x00710000ea70783b */ /* 0x020fe60000000200 */
[----:B------:R-:W-:Y:S04]  /*13fa0*/  @P0 IMAD R0, R216, c[0x0][0x20c], R0 ;  /* 0x00008300d8000a24 */ /* 0x000fe800078e0200 */
[----:B------:R-:W-:Y:S01]  /*13fb0*/  @P0 IMAD.IADD R0, R139, 0x1, R0 ;  /* 0x000000018b000824 */ /* 0x000fe200078e0200 */
[----:B------:R-:W1:Y:S03]  /*13fc0*/  LDSM.16.M88.4 R16, [R143+0x3900] ;  /* 0x003900008f10783b */ /* 0x000e660000000200 */
[----:B------:R-:W-:Y:S05]  /*13fd0*/  @P0 IMAD R0, R0, 0x70, RZ ;  /* 0x0000007000000824 */ /* 0x000fea00078e02ff */
[----:B------:R-:W2:Y:S08]  /*13fe0*/  LDSM.16.M88.4 R108, [R234+0x9100] ;  /* 0x00910000ea6c783b */ /* 0x000eb00000000200 */
[----:B------:R-:W3:Y:S08]  /*13ff0*/  LDSM.16.M88.4 R32, [R143+0x4100] ;  /* 0x004100008f20783b */ /* 0x000ef00000000200 */
[----:B------:R-:W4:Y:S04]  /*14000*/  LDL R223, [R1+0x30] ;  /* 0x0000300001df7983 */ /* 0x000f280000100800 */
[----:B------:R-:W3:Y:S08]  /*14010*/  LDSM.16.M88.4 R48, [R143+0x4900] ;  /* 0x004900008f30783b */ /* 0x000ef00000000200 */
[----:B------:R-:W3:Y:S01]  /*14020*/  LDSM.16.M88.4 R64, [R143+0x5100] ;  /* 0x005100008f40783b */ /* 0x000ee20000000200 */
[-C--:B-1----:R-:W-:Y:S07]  /*14030*/  HMMA.16816.F32.BF16 R4, R112, R16.reuse, RZ ;  /* 0x000000107004723c */ /* 0x082fee00000418ff */
[----:B------:R-:W4:Y:S01]  /*14040*/  LDL.64 R220, [R1+0x50] ;  /* 0x0000500001dc7983 */ /* 0x000f220000100a00 */
[C---:B--2---:R-:W-:Y:S05]  /*14050*/  HMMA.16816.F32.BF16 R8, R108.reuse, R16, RZ ;  /* 0x000000106c08723c */ /* 0x044fea00000418ff */
[----:B------:R-:W4:Y:S03]  /*14060*/  LDL.64 R218, [R1+0x58] ;  /* 0x0000580001da7983 */ /* 0x000f260000100a00 */
[-C--:B------:R-:W-:Y:S03]  /*14070*/  HMMA.16816.F32.BF16 R12, R108, R18.reuse, RZ ;  /* 0x000000126c0c723c */ /* 0x080fe600000418ff */
[----:B------:R-:W1:Y:S05]  /*14080*/  LDSM.16.M88.4 R80, [R143+0x5900] ;  /* 0x005900008f50783b */ /* 0x000e6a0000000200 */
[C---:B------:R-:W-:Y:S03]  /*14090*/  HMMA.16816.F32.BF16 R16, R112.reuse, R18, RZ ;  /* 0x000000127010723c */ /* 0x040fe600000418ff */
[----:B------:R-:W1:Y:S05]  /*140a0*/  LDSM.16.M88.4 R96, [R143+0x6100] ;  /* 0x006100008f60783b */ /* 0x000e6a0000000200 */
[-C--:B---3--:R-:W-:Y:S03]  /*140b0*/  HMMA.16816.F32.BF16 R20, R112, R32.reuse, RZ ;  /* 0x000000207014723c */ /* 0x088fe600000418ff */
[----:B------:R-:W3:Y:S05]  /*140c0*/  LDSM.16.M88.4 R188, [R143+0x6900] ;  /* 0x006900008fbc783b */ /* 0x000eea0000000200 */
[C---:B------:R-:W-:Y:S03]  /*140d0*/  HMMA.16816.F32.BF16 R24, R108.reuse, R32, RZ ;  /* 0x000000206c18723c */ /* 0x040fe600000418ff */
[----:B------:R-:W-:Y:S05]  /*140e0*/  LDSM.16.M88.4 R192, [R237+0x7100] ;  /* 0x00710000edc0783b */ /* 0x000fea0000000200 */
[-C--:B------:R-:W-:Y:S03]  /*140f0*/  HMMA.16816.F32.BF16 R28, R108, R34.reuse, RZ ;  /* 0x000000226c1c723c */ /* 0x080fe600000418ff */
[----:B------:R-:W1:Y:S05]  /*14100*/  LDSM.16.M88.4 R196, [R238] ;  /* 0x00000000eec4783b */ /* 0x000e6a0000000200 */
[C---:B------:R-:W-:Y:S03]  /*14110*/  HMMA.16816.F32.BF16 R32, R112.reuse, R34, RZ ;  /* 0x000000227020723c */ /* 0x040fe600000418ff */
[----:B------:R-:W1:Y:S05]  /*14120*/  LDSM.16.M88.4 R200, [R237+0x9100] ;  /* 0x00910000edc8783b */ /* 0x000e6a0000000200 */
[-C--:B------:R-:W-:Y:S03]  /*14130*/  HMMA.16816.F32.BF16 R36, R112, R48.reuse, RZ ;  /* 0x000000307024723c */ /* 0x080fe600000418ff */
[----:B------:R-:W1:Y:S05]  /*14140*/  LDSM.16.M88.4 R204, [R244] ;  /* 0x00000000f4cc783b */ /* 0x000e6a0000000200 */
[C---:B------:R-:W-:Y:S03]  /*14150*/  HMMA.16816.F32.BF16 R40, R108.reuse, R48, RZ ;  /* 0x000000306c28723c */ /* 0x040fe600000418ff */
[----:B------:R-:W1:Y:S05]  /*14160*/  LDSM.16.M88.4 R208, [R243] ;  /* 0x00000000f3d0783b */ /* 0x000e6a0000000200 */
[-C--:B------:R-:W-:Y:S03]  /*14170*/  HMMA.16816.F32.BF16 R44, R108, R50.reuse, RZ ;  /* 0x000000326c2c723c */ /* 0x080fe600000418ff */
[----:B------:R-:W-:Y:S05]  /*14180*/  LDSM.16.M88.4 R212, [R241] ;  /* 0x00000000f1d4783b */ /* 0x000fea0000000200 */
[C---:B------:R-:W-:Y:S03]  /*14190*/  HMMA.16816.F32.BF16 R48, R112.reuse, R50, RZ ;  /* 0x000000327030723c */ /* 0x040fe600000418ff */
[----:B------:R-:W-:Y:S04]  /*141a0*/  STL [R1+0x6c], R234 ;  /* 0x00006cea01007387 */ /* 0x000fe80000100800 */
[----:B------:R1:W-:Y:S01]  /*141b0*/  STL [R1+0x70], R143 ;  /* 0x0000708f01007387 */ /* 0x0003e20000100800 */
        /* <DEDUP_REMOVED lines=12> */
[-C--:B-1----:R-:W-:Y:S03]  /*14280*/  HMMA.16816.F32.BF16 R68, R112, R80.reuse, RZ ;  /* 0x000000507044723c */ /* 0x082fe600000418ff */
[----:B------:R-:W2:Y:S04]  /*14290*/  LDL R217, [R1+0x64] ;  /* 0x0000640001d97983 */ /* 0x000ea80000100800 */
[----:B------:R-:W2:Y:S01]  /*142a0*/  LDL R143, [R1+0x60] ;  /* 0x00006000018f7983 */ /* 0x000ea20000100800 */
[C---:B------:R-:W-:Y:S08]  /*142b0*/  HMMA.16816.F32.BF16 R72, R108.reuse, R80, RZ ;  /* 0x000000506c48723c */ /* 0x040ff000000418ff */
[-C--:B------:R-:W-:Y:S08]  /*142c0*/  HMMA.16816.F32.BF16 R76, R108, R82.reuse, RZ ;  /* 0x000000526c4c723c */ /* 0x080ff000000418ff */
[C---:B------:R-:W-:Y:S08]  /*142d0*/  HMMA.16816.F32.BF16 R80, R112.reuse, R82, RZ ;  /* 0x000000527050723c */ /* 0x040ff000000418ff */
[-C--:B------:R-:W-:Y:S08]  /*142e0*/  HMMA.16816.F32.BF16 R84, R112, R96.reuse, RZ ;  /* 0x000000607054723c */ /* 0x080ff000000418ff */
[C---:B------:R-:W-:Y:S08]  /*142f0*/  HMMA.16816.F32.BF16 R88, R108.reuse, R96, RZ ;  /* 0x000000606c58723c */ /* 0x040ff000000418ff */
[-C--:B------:R-:W-:Y:S08]  /*14300*/  HMMA.16816.F32.BF16 R92, R108, R98.reuse, RZ ;  /* 0x000000626c5c723c */ /* 0x080ff000000418ff */
[C---:B------:R-:W-:Y:S08]  /*14310*/  HMMA.16816.F32.BF16 R96, R112.reuse, R98, RZ ;  /* 0x000000627060723c */ /* 0x040ff000000418ff */
[-C--:B---3--:R-:W-:Y:S08]  /*14320*/  HMMA.16816.F32.BF16 R100, R112, R188.reuse, RZ ;  /* 0x000000bc7064723c */ /* 0x088ff000000418ff */
        /* <DEDUP_REMOVED lines=12> */
[C---:B------:R-:W-:Y:S04]  /*143f0*/  HMMA.16816.F32.BF16 R32, R192.reuse, R206, R32 ;  /* 0x000000cec020723c */ /* 0x040fe80000041820 */
[----:B----4-:R-:W-:Y:S04]  /*14400*/  LOP3.LUT P3, RZ, R223, 0x1, RZ, 0xc0, !PT ;  /* 0x00000001dfff7812 */ /* 0x010fe8000786c0ff */
[-C--:B------:R-:W-:Y:S08]  /*14410*/  HMMA.16816.F32.BF16 R36, R192, R208.reuse, R36 ;  /* 0x000000d0c024723c */ /* 0x080ff00000041824 */
[C---:B------:R-:W-:Y:S08]  /*14420*/  HMMA.16816.F32.BF16 R40, R200.reuse, R208, R40 ;  /* 0x000000d0c828723c */ /* 0x040ff00000041828 */
[-C--:B------:R-:W-:Y:S04]  /*14430*/  HMMA.16816.F32.BF16 R44, R200, R210.reuse, R44 ;  /* 0x000000d2c82c723c */ /* 0x080fe8000004182c */
[----:B------:R-:W-:Y:S02]  /*14440*/  @P0 IMAD.MOV.U32 R205, RZ, RZ, R221 ;  /* 0x000000ffffcd0224 */ /* 0x000fe400078e00dd */
[----:B------:R-:W-:Y:S02]  /*14450*/  @P0 IMAD.MOV.U32 R204, RZ, RZ, R218 ;  /* 0x000000ffffcc0224 */ /* 0x000fe400078e00da */
[C---:B------:R-:W-:Y:S01]  /*14460*/  HMMA.16816.F32.BF16 R48, R192.reuse, R210, R48 ;  /* 0x000000d2c030723c */ /* 0x040fe20000041830 */
[----:B------:R-:W4:Y:S03]  /*14470*/  LDL R218, [R1+0x3c] ;  /* 0x00003c0001da7983 */ /* 0x000f260000100800 */
[----:B------:R-:W-:Y:S04]  /*14480*/  @P0 IMAD.WIDE.U32 R204, R138, 0x70, R204 ;  /* 0x000000708acc0825 */ /* 0x000fe800078e00cc */
[-C--:B-1----:R-:W-:Y:S04]  /*14490*/  HMMA.16816.F32.BF16 R52, R192, R188.reuse, R52 ;  /* 0x000000bcc034723c */ /* 0x082fe80000041834 */
[C---:B------:R-:W-:Y:S01]  /*144a0*/  @P0 LEA R138, P1, R204.reuse, c[0x0][0x1f8], 0x1 ;  /* 0x00007e00cc8a0a11 */ /* 0x040fe200078208ff */
[----:B------:R-:W-:Y:S03]  /*144b0*/  @P0 IMAD.IADD R0, R205, 0x1, R0 ;  /* 0x00000001cd000824 */ /* 0x000fe600078e0200 */
[C---:B------:R-:W-:Y:S04]  /*144c0*/  HMMA.16816.F32.BF16 R56, R200.reuse, R188, R56 ;  /* 0x000000bcc838723c */ /* 0x040fe80000041838 */
[----:B------:R-:W-:Y:S01]  /*144d0*/  @P0 LEA.HI.X R139, R204, c[0x0][0x1fc], R0, 0x1, P1 ;  /* 0x00007f00cc8b0a11 */ /* 0x000fe200008f0c00 */
[----:B------:R-:W-:Y:S01]  /*144e0*/  IMAD.MOV.U32 R0, RZ, RZ, c[0x0][0x2c4] ;  /* 0x0000b100ff007624 */ /* 0x000fe200078e00ff */
[-C--:B------:R-:W-:Y:S02]  /*144f0*/  @P0 IADD3 R206, P2, R138, R142.reuse, RZ ;  /* 0x0000008e8ace0210 */ /* 0x080fe40007f5e0ff */
[-C--:B------:R-:W-:Y:S04]  /*14500*/  HMMA.16816.F32.BF16 R60, R200, R190.reuse, R60 ;  /* 0x000000bec83c723c */ /* 0x080fe8000004183c */
[--C-:B------:R-:W-:Y:S01]  /*14510*/  @P0 IMAD.X R207, R139, 0x1, R2.reuse, P2 ;  /* 0x000000018bcf0824 */ /* 0x100fe200010e0602 */
[-C--:B------:R-:W-:Y:S03]  /*14520*/  @P0 IADD3 R208, P1, R206, R142.reuse, RZ ;  /* 0x0000008eced00210 */ /* 0x080fe60007f3e0ff */
[C---:B------:R-:W-:Y:S01]  /*14530*/  HMMA.16816.F32.BF16 R64, R192.reuse, R190, R64 ;  /* 0x000000bec040723c */ /* 0x040fe20000041840 */
[----:B------:R-:W1:Y:S03]  /*14540*/  LDSM.16.M88.4 R188, [R239] ;  /* 0x00000000efbc783b */ /* 0x000e660000000200 */
[--C-:B------:R-:W-:Y:S01]  /*14550*/  @P0 IMAD.X R209, R207, 0x1, R2.reuse, P1 ;  /* 0x00000001cfd10824 */ /* 0x100fe200008e0602 */
[-C--:B------:R-:W-:Y:S03]  /*14560*/  @P0 IADD3 R204, P2, R208, R142.reuse, RZ ;  /* 0x0000008ed0cc0210 */ /* 0x080fe60007f5e0ff */
[-C--:B------:R-:W-:Y:S01]  /*14570*/  HMMA.16816.F32.BF16 R68, R192, R212.reuse, R68 ;  /* 0x000000d4c044723c */ /* 0x080fe20000041844 */
[----:B------:R-:W-:Y:S01]  /*14580*/  @!PT LDS RZ, [RZ] ;  /* 0x00000000fffff984 */ /* 0x000fe20000000800 */
[----:B------:R-:W-:Y:S01]  /*14590*/  @!PT LDS RZ, [RZ] ;  /* 0x00000000fffff984 */ /* 0x000fe20000000800 */
[----:B------:R-:W-:Y:S01]  /*145a0*/  @!PT LDS RZ, [RZ] ;  /* 0x00000000fffff984 */ /* 0x000fe20000000800 */
[----:B------:R1:W-:Y:S03]  /*145b0*/  @P0 LDGSTS.E.BYPASS.LTC128B.128 [R245+0x100], [R138.64], !P3 ;  /* 0x001000008af50fae */ /* 0x0003e6000d901d48 */
[--C-:B------:R-:W-:Y:S04]  /*145c0*/  @P0 IMAD.X R205, R209, 0x1, R2.reuse, P2 ;  /* 0x00000001d1cd0824 */ /* 0x100fe800010e0602 */
[C---:B------:R-:W-:Y:S01]  /*145d0*/  HMMA.16816.F32.BF16 R72, R200.reuse, R212, R72 ;  /* 0x000000d4c848723c */ /* 0x040fe20000041848 */
[----:B------:R1:W-:Y:S07]  /*145e0*/  @P0 LDGSTS.E.BYPASS.LTC128B.128 [R245+0x900], [R206.64], !P3 ;  /* 0x00900000cef50fae */ /* 0x0003ee000d901d48 */
[-C--:B------:R-:W-:Y:S01]  /*145f0*/  HMMA.16816.F32.BF16 R76, R200, R214.reuse, R76 ;  /* 0x000000d6c84c723c */ /* 0x080fe2000004184c */
[----:B------:R1:W-:Y:S07]  /*14600*/  @P0 LDGSTS.E.BYPASS.LTC128B.128 [R245+0x1100], [R208.64], !P3 ;  /* 0x01100000d0f50fae */ /* 0x0003ee000d901d48 */
[C---:B------:R-:W-:Y:S01]  /*14610*/  HMMA.16816.F32.BF16 R80, R192.reuse, R214, R80 ;  /* 0x000000d6c050723c */ /* 0x040fe20000041850 */
[----:B------:R1:W-:Y:S07]  /*14620*/  @P0 LDGSTS.E.BYPASS.LTC128B.128 [R245+0x1900], [R204.64], !P3 ;  /* 0x01900000ccf50fae */ /* 0x0003ee000d901d48 */
[-C--:B---3--:R-:W-:Y:S08]  /*14630*/  HMMA.16816.F32.BF16 R84, R192, R196.reuse, R84 ;  /* 0x000000c4c054723c */ /* 0x088ff00000041854 */
[C---:B------:R-:W-:Y:S07]  /*14640*/  HMMA.16816.F32.BF16 R88, R200.reuse, R196, R88 ;  /* 0x000000c4c858723c */ /* 0x040fee0000041858 */
[-C--:B------:R-:W-:Y:S01]  /*14650*/  @P0 IADD3 R196, P1, R204, R142.reuse, RZ ;  /* 0x0000008eccc40210 */ /* 0x080fe20007f3e0ff */
[-C--:B------:R-:W-:Y:S04]  /*14660*/  HMMA.16816.F32.BF16 R92, R200, R198.reuse, R92 ;  /* 0x000000c6c85c723c */ /* 0x080fe8000004185c */
[--C-:B------:R-:W-:Y:S01]  /*14670*/  @P0 IMAD.X R197, R205, 0x1, R2.reuse, P1 ;  /* 0x00000001cdc50824 */ /* 0x100fe200008e0602 */
[-C--:B-1----:R-:W-:Y:S03]  /*14680*/  @P0 IADD3 R138, P2, R196, R142.reuse, RZ ;  /* 0x0000008ec48a0210 */ /* 0x082fe60007f5e0ff */
[C---:B------:R-:W-:Y:S01]  /*14690*/  HMMA.16816.F32.BF16 R96, R192.reuse, R198, R96 ;  /* 0x000000c6c060723c */ /* 0x040fe20000041860 */
[----:B------:R1:W-:Y:S03]  /*146a0*/  @P0 LDGSTS.E.BYPASS.LTC128B.128 [R245+0x2100], [R196.64], !P3 ;  /* 0x02100000c4f50fae */ /* 0x0003e6000d901d48 */
[--C-:B------:R-:W-:Y:S03]  /*146b0*/  @P0 IMAD.X R139, R197, 0x1, R2.reuse, P2 ;  /* 0x00000001c58b0824 */ /* 0x100fe600010e0602 */
[----:B------:R-:W-:Y:S01]  /*146c0*/  @P0 IADD3 R198, P1, R138, R142, RZ ;  /* 0x0000008e8ac60210 */ /* 0x000fe20007f3e0ff */
[-C--:B------:R-:W-:Y:S01]  /*146d0*/  HMMA.16816.F32.BF16 R100, R192, R188.reuse, R100 ;  /* 0x000000bcc064723c */ /* 0x080fe20000041864 */
[----:B------:R3:W-:Y:S03]  /*146e0*/  @P0 LDGSTS.E.BYPASS.LTC128B.128 [R245+0x2900], [R138.64], !P3 ;  /* 0x029000008af50fae */ /* 0x0007e6000d901d48 */
[----:B------:R-:W-:Y:S01]  /*146f0*/  @P0 IMAD.X R199, R139, 0x1, R2, P1 ;  /* 0x000000018bc70824 */ /* 0x000fe200008e0602 */
[----:B------:R-:W-:Y:S03]  /*14700*/  ISETP.NE.AND P1, PT, R0, 0x1, PT ;  /* 0x000000010000780c */ /* 0x000fe60003f25270 */
[C---:B------:R-:W-:Y:S01]  /*14710*/  HMMA.16816.F32.BF16 R104, R200.reuse, R188, R104 ;  /* 0x000000bcc868723c */ /* 0x040fe20000041868 */
[----:B------:R-:W2:Y:S04]  /*14720*/  LDL R2, [R1+0x34] ;  /* 0x0000340001027983 */ /* 0x000ea80000100800 */
[----:B------:R-:W-:Y:S03]  /*14730*/  STL [R1+0x94], R235 ;  /* 0x000094eb01007387 */ /* 0x000fe60000100800 */
[-C--:B------:R-:W-:Y:S01]  /*14740*/  HMMA.16816.F32.BF16 R108, R200, R190.reuse, R108 ;  /* 0x000000bec86c723c */ /* 0x080fe2000004186c */
[----:B------:R-:W-:Y:S04]  /*14750*/  STL [R1+0x98], R233 ;  /* 0x000098e901007387 */ /* 0x000fe80000100800 */
[----:B------:R1:W-:Y:S03]  /*14760*/  @P0 LDGSTS.E.BYPASS.LTC128B.128 [R245+0x3100], [R198.64], !P3 ;  /* 0x03100000c6f50fae */ /* 0x0003e6000d901d48 */
[----:B------:R-:W-:Y:S04]  /*14770*/  HMMA.16816.F32.BF16 R112, R192, R190, R112 ;  /* 0x000000bec070723c */ /* 0x000fe80000041870 */
[----:B---3--:R-:W-:Y:S01]  /*14780*/  IMAD R138, R216, -0x70, RZ ;  /* 0xffffff90d88a7824 */ /* 0x008fe200078e02ff */
[----:B------:R-:W-:Y:S04]  /*14790*/  STL [R1+0x9c], R236 ;  /* 0x00009cec01007387 */ /* 0x000fe80000100800 */
[----:B------:R3:W3:Y:S04]  /*147a0*/  LDL R0, [R1+0x38] ;  /* 0x0000380001007983 */ /* 0x0006e80000100800 */
[----:B------:R-:W-:Y:S08]  /*147b0*/  LDSM.16.M88.4 R204, [R233+0x3900] ;  /* 0x00390000e9cc783b */ /* 0x000ff00000000200 */
[----:B------:R-:W-:Y:S08]  /*147c0*/  LDSM.16.M88.4 R208, [R235+0x9100] ;  /* 0x00910000ebd0783b */ /* 0x000ff00000000200 */
[----:B-1----:R-:W1:Y:S08]  /*147d0*/  LDSM.16.M88.4 R196, [R235+0x7100] ;  /* 0x00710000ebc4783b */ /* 0x002e700000000200 */
[----:B------:R-:W1:Y:S08]  /*147e0*/  LDSM.16.M88.4 R212, [R233+0x4100] ;  /* 0x00410000e9d4783b */ /* 0x000e700000000200 */
[----:B------:R-:W0:Y:S08]  /*147f0*/  LDGDEPBAR ;  /* 0x00000000000079af */ /* 0x000e300000000000 */
[----:B------:R-:W1:Y:S08]  /*14800*/  LDSM.16.M88.4 R200, [R233+0x4900] ;  /* 0x00490000e9c8783b */ /* 0x000e700000000200 */
[----:B------:R-:W1:Y:S02]  /*14810*/  LDSM.16.M88.4 R188, [R233+0x5100] ;  /* 0x00510000e9bc783b */ /* 0x000e640000000200 */
[-C--:B-1----:R-:W-:Y:S06]  /*14820*/  HMMA.16816.F32.BF16 R4, R196, R204.reuse, R4 ;  /* 0x000000ccc404723c */ /* 0x082fec0000041804 */
[----:B------:R-:W1:Y:S02]  /*14830*/  LDSM.16.M88.4 R192, [R233+0x5900] ;  /* 0x00590000e9c0783b */ /* 0x000e640000000200 */
[C---:B------:R-:W-:Y:S06]  /*14840*/  HMMA.16816.F32.BF16 R8, R208.reuse, R204, R8 ;  /* 0x000000ccd008723c */ /* 0x040fec0000041808 */
[----:B------:R-:W-:Y:S02]  /*14850*/  STL [R1+0xa0], R232 ;  /* 0x0000a0e801007387 */ /* 0x000fe40000100800 */
[-C--:B------:R-:W-:Y:S08]  /*14860*/  HMMA.16816.F32.BF16 R12, R208, R206.reuse, R12 ;  /* 0x000000ced00c723c */ /* 0x080ff0000004180c */
[C---:B------:R-:W-:Y:S01]  /*14870*/  HMMA.16816.F32.BF16 R16, R196.reuse, R206, R16 ;  /* 0x000000cec410723c */ /* 0x040fe20000041810 */
[----:B------:R-:W1:Y:S07]  /*14880*/  LDSM.16.M88.4 R204, [R233+0x6100] ;  /* 0x00610000e9cc783b */ /* 0x000e6e0000000200 */
        /* <DEDUP_REMOVED lines=11> */
[C---:B------:R-:W-:Y:S04]  /*14940*/  HMMA.16816.F32.BF16 R56, R208.reuse, R188, R56 ;  /* 0x000000bcd038723c */ /* 0x040fe80000041838 */
[----:B----4-:R-:W-:Y:S04]  /*14950*/  IADD3 R138, -R218, 0x1, R138 ;  /* 0x00000001da8a7810 */ /* 0x010fe80007ffe18a */
[-C--:B------:R-:W-:Y:S04]  /*14960*/  HMMA.16816.F32.BF16 R60, R208, R190.reuse, R60 ;  /* 0x000000bed03c723c */ /* 0x080fe8000004183c */
[----:B--2---:R-:W-:Y:S04]  /*14970*/  IADD3 R138, -R143, R138, R217 ;  /* 0x0000008a8f8a7210 */ /* 0x004fe80007ffe1d9 */
[C---:B------:R-:W-:Y:S01]  /*14980*/  HMMA.16816.F32.BF16 R64, R196.reuse, R190, R64 ;  /* 0x000000bec440723c */ /* 0x040fe20000041840 */
[----:B------:R-:W-:Y:S07]  /*14990*/  LDSM.16.M88.4 R188, [R236+0x7100] ;  /* 0x00710000ecbc783b */ /* 0x000fee0000000200 */
        /* <DEDUP_REMOVED lines=16> */
[-C--:B------:R-:W-:Y:S04]  /*14aa0*/  HMMA.16816.F32.BF16 R12, R212, R194.reuse, R12 ;  /* 0x000000c2d40c723c */ /* 0x080fe8000004180c */
[----:B---3--:R-:W-:Y:S04]  /*14ab0*/  @P1 IMAD.MOV.U32 R0, RZ, RZ, R2 ;  /* 0x000000ffff001224 */ /* 0x008fe800078e0002 */
[C---:B------:R-:W-:Y:S01]  /*14ac0*/  HMMA.16816.F32.BF16 R16, R188.reuse, R194, R16 ;  /* 0x000000c2bc10723c */ /* 0x040fe20000041810 */
[----:B------:R-:W-:Y:S07]  /*14ad0*/  SHFL.IDX PT, R2, R0, RZ, 0x1c1f ;  /* 0x001c1fff00027589 */ /* 0x000fee00000e0000 */
[-C--:B--2---:R-:W-:Y:S01]  /*14ae0*/  HMMA.16816.F32.BF16 R20, R188, R204.reuse, R20 ;  /* 0x000000ccbc14723c */ /* 0x084fe20000041814 */
[----:B------:R-:W1:Y:S07]  /*14af0*/  SHFL.IDX PT, R137, R0, 0x1, 0x1c1f ;  /* 0x003c1f0000897f89 */ /* 0x000e6e00000e0000 */
[C---:B------:R-:W-:Y:S01]  /*14b00*/  HMMA.16816.F32.BF16 R24, R212.reuse, R204, R24 ;  /* 0x000000ccd418723c */ /* 0x040fe20000041818 */
[----:B------:R-:W2:Y:S07]  /*14b10*/  SHFL.IDX PT, R142, R0, 0x2, 0x1c1f ;  /* 0x005c1f00008e7f89 */ /* 0x000eae00000e0000 */
[-C--:B------:R-:W-:Y:S01]  /*14b20*/  HMMA.16816.F32.BF16 R28, R212, R206.reuse, R28 ;  /* 0x000000ced41c723c */ /* 0x080fe2000004181c */
[----:B------:R3:W4:Y:S07]  /*14b30*/  SHFL.IDX PT, R139, R0, 0x3, 0x1c1f ;  /* 0x007c1f00008b7f89 */ /* 0x00072e00000e0000 */
[C---:B------:R-:W-:Y:S01]  /*14b40*/  HMMA.16816.F32.BF16 R32, R188.reuse, R206, R32 ;  /* 0x000000cebc20723c */ /* 0x040fe20000041820 */
[----:B------:R-:W4:Y:S03]  /*14b50*/  LDSM.16.M88.4 R192, [R232+0x1000] ;  /* 0x00100000e8c0783b */ /* 0x000f260000000200 */
[----:B-1----:R-:W-:Y:S05]  /*14b60*/  IMAD.IADD R137, R138, 0x1, R137 ;  /* 0x000000018a897824 */ /* 0x002fea00078e0289 */
[C---:B------:R-:W-:Y:S02]  /*14b70*/  ISETP.GT.AND P1, PT, R137.reuse, RZ, PT ;  /* 0x000000ff8900720c */ /* 0x040fe40003f24270 */
[----:B------:R-:W-:Y:S02]  /*14b80*/  ISETP.GT.AND P0, PT, R137, 0x1, PT ;  /* 0x000000018900780c */ /* 0x000fe40003f04270 */
[----:B------:R-:W-:Y:S02]  /*14b90*/  FSEL R198, R6, -INF , P1 ;  /* 0xff80000006c67808 */ /* 0x000fe40000800000 */
[----:B------:R-:W-:Y:S01]  /*14ba0*/  FSEL R197, R7, -INF , P0 ;  /* 0xff80000007c57808 */ /* 0x000fe20000000000 */
[C---:B---3--:R-:W-:Y:S01]  /*14bb0*/  IMAD.IADD R0, R138.reuse, 0x1, R2 ;  /* 0x000000018a007824 */ /* 0x048fe200078e0202 */
[C---:B------:R-:W-:Y:S01]  /*14bc0*/  ISETP.GT.AND P5, PT, R137.reuse, 0x58, PT ;  /* 0x000000588900780c */ /* 0x040fe20003fa4270 */
[C---:B--2---:R-:W-:Y:S01]  /*14bd0*/  IMAD.IADD R2, R138.reuse, 0x1, R142 ;  /* 0x000000018a027824 */ /* 0x044fe200078e028e */
[----:B------:R-:W-:Y:S01]  /*14be0*/  ISETP.GT.AND P4, PT, R137, 0x59, PT ;  /* 0x000000598900780c */ /* 0x000fe20003f84270 */
[----:B----4-:R-:W-:Y:S01]  /*14bf0*/  IMAD.IADD R138, R138, 0x1, R139 ;  /* 0x000000018a8a7824 */ /* 0x010fe200078e028b */
[C---:B------:R-:W-:Y:S02]  /*14c00*/  ISETP.GT.AND P3, PT, R0.reuse, RZ, PT ;  /* 0x000000ff0000720c */ /* 0x040fe40003f64270 */
[----:B------:R-:W-:Y:S02]  /*14c10*/  ISETP.GT.AND P2, PT, R0, 0x1, PT ;  /* 0x000000010000780c */ /* 0x000fe40003f44270 */
[----:B------:R-:W-:Y:S02]  /*14c20*/  FSEL R142, R4, -INF , P3 ;  /* 0xff800000048e7808 */ /* 0x000fe40001800000 */
[----:B------:R-:W-:Y:S02]  /*14c30*/  FSEL R196, R5, -INF , P2 ;  /* 0xff80000005c47808 */ /* 0x000fe40001000000 */
[----:B------:R-:W1:Y:S01]  /*14c40*/  LDSM.16.M88.4 R4, [R232+0x1800] ;  /* 0x00180000e804783b */ /* 0x000e620000000200 */
[C---:B------:R-:W-:Y:S02]  /*14c50*/  ISETP.GT.AND P3, PT, R2.reuse, RZ, PT ;  /* 0x000000ff0200720c */ /* 0x040fe40003f64270 */
[----:B------:R-:W-:Y:S02]  /*14c60*/  ISETP.GT.AND P2, PT, R2, 0x1, PT ;  /* 0x000000010200780c */ /* 0x000fe40003f44270 */
[C---:B------:R-:W-:Y:S02]  /*14c70*/  ISETP.GT.AND P1, PT, R138.reuse, RZ, PT ;  /* 0x000000ff8a00720c */ /* 0x040fe40003f24270 */
[----:B------:R-:W-:Y:S02]  /*14c80*/  ISETP.GT.AND P0, PT, R138, 0x1, PT ;  /* 0x000000018a00780c */ /* 0x000fe40003f04270 */
[----:B------:R-:W-:Y:S02]  /*14c90*/  FSEL R199, R8, -INF , P3 ;  /* 0xff80000008c77808 */ /* 0x000fe40001800000 */
[----:B------:R-:W-:Y:S01]  /*14ca0*/  FSEL R201, R9, -INF , P2 ;  /* 0xff80000009c97808 */ /* 0x000fe20001000000 */
[-C--:B------:R-:W-:Y:S03]  /*14cb0*/  HMMA.16816.F32.BF16 R36, R188, R192.reuse, R36 ;  /* 0x000000c0bc24723c */ /* 0x080fe60000041824 */
[----:B------:R-:W-:Y:S02]  /*14cc0*/  FSEL R203, R10, -INF , P1 ;  /* 0xff8000000acb7808 */ /* 0x000fe40000800000 */
[----:B------:R-:W-:Y:S02]  /*14cd0*/  FSEL R202, R11, -INF , P0 ;  /* 0xff8000000bca7808 */ /* 0x000fe40000000000 */
[----:B------:R-:W2:Y:S01]  /*14ce0*/  LDSM.16.M88.4 R8, [R232+0x2000] ;  /* 0x00200000e808783b */ /* 0x000ea20000000200 */
[C---:B------:R-:W-:Y:S04]  /*14cf0*/  HMMA.16816.F32.BF16 R40, R212.reuse, R192, R40 ;  /* 0x000000c0d428723c */ /* 0x040fe80000041828 */
[----:B------:R-:W-:Y:S02]  /*14d00*/  ISETP.GT.AND P3, PT, R2, 0x8, PT ;  /* 0x000000080200780c */ /* 0x000fe40003f64270 */
[----:B------:R-:W-:Y:S02]  /*14d10*/  ISETP.GT.AND P0, PT, R138, 0x9, PT ;  /* 0x000000098a00780c */ /* 0x000fe40003f04270 */
[-C--:B------:R-:W-:Y:S03]  /*14d20*/  HMMA.16816.F32.BF16 R44, R212, R194.reuse, R44 ;  /* 0x000000c2d42c723c */ /* 0x080fe6000004182c */
[----:B------:R-:W-:Y:S02]  /*14d30*/  ISETP.GT.AND P2, PT, R2, 0x9, PT ;  /* 0x000000090200780c */ /* 0x000fe40003f44270 */
[----:B------:R-:W-:Y:S02]  /*14d40*/  FSEL R200, R12, -INF , P3 ;  /* 0xff8000000cc87808 */ /* 0x000fe40001800000 */
[----:B------:R-:W-:Y:S01]  /*14d50*/  FSEL R15, R15, -INF , P0 ;  /* 0xff8000000f0f7808 */ /* 0x000fe20000000000 */
[C---:B------:R-:W-:Y:S04]  /*14d60*/  HMMA.16816.F32.BF16 R48, R188.reuse, R194, R48 ;  /* 0x000000c2bc30723c */ /* 0x040fe80000041830 */
[----:B------:R-:W-:Y:S02]  /*14d70*/  ISETP.GT.AND P3, PT, R0, 0x8, PT ;  /* 0x000000080000780c */ /* 0x000fe40003f64270 */
[----:B------:R-:W-:Y:S02]  /*14d80*/  ISETP.GT.AND P0, PT, R137, 0x9, PT ;  /* 0x000000098900780c */ /* 0x000fe40003f04270 */
[-C--:B-1----:R-:W-:Y:S03]  /*14d90*/  HMMA.16816.F32.BF16 R52, R188, R4.reuse, R52 ;  /* 0x00000004bc34723c */ /* 0x082fe60000041834 */
[----:B------:R-:W-:Y:S02]  /*14da0*/  ISETP.GT.AND P1, PT, R138, 0x8, PT ;  /* 0x000000088a00780c */ /* 0x000fe40003f24270 */
[----:B------:R-:W-:Y:S02]  /*14db0*/  FSEL R16, R16, -INF , P3 ;  /* 0xff80000010107808 */ /* 0x000fe40001800000 */
[----:B------:R-:W-:Y:S01]  /*14dc0*/  FSEL R19, R19, -INF , P0 ;  /* 0xff80000013137808 */ /* 0x000fe20000000000 */
[C---:B------:R-:W-:Y:S04]  /*14dd0*/  HMMA.16816.F32.BF16 R56, R212.reuse, R4, R56 ;  /* 0x00000004d438723c */ /* 0x040fe80000041838 */
[C---:B------:R-:W-:Y:S02]  /*14de0*/  ISETP.GT.AND P3, PT, R0.reuse, 0x10, PT ;  /* 0x000000100000780c */ /* 0x040fe40003f64270 */
[----:B------:R-:W-:Y:S02]  /*14df0*/  ISETP.GT.AND P0, PT, R137, 0x11, PT ;  /* 0x000000118900780c */ /* 0x000fe40003f04270 */
[-C--:B------:R-:W-:Y:S03]  /*14e00*/  HMMA.16816.F32.BF16 R60, R212, R6.reuse, R60 ;  /* 0x00000006d43c723c */ /* 0x080fe6000004183c */
[----:B------:R-:W-:Y:S02]  /*14e10*/  ISETP.GT.AND P6, PT, R0, 0x68, PT ;  /* 0x000000680000780c */ /* 0x000fe40003fc4270 */
[----:B------:R-:W-:Y:S02]  /*14e20*/  FMNMX.FTZ R12, R142, R3, !PT ;  /* 0x000000038e0c7209 */ /* 0x000fe40007810000 */
[----:B------:R-:W-:Y:S01]  /*14e30*/  FSEL R13, R13, -INF , P2 ;  /* 0xff8000000d0d7808 */ /* 0x000fe20001000000 */
[C---:B------:R-:W-:Y:S01]  /*14e40*/  HMMA.16816.F32.BF16 R64, R188.reuse, R6, R64 ;  /* 0x00000006bc40723c */ /* 0x040fe20000041840 */
[----:B------:R-:W1:Y:S03]  /*14e50*/  LDSM.16.M88.4 R4, [R232+0x2800] ;  /* 0x00280000e804783b */ /* 0x000e660000000200 */
[----:B------:R-:W-:Y:S02]  /*14e60*/  ISETP.GT.AND P2, PT, R0, 0x9, PT ;  /* 0x000000090000780c */ /* 0x000fe40003f44270 */
[----:B------:R-:W-:Y:S02]  /*14e70*/  FSEL R20, R20, -INF , P3 ;  /* 0xff80000014147808 */ /* 0x000fe40001800000 */
[-C--:B--2---:R-:W-:Y:S03]  /*14e80*/  HMMA.16816.F32.BF16 R68, R188, R8.reuse, R68 ;  /* 0x00000008bc44723c */ /* 0x084fe60000041844 */
[----:B------:R-:W-:Y:S02]  /*14e90*/  ISETP.GT.AND P3, PT, R2, 0x10, PT ;  /* 0x000000100200780c */ /* 0x000fe40003f64270 */
[----:B------:R-:W-:Y:S02]  /*14ea0*/  FSEL R23, R23, -INF , P0 ;  /* 0xff80000017177808 */ /* 0x000fe40000000000 */
[----:B------:R-:W-:Y:S01]  /*14eb0*/  ISETP.GT.AND P0, PT, R138, 0x11, PT ;  /* 0x000000118a00780c */ /* 0x000fe20003f04270 */
[C---:B------:R-:W-:Y:S04]  /*14ec0*/  HMMA.16816.F32.BF16 R72, R212.reuse, R8, R72 ;  /* 0x00000008d448723c */ /* 0x040fe80000041848 */
[----:B------:R-:W-:Y:S02]  /*14ed0*/  FMNMX.FTZ R12, R196, R12, !PT ;  /* 0x0000000cc40c7209 */ /* 0x000fe40007810000 */
[----:B------:R-:W-:Y:S02]  /*14ee0*/  FSEL R17, R17, -INF , P2 ;  /* 0xff80000011117808 */ /* 0x000fe40001000000 */
[-C--:B------:R-:W-:Y:S03]  /*14ef0*/  HMMA.16816.F32.BF16 R76, R212, R10.reuse, R76 ;  /* 0x0000000ad44c723c */ /* 0x080fe6000004184c */
[----:B------:R-:W-:Y:S02]  /*14f00*/  ISETP.GT.AND P2, PT, R0, 0x11, PT ;  /* 0x000000110000780c */ /* 0x000fe40003f44270 */
[----:B------:R-:W-:Y:S02]  /*14f10*/  FSEL R24, R24, -INF , P3 ;  /* 0xff80000018187808 */ /* 0x000fe40001800000 */
[----:B------:R-:W-:Y:S01]  /*14f20*/  ISETP.GT.AND P3, PT, R2, 0x18, PT ;  /* 0x000000180200780c */ /* 0x000fe20003f64270 */
[C---:B------:R-:W-:Y:S01]  /*14f30*/  HMMA.16816.F32.BF16 R80, R188.reuse, R10, R80 ;  /* 0x0000000abc50723c */ /* 0x040fe20000041850 */
[----:B------:R-:W2:Y:S01]  /*14f40*/  LDSM.16.M88.4 R8, [R232+0x3000] ;  /* 0x00300000e808783b */ /* 0x000ea20000000200 */
[----:B------:R-:W-:Y:S04]  /*14f50*/  DEPBAR.LE SB0, 0x0 ;  /* 0x000080000000791a */ /* 0x000fe80000000000 */
[----:B------:R-:W-:Y:S03]  /*14f60*/  FSEL R27, R27, -INF , P0 ;  /* 0xff8000001b1b7808 */ /* 0x000fe60000000000 */
[----:B------:R-:W-:Y:S01]  /*14f70*/  BAR.SYNC.DEFER_BLOCKING 0x0 ;  /* 0x0000000000007b1d */ /* 0x000fe20000010000 */
[-C--:B-1----:R-:W-:Y:S05]  /*14f80*/  HMMA.16816.F32.BF16 R84, R188, R4.reuse, R84 ;  /* 0x00000004bc54723c */ /* 0x082fea0000041854 */
[----:B------:R-:W-:Y:S02]  /*14f90*/  ISETP.GT.AND P0, PT, R138, 0x19, PT ;  /* 0x000000198a00780c */ /* 0x000fe40003f04270 */
[----:B------:R-:W-:Y:S01]  /*14fa0*/  FMNMX.FTZ R12, R16, R12, !PT ;  /* 0x0000000c100c7209 */ /* 0x000fe20007810000 */
[C---:B------:R-:W-:Y:S04]  /*14fb0*/  HMMA.16816.F32.BF16 R88, R212.reuse, R4, R88 ;  /* 0x00000004d458723c */ /* 0x040fe80000041858 */
[----:B------:R-:W-:Y:S02]  /*14fc0*/  FSEL R21, R21, -INF , P2 ;  /* 0xff80000015157808 */ /* 0x000fe40001000000 */
[----:B------:R-:W-:Y:S02]  /*14fd0*/  ISETP.GT.AND P2, PT, R2, 0x11, PT ;  /* 0x000000110200780c */ /* 0x000fe40003f44270 */
[----:B------:R-:W-:Y:S01]  /*14fe0*/  FSEL R28, R28, -INF , P3 ;  /* 0xff8000001c1c7808 */ /* 0x000fe20001800000 */
[-C--:B------:R-:W-:Y:S03]  /*14ff0*/  HMMA.16816.F32.BF16 R92, R212, R6.reuse, R92 ;  /* 0x00000006d45c723c */ /* 0x080fe6000004185c */
[----:B------:R-:W-:Y:S02]  /*15000*/  FSEL R31, R31, -INF , P0 ;  /* 0xff8000001f1f7808 */ /* 0x000fe40000000000 */
[----:B------:R-:W-:Y:S02]  /*15010*/  ISETP.GT.AND P3, PT, R0, 0x18, PT ;  /* 0x000000180000780c */ /* 0x000fe40003f64270 */
[----:B------:R-:W-:Y:S01]  /*15020*/  ISETP.GT.AND P0, PT, R137, 0x19, PT ;  /* 0x000000198900780c */ /* 0x000fe20003f04270 */
[C---:B------:R-:W-:Y:S04]  /*15030*/  HMMA.16816.F32.BF16 R96, R188.reuse, R6, R96 ;  /* 0x00000006bc60723c */ /* 0x040fe80000041860 */
[----:B------:R-:W-:Y:S02]  /*15040*/  FMNMX.FTZ R12, R17, R12, !PT ;  /* 0x0000000c110c7209 */ /* 0x000fe40007810000 */
[----:B------:R-:W-:Y:S02]  /*15050*/  FSEL R25, R25, -INF , P2 ;  /* 0xff80000019197808 */ /* 0x000fe40001000000 */
[----:B------:R-:W-:Y:S01]  /*15060*/  ISETP.GT.AND P2, PT, R2, 0x19, PT ;  /* 0x000000190200780c */ /* 0x000fe20003f44270 */
[-C--:B--2---:R-:W-:Y:S03]  /*15070*/  HMMA.16816.F32.BF16 R100, R188, R8.reuse, R100 ;  /* 0x00000008bc64723c */ /* 0x084fe60000041864 */
[----:B------:R-:W-:Y:S02]  /*15080*/  FSEL R32, R32, -INF , P3 ;  /* 0xff80000020207808 */ /* 0x000fe40001800000 */
[----:B------:R-:W-:Y:S02]  /*15090*/  FSEL R35, R35, -INF , P0 ;  /* 0xff80000023237808 */ /* 0x000fe40000000000 */
[----:B------:R-:W-:Y:S01]  /*150a0*/  ISETP.GT.AND P3, PT, R0, 0x20, PT ;  /* 0x000000200000780c */ /* 0x000fe20003f64270 */
[C---:B------:R-:W-:Y:S01]  /*150b0*/  HMMA.16816.F32.BF16 R104, R212.reuse, R8, R104 ;  /* 0x00000008d468723c */ /* 0x040fe20000041868 */
[----:B------:R-:W2:Y:S03]  /*150c0*/  LDL.64 R8, [R1+0x48] ;  /* 0x0000480001087983 */ /* 0x000ea60000100a00 */
[----:B------:R-:W-:Y:S02]  /*150d0*/  ISETP.GT.AND P0, PT, R137, 0x21, PT ;  /* 0x000000218900780c */ /* 0x000fe40003f04270 */
[----:B------:R-:W-:Y:S02]  /*150e0*/  FMNMX.FTZ R4, R20, R12, !PT ;  /* 0x0000000c14047209 */ /* 0x000fe40007810000 */
[----:B------:R-:W-:Y:S01]  /*150f0*/  FSEL R29, R29, -INF , P2 ;  /* 0xff8000001d1d7808 */ /* 0x000fe20001000000 */
[-C--:B------:R-:W-:Y:S03]  /*15100*/  HMMA.16816.F32.BF16 R108, R212, R10.reuse, R108 ;  /* 0x0000000ad46c723c */ /* 0x080fe6000004186c */
[----:B------:R-:W-:Y:S02]  /*15110*/  ISETP.GT.AND P2, PT, R0, 0x19, PT ;  /* 0x000000190000780c */ /* 0x000fe40003f44270 */
[----:B------:R-:W-:Y:S02]  /*15120*/  FSEL R36, R36, -INF , P3 ;  /* 0xff80000024247808 */ /* 0x000fe40001800000 */
[----:B------:R-:W-:Y:S01]  /*15130*/  FSEL R39, R39, -INF , P0 ;  /* 0xff80000027277808 */ /* 0x000fe20000000000 */
[----:B------:R-:W-:Y:S01]  /*15140*/  HMMA.16816.F32.BF16 R112, R188, R10, R112 ;  /* 0x0000000abc70723c */ /* 0x000fe20000041870 */
[----:B------:R-:W3:Y:S03]  /*15150*/  LDL.64 R10, [R1+0x40] ;  /* 0x00004000010a7983 */ /* 0x000ee60000100a00 */
[----:B------:R-:W-:Y:S02]  /*15160*/  ISETP.GT.AND P0, PT, R138, 0x21, PT ;  /* 0x000000218a00780c */ /* 0x000fe40003f04270 */
[----:B------:R-:W-:Y:S01]  /*15170*/  ISETP.GT.AND P3, PT, R2, 0x20, PT ;  /* 0x000000200200780c */ /* 0x000fe20003f64270 */
[----:B------:R-:W-:Y:S01]  /*15180*/  STL [R1+0xa4], R216 ;  /* 0x0000a4d801007387 */ /* 0x000fe20000100800 */
[----:B------:R-:W-:Y:S03]  /*15190*/  FMNMX.FTZ R4, R21, R4, !PT ;  /* 0x0000000415047209 */ /* 0x000fe60007810000 */
[----:B------:R-:W-:Y:S01]  /*151a0*/  STL [R1+0xa8], R246 ;  /* 0x0000a8f601007387 */ /* 0x000fe20000100800 */
        /* <DEDUP_REMOVED lines=83> */
[----:B------:R-:W-:Y:S02]  /*156e0*/  FMNMX.FTZ R5, R198, R136, !PT ;  /* 0x00000088c6057209 */ /* 0x000fe40007810000 */
[----:B------:R-:W-:Y:S02]  /*156f0*/  FSEL R217, R69, -INF , P2 ;  /* 0xff80000045d97808 */ /* 0x000fe40001000000 */
[----:B------:R-:W-:Y:S01]  /*15700*/  FSEL R53, R76, -INF , P3 ;  /* 0xff8000004c357808 */ /* 0x000fe20001800000 */
[----:B------:R-:W-:Y:S01]  /*15710*/  IMAD.MOV.U32 R76, RZ, RZ, R219 ;  /* 0x000000ffff4c7224 */ /* 0x000fe200078e00db */
[----:B------:R-:W-:Y:S01]  /*15720*/  FSEL R12, R79, -INF , P0 ;  /* 0xff8000004f0c7808 */ /* 0x000fe20000000000 */
[----:B------:R-:W-:Y:S01]  /*15730*/  IMAD.MOV.U32 R79, RZ, RZ, R218 ;  /* 0x000000ffff4f7224 */ /* 0x000fe200078e00da */
[----:B------:R-:W-:Y:S02]  /*15740*/  ISETP.GT.AND P3, PT, R0, 0x48, PT ;  /* 0x000000480000780c */ /* 0x000fe40003f64270 */
[----:B------:R-:W-:Y:S02]  /*15750*/  FSEL R195, R54, -INF , P1 ;  /* 0xff80000036c37808 */ /* 0x000fe40000800000 */
[----:B------:R-:W-:Y:S02]  /*15760*/  ISETP.GT.AND P1, PT, R138, 0x30, PT ;  /* 0x000000308a00780c */ /* 0x000fe40003f24270 */
[----:B------:R-:W-:Y:S02]  /*15770*/  ISETP.GT.AND P2, PT, R2, 0x41, PT ;  /* 0x000000410200780c */ /* 0x000fe40003f44270 */
[----:B------:R-:W-:Y:S02]  /*15780*/  FMNMX.FTZ R4, R57, R4, !PT ;  /* 0x0000000439047209 */ /* 0x000fe40007810000 */
[----:B------:R-:W-:Y:S02]  /*15790*/  FMNMX.FTZ R5, R197, R5, !PT ;  /* 0x00000005c5057209 */ /* 0x000fe40007810000 */
[----:B------:R-:W-:Y:S01]  /*157a0*/  FSEL R226, R80, -INF , P3 ;  /* 0xff80000050e27808 */ /* 0x000fe20001800000 */
[----:B------:R-:W-:Y:S01]  /*157b0*/  IMAD.MOV.U32 R80, RZ, RZ, R217 ;  /* 0x000000ffff507224 */ /* 0x000fe200078e00d9 */
[----:B------:R-:W-:Y:S02]  /*157c0*/  FMNMX.FTZ R4, R79, R4, !PT ;  /* 0x000000044f047209 */ /* 0x000fe40007810000 */
[----:B------:R-:W-:Y:S02]  /*157d0*/  FSEL R63, R73, -INF , P2 ;  /* 0xff800000493f7808 */ /* 0x000fe40001000000 */
[----:B------:R-:W-:Y:S02]  /*157e0*/  ISETP.GT.AND P2, PT, R2, 0x49, PT ;  /* 0x000000490200780c */ /* 0x000fe40003f44270 */
[----:B------:R-:W-:Y:S02]  /*157f0*/  FSEL R225, R58, -INF , P1 ;  /* 0xff8000003ae17808 */ /* 0x000fe40000800000 */
[----:B------:R-:W-:Y:S02]  /*15800*/  ISETP.GT.AND P1, PT, R138, 0x38, PT ;  /* 0x000000388a00780c */ /* 0x000fe40003f24270 */
[----:B------:R-:W-:Y:S02]  /*15810*/  FMNMX.FTZ R5, R18, R5, !PT ;  /* 0x0000000512057209 */ /* 0x000fe40007810000 */
[----:B------:R-:W-:Y:S02]  /*15820*/  FSEL R52, R77, -INF , P2 ;  /* 0xff8000004d347808 */ /* 0x000fe40001000000 */
[----:B------:R-:W-:Y:S02]  /*15830*/  FMNMX.FTZ R4, R80, R4, !PT ;  /* 0x0000000450047209 */ /* 0x000fe40007810000 */
[----:B------:R-:W-:Y:S01]  /*15840*/  FSEL R222, R62, -INF , P1 ;  /* 0xff8000003ede7808 */ /* 0x000fe20000800000 */
[----:B------:R-:W-:Y:S01]  /*15850*/  IMAD.MOV.U32 R62, RZ, RZ, R211 ;  /* 0x000000ffff3e7224 */ /* 0x000fe200078e00d3 */
[----:B------:R-:W-:Y:S02]  /*15860*/  ISETP.GT.AND P1, PT, R137, 0x38, PT ;  /* 0x000000388900780c */ /* 0x000fe40003f24270 */
[----:B------:R-:W-:Y:S01]  /*15870*/  ISETP.GT.AND P2, PT, R0, 0x49, PT ;  /* 0x000000490000780c */ /* 0x000fe20003f44270 */
[----:B------:R-:W-:Y:S01]  /*15880*/  IMAD.MOV.U32 R77, RZ, RZ, R222 ;  /* 0x000000ffff4d7224 */ /* 0x000fe200078e00de */
[----:B------:R-:W-:Y:S02]  /*15890*/  FMNMX.FTZ R5, R19, R5, !PT ;  /* 0x0000000513057209 */ /* 0x000fe40007810000 */
[----:B------:R-:W-:Y:S02]  /*158a0*/  FSEL R58, R66, -INF , P1 ;  /* 0xff800000423a7808 */ /* 0x000fe40000800000 */
[----:B------:R-:W-:Y:S02]  /*158b0*/  FSEL R248, R81, -INF , P2 ;  /* 0xff80000051f87808 */ /* 0x000fe40001000000 */
[----:B------:R-:W-:Y:S02]  /*158c0*/  FMNMX.FTZ R4, R226, R4, !PT ;  /* 0x00000004e2047209 */ /* 0x000fe40007810000 */
[C---:B------:R-:W-:Y:S02]  /*158d0*/  ISETP.GT.AND P1, PT, R137.reuse, 0x40, PT ;  /* 0x000000408900780c */ /* 0x040fe40003f24270 */
[----:B------:R-:W-:Y:S02]  /*158e0*/  ISETP.GT.AND P0, PT, R137, 0x49, PT ;  /* 0x000000498900780c */ /* 0x000fe40003f04270 */
[----:B------:R-:W-:Y:S02]  /*158f0*/  ISETP.GT.AND P3, PT, R0, 0x50, PT ;  /* 0x000000500000780c */ /* 0x000fe40003f64270 */
[----:B------:R-:W-:Y:S02]  /*15900*/  FMNMX.FTZ R5, R22, R5, !PT ;  /* 0x0000000516057209 */ /* 0x000fe40007810000 */
[----:B------:R-:W-:Y:S02]  /*15910*/  FSEL R61, R70, -INF , P1 ;  /* 0xff800000463d7808 */ /* 0x000fe40000800000 */
[----:B------:R-:W-:Y:S02]  /*15920*/  ISETP.GT.AND P1, PT, R138, 0x40, PT ;  /* 0x000000408a00780c */ /* 0x000fe40003f24270 */
[----:B------:R-:W-:Y:S01]  /*15930*/  FSEL R252, R83, -INF , P0 ;  /* 0xff80000053fc7808 */ /* 0x000fe20000000000 */
[----:B------:R-:W-:Y:S01]  /*15940*/  IMAD.MOV.U32 R83, RZ, RZ, R210 ;  /* 0x000000ffff537224 */ /* 0x000fe200078e00d2 */
[----:B------:R-:W-:Y:S02]  /*15950*/  ISETP.GT.AND P2, PT, R0, 0x51, PT ;  /* 0x000000510000780c */ /* 0x000fe40003f44270 */
[----:B------:R-:W-:Y:S02]  /*15960*/  ISETP.GT.AND P0, PT, R137, 0x51, PT ;  /* 0x000000518900780c */ /* 0x000fe40003f04270 */
[----:B------:R-:W-:Y:S02]  /*15970*/  FSEL R247, R84, -INF , P3 ;  /* 0xff80000054f77808 */ /* 0x000fe40001800000 */
[----:B------:R-:W-:Y:S02]  /*15980*/  FMNMX.FTZ R139, R248, R4, !PT ;  /* 0x00000004f88b7209 */ /* 0x000fe40007810000 */
[----:B------:R-:W-:Y:S02]  /*15990*/  FMNMX.FTZ R5, R23, R5, !PT ;  /* 0x0000000517057209 */ /* 0x000fe40007810000 */
[----:B------:R-:W-:Y:S02]  /*159a0*/  FSEL R227, R85, -INF , P2 ;  /* 0xff80000055e37808 */ /* 0x000fe40001000000 */
[----:B------:R-:W-:Y:S02]  /*159b0*/  FSEL R87, R87, -INF , P0 ;  /* 0xff80000057577808 */ /* 0x000fe40000000000 */
[----:B------:R-:W-:Y:S02]  /*159c0*/  FSEL R143, R74, -INF , P1 ;  /* 0xff8000004a8f7808 */ /* 0x000fe40000800000 */
[----:B------:R-:W-:Y:S02]  /*159d0*/  ISETP.GT.AND P1, PT, R138, 0x48, PT ;  /* 0x000000488a00780c */ /* 0x000fe40003f24270 */
[----:B------:R-:W-:Y:S01]  /*159e0*/  ISETP.GT.AND P0, PT, R0, 0x58, PT ;  /* 0x000000580000780c */ /* 0x000fe20003f04270 */
[----:B------:R-:W-:Y:S01]  /*159f0*/  IMAD.MOV.U32 R81, RZ, RZ, R143 ;  /* 0x000000ffff517224 */ /* 0x000fe200078e008f */
[----:B------:R-:W-:Y:S02]  /*15a00*/  FMNMX.FTZ R139, R247, R139, !PT ;  /* 0x0000008bf78b7209 */ /* 0x000fe40007810000 */
[----:B------:R-:W-:Y:S02]  /*15a10*/  FMNMX.FTZ R5, R34, R5, !PT ;  /* 0x0000000522057209 */ /* 0x000fe40007810000 */
[----:B------:R-:W-:Y:S01]  /*15a20*/  FSEL R54, R78, -INF , P1 ;  /* 0xff8000004e367808 */ /* 0x000fe20000800000 */
[----:B------:R-:W-:Y:S01]  /*15a30*/  IMAD.MOV.U32 R78, RZ, RZ, R208 ;  /* 0x000000ffff4e7224 */ /* 0x000fe200078e00d0 */
[----:B------:R-:W-:Y:S02]  /*15a40*/  FSEL R221, R96, -INF , P0 ;  /* 0xff80000060dd7808 */ /* 0x000fe40000000000 */
[----:B------:R-:W-:Y:S02]  /*15a50*/  ISETP.GT.AND P1, PT, R137, 0x48, PT ;  /* 0x000000488900780c */ /* 0x000fe40003f24270 */
[----:B------:R-:W-:Y:S02]  /*15a60*/  ISETP.GT.AND P3, PT, R0, 0x59, PT ;  /* 0x000000590000780c */ /* 0x000fe40003f64270 */
[----:B------:R-:W-:Y:S02]  /*15a70*/  FMNMX.FTZ R139, R227, R139, !PT ;  /* 0x0000008be38b7209 */ /* 0x000fe40007810000 */
[----:B------:R-:W-:Y:S02]  /*15a80*/  FMNMX.FTZ R5, R35, R5, !PT ;  /* 0x0000000523057209 */ /* 0x000fe40007810000 */
[----:B------:R-:W-:Y:S02]  /*15a90*/  FMNMX.FTZ R4, R199, R140, !PT ;  /* 0x0000008cc7047209 */ /* 0x000fe40007810000 */
[----:B------:R-:W-:Y:S02]  /*15aa0*/  FSEL R250, R82, -INF , P1 ;  /* 0xff80000052fa7808 */ /* 0x000fe40000800000 */
[----:B------:R-:W-:Y:S01]  /*15ab0*/  ISETP.GT.AND P1, PT, R137, 0x50, PT ;  /* 0x000000508900780c */ /* 0x000fe20003f24270 */
[----:B--2---:R-:W-:Y:S01]  /*15ac0*/  IMAD.MOV.U32 R9, RZ, RZ, c[0x0][0x1e0] ;  /* 0x00007800ff097624 */ /* 0x004fe200078e00ff */
[----:B------:R-:W-:Y:S02]  /*15ad0*/  FSEL R219, R97, -INF , P3 ;  /* 0xff80000061db7808 */ /* 0x000fe40001800000 */
[----:B------:R-:W-:Y:S02]  /*15ae0*/  ISETP.GT.AND P2, PT, R0, 0x60, PT ;  /* 0x000000600000780c */ /* 0x000fe40003f44270 */
[----:B------:R-:W-:Y:S02]  /*15af0*/  FMNMX.FTZ R139, R221, R139, !PT ;  /* 0x0000008bdd8b7209 */ /* 0x000fe40007810000 */
[----:B------:R-:W-:Y:S02]  /*15b00*/  FMNMX.FTZ R5, R38, R5, !PT ;  /* 0x0000000526057209 */ /* 0x000fe40007810000 */
[----:B------:R-:W-:Y:S02]  /*15b10*/  FMNMX.FTZ R4, R201, R4, !PT ;  /* 0x00000004c9047209 */ /* 0x000fe40007810000 */
[----:B------:R-:W-:Y:S02]  /*15b20*/  FSEL R86, R86, -INF , P1 ;  /* 0xff80000056567808 */ /* 0x000fe40000800000 */
[----:B------:R-:W-:Y:S01]  /*15b30*/  FSEL R218, R100, -INF , P2 ;  /* 0xff80000064da7808 */ /* 0x000fe20001000000 */
[----:B------:R-:W-:Y:S01]  /*15b40*/  IMAD.MOV.U32 R100, RZ, RZ, R54 ;  /* 0x000000ffff647224 */ /* 0x000fe200078e0036 */
[----:B------:R-:W-:Y:S01]  /*15b50*/  ISETP.GT.AND P1, PT, R0, 0x61, PT ;  /* 0x000000610000780c */ /* 0x000fe20003f24270 */
[----:B---3--:R-:W-:Y:S01]  /*15b60*/  IMAD.MOV.U32 R10, RZ, RZ, 0x5 ;  /* 0x00000005ff0a7424 */ /* 0x008fe200078e00ff */
[----:B------:R-:W-:Y:S02]  /*15b70*/  FMNMX.FTZ R139, R219, R139, !PT ;  /* 0x0000008bdb8b7209 */ /* 0x000fe40007810000 */
[----:B------:R-:W-:Y:S02]  /*15b80*/  FMNMX.FTZ R5, R39, R5, !PT ;  /* 0x0000000527057209 */ /* 0x000fe40007810000 */
[----:B------:R-:W-:Y:S02]  /*15b90*/  FMNMX.FTZ R4, R200, R4, !PT ;  /* 0x00000004c8047209 */ /* 0x000fe40007810000 */
[----:B------:R-:W-:Y:S02]  /*15ba0*/  FSEL R217, R101, -INF , P1 ;  /* 0xff80000065d97808 */ /* 0x000fe40000800000 */
        /* <DEDUP_REMOVED lines=44> */
[----:B------:R-:W-:Y:S02]  /*15e70*/  FMNMX.FTZ R0, R87, R0, !PT ;  /* 0x0000000057007209 */ /* 0x000fe40007810000 */
[----:B------:R-:W-:Y:S02]  /*15e80*/  FSEL R212, R98, -INF , P5 ;  /* 0xff80000062d47808 */ /* 0x000fe40002800000 */
[C---:B------:R-:W-:Y:S02]  /*15e90*/  ISETP.GT.AND P3, PT, R137.reuse, 0x60, PT ;  /* 0x000000608900780c */ /* 0x040fe40003f64270 */
[C---:B------:R-:W-:Y:S02]  /*15ea0*/  ISETP.GT.AND P2, PT, R137.reuse, 0x61, PT ;  /* 0x000000618900780c */ /* 0x040fe40003f44270 */
[C---:B------:R-:W-:Y:S02]  /*15eb0*/  ISETP.GT.AND P1, PT, R137.reuse, 0x68, PT ;  /* 0x000000688900780c */ /* 0x040fe40003f24270 */
[----:B------:R-:W-:Y:S02]  /*15ec0*/  ISETP.GT.AND P0, PT, R137, 0x69, PT ;  /* 0x000000698900780c */ /* 0x000fe40003f04270 */
[----:B------:R-:W-:Y:S02]  /*15ed0*/  FMNMX.FTZ R137, R62, R4, !PT ;  /* 0x000000043e897209 */ /* 0x000fe40007810000 */
[----:B------:R-:W-:Y:S02]  /*15ee0*/  FMNMX.FTZ R4, R47, R5, !PT ;  /* 0x000000052f047209 */ /* 0x000fe40007810000 */
[----:B------:R-:W-:Y:S01]  /*15ef0*/  FSEL R211, R99, -INF , P4 ;  /* 0xff80000063d37808 */ /* 0x000fe20002000000 */
[----:B------:R-:W-:Y:S01]  /*15f00*/  IMAD.MOV.U32 R99, RZ, RZ, R86 ;  /* 0x000000ffff637224 */ /* 0x000fe200078e0056 */
        /* <DEDUP_REMOVED lines=10> */
[----:B------:R-:W-:Y:S02]  /*15fb0*/  FSEL R207, R115, -INF , P0 ;  /* 0xff80000073cf7808 */ /* 0x000fe40000000000 */
[----:B------:R-:W-:Y:S02]  /*15fc0*/  ISETP.GT.AND P0, PT, R138, 0x51, PT ;  /* 0x000000518a00780c */ /* 0x000fe40003f04270 */
[----:B------:R-:W-:Y:S02]  /*15fd0*/  FSEL R208, R114, -INF , P1 ;  /* 0xff80000072d07808 */ /* 0x000fe40000800000 */
[----:B------:R-:W-:Y:S02]  /*15fe0*/  FMNMX.FTZ R0, R209, R0, !PT ;  /* 0x00000000d1007209 */ /* 0x000fe40007810000 */
[----:B------:R-:W-:Y:S02]  /*15ff0*/  FMNMX.FTZ R4, R78, R4, !PT ;  /* 0x000000044e047209 */ /* 0x000fe40007810000 */
[C---:B------:R-:W-:Y:S02]  /*16000*/  ISETP.GT.AND P3, PT, R2.reuse, 0x50, PT ;  /* 0x000000500200780c */ /* 0x040fe40003f64270 */
[----:B------:R-:W-:Y:S02]  /*16010*/  ISETP.GT.AND P2, PT, R2, 0x51, PT ;  /* 0x000000510200780c */ /* 0x000fe40003f44270 */
[----:B------:R-:W-:Y:S02]  /*16020*/  ISETP.GT.AND P1, PT, R138, 0x50, PT ;  /* 0x000000508a00780c */ /* 0x000fe40003f24270 */
[----:B------:R-:W-:Y:S01]  /*16030*/  FSEL R213, R91, -INF , P0 ;  /* 0xff8000005bd57808 */ /* 0x000fe20000000000 */
[----:B------:R-:W-:Y:S01]  /*16040*/  IMAD.MOV.U32 R91, RZ, RZ, R62 ;  /* 0x000000ffff5b7224 */ /* 0x000fe200078e003e */
[----:B------:R-:W-:Y:S02]  /*16050*/  ISETP.GT.AND P0, PT, R2, 0x58, PT ;  /* 0x000000580200780c */ /* 0x000fe40003f04270 */
[----:B------:R-:W-:Y:S02]  /*16060*/  FMNMX.FTZ R0, R208, R0, !PT ;  /* 0x00000000d0007209 */ /* 0x000fe40007810000 */
[----:B------:R-:W-:Y:S02]  /*16070*/  ISETP.GT.AND P4, PT, R2, 0x68, PT ;  /* 0x000000680200780c */ /* 0x000fe40003f84270 */
[----:B------:R-:W-:Y:S01]  /*16080*/  FSEL R205, R88, -INF , P3 ;  /* 0xff80000058cd7808 */ /* 0x000fe20001800000 */
[----:B------:R-:W-:Y:S01]  /*16090*/  IMAD.MOV.U32 R88, RZ, RZ, R87 ;  /* 0x000000ffff587224 */ /* 0x000fe200078e0057 */
[----:B------:R-:W-:Y:S01]  /*160a0*/  FSEL R204, R89, -INF , P2 ;  /* 0xff80000059cc7808 */ /* 0x000fe20001000000 */
[----:B------:R-:W-:Y:S01]  /*160b0*/  IMAD.MOV.U32 R89, RZ, RZ, R76 ;  /* 0x000000ffff597224 */ /* 0x000fe200078e004c */
[----:B------:R-:W-:Y:S01]  /*160c0*/  FSEL R214, R90, -INF , P1 ;  /* 0xff8000005ad67808 */ /* 0x000fe20000800000 */
[----:B------:R-:W-:Y:S01]  /*160d0*/  IMAD.MOV.U32 R90, RZ, RZ, R63 ;  /* 0x000000ffff5a7224 */ /* 0x000fe200078e003f */
        /* <DEDUP_REMOVED lines=8> */
[----:B------:R-:W-:Y:S02]  /*16160*/  FMNMX.FTZ R2, R102, R2, !PT ;  /* 0x0000000266027209 */ /* 0x000fe40007810000 */
[----:B------:R-:W-:Y:S01]  /*16170*/  FSEL R191, R93, -INF , P3 ;  /* 0xff8000005dbf7808 */ /* 0x000fe20001800000 */
[C---:B------:R-:W-:Y:S01]  /*16180*/  FMUL.FTZ R93, R139.reuse, c[0x0][0x2d0] ;  /* 0x0000b4008b5d7a20 */ /* 0x040fe20000410000 */
[----:B------:R-:W-:Y:S01]  /*16190*/  FSETP.NEU.FTZ.AND P3, PT, R139, -INF , PT ;  /* 0xff8000008b00780b */ /* 0x000fe20003f7d000 */
[----:B------:R-:W1:Y:S01]  /*161a0*/  SHFL.BFLY PT, R5, R0, 0x2, 0x1f ;  /* 0x0c401f0000057f89 */ /* 0x000e6200000e0000 */
[----:B------:R-:W-:Y:S02]  /*161b0*/  FMNMX.FTZ R2, R100, R2, !PT ;  /* 0x0000000264027209 */ /* 0x000fe40007810000 */
[----:B------:R-:W-:Y:S02]  /*161c0*/  FSEL R93, R93, RZ, P3 ;  /* 0x000000ff5d5d7208 */ /* 0x000fe40001800000 */
[----:B------:R-:W-:Y:S02]  /*161d0*/  FMNMX.FTZ R2, R103, R2, !PT ;  /* 0x0000000267027209 */ /* 0x000fe40007810000 */
[----:B------:R-:W-:Y:S01]  /*161e0*/  FSEL R112, R105, -INF , P1 ;  /* 0xff80000069707808 */ /* 0x000fe20000800000 */
[--C-:B------:R-:W-:Y:S01]  /*161f0*/  FFMA.FTZ R215, R215, c[0x0][0x2d0], -R93.reuse ;  /* 0x0000b400d7d77a23 */ /* 0x100fe2000001085d */
[----:B------:R-:W-:Y:S01]  /*16200*/  FMNMX.FTZ R4, R214, R2, !PT ;  /* 0x00000002d6047209 */ /* 0x000fe20007810000 */
[----:B------:R-:W-:Y:S01]  /*16210*/  FFMA.FTZ R2, R142, c[0x0][0x2d0], -R93 ;  /* 0x0000b4008e027a23 */ /* 0x000fe2000001085d */
[----:B------:R-:W-:Y:S02]  /*16220*/  LOP3.LUT P6, RZ, R223, 0x1, RZ, 0xc0, !PT ;  /* 0x00000001dfff7812 */ /* 0x000fe400078cc0ff */
[----:B------:R-:W-:Y:S01]  /*16230*/  FMNMX.FTZ R137, R83, R137, !PT ;  /* 0x0000008953897209 */ /* 0x000fe20007810000 */
[----:B------:R2:W-:Y:S01]  /*16240*/  MUFU.EX2 R190, R2 ;  /* 0x0000000200be7308 */ /* 0x0005e20000000800 */
[----:B------:R-:W-:Y:S02]  /*16250*/  ISETP.GT.AND P1, PT, R138, 0x58, PT ;  /* 0x000000588a00780c */ /* 0x000fe40003f24270 */
[----:B------:R-:W-:Y:S02]  /*16260*/  FMNMX.FTZ R4, R213, R4, !PT ;  /* 0x00000004d5047209 */ /* 0x000fe40007810000 */
[----:B------:R-:W-:Y:S02]  /*16270*/  FSEL R189, R94, -INF , P1 ;  /* 0xff8000005ebd7808 */ /* 0x000fe40000800000 */
[----:B------:R-:W-:Y:S02]  /*16280*/  FSEL R109, R109, -INF , P0 ;  /* 0xff8000006d6d7808 */ /* 0x000fe40000000000 */
[----:B------:R-:W-:Y:S02]  /*16290*/  ISETP.GT.AND P0, PT, R138, 0x59, PT ;  /* 0x000000598a00780c */ /* 0x000fe40003f04270 */
[----:B-1----:R-:W-:Y:S02]  /*162a0*/  FMNMX.FTZ R0, R0, R5, !PT ;  /* 0x0000000500007209 */ /* 0x002fe40007810000 */
[----:B------:R-:W-:Y:S02]  /*162b0*/  FSEL R115, R95, -INF , P0 ;  /* 0xff8000005f737808 */ /* 0x000fe40000000000 */
[C---:B------:R-:W-:Y:S01]  /*162c0*/  ISETP.GT.AND P0, PT, R138.reuse, 0x61, PT ;  /* 0x000000618a00780c */ /* 0x040fe20003f04270 */
[----:B------:R-:W1:Y:S01]  /*162d0*/  SHFL.BFLY PT, R6, R0, 0x1, 0x1f ;  /* 0x0c201f0000067f89 */ /* 0x000e6200000e0000 */
[C---:B------:R-:W-:Y:S02]  /*162e0*/  ISETP.GT.AND P1, PT, R138.reuse, 0x60, PT ;  /* 0x000000608a00780c */ /* 0x040fe40003f24270 */
[----:B------:R-:W-:Y:S01]  /*162f0*/  FSEL R114, R107, -INF , P0 ;  /* 0xff8000006b727808 */ /* 0x000fe20000000000 */
[----:B------:R-:W-:Y:S01]  /*16300*/  IMAD.MOV.U32 R107, RZ, RZ, R81 ;  /* 0x000000ffff6b7224 */ /* 0x000fe200078e0051 */
[----:B------:R-:W-:Y:S02]  /*16310*/  ISETP.GT.AND P0, PT, R138, 0x69, PT ;  /* 0x000000698a00780c */ /* 0x000fe40003f04270 */
[----:B------:R-:W-:Y:S02]  /*16320*/  FSEL R142, R106, -INF , P1 ;  /* 0xff8000006a8e7808 */ /* 0x000fe40000800000 */
[----:B--2---:R-:W-:Y:S01]  /*16330*/  FMNMX.FTZ R2, R189, R4, !PT ;  /* 0x00000004bd027209 */ /* 0x004fe20007810000 */
[--C-:B------:R-:W-:Y:S01]  /*16340*/  FFMA.FTZ R4, R196, c[0x0][0x2d0], -R93.reuse ;  /* 0x0000b400c4047a23 */ /* 0x100fe2000001085d */
[----:B------:R-:W-:Y:S02]  /*16350*/  FSEL R70, R111, -INF , P0 ;  /* 0xff8000006f467808 */ /* 0x000fe40000000000 */
[----:B------:R-:W-:Y:S01]  /*16360*/  ISETP.GT.AND P1, PT, R138, 0x68, PT ;  /* 0x000000688a00780c */ /* 0x000fe20003f24270 */
[----:B------:R2:W3:Y:S01]  /*16370*/  MUFU.EX2 R251, R4 ;  /* 0x0000000400fb7308 */ /* 0x0004e20000000800 */
[----:B------:R-:W-:Y:S02]  /*16380*/  FMNMX.FTZ R2, R115, R2, !PT ;  /* 0x0000000273027209 */ /* 0x000fe40007810000 */
[----:B------:R-:W-:Y:S02]  /*16390*/  FSEL R188, R104, -INF , P2 ;  /* 0xff80000068bc7808 */ /* 0x000fe40001000000 */
[----:B------:R-:W-:Y:S02]  /*163a0*/  FMNMX.FTZ R2, R142, R2, !PT ;  /* 0x000000028e027209 */ /* 0x000fe40007810000 */
[----:B------:R-:W-:Y:S02]  /*163b0*/  FSEL R113, R110, -INF , P1 ;  /* 0xff8000006e717808 */ /* 0x000fe40000800000 */
[----:B------:R-:W-:Y:S02]  /*163c0*/  FMNMX.FTZ R137, R63, R137, !PT ;  /* 0x000000893f897209 */ /* 0x000fe40007810000 */
[----:B-1----:R-:W-:Y:S02]  /*163d0*/  FMNMX.FTZ R138, R0, R6, !PT ;  /* 0x00000006008a7209 */ /* 0x002fe40007810000 */
[----:B------:R-:W-:Y:S02]  /*163e0*/  FMNMX.FTZ R137, R53, R137, !PT ;  /* 0x0000008935897209 */ /* 0x000fe40007810000 */
[C---:B------:R-:W-:Y:S01]  /*163f0*/  FSETP.NEU.FTZ.AND P2, PT, R138.reuse, -INF , PT ;  /* 0xff8000008a00780b */ /* 0x040fe20003f5d000 */
[----:B------:R-:W-:Y:S01]  /*16400*/  FMUL.FTZ R92, R138, c[0x0][0x2d0] ;  /* 0x0000b4008a5c7a20 */ /* 0x000fe20000410000 */
[----:B------:R-:W-:Y:S02]  /*16410*/  FMNMX.FTZ R137, R52, R137, !PT ;  /* 0x0000008934897209 */ /* 0x000fe40007810000 */
[----:B------:R-:W-:Y:S02]  /*16420*/  FSEL R97, R108, -INF , P4 ;  /* 0xff8000006c617808 */ /* 0x000fe40002000000 */
[----:B------:R-:W-:Y:S02]  /*16430*/  FSEL R92, R92, RZ, P2 ;  /* 0x000000ff5c5c7208 */ /* 0x000fe40001000000 */
[----:B------:R-:W-:Y:S02]  /*16440*/  FMNMX.FTZ R137, R205, R137, !PT ;  /* 0x00000089cd897209 */ /* 0x000fe40007810000 */
[----:B--2---:R-:W-:Y:S01]  /*16450*/  FMNMX.FTZ R4, R114, R2, !PT ;  /* 0x0000000272047209 */ /* 0x004fe20007810000 */
[--C-:B------:R-:W-:Y:S01]  /*16460*/  FFMA.FTZ R2, R16, c[0x0][0x2d0], -R93.reuse ;  /* 0x0000b40010027a23 */ /* 0x100fe2000001085d */
[----:B------:R-:W-:Y:S01]  /*16470*/  FMNMX.FTZ R137, R204, R137, !PT ;  /* 0x00000089cc897209 */ /* 0x000fe20007810000 */
[--C-:B------:R-:W-:Y:S01]  /*16480*/  FFMA.FTZ R16, R20, c[0x0][0x2d0], -R93.reuse ;  /* 0x0000b40014107a23 */ /* 0x100fe2000001085d */
[----:B------:R-:W-:Y:S01]  /*16490*/  FMNMX.FTZ R0, R113, R4, !PT ;  /* 0x0000000471007209 */ /* 0x000fe20007810000 */
[----:B------:R1:W-:Y:S01]  /*164a0*/  MUFU.EX2 R54, R2 ;  /* 0x0000000200367308 */ /* 0x0003e20000000800 */
[--C-:B------:R-:W-:Y:S01]  /*164b0*/  FFMA.FTZ R4, R198, c[0x0][0x2d0], -R92.reuse ;  /* 0x0000b400c6047a23 */ /* 0x100fe2000001085c */
[----:B------:R-:W-:Y:S01]  /*164c0*/  ISETP.GE.AND P4, PT, R216, 0x1, PT ;  /* 0x00000001d800780c */ /* 0x000fe20003f86270 */
[--C-:B------:R-:W-:Y:S01]  /*164d0*/  FFMA.FTZ R99, R99, c[0x0][0x2d0], -R92.reuse ;  /* 0x0000b40063637a23 */ /* 0x100fe2000001085c */
[----:B------:R-:W-:Y:S01]  /*164e0*/  FMNMX.FTZ R0, R70, R0, !PT ;  /* 0x0000000046007209 */ /* 0x000fe20007810000 */
[--C-:B------:R-:W-:Y:S01]  /*164f0*/  FFMA.FTZ R210, R210, c[0x0][0x2d0], -R92.reuse ;  /* 0x0000b400d2d27a23 */ /* 0x100fe2000001085c */
[----:B---3--:R-:W-:Y:S01]  /*16500*/  F2FP.BF16.PACK_AB R72, R251, R190 ;  /* 0x000000befb48723e */ /* 0x008fe200000010ff */
[--C-:B------:R-:W-:Y:S01]  /*16510*/  FFMA.FTZ R209, R209, c[0x0][0x2d0], -R92.reuse ;  /* 0x0000b400d1d17a23 */ /* 0x100fe2000001085c */
[----:B------:R-:W-:Y:S01]  /*16520*/  FMNMX.FTZ R137, R194, R137, !PT ;  /* 0x00000089c2897209 */ /* 0x000fe20007810000 */
[--C-:B------:R-:W-:Y:S01]  /*16530*/  FFMA.FTZ R208, R208, c[0x0][0x2d0], -R92.reuse ;  /* 0x0000b400d0d07a23 */ /* 0x100fe2000001085c */
[----:B------:R2:W-:Y:S01]  /*16540*/  MUFU.EX2 R222, R4 ;  /* 0x0000000400de7308 */ /* 0x0005e20000000800 */
[--C-:B------:R-:W-:Y:S01]  /*16550*/  FFMA.FTZ R207, R207, c[0x0][0x2d0], -R92.reuse ;  /* 0x0000b400cfcf7a23 */ /* 0x100fe2000001085c */
[----:B------:R-:W-:Y:S03]  /*16560*/  FMNMX.FTZ R137, R191, R137, !PT ;  /* 0x00000089bf897209 */ /* 0x000fe60007810000 */
[----:B------:R-:W-:Y:S02]  /*16570*/  @P4 SHF.L.U64.HI R12, R9, R10, c[0x0][0x1e4] ;  /* 0x00007900090c4619 */ /* 0x000fe4000001020a */
[----:B------:R-:W-:Y:S04]  /*16580*/  FMNMX.FTZ R137, R188, R137, !PT ;  /* 0x00000089bc897209 */ /* 0x000fe80007810000 */
[----:B------:R-:W-:Y:S01]  /*16590*/  FMNMX.FTZ R137, R112, R137, !PT ;  /* 0x0000008970897209 */ /* 0x000fe20007810000 */
[----:B-1----:R-:W-:Y:S03]  /*165a0*/  FFMA.FTZ R2, R17, c[0x0][0x2d0], -R93 ;  /* 0x0000b40011027a23 */ /* 0x002fe6000001085d */
[----:B------:R-:W-:Y:S01]  /*165b0*/  FMNMX.FTZ R137, R97, R137, !PT ;  /* 0x0000008961897209 */ /* 0x000fe20007810000 */
[----:B------:R-:W-:Y:S01]  /*165c0*/  @P4 IMAD.SHL.U32 R17, R9, 0x20, RZ ;  /* 0x0000002009114824 */ /* 0x000fe200078e00ff */
[----:B------:R1:W-:Y:S02]  /*165d0*/  MUFU.EX2 R111, R2 ;  /* 0x00000002006f7308 */ /* 0x0003e40000000800 */
[----:B------:R-:W-:Y:S01]  /*165e0*/  FMNMX.FTZ R137, R109, R137, !PT ;  /* 0x000000896d897209 */ /* 0x000fe20007810000 */
[----:B--2---:R-:W-:Y:S04]  /*165f0*/  FFMA.FTZ R4, R197, c[0x0][0x2d0], -R92 ;  /* 0x0000b400c5047a23 */ /* 0x004fe8000001085c */
[----:B------:R-:W2:Y:S03]  /*16600*/  SHFL.BFLY PT, R5, R137, 0x2, 0x1f ;  /* 0x0c401f0089057f89 */ /* 0x000ea600000e0000 */
[----:B------:R3:W4:Y:S05]  /*16610*/  MUFU.EX2 R223, R4 ;  /* 0x0000000400df7308 */ /* 0x00072a0000000800 */
[----:B-1----:R-:W1:Y:S01]  /*16620*/  SHFL.BFLY PT, R2, R0, 0x2, 0x1f ;  /* 0x0c401f0000027f89 */ /* 0x002e6200000e0000 */
[----:B--2---:R-:W-:Y:S02]  /*16630*/  FMNMX.FTZ R137, R137, R5, !PT ;  /* 0x0000000589897209 */ /* 0x004fe40007810000 */
[----:B------:R-:W-:Y:S01]  /*16640*/  @P4 SHF.R.S32.HI R5, RZ, 0x1f, R246 ;  /* 0x0000001fff054819 */ /* 0x000fe200000114f6 */
[--C-:B---3--:R-:W-:Y:S01]  /*16650*/  FFMA.FTZ R4, R18, c[0x0][0x2d0], -R92.reuse ;  /* 0x0000b40012047a23 */ /* 0x108fe2000001085c */
[----:B----4-:R-:W-:Y:S03]  /*16660*/  F2FP.BF16.PACK_AB R73, R223, R222 ;  /* 0x000000dedf49723e */ /* 0x010fe600000010ff */
[----:B------:R-:W2:Y:S01]  /*16670*/  SHFL.BFLY PT, R6, R137, 0x1, 0x1f ;  /* 0x0c201f0089067f89 */ /* 0x000ea200000e0000 */
[----:B------:R3:W-:Y:S01]  /*16680*/  MUFU.EX2 R64, R4 ;  /* 0x0000000400407308 */ /* 0x0007e20000000800 */
[----:B------:R-:W-:Y:S04]  /*16690*/  @P4 IMAD R5, R5, c[0x0][0x1e0], RZ ;  /* 0x0000780005054a24 */ /* 0x000fe800078e02ff */
[----:B------:R-:W-:Y:S01]  /*166a0*/  @P4 IMAD R5, R246, c[0x0][0x1e4], R5 ;  /* 0x00007900f6054a24 */ /* 0x000fe200078e0205 */
[----:B-1----:R-:W-:Y:S05]  /*166b0*/  FMNMX.FTZ R0, R0, R2, !PT ;  /* 0x0000000200007209 */ /* 0x002fea0007810000 */
[----:B------:R-:W1:Y:S01]  /*166c0*/  SHFL.BFLY PT, R2, R0, 0x1, 0x1f ;  /* 0x0c201f0000027f89 */ /* 0x000e6200000e0000 */
[----:B--2---:R-:W-:Y:S01]  /*166d0*/  FMNMX.FTZ R137, R137, R6, !PT ;  /* 0x0000000689897209 */ /* 0x004fe20007810000 */
[----:B------:R-:W-:Y:S03]  /*166e0*/  @P4 IMAD.WIDE.U32 R6, R246, c[0x0][0x1e0], RZ ;  /* 0x00007800f6064a25 */ /* 0x000fe600078e00ff */
[----:B------:R-:W-:Y:S01]  /*166f0*/  FSETP.NEU.FTZ.AND P1, PT, R137, -INF , PT ;  /* 0xff8000008900780b */ /* 0x000fe20003f3d000 */
[----:B---3--:R-:W-:Y:S02]  /*16700*/  FFMA.FTZ R4, R19, c[0x0][0x2d0], -R92 ;  /* 0x0000b40013047a23 */ /* 0x008fe4000001085c */
[----:B------:R-:W-:Y:S02]  /*16710*/  FMUL.FTZ R94, R137, c[0x0][0x2d0] ;  /* 0x0000b400895e7a20 */ /* 0x000fe40000410000 */
[----:B------:R2:W-:Y:S01]  /*16720*/  MUFU.EX2 R65, R4 ;  /* 0x0000000400417308 */ /* 0x0005e20000000800 */
[----:B------:R-:W-:Y:S02]  /*16730*/  @P4 IMAD.IADD R7, R7, 0x1, R5 ;  /* 0x0000000107074824 */ /* 0x000fe400078e0205 */
[----:B------:R-:W-:Y:S01]  /*16740*/  FSEL R94, R94, RZ, P1 ;  /* 0x000000ff5e5e7208 */ /* 0x000fe20000800000 */
[----:B------:R-:W-:Y:S02]  /*16750*/  @P4 IMAD.MOV.U32 R5, RZ, RZ, R11 ;  /* 0x000000ffff054224 */ /* 0x000fe400078e000b */
[----:B------:R-:W-:Y:S01]  /*16760*/  @P4 IMAD R7, R7, 0x70, RZ ;  /* 0x0000007007074824 */ /* 0x000fe200078e02ff */
[----:B-1----:R-:W-:Y:S01]  /*16770*/  FMNMX.FTZ R71, R0, R2, !PT ;  /* 0x0000000200477209 */ /* 0x002fe20007810000 */
[----:B------:R-:W-:Y:S02]  /*16780*/  FFMA.FTZ R0, R200, c[0x0][0x2d0], -R94 ;  /* 0x0000b400c8007a23 */ /* 0x000fe4000001085e */
[----:B------:R-:W-:Y:S02]  /*16790*/  IMAD.MOV.U32 R200, RZ, RZ, R60 ;  /* 0x000000ffffc87224 */ /* 0x000fe400078e003c */
[----:B------:R1:W-:Y:S01]  /*167a0*/  MUFU.EX2 R55, R0 ;  /* 0x0000000000377308 */ /* 0x0003e20000000800 */
[----:B------:R-:W-:Y:S02]  /*167b0*/  FMUL.FTZ R96, R71, c[0x0][0x2d0] ;  /* 0x0000b40047607a20 */ /* 0x000fe40000410000 */
[----:B--2---:R-:W-:Y:S02]  /*167c0*/  @P4 IMAD.MOV.U32 R4, RZ, RZ, R8 ;  /* 0x000000ffff044224 */ /* 0x004fe400078e0008 */
[----:B------:R-:W-:Y:S02]  /*167d0*/  FFMA.FTZ R8, R199, c[0x0][0x2d0], -R94 ;  /* 0x0000b400c7087a23 */ /* 0x000fe4000001085e */
[----:B------:R-:W-:Y:S03]  /*167e0*/  @P4 IMAD.WIDE.U32 R4, R6, 0x70, R4 ;  /* 0x0000007006044825 */ /* 0x000fe600078e0004 */
[----:B------:R2:W-:Y:S01]  /*167f0*/  MUFU.EX2 R198, R8 ;  /* 0x0000000800c67308 */ /* 0x0005e20000000800 */
[----:B------:R-:W-:Y:S01]  /*16800*/  @P4 IMAD.IADD R7, R5, 0x1, R7 ;  /* 0x0000000105074824 */ /* 0x000fe200078e0207 */
[C---:B------:R-:W-:Y:S01]  /*16810*/  @P4 LEA R6, P0, R4.reuse, c[0x0][0x1c8], 0x1 ;  /* 0x0000720004064a11 */ /* 0x040fe200078008ff */
[--C-:B-1----:R-:W-:Y:S03]  /*16820*/  FFMA.FTZ R0, R13, c[0x0][0x2d0], -R94.reuse ;  /* 0x0000b4000d007a23 */ /* 0x102fe6000001085e */
[----:B------:R-:W-:Y:S01]  /*16830*/  @P4 LEA.HI.X R7, R4, c[0x0][0x1cc], R7, 0x1, P0 ;  /* 0x0000730004074a11 */ /* 0x000fe200000f0c07 */
[----:B------:R-:W-:Y:S01]  /*16840*/  FFMA.FTZ R13, R33, c[0x0][0x2d0], -R93 ;  /* 0x0000b400210d7a23 */ /* 0x000fe2000001085d */
[----:B------:R-:W-:Y:S02]  /*16850*/  @P4 IADD3 R4, P0, R17, R6, RZ ;  /* 0x0000000611044210 */ /* 0x000fe40007f1e0ff */
[----:B------:R-:W1:Y:S01]  /*16860*/  MUFU.EX2 R2, R0 ;  /* 0x0000000000027308 */ /* 0x000e620000000800 */
[----:B------:R3:W-:Y:S02]  /*16870*/  @P4 LDGSTS.E.BYPASS.LTC128B.128 [R245+0x3900], [R6.64], !P6 ;  /* 0x0390000006f54fae */ /* 0x0007e4000f101d48 */
[C---:B------:R-:W-:Y:S07]  /*16880*/  @P4 IMAD.X R5, R12.reuse, 0x1, R7, P0 ;  /* 0x000000010c054824 */ /* 0x040fee00000e0607 */
[----:B------:R4:W-:Y:S01]  /*16890*/  MUFU.EX2 R242, R13 ;  /* 0x0000000d00f27308 */ /* 0x0009e20000000800 */
[----:B------:R3:W-:Y:S01]  /*168a0*/  @P4 LDGSTS.E.BYPASS.LTC128B.128 [R245+0x4100], [R4.64], !P6 ;  /* 0x0410000004f54fae */ /* 0x0007e2000f101d48 */
[----:B--2---:R-:W-:Y:S02]  /*168b0*/  FFMA.FTZ R8, R201, c[0x0][0x2d0], -R94 ;  /* 0x0000b400c9087a23 */ /* 0x004fe4000001085e */
[----:B------:R-:W-:Y:S06]  /*168c0*/  IMAD.MOV.U32 R201, RZ, RZ, R61 ;  /* 0x000000ffffc97224 */ /* 0x000fec00078e003d */
[----:B------:R2:W-:Y:S01]  /*168d0*/  MUFU.EX2 R197, R8 ;  /* 0x0000000800c57308 */ /* 0x0005e20000000800 */
[----:B-1----:R1:W-:Y:S01]  /*168e0*/  STL [R1], R2 ;  /* 0x0000000201007387 */ /* 0x0023e20000100800 */
[----:B----4-:R-:W-:Y:S08]  /*168f0*/  FFMA.FTZ R13, R49, c[0x0][0x2d0], -R93 ;  /* 0x0000b400310d7a23 */ /* 0x010ff0000001085d */
[----:B------:R-:W-:Y:S01]  /*16900*/  MUFU.EX2 R98, R13 ;  /* 0x0000000d00627308 */ /* 0x000fe20000000800 */
[C---:B--2---:R-:W-:Y:S05]  /*16910*/  @P4 IADD3 R8, P0, R17.reuse, R4, RZ ;  /* 0x0000000411084210 */ /* 0x044fea0007f1e0ff */
[C---:B------:R-:W-:Y:S01]  /*16920*/  @P4 IMAD.X R9, R12.reuse, 0x1, R5, P0 ;  /* 0x000000010c094824 */ /* 0x040fe200000e0605 */
[----:B------:R-:W-:Y:S04]  /*16930*/  @P4 IADD3 R10, P0, R17, R8, RZ ;  /* 0x00000008110a4210 */ /* 0x000fe80007f1e0ff */
[----:B------:R2:W-:Y:S01]  /*16940*/  @P4 LDGSTS.E.BYPASS.LTC128B.128 [R245+0x4900], [R8.64], !P6 ;  /* 0x0490000008f54fae */ /* 0x0005e2000f101d48 */
[----:B------:R-:W-:Y:S01]  /*16950*/  @P4 IMAD.X R11, R12, 0x1, R9, P0 ;  /* 0x000000010c0b4824 */ /* 0x000fe200000e0609 */
[----:B------:R-:W-:Y:S02]  /*16960*/  FSETP.NEU.FTZ.AND P0, PT, R71, -INF , PT ;  /* 0xff8000004700780b */ /* 0x000fe40003f1d000 */
[----:B---3--:R-:W-:Y:S02]  /*16970*/  @P4 IADD3 R6, P5, R17, R10, RZ ;  /* 0x0000000a11064210 */ /* 0x008fe40007fbe0ff */
[----:B------:R-:W-:Y:S02]  /*16980*/  FSEL R96, R96, RZ, P0 ;  /* 0x000000ff60607208 */ /* 0x000fe40000000000 */
[----:B------:R3:W-:Y:S01]  /*16990*/  @P4 LDGSTS.E.BYPASS.LTC128B.128 [R245+0x5100], [R10.64], !P6 ;  /* 0x051000000af54fae */ /* 0x0007e2000f101d48 */
[----:B------:R-:W-:Y:S02]  /*169a0*/  @P4 IMAD.X R7, R12, 0x1, R11, P5 ;  /* 0x000000010c074824 */ /* 0x000fe400028e060b */
[--C-:B------:R-:W-:Y:S02]  /*169b0*/  FFMA.FTZ R0, R203, c[0x0][0x2d0], -R96.reuse ;  /* 0x0000b400cb007a23 */ /* 0x100fe40000010860 */
[--C-:B------:R-:W-:Y:S02]  /*169c0*/  FFMA.FTZ R115, R115, c[0x0][0x2d0], -R96.reuse ;  /* 0x0000b40073737a23 */ /* 0x100fe40000010860 */
[----:B------:R4:W-:Y:S01]  /*169d0*/  MUFU.EX2 R196, R0 ;  /* 0x0000000000c47308 */ /* 0x0009e20000000800 */
[----:B------:R1:W-:Y:S01]  /*169e0*/  @P4 LDGSTS.E.BYPASS.LTC128B.128 [R245+0x5900], [R6.64], !P6 ;  /* 0x0590000006f54fae */ /* 0x0003e2000f101d48 */
[----:B------:R-:W-:Y:S02]  /*169f0*/  IMAD.MOV.U32 R203, RZ, RZ, R65 ;  /* 0x000000ffffcb7224 */ /* 0x000fe400078e0041 */
[--C-:B----4-:R-:W-:Y:S02]  /*16a00*/  FFMA.FTZ R0, R202, c[0x0][0x2d0], -R96.reuse ;  /* 0x0000b400ca007a23 */ /* 0x110fe40000010860 */
[----:B------:R-:W-:Y:S04]  /*16a10*/  IMAD.MOV.U32 R202, RZ, RZ, R89 ;  /* 0x000000ffffca7224 */ /* 0x000fe800078e0059 */
[----:B------:R4:W1:Y:S02]  /*16a20*/  MUFU.EX2 R199, R0 ;  /* 0x0000000000c77308 */ /* 0x0008640000000800 */
[--C-:B----4-:R-:W-:Y:S01]  /*16a30*/  FFMA.FTZ R0, R14, c[0x0][0x2d0], -R96.reuse ;  /* 0x0000b4000e007a23 */ /* 0x110fe20000010860 */
[----:B-1----:R-:W-:Y:S01]  /*16a40*/  F2FP.BF16.PACK_AB R65, R199, R196 ;  /* 0x000000c4c741723e */ /* 0x002fe200000010ff */
[--C-:B------:R-:W-:Y:S06]  /*16a50*/  FFMA.FTZ R14, R32, c[0x0][0x2d0], -R93.reuse ;  /* 0x0000b400200e7a23 */ /* 0x100fec000001085d */
[----:B------:R1:W-:Y:S02]  /*16a60*/  MUFU.EX2 R95, R0 ;  /* 0x00000000005f7308 */ /* 0x0003e40000000800 */
[----:B-1----:R-:W-:Y:S02]  /*16a70*/  FFMA.FTZ R0, R15, c[0x0][0x2d0], -R96 ;  /* 0x0000b4000f007a23 */ /* 0x002fe40000010860 */
[--C-:B------:R-:W-:Y:S06]  /*16a80*/  FFMA.FTZ R15, R21, c[0x0][0x2d0], -R93.reuse ;  /* 0x0000b400150f7a23 */ /* 0x100fec000001085d */
[----:B------:R-:W1:Y:S10]  /*16a90*/  MUFU.EX2 R2, R0 ;  /* 0x0000000000027308 */ /* 0x000e740000000800 */
[----:B------:R-:W4:Y:S10]  /*16aa0*/  MUFU.EX2 R0, R16 ;  /* 0x0000001000007308 */ /* 0x000f340000000800 */
[----:B------:R2:W-:Y:S01]  /*16ab0*/  MUFU.EX2 R16, R14 ;  /* 0x0000000e00107308 */ /* 0x0005e20000000800 */
[----:B-1----:R1:W-:Y:S09]  /*16ac0*/  STL [R1+0x10], R2 ;  /* 0x0000100201007387 */ /* 0x0023f20000100800 */
[----:B------:R3:W-:Y:S01]  /*16ad0*/  MUFU.EX2 R232, R15 ;  /* 0x0000000f00e87308 */ /* 0x0007e20000000800 */
[----:B----4-:R4:W-:Y:S01]  /*16ae0*/  STL [R1+0xc], R0 ;  /* 0x00000c0001007387 */ /* 0x0109e20000100800 */
[--C-:B--2---:R-:W-:Y:S08]  /*16af0*/  FFMA.FTZ R14, R48, c[0x0][0x2d0], -R93.reuse ;  /* 0x0000b400300e7a23 */ /* 0x104ff0000001085d */
[----:B------:R-:W-:Y:S01]  /*16b00*/  MUFU.EX2 R110, R14 ;  /* 0x0000000e006e7308 */ /* 0x000fe20000000800 */
[--C-:B-1----:R-:W-:Y:S02]  /*16b10*/  FFMA.FTZ R2, R22, c[0x0][0x2d0], -R92.reuse ;  /* 0x0000b40016027a23 */ /* 0x102fe4000001085c */
[--C-:B---3--:R-:W-:Y:S07]  /*16b20*/  FFMA.FTZ R15, R36, c[0x0][0x2d0], -R93.reuse ;  /* 0x0000b400240f7a23 */ /* 0x108fee000001085d */
[----:B------:R-:W1:Y:S01]  /*16b30*/  MUFU.EX2 R2, R2 ;  /* 0x0000000200027308 */ /* 0x000e620000000800 */
[--C-:B----4-:R-:W-:Y:S09]  /*16b40*/  FFMA.FTZ R0, R23, c[0x0][0x2d0], -R92.reuse ;  /* 0x0000b40017007a23 */ /* 0x110ff2000001085c */
[----:B------:R2:W-:Y:S10]  /*16b50*/  MUFU.EX2 R236, R0 ;  /* 0x0000000000ec7308 */ /* 0x0005f40000000800 */
[----:B------:R-:W-:Y:S01]  /*16b60*/  MUFU.EX2 R244, R15 ;  /* 0x0000000f00f47308 */ /* 0x000fe20000000800 */
[----:B-1----:R1:W-:Y:S04]  /*16b70*/  STL [R1+0x14], R2 ;  /* 0x0000140201007387 */ /* 0x0023e80000100800 */
[----:B------:R3:W-:Y:S01]  /*16b80*/  STL [R1+0xac], R139 ;  /* 0x0000ac8b01007387 */ /* 0x0007e20000100800 */
[----:B--2---:R-:W-:Y:S04]  /*16b90*/  FFMA.FTZ R0, R34, c[0x0][0x2d0], -R92 ;  /* 0x0000b40022007a23 */ /* 0x004fe8000001085c */
[----:B------:R2:W-:Y:S01]  /*16ba0*/  MUFU.EX2 R239, R0 ;  /* 0x0000000000ef7308 */ /* 0x0005e20000000800 */
[----:B-1----:R-:W-:Y:S09]  /*16bb0*/  FFMA.FTZ R2, R28, c[0x0][0x2d0], -R94 ;  /* 0x0000b4001c027a23 */ /* 0x002ff2000001085e */
[----:B------:R1:W-:Y:S01]  /*16bc0*/  MUFU.EX2 R240, R2 ;  /* 0x0000000200f07308 */ /* 0x0003e20000000800 */
[--C-:B--2---:R-:W-:Y:S09]  /*16bd0*/  FFMA.FTZ R0, R35, c[0x0][0x2d0], -R92.reuse ;  /* 0x0000b40023007a23 */ /* 0x104ff2000001085c */
[----:B------:R2:W-:Y:S01]  /*16be0*/  MUFU.EX2 R243, R0 ;  /* 0x0000000000f37308 */ /* 0x0005e20000000800 */
[----:B-1----:R-:W-:Y:S09]  /*16bf0*/  FFMA.FTZ R2, R38, c[0x0][0x2d0], -R92 ;  /* 0x0000b40026027a23 */ /* 0x002ff2000001085c */
[----:B------:R1:W-:Y:S01]  /*16c00*/  MUFU.EX2 R237, R2 ;  /* 0x0000000200ed7308 */ /* 0x0003e20000000800 */
[----:B--2---:R-:W-:Y:S09]  /*16c10*/  FFMA.FTZ R0, R24, c[0x0][0x2d0], -R94 ;  /* 0x0000b40018007a23 */ /* 0x004ff2000001085e */
[----:B------:R2:W-:Y:S01]  /*16c20*/  MUFU.EX2 R246, R0 ;  /* 0x0000000000f67308 */ /* 0x0005e20000000800 */
[----:B-1----:R-:W-:Y:S09]  /*16c30*/  FFMA.FTZ R2, R42, c[0x0][0x2d0], -R96 ;  /* 0x0000b4002a027a23 */ /* 0x002ff20000010860 */
[----:B------:R-:W-:Y:S01]  /*16c40*/  MUFU.EX2 R143, R2 ;  /* 0x00000002008f7308 */ /* 0x000fe20000000800 */
[----:B--2---:R-:W-:Y:S09]  /*16c50*/  FFMA.FTZ R0, R25, c[0x0][0x2d0], -R94 ;  /* 0x0000b40019007a23 */ /* 0x004ff2000001085e */
[----:B------:R1:W-:Y:S02]  /*16c60*/  MUFU.EX2 R233, R0 ;  /* 0x0000000000e97308 */ /* 0x0003e40000000800 */
[--C-:B-1----:R-:W-:Y:S08]  /*16c70*/  FFMA.FTZ R0, R26, c[0x0][0x2d0], -R96.reuse ;  /* 0x0000b4001a007a23 */ /* 0x102ff00000010860 */
[----:B------:R1:W-:Y:S02]  /*16c80*/  MUFU.EX2 R216, R0 ;  /* 0x0000000000d87308 */ /* 0x0003e40000000800 */
[----:B-1----:R-:W-:Y:S08]  /*16c90*/  FFMA.FTZ R0, R27, c[0x0][0x2d0], -R96 ;  /* 0x0000b4001b007a23 */ /* 0x002ff00000010860 */
[----:B------:R1:W-:Y:S02]  /*16ca0*/  MUFU.EX2 R235, R0 ;  /* 0x0000000000eb7308 */ /* 0x0003e40000000800 */
[----:B-1----:R-:W-:Y:S08]  /*16cb0*/  FFMA.FTZ R0, R29, c[0x0][0x2d0], -R94 ;  /* 0x0000b4001d007a23 */ /* 0x002ff0000001085e */
        /* <DEDUP_REMOVED lines=19> */
[C---:B------:R-:W-:Y:S02]  /*16df0*/  @P4 IADD3 R4, P3, R17.reuse, R6, RZ ;  /* 0x0000000611044210 */ /* 0x040fe40007f7e0ff */
[----:B------:R-:W-:Y:S01]  /*16e00*/  FADD.FTZ R2, -R0, R3 ;  /* 0x0000000300027221 */ /* 0x000fe20000010100 */
[----:B------:R-:W-:Y:S01]  /*16e10*/  FSEL R0, R138, RZ, P2 ;  /* 0x000000ff8a007208 */ /* 0x000fe20001000000 */
[----:B------:R1:W-:Y:S01]  /*16e20*/  STL [R1+0xb0], R138 ;  /* 0x0000b08a01007387 */ /* 0x0003e20000100800 */
[----:B------:R-:W-:Y:S01]  /*16e30*/  @P4 IMAD.X R5, R12, 0x1, R7, P3 ;  /* 0x000000010c054824 */ /* 0x000fe200018e0607 */
[----:B------:R-:W-:Y:S01]  /*16e40*/  @P4 IADD3 R8, P2, R17, R4, RZ ;  /* 0x0000000411084210 */ /* 0x000fe20007f5e0ff */
[----:B------:R-:W-:Y:S02]  /*16e50*/  FMUL.FTZ R2, R2, c[0x0][0x2d0] ;  /* 0x0000b40002027a20 */ /* 0x000fe40000410000 */
[----:B------:R-:W-:Y:S01]  /*16e60*/  FADD.FTZ R0, -R0, R136 ;  /* 0x0000008800007221 */ /* 0x000fe20000010100 */
[----:B------:R3:W-:Y:S01]  /*16e70*/  @P4 LDGSTS.E.BYPASS.LTC128B.128 [R245+0x6100], [R4.64], !P6 ;  /* 0x0610000004f54fae */ /* 0x0007e2000f101d48 */
[----:B------:R4:W4:Y:S01]  /*16e80*/  MUFU.EX2 R3, R2 ;  /* 0x0000000200037308 */ /* 0x0009220000000800 */
[----:B------:R-:W-:Y:S02]  /*16e90*/  @P4 IMAD.X R9, R12, 0x1, R5, P2 ;  /* 0x000000010c094824 */ /* 0x000fe400010e0605 */
[----:B------:R-:W-:Y:S02]  /*16ea0*/  FMUL.FTZ R0, R0, c[0x0][0x2d0] ;  /* 0x0000b40000007a20 */ /* 0x000fe40000410000 */
[----:B------:R-:W-:Y:S01]  /*16eb0*/  IMAD.MOV.U32 R136, RZ, RZ, R64 ;  /* 0x000000ffff887224 */ /* 0x000fe200078e0040 */
[----:B------:R-:W-:Y:S01]  /*16ec0*/  F2FP.BF16.PACK_AB R64, R197, R198 ;  /* 0x000000c6c540723e */ /* 0x000fe200000010ff */
[----:B------:R3:W-:Y:S03]  /*16ed0*/  @P4 LDGSTS.E.BYPASS.LTC128B.128 [R245+0x6900], [R8.64], !P6 ;  /* 0x0690000008f54fae */ /* 0x0007e6000f101d48 */
[----:B------:R3:W3:Y:S01]  /*16ee0*/  MUFU.EX2 R69, R0 ;  /* 0x0000000000457308 */ /* 0x0006e20000000800 */
[----:B------:R-:W-:Y:S04]  /*16ef0*/  F2FP.BF16.PACK_AB R75, R203, R136 ;  /* 0x00000088cb4b723e */ /* 0x000fe800000010ff */
[----:B------:R-:W3:Y:S08]  /*16f00*/  LDSM.16.MT88.4 R20, [R228+0x100] ;  /* 0x00010000e414783b */ /* 0x000ef00000004200 */
[----:B-1----:R-:W2:Y:S01]  /*16f10*/  LDL.LU R138, [R1] ;  /* 0x00000000018a7983 */ /* 0x002ea20000300800 */
[----:B----4-:R-:W-:Y:S01]  /*16f20*/  FSEL R2, R137, RZ, P1 ;  /* 0x000000ff89027208 */ /* 0x010fe20000800000 */
[C---:B------:R-:W-:Y:S02]  /*16f30*/  FMUL.FTZ R17, R3.reuse, R157 ;  /* 0x0000009d03117220 */ /* 0x040fe40000410000 */
[C---:B---3--:R-:W-:Y:S01]  /*16f40*/  FMUL.FTZ R5, R3.reuse, R145 ;  /* 0x0000009103057220 */ /* 0x048fe20000410000 */
[----:B------:R-:W1:Y:S01]  /*16f50*/  LDSM.16.MT88.4 R36, [R231+0x100] ;  /* 0x00010000e724783b */ /* 0x000e620000004200 */
[----:B------:R-:W-:Y:S02]  /*16f60*/  IMAD.MOV.U32 R145, RZ, RZ, R18 ;  /* 0x000000ffff917224 */ /* 0x000fe400078e0012 */
[----:B------:R-:W-:Y:S02]  /*16f70*/  FMUL.FTZ R4, R3, R144 ;  /* 0x0000009003047220 */ /* 0x000fe40000410000 */
[----:B------:R-:W-:Y:S02]  /*16f80*/  IMAD.MOV.U32 R144, RZ, RZ, R19 ;  /* 0x000000ffff907224 */ /* 0x000fe400078e0013 */
[----:B------:R-:W-:Y:S01]  /*16f90*/  FADD.FTZ R0, -R2, R140 ;  /* 0x0000008c02007221 */ /* 0x000fe20000010100 */
[----:B------:R-:W-:Y:S01]  /*16fa0*/  FSEL R2, R71, RZ, P0 ;  /* 0x000000ff47027208 */ /* 0x000fe20000000000 */
[C---:B------:R-:W-:Y:S01]  /*16fb0*/  FMUL.FTZ R7, R69.reuse, R147 ;  /* 0x0000009345077220 */ /* 0x040fe20000410000 */
[----:B------:R-:W0:Y:S01]  /*16fc0*/  LDGDEPBAR ;  /* 0x00000000000079af */ /* 0x000e220000000000 */
[----:B------:R-:W-:Y:S02]  /*16fd0*/  FMUL.FTZ R0, R0, c[0x0][0x2d0] ;  /* 0x0000b40000007a20 */ /* 0x000fe40000410000 */
[----:B------:R-:W-:Y:S02]  /*16fe0*/  FMUL.FTZ R6, R69, R146 ;  /* 0x0000009245067220 */ /* 0x000fe40000410000 */
[----:B------:R3:W4:Y:S01]  /*16ff0*/  MUFU.EX2 R68, R0 ;  /* 0x0000000000447308 */ /* 0x0007220000000800 */
[----:B------:R-:W-:Y:S02]  /*17000*/  IMAD.MOV.U32 R146, RZ, RZ, R16 ;  /* 0x000000ffff927224 */ /* 0x000fe400078e0010 */
[----:B------:R-:W2:Y:S01]  /*17010*/  LDL.LU R147, [R1+0x14] ;  /* 0x0000140001937983 */ /* 0x000ea20000300800 */
[----:B------:R-:W-:Y:S02]  /*17020*/  FMUL.FTZ R16, R3, R156 ;  /* 0x0000009c03107220 */ /* 0x000fe40000410000 */
[C---:B------:R-:W-:Y:S02]  /*17030*/  FMUL.FTZ R18, R69.reuse, R158 ;  /* 0x0000009e45127220 */ /* 0x040fe40000410000 */
[----:B------:R-:W-:Y:S02]  /*17040*/  IMAD.MOV.U32 R140, RZ, RZ, R55 ;  /* 0x000000ffff8c7224 */ /* 0x000fe400078e0037 */
[----:B------:R-:W-:Y:S02]  /*17050*/  FMUL.FTZ R19, R69, R159 ;  /* 0x0000009f45137220 */ /* 0x000fe40000410000 */
[C---:B------:R-:W-:Y:S02]  /*17060*/  FMUL.FTZ R32, R3.reuse, R172 ;  /* 0x000000ac03207220 */ /* 0x040fe40000410000 */
[----:B------:R-:W-:Y:S02]  /*17070*/  FMUL.FTZ R33, R3, R173 ;  /* 0x000000ad03217220 */ /* 0x000fe40000410000 */
[C---:B------:R-:W-:Y:S02]  /*17080*/  FMUL.FTZ R34, R69.reuse, R174 ;  /* 0x000000ae45227220 */ /* 0x040fe40000410000 */
[----:B------:R-:W-:Y:S02]  /*17090*/  FMUL.FTZ R35, R69, R175 ;  /* 0x000000af45237220 */ /* 0x000fe40000410000 */
[C---:B------:R-:W-:Y:S01]  /*170a0*/  FMUL.FTZ R48, R3.reuse, R120 ;  /* 0x0000007803307220 */ /* 0x040fe20000410000 */
[----:B------:R-:W-:Y:S01]  /*170b0*/  LDSM.16.MT88.4 R172, [R231+0x3100] ;  /* 0x00310000e7ac783b */ /* 0x000fe20000004200 */
[----:B------:R-:W-:Y:S02]  /*170c0*/  FMUL.FTZ R49, R3, R121 ;  /* 0x0000007903317220 */ /* 0x000fe40000410000 */
[----:B---3--:R-:W-:Y:S02]  /*170d0*/  FADD.FTZ R0, -R2, R141 ;  /* 0x0000008d02007221 */ /* 0x008fe40000010100 */
[----:B------:R-:W-:Y:S02]  /*170e0*/  FFMA.FTZ R2, R43, c[0x0][0x2d0], -R96 ;  /* 0x0000b4002b027a23 */ /* 0x000fe40000010860 */
[----:B------:R-:W-:Y:S02]  /*170f0*/  FMUL.FTZ R0, R0, c[0x0][0x2d0] ;  /* 0x0000b40000007a20 */ /* 0x000fe40000410000 */
[----:B------:R3:W-:Y:S01]  /*17100*/  MUFU.EX2 R104, R2 ;  /* 0x0000000200687308 */ /* 0x0007e20000000800 */
[C---:B----4-:R-:W-:Y:S02]  /*17110*/  FMUL.FTZ R12, R68.reuse, R152 ;  /* 0x00000098440c7220 */ /* 0x050fe40000410000 */
[C---:B------:R-:W-:Y:S02]  /*17120*/  FMUL.FTZ R8, R68.reuse, R148 ;  /* 0x0000009444087220 */ /* 0x040fe40000410000 */
[----:B------:R-:W4:Y:S01]  /*17130*/  LDL.LU R148, [R1+0xc] ;  /* 0x00000c0001947983 */ /* 0x000f220000300800 */
[C---:B------:R-:W-:Y:S02]  /*17140*/  FMUL.FTZ R13, R68.reuse, R153 ;  /* 0x00000099440d7220 */ /* 0x040fe40000410000 */
[----:B------:R-:W-:Y:S02]  /*17150*/  IMAD.MOV.U32 R141, RZ, RZ, R54 ;  /* 0x000000ffff8d7224 */ /* 0x000fe400078e0036 */
[----:B------:R-:W1:Y:S01]  /*17160*/  MUFU.EX2 R0, R0 ;  /* 0x0000000000007308 */ /* 0x000e620000000800 */
[----:B------:R-:W-:Y:S02]  /*17170*/  FMUL.FTZ R9, R68, R149 ;  /* 0x0000009544097220 */ /* 0x000fe40000410000 */
[----:B------:R-:W-:Y:S01]  /*17180*/  F2FP.BF16.PACK_AB R74, R111, R141 ;  /* 0x0000008d6f4a723e */ /* 0x000fe200000010ff */
[----:B------:R-:W-:Y:S02]  /*17190*/  FFMA.FTZ R121, R142, c[0x0][0x2d0], -R96 ;  /* 0x0000b4008e797a23 */ /* 0x000fe40000010860 */
[--C-:B------:R-:W-:Y:S02]  /*171a0*/  FFMA.FTZ R120, R188, c[0x0][0x2d0], -R94.reuse ;  /* 0x0000b400bc787a23 */ /* 0x100fe4000001085e */
[----:B------:R-:W-:Y:S02]  /*171b0*/  FMUL.FTZ R40, R68, R180 ;  /* 0x000000b444287220 */ /* 0x000fe40000410000 */
[-C--:B------:R-:W-:Y:S05]  /*171c0*/  HMMA.16816.F32.BF16 R4, R72, R20.reuse, R4 ;  /* 0x000000144804723c */ /* 0x080fea0000041804 */
[----:B---3--:R-:W-:Y:S02]  /*171d0*/  FFMA.FTZ R2, R44, c[0x0][0x2d0], -R94 ;  /* 0x0000b4002c027a23 */ /* 0x008fe4000001085e */
[C---:B------:R-:W-:Y:S02]  /*171e0*/  FMUL.FTZ R24, R68.reuse, R164 ;  /* 0x000000a444187220 */ /* 0x040fe40000410000 */
[----:B------:R3:W-:Y:S03]  /*171f0*/  MUFU.EX2 R105, R2 ;  /* 0x0000000200697308 */ /* 0x0007e60000000800 */
[----:B------:R-:W-:Y:S02]  /*17200*/  FMUL.FTZ R28, R68, R168 ;  /* 0x000000a8441c7220 */ /* 0x000fe40000410000 */
[C---:B-1----:R-:W-:Y:S02]  /*17210*/  FMUL.FTZ R14, R0.reuse, R154 ;  /* 0x0000009a000e7220 */ /* 0x042fe40000410000 */
[C---:B------:R-:W-:Y:S02]  /*17220*/  FMUL.FTZ R15, R0.reuse, R155 ;  /* 0x0000009b000f7220 */ /* 0x040fe40000410000 */
[C---:B------:R-:W-:Y:S02]  /*17230*/  FMUL.FTZ R10, R0.reuse, R150 ;  /* 0x00000096000a7220 */ /* 0x040fe40000410000 */
[----:B------:R-:W-:Y:S02]  /*17240*/  FMUL.FTZ R11, R0, R151 ;  /* 0x00000097000b7220 */ /* 0x000fe40000410000 */
[----:B------:R-:W-:Y:S02]  /*17250*/  IMAD.MOV.U32 R150, RZ, RZ, R53 ;  /* 0x000000ffff967224 */ /* 0x000fe400078e0035 */
[----:B------:R-:W-:Y:S02]  /*17260*/  IMAD.MOV.U32 R151, RZ, RZ, R52 ;  /* 0x000000ffff977224 */ /* 0x000fe400078e0034 */
[----:B------:R-:W1:Y:S01]  /*17270*/  LDSM.16.MT88.4 R52, [R229+0x100] ;  /* 0x00010000e534783b */ /* 0x000e620000004200 */
[----:B------:R-:W-:Y:S02]  /*17280*/  FMUL.FTZ R29, R68, R169 ;  /* 0x000000a9441d7220 */ /* 0x000fe40000410000 */
[C---:B------:R-:W-:Y:S02]  /*17290*/  FMUL.FTZ R30, R0.reuse, R170 ;  /* 0x000000aa001e7220 */ /* 0x040fe40000410000 */
[C---:B------:R-:W-:Y:S02]  /*172a0*/  FMUL.FTZ R31, R0.reuse, R171 ;  /* 0x000000ab001f7220 */ /* 0x040fe40000410000 */
[----:B---3--:R-:W-:Y:S02]  /*172b0*/  FFMA.FTZ R2, R45, c[0x0][0x2d0], -R94 ;  /* 0x0000b4002d027a23 */ /* 0x008fe4000001085e */
[----:B------:R-:W-:Y:S02]  /*172c0*/  FMUL.FTZ R43, R0, R183 ;  /* 0x000000b7002b7220 */ /* 0x000fe40000410000 */
[----:B------:R3:W-:Y:S01]  /*172d0*/  MUFU.EX2 R26, R2 ;  /* 0x00000002001a7308 */ /* 0x0007e20000000800 */
[----:B------:R-:W-:Y:S02]  /*172e0*/  FMUL.FTZ R41, R68, R181 ;  /* 0x000000b544297220 */ /* 0x000fe40000410000 */
[----:B------:R-:W-:Y:S02]  /*172f0*/  FMUL.FTZ R42, R0, R182 ;  /* 0x000000b6002a7220 */ /* 0x000fe40000410000 */
[C---:B------:R-:W-:Y:S02]  /*17300*/  FMUL.FTZ R44, R68.reuse, R116 ;  /* 0x00000074442c7220 */ /* 0x040fe40000410000 */
[C---:B------:R-:W-:Y:S02]  /*17310*/  FMUL.FTZ R45, R68.reuse, R117 ;  /* 0x00000075442d7220 */ /* 0x040fe40000410000 */
[C---:B------:R-:W-:Y:S02]  /*17320*/  FMUL.FTZ R50, R69.reuse, R122 ;  /* 0x0000007a45327220 */ /* 0x040fe40000410000 */
[----:B------:R-:W-:Y:S02]  /*17330*/  FMUL.FTZ R51, R69, R123 ;  /* 0x0000007b45337220 */ /* 0x000fe40000410000 */
[C---:B------:R-:W-:Y:S02]  /*17340*/  FMUL.FTZ R60, R68.reuse, R132 ;  /* 0x00000084443c7220 */ /* 0x040fe40000410000 */
[----:B------:R-:W-:Y:S02]  /*17350*/  FMUL.FTZ R61, R68, R133 ;  /* 0x00000085443d7220 */ /* 0x000fe40000410000 */
[C---:B------:R-:W-:Y:S02]  /*17360*/  FMUL.FTZ R62, R0.reuse, R134 ;  /* 0x00000086003e7220 */ /* 0x040fe40000410000 */
[----:B------:R-:W-:Y:S02]  /*17370*/  FMUL.FTZ R63, R0, R135 ;  /* 0x00000087003f7220 */ /* 0x000fe40000410000 */
[----:B------:R-:W-:Y:S02]  /*17380*/  IMAD.MOV.U32 R149, RZ, RZ, R201 ;  /* 0x000000ffff957224 */ /* 0x000fe400078e00c9 */
[----:B------:R-:W-:Y:S02]  /*17390*/  IMAD.MOV.U32 R201, RZ, RZ, R90 ;  /* 0x000000ffffc97224 */ /* 0x000fe400078e005a */
[----:B---3--:R-:W-:Y:S02]  /*173a0*/  FFMA.FTZ R2, R46, c[0x0][0x2d0], -R96 ;  /* 0x0000b4002e027a23 */ /* 0x008fe40000010860 */
[----:B------:R-:W-:Y:S02]  /*173b0*/  FMUL.FTZ R46, R0, R118 ;  /* 0x00000076002e7220 */ /* 0x000fe40000410000 */
[----:B------:R3:W-:Y:S01]  /*173c0*/  MUFU.EX2 R25, R2 ;  /* 0x0000000200197308 */ /* 0x0007e20000000800 */
[--C-:B------:R-:W-:Y:S02]  /*173d0*/  FFMA.FTZ R117, R217, c[0x0][0x2d0], -R93.reuse ;  /* 0x0000b400d9757a23 */ /* 0x100fe4000001085d */
[----:B------:R-:W-:Y:S02]  /*173e0*/  FFMA.FTZ R123, R112, c[0x0][0x2d0], -R94 ;  /* 0x0000b400707b7a23 */ /* 0x000fe4000001085e */
[--C-:B------:R-:W-:Y:S02]  /*173f0*/  FFMA.FTZ R112, R189, c[0x0][0x2d0], -R96.reuse ;  /* 0x0000b400bd707a23 */ /* 0x100fe40000010860 */
[--C-:B------:R-:W-:Y:S02]  /*17400*/  FFMA.FTZ R116, R218, c[0x0][0x2d0], -R93.reuse ;  /* 0x0000b400da747a23 */ /* 0x100fe4000001085d */
[--C-:B------:R-:W-:Y:S02]  /*17410*/  FFMA.FTZ R122, R114, c[0x0][0x2d0], -R96.reuse ;  /* 0x0000b400727a7a23 */ /* 0x100fe40000010860 */
[----:B------:R-:W-:Y:S02]  /*17420*/  FFMA.FTZ R132, R113, c[0x0][0x2d0], -R96 ;  /* 0x0000b40071847a23 */ /* 0x000fe40000010860 */
[--C-:B------:R-:W-:Y:S02]  /*17430*/  FFMA.FTZ R133, R97, c[0x0][0x2d0], -R94.reuse ;  /* 0x0000b40061857a23 */ /* 0x100fe4000001085e */
[----:B------:R-:W-:Y:S02]  /*17440*/  FFMA.FTZ R134, R109, c[0x0][0x2d0], -R94 ;  /* 0x0000b4006d867a23 */ /* 0x000fe4000001085e */
[----:B------:R-:W-:Y:S02]  /*17450*/  IMAD.MOV.U32 R168, RZ, RZ, R102 ;  /* 0x000000ffffa87224 */ /* 0x000fe400078e0066 */
[----:B------:R-:W-:Y:S02]  /*17460*/  FFMA.FTZ R102, R221, c[0x0][0x2d0], -R93 ;  /* 0x0000b400dd667a23 */ /* 0x000fe4000001085d */
[--C-:B------:R-:W-:Y:S02]  /*17470*/  FFMA.FTZ R109, R213, c[0x0][0x2d0], -R96.reuse ;  /* 0x0000b400d56d7a23 */ /* 0x100fe40000010860 */
[----:B------:R-:W-:Y:S01]  /*17480*/  IMAD.MOV.U32 R169, RZ, RZ, R107 ;  /* 0x000000ffffa97224 */ /* 0x000fe200078e006b */
[----:B------:R-:W-:Y:S01]  /*17490*/  MUFU.EX2 R142, R102 ;  /* 0x00000066008e7308 */ /* 0x000fe20000000800 */
[--C-:B---3--:R-:W-:Y:S02]  /*174a0*/  FFMA.FTZ R2, R47, c[0x0][0x2d0], -R96.reuse ;  /* 0x0000b4002f027a23 */ /* 0x108fe40000010860 */
[----:B------:R-:W-:Y:S02]  /*174b0*/  FMUL.FTZ R47, R0, R119 ;  /* 0x00000077002f7220 */ /* 0x000fe40000410000 */
[----:B------:R-:W-:Y:S02]  /*174c0*/  FFMA.FTZ R119, R101, c[0x0][0x2d0], -R93 ;  /* 0x0000b40065777a23 */ /* 0x000fe4000001085d */
[----:B------:R-:W-:Y:S02]  /*174d0*/  IMAD.MOV.U32 R107, RZ, RZ, R103 ;  /* 0x000000ffff6b7224 */ /* 0x000fe400078e0067 */
[--C-:B------:R-:W-:Y:S01]  /*174e0*/  FFMA.FTZ R103, R219, c[0x0][0x2d0], -R93.reuse ;  /* 0x0000b400db677a23 */ /* 0x100fe2000001085d */
[----:B------:R3:W1:Y:S01]  /*174f0*/  MUFU.EX2 R27, R2 ;  /* 0x00000002001b7308 */ /* 0x0006620000000800 */
[--C-:B------:R-:W-:Y:S02]  /*17500*/  FFMA.FTZ R97, R107, c[0x0][0x2d0], -R96.reuse ;  /* 0x0000b4006b617a23 */ /* 0x100fe40000010860 */
[----:B------:R-:W-:Y:S07]  /*17510*/  FFMA.FTZ R107, R214, c[0x0][0x2d0], -R96 ;  /* 0x0000b400d66b7a23 */ /* 0x000fee0000010860 */
[----:B------:R-:W-:Y:S01]  /*17520*/  MUFU.EX2 R102, R119 ;  /* 0x0000007700667308 */ /* 0x000fe20000000800 */
[----:B---3--:R-:W-:Y:S02]  /*17530*/  FFMA.FTZ R2, R192, c[0x0][0x2d0], -R93 ;  /* 0x0000b400c0027a23 */ /* 0x008fe4000001085d */
[----:B-1----:R-:W-:Y:S07]  /*17540*/  IMAD.MOV.U32 R164, RZ, RZ, R27 ;  /* 0x000000ffffa47224 */ /* 0x002fee00078e001b */
[----:B------:R1:W-:Y:S01]  /*17550*/  MUFU.EX2 R152, R2 ;  /* 0x0000000200987308 */ /* 0x0003e20000000800 */
[----:B------:R-:W-:Y:S02]  /*17560*/  FMUL.FTZ R27, R0, R167 ;  /* 0x000000a7001b7220 */ /* 0x000fe40000410000 */
[----:B------:R-:W-:Y:S02]  /*17570*/  IMAD.MOV.U32 R167, RZ, RZ, R79 ;  /* 0x000000ffffa77224 */ /* 0x000fe400078e004f */
[----:B------:R-:W-:Y:S02]  /*17580*/  IMAD.MOV.U32 R192, RZ, RZ, R78 ;  /* 0x000000ffffc07224 */ /* 0x000fe400078e004e */
[----:B------:R-:W-:Y:S02]  /*17590*/  IMAD.MOV.U32 R221, RZ, RZ, R164 ;  /* 0x000000ffffdd7224 */ /* 0x000fe400078e00a4 */
[----:B-1----:R-:W-:Y:S02]  /*175a0*/  FFMA.FTZ R2, R193, c[0x0][0x2d0], -R93 ;  /* 0x0000b400c1027a23 */ /* 0x002fe4000001085d */
[----:B------:R-:W-:Y:S02]  /*175b0*/  IMAD.MOV.U32 R193, RZ, RZ, R77 ;  /* 0x000000ffffc17224 */ /* 0x000fe400078e004d */
[----:B------:R1:W3:Y:S01]  /*175c0*/  MUFU.EX2 R154, R2 ;  /* 0x00000002009a7308 */ /* 0x0002e20000000800 */
[----:B------:R-:W2:Y:S01]  /*175d0*/  LDSM.16.MT88.4 R76, [R230+0x100] ;  /* 0x00010000e64c783b */ /* 0x000ea20000004200 */
[--C-:B-1----:R-:W-:Y:S08]  /*175e0*/  FFMA.FTZ R2, R195, c[0x0][0x2d0], -R92.reuse ;  /* 0x0000b400c3027a23 */ /* 0x102ff0000001085c */
[----:B------:R1:W1:Y:S01]  /*175f0*/  MUFU.EX2 R153, R2 ;  /* 0x0000000200997308 */ /* 0x0002620000000800 */
[----:B--2---:R-:W-:Y:S01]  /*17600*/  F2FP.BF16.PACK_AB R67, R139, R95 ;  /* 0x0000005f8b43723e */ /* 0x004fe200000010ff */
[----:B-1----:R-:W-:Y:S08]  /*17610*/  FFMA.FTZ R2, R206, c[0x0][0x2d0], -R92 ;  /* 0x0000b400ce027a23 */ /* 0x002ff0000001085c */
[----:B------:R1:W-:Y:S01]  /*17620*/  MUFU.EX2 R155, R2 ;  /* 0x00000002009b7308 */ /* 0x0003e20000000800 */
[----:B------:R-:W-:Y:S01]  /*17630*/  F2FP.BF16.PACK_AB R66, R138, R140 ;  /* 0x0000008c8a42723e */ /* 0x000fe200000010ff */
[----:B-1----:R-:W-:Y:S06]  /*17640*/  FFMA.FTZ R2, R56, c[0x0][0x2d0], -R93 ;  /* 0x0000b40038027a23 */ /* 0x002fec000001085d */
[C---:B------:R-:W-:Y:S02]  /*17650*/  HMMA.16816.F32.BF16 R8, R64.reuse, R20, R8 ;  /* 0x000000144008723c */ /* 0x040fe40000041808 */
[----:B------:R1:W-:Y:S02]  /*17660*/  MUFU.EX2 R156, R2 ;  /* 0x00000002009c7308 */ /* 0x0003e40000000800 */
[C---:B------:R-:W-:Y:S03]  /*17670*/  FMUL.FTZ R56, R68.reuse, R128 ;  /* 0x0000008044387220 */ /* 0x040fe60000410000 */
[C---:B------:R-:W-:Y:S01]  /*17680*/  FMUL.FTZ R20, R3.reuse, R160 ;  /* 0x000000a003147220 */ /* 0x040fe20000410000 */
[-C--:B------:R-:W-:Y:S04]  /*17690*/  HMMA.16816.F32.BF16 R12, R64, R22.reuse, R12 ;  /* 0x00000016400c723c */ /* 0x080fe8000004180c */
[----:B------:R-:W-:Y:S02]  /*176a0*/  IMAD.MOV.U32 R160, RZ, RZ, R82 ;  /* 0x000000ffffa07224 */ /* 0x000fe400078e0052 */
[----:B------:R-:W-:Y:S02]  /*176b0*/  FMUL.FTZ R21, R3, R161 ;  /* 0x000000a103157220 */ /* 0x000fe40000410000 */
[C---:B------:R-:W-:Y:S04]  /*176c0*/  HMMA.16816.F32.BF16 R16, R72.reuse, R22, R16 ;  /* 0x000000164810723c */ /* 0x040fe80000041810 */
[----:B------:R-:W-:Y:S02]  /*176d0*/  IMAD.MOV.U32 R161, RZ, RZ, R25 ;  /* 0x000000ffffa17224 */ /* 0x000fe400078e0019 */
[----:B------:R-:W-:Y:S02]  /*176e0*/  FMUL.FTZ R25, R68, R165 ;  /* 0x000000a544197220 */ /* 0x000fe40000410000 */
[----:B------:R-:W-:Y:S04]  /*176f0*/  FMUL.FTZ R23, R69, R163 ;  /* 0x000000a345177220 */ /* 0x000fe80000410000 */
[----:B-1----:R-:W-:Y:S02]  /*17700*/  FFMA.FTZ R2, R57, c[0x0][0x2d0], -R93 ;  /* 0x0000b40039027a23 */ /* 0x002fe4000001085d */
[----:B------:R-:W-:Y:S02]  /*17710*/  FMUL.FTZ R22, R69, R162 ;  /* 0x000000a245167220 */ /* 0x000fe40000410000 */
[----:B------:R1:W-:Y:S01]  /*17720*/  MUFU.EX2 R158, R2 ;  /* 0x00000002009e7308 */ /* 0x0003e20000000800 */
[----:B------:R-:W-:Y:S02]  /*17730*/  IMAD.MOV.U32 R165, RZ, RZ, R83 ;  /* 0x000000ffffa57224 */ /* 0x000fe400078e0053 */
[----:B------:R-:W-:Y:S02]  /*17740*/  IMAD.MOV.U32 R163, RZ, RZ, R84 ;  /* 0x000000ffffa37224 */ /* 0x000fe400078e0054 */
[-C--:B------:R-:W-:Y:S01]  /*17750*/  HMMA.16816.F32.BF16 R20, R72, R36.reuse, R20 ;  /* 0x000000244814723c */ /* 0x080fe20000041814 */
[----:B------:R-:W-:Y:S02]  /*17760*/  LDSM.16.MT88.4 R84, [R231+0x900] ;  /* 0x00090000e754783b */ /* 0x000fe40000004200 */
[----:B------:R-:W-:Y:S02]  /*17770*/  IMAD.MOV.U32 R162, RZ, RZ, R26 ;  /* 0x000000ffffa27224 */ /* 0x000fe400078e001a */
[----:B------:R-:W-:Y:S02]  /*17780*/  FMUL.FTZ R26, R0, R166 ;  /* 0x000000a6001a7220 */ /* 0x000fe40000410000 */
[----:B------:R-:W-:Y:S02]  /*17790*/  IMAD.MOV.U32 R166, RZ, RZ, R80 ;  /* 0x000000ffffa67224 */ /* 0x000fe400078e0050 */
[----:B------:R-:W2:Y:S03]  /*177a0*/  LDSM.16.MT88.4 R80, [R228+0x900] ;  /* 0x00090000e450783b */ /* 0x000ea60000004200 */
[C---:B------:R-:W-:Y:S04]  /*177b0*/  HMMA.16816.F32.BF16 R24, R64.reuse, R36, R24 ;  /* 0x000000244018723c */ /* 0x040fe80000041818 */
[----:B------:R-:W-:Y:S02]  /*177c0*/  FMUL.FTZ R57, R68, R129 ;  /* 0x0000008144397220 */ /* 0x000fe40000410000 */
[----:B------:R-:W-:Y:S02]  /*177d0*/  IMAD.MOV.U32 R219, RZ, RZ, R162 ;  /* 0x000000ffffdb7224 */ /* 0x000fe400078e00a2 */
[-C--:B------:R-:W-:Y:S04]  /*177e0*/  HMMA.16816.F32.BF16 R28, R64, R38.reuse, R28 ;  /* 0x00000026401c723c */ /* 0x080fe8000004181c */
[----:B-1----:R-:W-:Y:S02]  /*177f0*/  FFMA.FTZ R2, R58, c[0x0][0x2d0], -R92 ;  /* 0x0000b4003a027a23 */ /* 0x002fe4000001085c */
[C---:B------:R-:W-:Y:S02]  /*17800*/  FMUL.FTZ R37, R3.reuse, R177 ;  /* 0x000000b103257220 */ /* 0x040fe40000410000 */
[C---:B------:R-:W-:Y:S01]  /*17810*/  HMMA.16816.F32.BF16 R32, R72.reuse, R38, R32 ;  /* 0x000000264820723c */ /* 0x040fe20000041820 */
[----:B------:R1:W-:Y:S03]  /*17820*/  MUFU.EX2 R157, R2 ;  /* 0x00000002009d7308 */ /* 0x0003e60000000800 */
[----:B------:R-:W-:Y:S02]  /*17830*/  FMUL.FTZ R36, R3, R176 ;  /* 0x000000b003247220 */ /* 0x000fe40000410000 */
[C---:B------:R-:W-:Y:S02]  /*17840*/  FMUL.FTZ R58, R0.reuse, R130 ;  /* 0x00000082003a7220 */ /* 0x040fe40000410000 */
[C---:B------:R-:W-:Y:S04]  /*17850*/  FMUL.FTZ R38, R69.reuse, R178 ;  /* 0x000000b245267220 */ /* 0x040fe80000410000 */
[----:B------:R-:W-:Y:S02]  /*17860*/  FMUL.FTZ R39, R69, R179 ;  /* 0x000000b345277220 */ /* 0x000fe40000410000 */
[----:B---3--:R-:W-:Y:S02]  /*17870*/  IMAD.MOV.U32 R178, RZ, RZ, R154 ;  /* 0x000000ffffb27224 */ /* 0x008fe400078e009a */
[----:B------:R-:W-:Y:S02]  /*17880*/  IMAD.MOV.U32 R179, RZ, RZ, R153 ;  /* 0x000000ffffb37224 */ /* 0x000fe400078e0099 */
[----:B------:R-:W-:Y:S01]  /*17890*/  IMAD.MOV.U32 R153, RZ, RZ, R136 ;  /* 0x000000ffff997224 */ /* 0x000fe200078e0088 */
[-C--:B------:R-:W-:Y:S03]  /*178a0*/  HMMA.16816.F32.BF16 R36, R72, R52.reuse, R36 ;  /* 0x000000344824723c */ /* 0x080fe60000041824 */
[----:B-1----:R-:W-:Y:S05]  /*178b0*/  FFMA.FTZ R2, R59, c[0x0][0x2d0], -R92 ;  /* 0x0000b4003b027a23 */ /* 0x002fea000001085c */
[C---:B------:R-:W-:Y:S01]  /*178c0*/  HMMA.16816.F32.BF16 R40, R64.reuse, R52, R40 ;  /* 0x000000344028723c */ /* 0x040fe20000041828 */
[----:B------:R1:W3:Y:S03]  /*178d0*/  MUFU.EX2 R159, R2 ;  /* 0x00000002009f7308 */ /* 0x0002e60000000800 */
[----:B------:R-:W-:Y:S03]  /*178e0*/  FMUL.FTZ R59, R0, R131 ;  /* 0x00000083003b7220 */ /* 0x000fe60000410000 */
[C---:B------:R-:W-:Y:S01]  /*178f0*/  FMUL.FTZ R52, R3.reuse, R124 ;  /* 0x0000007c03347220 */ /* 0x040fe20000410000 */
[-C--:B------:R-:W-:Y:S03]  /*17900*/  HMMA.16816.F32.BF16 R44, R64, R54.reuse, R44 ;  /* 0x00000036402c723c */ /* 0x080fe6000004182c */
[----:B------:R-:W-:Y:S01]  /*17910*/  MUFU.EX2 R131, R99 ;  /* 0x0000006300837308 */ /* 0x000fe20000000800 */
[----:B------:R-:W-:Y:S04]  /*17920*/  FMUL.FTZ R53, R3, R125 ;  /* 0x0000007d03357220 */ /* 0x000fe80000410000 */
[C---:B------:R-:W-:Y:S05]  /*17930*/  HMMA.16816.F32.BF16 R48, R72.reuse, R54, R48 ;  /* 0x000000364830723c */ /* 0x040fea0000041830 */
[----:B------:R-:W-:Y:S02]  /*17940*/  MUFU.EX2 R99, R120 ;  /* 0x0000007800637308 */ /* 0x000fe40000000800 */
[C---:B------:R-:W-:Y:S02]  /*17950*/  FMUL.FTZ R54, R69.reuse, R126 ;  /* 0x0000007e45367220 */ /* 0x040fe40000410000 */
[----:B------:R-:W-:Y:S03]  /*17960*/  FMUL.FTZ R55, R69, R127 ;  /* 0x0000007f45377220 */ /* 0x000fe60000410000 */
[--C-:B-1----:R-:W-:Y:S04]  /*17970*/  FFMA.FTZ R2, R220, c[0x0][0x2d0], -R94.reuse ;  /* 0x0000b400dc027a23 */ /* 0x102fe8000001085e */
[-C--:B------:R-:W-:Y:S01]  /*17980*/  HMMA.16816.F32.BF16 R52, R72, R76.reuse, R52 ;  /* 0x0000004c4834723c */ /* 0x080fe20000041834 */
[----:B------:R1:W-:Y:S07]  /*17990*/  MUFU.EX2 R177, R2 ;  /* 0x0000000200b17308 */ /* 0x0003ee0000000800 */
[C---:B------:R-:W-:Y:S03]  /*179a0*/  HMMA.16816.F32.BF16 R56, R64.reuse, R76, R56 ;  /* 0x0000004c4038723c */ /* 0x040fe60000041838 */
[----:B------:R-:W-:Y:S04]  /*179b0*/  MUFU.EX2 R125, R97 ;  /* 0x00000061007d7308 */ /* 0x000fe80000000800 */
[----:B------:R-:W-:Y:S01]  /*179c0*/  F2FP.BF16.PACK_AB R76, R233, R246 ;  /* 0x000000f6e94c723e */ /* 0x000fe200000010ff */
[-C--:B------:R-:W-:Y:S04]  /*179d0*/  HMMA.16816.F32.BF16 R60, R64, R78.reuse, R60 ;  /* 0x0000004e403c723c */ /* 0x080fe8000004183c */
[----:B------:R-:W-:Y:S03]  /*179e0*/  F2FP.BF16.PACK_AB R77, R235, R216 ;  /* 0x000000d8eb4d723e */ /* 0x000fe600000010ff */
[C---:B------:R-:W-:Y:S02]  /*179f0*/  FMUL.FTZ R64, R3.reuse, R184 ;  /* 0x000000b803407220 */ /* 0x040fe40000410000 */
[----:B-1----:R-:W-:Y:S03]  /*17a00*/  FFMA.FTZ R2, R224, c[0x0][0x2d0], -R94 ;  /* 0x0000b400e0027a23 */ /* 0x002fe6000001085e */
[----:B------:R-:W-:Y:S01]  /*17a10*/  FMUL.FTZ R65, R3, R185 ;  /* 0x000000b903417220 */ /* 0x000fe20000410000 */
[----:B------:R1:W-:Y:S01]  /*17a20*/  MUFU.EX2 R183, R2 ;  /* 0x0000000200b77308 */ /* 0x0003e20000000800 */
[C---:B------:R-:W-:Y:S02]  /*17a30*/  FMUL.FTZ R66, R69.reuse, R186 ;  /* 0x000000ba45427220 */ /* 0x040fe40000410000 */
[----:B------:R-:W-:Y:S07]  /*17a40*/  FMUL.FTZ R67, R69, R187 ;  /* 0x000000bb45437220 */ /* 0x000fee0000410000 */
[----:B------:R-:W-:Y:S07]  /*17a50*/  HMMA.16816.F32.BF16 R64, R72, R78, R64 ;  /* 0x0000004e4840723c */ /* 0x000fee0000041840 */
[----:B----4-:R-:W-:Y:S02]  /*17a60*/  F2FP.BF16.PACK_AB R72, R232, R148 ;  /* 0x00000094e848723e */ /* 0x010fe400000010ff */
[----:B------:R-:W-:Y:S03]  /*17a70*/  F2FP.BF16.PACK_AB R73, R236, R147 ;  /* 0x00000093ec49723e */ /* 0x000fe600000010ff */
[----:B------:R-:W-:Y:S01]  /*17a80*/  F2FP.BF16.PACK_AB R74, R242, R146 ;  /* 0x00000092f24a723e */ /* 0x000fe200000010ff */
[--C-:B-1----:R-:W-:Y:S01]  /*17a90*/  FFMA.FTZ R2, R225, c[0x0][0x2d0], -R96.reuse ;  /* 0x0000b400e1027a23 */ /* 0x102fe20000010860 */
[----:B------:R-:W-:Y:S02]  /*17aa0*/  F2FP.BF16.PACK_AB R75, R243, R239 ;  /* 0x000000eff34b723e */ /* 0x000fe400000010ff */
[----:B------:R-:W-:Y:S01]  /*17ab0*/  F2FP.BF16.PACK_AB R78, R145, R240 ;  /* 0x000000f0914e723e */ /* 0x000fe200000010ff */
[----:B------:R1:W-:Y:S01]  /*17ac0*/  MUFU.EX2 R176, R2 ;  /* 0x0000000200b07308 */ /* 0x0003e20000000800 */
[----:B------:R-:W-:Y:S03]  /*17ad0*/  F2FP.BF16.PACK_AB R79, R144, R241 ;  /* 0x000000f1904f723e */ /* 0x000fe600000010ff */
[-C--:B--2---:R-:W-:Y:S08]  /*17ae0*/  HMMA.16816.F32.BF16 R4, R72, R80.reuse, R4 ;  /* 0x000000504804723c */ /* 0x084ff00000041804 */
[C---:B------:R-:W-:Y:S07]  /*17af0*/  HMMA.16816.F32.BF16 R8, R76.reuse, R80, R8 ;  /* 0x000000504c08723c */ /* 0x040fee0000041808 */
[--C-:B------:R-:W-:Y:S01]  /*17b00*/  FFMA.FTZ R80, R193, c[0x0][0x2d0], -R96.reuse ;  /* 0x0000b400c1507a23 */ /* 0x100fe20000010860 */
[-C--:B------:R-:W-:Y:S03]  /*17b10*/  HMMA.16816.F32.BF16 R12, R76, R82.reuse, R12 ;  /* 0x000000524c0c723c */ /* 0x080fe6000004180c */
[----:B------:R2:W-:Y:S01]  /*17b20*/  MUFU.EX2 R180, R80 ;  /* 0x0000005000b47308 */ /* 0x0005e20000000800 */
[----:B-1----:R-:W-:Y:S04]  /*17b30*/  FFMA.FTZ R2, R249, c[0x0][0x2d0], -R96 ;  /* 0x0000b400f9027a23 */ /* 0x002fe80000010860 */
[C---:B------:R-:W-:Y:S05]  /*17b40*/  HMMA.16816.F32.BF16 R16, R72.reuse, R82, R16 ;  /* 0x000000524810723c */ /* 0x040fea0000041810 */
[----:B------:R1:W-:Y:S03]  /*17b50*/  MUFU.EX2 R182, R2 ;  /* 0x0000000200b67308 */ /* 0x0003e60000000800 */
[-C--:B------:R-:W-:Y:S08]  /*17b60*/  HMMA.16816.F32.BF16 R20, R72, R84.reuse, R20 ;  /* 0x000000544814723c */ /* 0x080ff00000041814 */
[C---:B------:R-:W-:Y:S01]  /*17b70*/  HMMA.16816.F32.BF16 R24, R76.reuse, R84, R24 ;  /* 0x000000544c18723c */ /* 0x040fe20000041818 */
[----:B--2---:R-:W-:Y:S06]  /*17b80*/  LDSM.16.MT88.4 R80, [R230+0x900] ;  /* 0x00090000e650783b */ /* 0x004fec0000004200 */
[----:B------:R-:W-:Y:S01]  /*17b90*/  FFMA.FTZ R84, R226, c[0x0][0x2d0], -R93 ;  /* 0x0000b400e2547a23 */ /* 0x000fe2000001085d */
[-C--:B------:R-:W-:Y:S04]  /*17ba0*/  HMMA.16816.F32.BF16 R28, R76, R86.reuse, R28 ;  /* 0x000000564c1c723c */ /* 0x080fe8000004181c */
[----:B---3--:R-:W-:Y:S02]  /*17bb0*/  IMAD.MOV.U32 R226, RZ, RZ, R159 ;  /* 0x000000ffffe27224 */ /* 0x008fe400078e009f */
[----:B-1----:R-:W-:Y:S02]  /*17bc0*/  FFMA.FTZ R2, R200, c[0x0][0x2d0], -R94 ;  /* 0x0000b400c8027a23 */ /* 0x002fe4000001085e */
[C---:B------:R-:W-:Y:S02]  /*17bd0*/  HMMA.16816.F32.BF16 R32, R72.reuse, R86, R32 ;  /* 0x000000564820723c */ /* 0x040fe40000041820 */
[----:B------:R1:W-:Y:S02]  /*17be0*/  MUFU.EX2 R181, R2 ;  /* 0x0000000200b57308 */ /* 0x0003e40000000800 */
[----:B------:R-:W-:Y:S02]  /*17bf0*/  IMAD.MOV.U32 R200, RZ, RZ, R88 ;  /* 0x000000ffffc87224 */ /* 0x000fe400078e0058 */
[----:B-1----:R-:W-:Y:S02]  /*17c00*/  FFMA.FTZ R2, R91, c[0x0][0x2d0], -R94 ;  /* 0x0000b4005b027a23 */ /* 0x002fe4000001085e */
[----:B------:R-:W1:Y:S04]  /*17c10*/  LDSM.16.MT88.4 R88, [R229+0x900] ;  /* 0x00090000e558783b */ /* 0x000e680000004200 */
[----:B------:R2:W-:Y:S02]  /*17c20*/  MUFU.EX2 R249, R2 ;  /* 0x0000000200f97308 */ /* 0x0005e40000000800 */
[----:B--2---:R-:W-:Y:S02]  /*17c30*/  FFMA.FTZ R2, R192, c[0x0][0x2d0], -R96 ;  /* 0x0000b400c0027a23 */ /* 0x004fe40000010860 */
[----:B------:R-:W-:Y:S02]  /*17c40*/  IMAD.MOV.U32 R192, RZ, RZ, R98 ;  /* 0x000000ffffc07224 */ /* 0x000fe400078e0062 */
[----:B------:R-:W-:Y:S04]  /*17c50*/  FFMA.FTZ R98, R247, c[0x0][0x2d0], -R93 ;  /* 0x0000b400f7627a23 */ /* 0x000fe8000001085d */
[----:B------:R2:W-:Y:S01]  /*17c60*/  MUFU.EX2 R225, R2 ;  /* 0x0000000200e17308 */ /* 0x0005e20000000800 */
[----:B------:R-:W-:Y:S02]  /*17c70*/  IMAD.MOV.U32 R217, RZ, RZ, R192 ;  /* 0x000000ffffd97224 */ /* 0x000fe400078e00c0 */
[----:B------:R-:W-:Y:S01]  /*17c80*/  IMAD.MOV.U32 R247, RZ, RZ, R155 ;  /* 0x000000fffff77224 */ /* 0x000fe200078e009b */
[-C--:B-1----:R-:W-:Y:S06]  /*17c90*/  HMMA.16816.F32.BF16 R36, R72, R88.reuse, R36 ;  /* 0x000000584824723c */ /* 0x082fec0000041824 */
[----:B------:R-:W-:Y:S02]  /*17ca0*/  MUFU.EX2 R124, R98 ;  /* 0x00000062007c7308 */ /* 0x000fe40000000800 */
[C---:B------:R-:W-:Y:S08]  /*17cb0*/  HMMA.16816.F32.BF16 R40, R76.reuse, R88, R40 ;  /* 0x000000584c28723c */ /* 0x040ff00000041828 */
[----:B------:R-:W-:Y:S01]  /*17cc0*/  MUFU.EX2 R98, R123 ;  /* 0x0000007b00627308 */ /* 0x000fe20000000800 */
[----:B--2---:R-:W-:Y:S01]  /*17cd0*/  FFMA.FTZ R2, R167, c[0x0][0x2d0], -R93 ;  /* 0x0000b400a7027a23 */ /* 0x004fe2000001085d */
[-C--:B------:R-:W-:Y:S03]  /*17ce0*/  HMMA.16816.F32.BF16 R44, R76, R90.reuse, R44 ;  /* 0x0000005a4c2c723c */ /* 0x080fe6000004182c */
[----:B------:R-:W-:Y:S05]  /*17cf0*/  IMAD.MOV.U32 R167, RZ, RZ, R165 ;  /* 0x000000ffffa77224 */ /* 0x000fea00078e00a5 */
[----:B------:R1:W-:Y:S01]  /*17d00*/  MUFU.EX2 R224, R2 ;  /* 0x0000000200e07308 */ /* 0x0003e20000000800 */
[----:B------:R-:W-:Y:S01]  /*17d10*/  IMAD.MOV.U32 R165, RZ, RZ, R151 ;  /* 0x000000ffffa57224 */ /* 0x000fe200078e0097 */
[C---:B------:R-:W-:Y:S01]  /*17d20*/  HMMA.16816.F32.BF16 R48, R72.reuse, R90, R48 ;  /* 0x0000005a4830723c */ /* 0x040fe20000041830 */
[----:B------:R-:W-:Y:S03]  /*17d30*/  LDSM.16.MT88.4 R88, [R231+0x1100] ;  /* 0x00110000e758783b */ /* 0x000fe60000004200 */
[----:B------:R-:W-:Y:S04]  /*17d40*/  IMAD.MOV.U32 R151, RZ, RZ, R201 ;  /* 0x000000ffff977224 */ /* 0x000fe800078e00c9 */
[-C--:B------:R-:W-:Y:S08]  /*17d50*/  HMMA.16816.F32.BF16 R52, R72, R80.reuse, R52 ;  /* 0x000000504834723c */ /* 0x080ff00000041834 */
[C---:B------:R-:W-:Y:S04]  /*17d60*/  HMMA.16816.F32.BF16 R56, R76.reuse, R80, R56 ;  /* 0x000000504c38723c */ /* 0x040fe80000041838 */
[----:B-1----:R-:W-:Y:S02]  /*17d70*/  FFMA.FTZ R2, R166, c[0x0][0x2d0], -R93 ;  /* 0x0000b400a6027a23 */ /* 0x002fe4000001085d */
[----:B------:R-:W-:Y:S02]  /*17d80*/  IMAD.MOV.U32 R166, RZ, RZ, R150 ;  /* 0x000000ffffa67224 */ /* 0x000fe400078e0096 */
[-C--:B------:R-:W-:Y:S01]  /*17d90*/  HMMA.16816.F32.BF16 R60, R76, R82.reuse, R60 ;  /* 0x000000524c3c723c */ /* 0x080fe2000004183c */
[----:B------:R-:W2:Y:S01]  /*17da0*/  LDL.LU R78, [R1+0x1c] ;  /* 0x00001c00014e7983 */ /* 0x000ea20000300800 */
[----:B------:R1:W-:Y:S02]  /*17db0*/  MUFU.EX2 R220, R2 ;  /* 0x0000000200dc7308 */ /* 0x0003e40000000800 */
[----:B------:R-:W-:Y:S01]  /*17dc0*/  IMAD.MOV.U32 R150, RZ, RZ, R200 ;  /* 0x000000ffff967224 */ /* 0x000fe200078e00c8 */
[----:B------:R-:W3:Y:S02]  /*17dd0*/  LDL.LU R114, [R1+0x28] ;  /* 0x0000280001727983 */ /* 0x000ee40000300800 */
[----:B------:R-:W-:Y:S01]  /*17de0*/  FFMA.FTZ R76, R169, c[0x0][0x2d0], -R96 ;  /* 0x0000b400a94c7a23 */ /* 0x000fe20000010860 */
[----:B------:R-:W-:Y:S01]  /*17df0*/  HMMA.16816.F32.BF16 R64, R72, R82, R64 ;  /* 0x000000524840723c */ /* 0x000fe20000041840 */
[----:B------:R-:W3:Y:S03]  /*17e00*/  LDL.LU R113, [R1+0x24] ;  /* 0x0000240001717983 */ /* 0x000ee60000300800 */
[----:B------:R1:W-:Y:S01]  /*17e10*/  MUFU.EX2 R192, R76 ;  /* 0x0000004c00c07308 */ /* 0x0003e20000000800 */
[----:B------:R-:W-:Y:S01]  /*17e20*/  FFMA.FTZ R77, R166, c[0x0][0x2d0], -R94 ;  /* 0x0000b400a64d7a23 */ /* 0x000fe2000001085e */
[----:B------:R-:W-:Y:S01]  /*17e30*/  LDSM.16.MT88.4 R80, [R229+0x1100] ;  /* 0x00110000e550783b */ /* 0x000fe20000004200 */
[----:B------:R-:W-:Y:S01]  /*17e40*/  FFMA.FTZ R101, R150, c[0x0][0x2d0], -R92 ;  /* 0x0000b40096657a23 */ /* 0x000fe2000001085c */
[----:B------:R-:W-:Y:S01]  /*17e50*/  F2FP.BF16.PACK_AB R72, R234, R244 ;  /* 0x000000f4ea48723e */ /* 0x000fe200000010ff */
[----:B------:R-:W-:Y:S03]  /*17e60*/  IMAD.MOV.U32 R150, RZ, RZ, R106 ;  /* 0x000000ffff967224 */ /* 0x000fe600078e006a */
[--C-:B------:R-:W-:Y:S02]  /*17e70*/  FFMA.FTZ R106, R211, c[0x0][0x2d0], -R92.reuse ;  /* 0x0000b400d36a7a23 */ /* 0x100fe4000001085c */
[----:B------:R-:W-:Y:S01]  /*17e80*/  MUFU.EX2 R189, R77 ;  /* 0x0000004d00bd7308 */ /* 0x000fe20000000800 */
[----:B------:R-:W-:Y:S02]  /*17e90*/  IMAD.MOV.U32 R169, RZ, RZ, R163 ;  /* 0x000000ffffa97224 */ /* 0x000fe400078e00a3 */
[----:B------:R-:W-:Y:S02]  /*17ea0*/  IMAD.MOV.U32 R211, RZ, RZ, R105 ;  /* 0x000000ffffd37224 */ /* 0x000fe400078e0069 */
[----:B-1----:R-:W-:Y:S01]  /*17eb0*/  FFMA.FTZ R2, R149, c[0x0][0x2d0], -R92 ;  /* 0x0000b40095027a23 */ /* 0x002fe2000001085c */
[----:B------:R-:W-:Y:S01]  /*17ec0*/  F2FP.BF16.PACK_AB R73, R169, R237 ;  /* 0x000000eda949723e */ /* 0x000fe200000010ff */
[----:B------:R-:W-:Y:S02]  /*17ed0*/  IMAD.MOV.U32 R149, RZ, RZ, R203 ;  /* 0x000000ffff957224 */ /* 0x000fe400078e00cb */
[----:B------:R-:W-:Y:S01]  /*17ee0*/  FFMA.FTZ R105, R205, c[0x0][0x2d0], -R94 ;  /* 0x0000b400cd697a23 */ /* 0x000fe2000001085e */
[----:B------:R1:W-:Y:S01]  /*17ef0*/  MUFU.EX2 R206, R2 ;  /* 0x0000000200ce7308 */ /* 0x0003e20000000800 */
[----:B------:R-:W-:Y:S02]  /*17f00*/  IMAD.MOV.U32 R205, RZ, RZ, R108 ;  /* 0x000000ffffcd7224 */ /* 0x000fe400078e006c */
[--C-:B------:R-:W-:Y:S02]  /*17f10*/  FFMA.FTZ R108, R204, c[0x0][0x2d0], -R94.reuse ;  /* 0x0000b400cc6c7a23 */ /* 0x100fe4000001085e */
[----:B------:R-:W-:Y:S02]  /*17f20*/  FFMA.FTZ R76, R165, c[0x0][0x2d0], -R94 ;  /* 0x0000b400a54c7a23 */ /* 0x000fe4000001085e */
[----:B------:R-:W-:Y:S02]  /*17f30*/  IMAD.MOV.U32 R204, RZ, RZ, R110 ;  /* 0x000000ffffcc7224 */ /* 0x000fe400078e006e */
[----:B------:R-:W-:Y:S01]  /*17f40*/  FFMA.FTZ R110, R194, c[0x0][0x2d0], -R94 ;  /* 0x0000b400c26e7a23 */ /* 0x000fe2000001085e */
[----:B------:R-:W-:Y:S02]  /*17f50*/  MUFU.EX2 R127, R76 ;  /* 0x0000004c007f7308 */ /* 0x000fe40000000800 */
[----:B------:R-:W-:Y:S08]  /*17f60*/  F2FP.BF16.PACK_AB R74, R217, R204 ;  /* 0x000000ccd94a723e */ /* 0x000ff000000010ff */
[----:B------:R-:W-:Y:S01]  /*17f70*/  MUFU.EX2 R130, R101 ;  /* 0x0000006500827308 */ /* 0x000fe20000000800 */
[----:B-1----:R-:W-:Y:S09]  /*17f80*/  FFMA.FTZ R2, R202, c[0x0][0x2d0], -R92 ;  /* 0x0000b400ca027a23 */ /* 0x002ff2000001085c */
[----:B------:R1:W-:Y:S10]  /*17f90*/  MUFU.EX2 R203, R2 ;  /* 0x0000000200cb7308 */ /* 0x0003f40000000800 */
[----:B------:R1:W-:Y:S10]  /*17fa0*/  MUFU.EX2 R202, R84 ;  /* 0x0000005400ca7308 */ /* 0x0003f40000000800 */
[----:B------:R-:W-:Y:S01]  /*17fb0*/  MUFU.EX2 R136, R106 ;  /* 0x0000006a00887308 */ /* 0x000fe20000000800 */
[----:B-1----:R-:W-:Y:S02]  /*17fc0*/  FFMA.FTZ R2, R248, c[0x0][0x2d0], -R93 ;  /* 0x0000b400f8027a23 */ /* 0x002fe4000001085d */
[----:B------:R-:W-:Y:S07]  /*17fd0*/  IMAD.MOV.U32 R248, RZ, RZ, R158 ;  /* 0x000000fffff87224 */ /* 0x000fee00078e009e */
[----:B------:R1:W-:Y:S01]  /*17fe0*/  MUFU.EX2 R201, R2 ;  /* 0x0000000200c97308 */ /* 0x0003e20000000800 */
[----:B------:R-:W1:Y:S09]  /*17ff0*/  LDSM.16.MT88.4 R84, [R228+0x1100] ;  /* 0x00110000e454783b */ /* 0x000e720000004200 */
[----:B------:R-:W-:Y:S10]  /*18000*/  MUFU.EX2 R106, R117 ;  /* 0x00000075006a7308 */ /* 0x000ff40000000800 */
[----:B------:R-:W-:Y:S01]  /*18010*/  MUFU.EX2 R101, R208 ;  /* 0x000000d000657308 */ /* 0x000fe20000000800 */
[--C-:B-1----:R-:W-:Y:S02]  /*18020*/  FFMA.FTZ R2, R250, c[0x0][0x2d0], -R92.reuse ;  /* 0x0000b400fa027a23 */ /* 0x102fe4000001085c */
[----:B------:R-:W-:Y:S07]  /*18030*/  IMAD.MOV.U32 R250, RZ, RZ, R157 ;  /* 0x000000fffffa7224 */ /* 0x000fee00078e009d */
[----:B------:R1:W-:Y:S10]  /*18040*/  MUFU.EX2 R200, R2 ;  /* 0x0000000200c87308 */ /* 0x0003f40000000800 */
[----:B------:R-:W-:Y:S10]  /*18050*/  MUFU.EX2 R129, R105 ;  /* 0x0000006900817308 */ /* 0x000ff40000000800 */
[----:B------:R-:W-:Y:S01]  /*18060*/  MUFU.EX2 R105, R210 ;  /* 0x000000d200697308 */ /* 0x000fe20000000800 */
[----:B-1----:R-:W-:Y:S02]  /*18070*/  FFMA.FTZ R2, R252, c[0x0][0x2d0], -R92 ;  /* 0x0000b400fc027a23 */ /* 0x002fe4000001085c */
[----:B------:R-:W-:Y:S02]  /*18080*/  IMAD.MOV.U32 R252, RZ, RZ, R156 ;  /* 0x000000fffffc7224 */ /* 0x000fe400078e009c */
[----:B------:R-:W-:Y:S05]  /*18090*/  LDSM.16.MT88.4 R156, [R228+0x3100] ;  /* 0x00310000e49c783b */ /* 0x000fea0000004200 */
[----:B------:R1:W-:Y:S10]  /*180a0*/  MUFU.EX2 R195, R2 ;  /* 0x0000000200c37308 */ /* 0x0003f40000000800 */
[----:B------:R-:W-:Y:S10]  /*180b0*/  MUFU.EX2 R128, R108 ;  /* 0x0000006c00807308 */ /* 0x000ff40000000800 */
[----:B------:R-:W-:Y:S01]  /*180c0*/  MUFU.EX2 R110, R110 ;  /* 0x0000006e006e7308 */ /* 0x000fe20000000800 */
[----:B-1----:R-:W-:Y:S02]  /*180d0*/  FFMA.FTZ R2, R167, c[0x0][0x2d0], -R94 ;  /* 0x0000b400a7027a23 */ /* 0x002fe4000001085e */
[----:B------:R-:W-:Y:S02]  /*180e0*/  IMAD.MOV.U32 R167, RZ, RZ, R160 ;  /* 0x000000ffffa77224 */ /* 0x000fe400078e00a0 */
[----:B------:R-:W-:Y:S05]  /*180f0*/  IMAD.MOV.U32 R160, RZ, RZ, R100 ;  /* 0x000000ffffa07224 */ /* 0x000fea00078e0064 */
[----:B------:R1:W-:Y:S01]  /*18100*/  MUFU.EX2 R118, R2 ;  /* 0x0000000200767308 */ /* 0x0003e20000000800 */
[----:B------:R-:W-:Y:S02]  /*18110*/  IMAD.MOV.U32 R218, RZ, RZ, R167 ;  /* 0x000000ffffda7224 */ /* 0x000fe400078e00a7 */
[----:B------:R-:W-:Y:S02]  /*18120*/  FFMA.FTZ R100, R227, c[0x0][0x2d0], -R93 ;  /* 0x0000b400e3647a23 */ /* 0x000fe4000001085d */
[----:B------:R-:W-:Y:S01]  /*18130*/  IMAD.MOV.U32 R227, RZ, RZ, R152 ;  /* 0x000000ffffe37224 */ /* 0x000fe200078e0098 */
[----:B------:R-:W-:Y:S01]  /*18140*/  F2FP.BF16.PACK_AB R75, R218, R205 ;  /* 0x000000cdda4b723e */ /* 0x000fe200000010ff */
[----:B------:R-:W-:Y:S03]  /*18150*/  IMAD.MOV.U32 R152, RZ, RZ, R141 ;  /* 0x000000ffff987224 */ /* 0x000fe600078e008d */
[----:B------:R-:W-:Y:S03]  /*18160*/  MUFU.EX2 R188, R100 ;  /* 0x0000006400bc7308 */ /* 0x000fe60000000800 */
[-C--:B------:R-:W-:Y:S07]  /*18170*/  HMMA.16816.F32.BF16 R4, R72, R84.reuse, R4 ;  /* 0x000000544804723c */ /* 0x080fee0000041804 */
[----:B------:R-:W1:Y:S02]  /*18180*/  MUFU.EX2 R100, R207 ;  /* 0x000000cf00647308 */ /* 0x000e640000000800 */
[----:B-1----:R-:W-:Y:S03]  /*18190*/  FFMA.FTZ R2, R151, c[0x0][0x2d0], -R94 ;  /* 0x0000b40097027a23 */ /* 0x002fe6000001085e */
[----:B------:R-:W-:Y:S02]  /*181a0*/  IMAD.MOV.U32 R151, RZ, RZ, R104 ;  /* 0x000000ffff977224 */ /* 0x000fe400078e0068 */
[----:B------:R-:W-:Y:S03]  /*181b0*/  FFMA.FTZ R104, R212, c[0x0][0x2d0], -R92 ;  /* 0x0000b400d4687a23 */ /* 0x000fe6000001085c */
[----:B------:R1:W-:Y:S01]  /*181c0*/  MUFU.EX2 R193, R2 ;  /* 0x0000000200c17308 */ /* 0x0003e20000000800 */
[----:B------:R-:W-:Y:S02]  /*181d0*/  IMAD.MOV.U32 R194, RZ, RZ, R151 ;  /* 0x000000ffffc27224 */ /* 0x000fe400078e0097 */
[----:B------:R-:W-:Y:S02]  /*181e0*/  IMAD.MOV.U32 R212, RZ, RZ, R161 ;  /* 0x000000ffffd47224 */ /* 0x000fe400078e00a1 */
[----:B------:R-:W-:Y:S01]  /*181f0*/  IMAD.MOV.U32 R151, RZ, RZ, R95 ;  /* 0x000000ffff977224 */ /* 0x000fe200078e005f */
[----:B------:R-:W-:Y:S02]  /*18200*/  F2FP.BF16.PACK_AB R77, R194, R143 ;  /* 0x0000008fc24d723e */ /* 0x000fe400000010ff */
[----:B------:R-:W-:Y:S02]  /*18210*/  F2FP.BF16.PACK_AB R79, R221, R212 ;  /* 0x000000d4dd4f723e */ /* 0x000fe400000010ff */
[----:B------:R-:W-:Y:S01]  /*18220*/  MUFU.EX2 R141, R103 ;  /* 0x00000067008d7308 */ /* 0x000fe20000000800 */
[----:B------:R-:W-:Y:S09]  /*18230*/  F2FP.BF16.PACK_AB R187, R100, R101 ;  /* 0x0000006564bb723e */ /* 0x000ff200000010ff */
[----:B------:R-:W1:Y:S02]  /*18240*/  MUFU.EX2 R103, R209 ;  /* 0x000000d100677308 */ /* 0x000e640000000800 */
[----:B-1----:R-:W-:Y:S02]  /*18250*/  FFMA.FTZ R2, R168, c[0x0][0x2d0], -R96 ;  /* 0x0000b400a8027a23 */ /* 0x002fe40000010860 */
[----:B------:R-:W-:Y:S02]  /*18260*/  IMAD.MOV.U32 R168, RZ, RZ, R150 ;  /* 0x000000ffffa87224 */ /* 0x000fe400078e0096 */
[----:B------:R-:W-:Y:S02]  /*18270*/  IMAD.MOV.U32 R150, RZ, RZ, R111 ;  /* 0x000000ffff967224 */ /* 0x000fe400078e006f */
[----:B------:R-:W-:Y:S01]  /*18280*/  FFMA.FTZ R111, R191, c[0x0][0x2d0], -R94 ;  /* 0x0000b400bf6f7a23 */ /* 0x000fe2000001085e */
[----:B------:R-:W-:Y:S01]  /*18290*/  F2FP.BF16.PACK_AB R76, R168, R238 ;  /* 0x000000eea84c723e */ /* 0x000fe200000010ff */
[----:B------:R1:W-:Y:S01]  /*182a0*/  MUFU.EX2 R191, R2 ;  /* 0x0000000200bf7308 */ /* 0x0003e20000000800 */
[----:B------:R-:W2:Y:S09]  /*182b0*/  LDSM.16.MT88.4 R92, [R230+0x1100] ;  /* 0x00110000e65c783b */ /* 0x000eb20000004200 */
[----:B------:R-:W-:Y:S01]  /*182c0*/  MUFU.EX2 R111, R111 ;  /* 0x0000006f006f7308 */ /* 0x000fe20000000800 */
[----:B------:R-:W-:Y:S09]  /*182d0*/  F2FP.BF16.PACK_AB R185, R103, R105 ;  /* 0x0000006967b9723e */ /* 0x000ff200000010ff */
[----:B------:R-:W-:Y:S01]  /*182e0*/  MUFU.EX2 R108, R115 ;  /* 0x00000073006c7308 */ /* 0x000fe20000000800 */
[--C-:B-1----:R-:W-:Y:S02]  /*182f0*/  FFMA.FTZ R2, R160, c[0x0][0x2d0], -R96.reuse ;  /* 0x0000b400a0027a23 */ /* 0x102fe40000010860 */
[----:B------:R-:W-:Y:S02]  /*18300*/  FFMA.FTZ R96, R70, c[0x0][0x2d0], -R96 ;  /* 0x0000b40046607a23 */ /* 0x000fe40000010860 */
[----:B------:R-:W4:Y:S05]  /*18310*/  LDL.LU R70, [R1+0x20] ;  /* 0x0000200001467983 */ /* 0x000f2a0000300800 */
[----:B------:R-:W-:Y:S10]  /*18320*/  MUFU.EX2 R126, R2 ;  /* 0x00000002007e7308 */ /* 0x000ff40000000800 */
[----:B------:R-:W-:Y:S01]  /*18330*/  MUFU.EX2 R96, R96 ;  /* 0x0000006000607308 */ /* 0x000fe20000000800 */
[----:B--2---:R-:W-:Y:S01]  /*18340*/  FFMA.FTZ R3, R3, R78, R190 ;  /* 0x0000004e03037223 */ /* 0x004fe200000100be */
[----:B------:R-:W-:Y:S01]  /*18350*/  F2FP.BF16.PACK_AB R78, R219, R211 ;  /* 0x000000d3db4e723e */ /* 0x000fe200000010ff */
[----:B---3--:R-:W-:Y:S07]  /*18360*/  FFMA.FTZ R69, R69, R114, R222 ;  /* 0x0000007245457223 */ /* 0x008fee00000100de */
[----:B------:R-:W-:Y:S01]  /*18370*/  MUFU.EX2 R114, R107 ;  /* 0x0000006b00727308 */ /* 0x000fe20000000800 */
[C---:B------:R-:W-:Y:S04]  /*18380*/  HMMA.16816.F32.BF16 R8, R76.reuse, R84, R8 ;  /* 0x000000544c08723c */ /* 0x040fe80000041808 */
[----:B------:R-:W-:Y:S04]  /*18390*/  FFMA.FTZ R68, R68, R113, R198 ;  /* 0x0000007144447223 */ /* 0x000fe800000100c6 */
[-C--:B------:R-:W-:Y:S01]  /*183a0*/  HMMA.16816.F32.BF16 R12, R76, R86.reuse, R12 ;  /* 0x000000564c0c723c */ /* 0x080fe2000004180c */
[----:B------:R-:W-:Y:S07]  /*183b0*/  MUFU.EX2 R113, R109 ;  /* 0x0000006d00717308 */ /* 0x000fee0000000800 */
[C---:B------:R-:W-:Y:S01]  /*183c0*/  HMMA.16816.F32.BF16 R16, R72.reuse, R86, R16 ;  /* 0x000000564810723c */ /* 0x040fe20000041810 */
[----:B------:R-:W1:Y:S02]  /*183d0*/  LDSM.16.MT88.4 R84, [R228+0x1900] ;  /* 0x00190000e454783b */ /* 0x000e640000004200 */
[----:B------:R-:W-:Y:S05]  /*183e0*/  MUFU.EX2 R109, R112 ;  /* 0x00000070006d7308 */ /* 0x000fea0000000800 */
[-C--:B------:R-:W-:Y:S05]  /*183f0*/  HMMA.16816.F32.BF16 R20, R72, R88.reuse, R20 ;  /* 0x000000584814723c */ /* 0x080fea0000041814 */
[----:B------:R-:W2:Y:S03]  /*18400*/  MUFU.EX2 R107, R116 ;  /* 0x00000074006b7308 */ /* 0x000ea60000000800 */
[C---:B------:R-:W-:Y:S08]  /*18410*/  HMMA.16816.F32.BF16 R24, R76.reuse, R88, R24 ;  /* 0x000000584c18723c */ /* 0x040ff00000041818 */
[-C--:B------:R-:W-:Y:S08]  /*18420*/  HMMA.16816.F32.BF16 R28, R76, R90.reuse, R28 ;  /* 0x0000005a4c1c723c */ /* 0x080ff0000004181c */
[C---:B------:R-:W-:Y:S01]  /*18430*/  HMMA.16816.F32.BF16 R32, R72.reuse, R90, R32 ;  /* 0x0000005a4820723c */ /* 0x040fe20000041820 */
[----:B------:R-:W-:Y:S03]  /*18440*/  LDSM.16.MT88.4 R88, [R229+0x1900] ;  /* 0x00190000e558783b */ /* 0x000fe60000004200 */
[----:B--2---:R-:W-:Y:S04]  /*18450*/  F2FP.BF16.PACK_AB R184, R106, R107 ;  /* 0x0000006b6ab8723e */ /* 0x004fe800000010ff */
[-C--:B------:R-:W-:Y:S08]  /*18460*/  HMMA.16816.F32.BF16 R36, R72, R80.reuse, R36 ;  /* 0x000000504824723c */ /* 0x080ff00000041824 */
[C---:B------:R-:W-:Y:S08]  /*18470*/  HMMA.16816.F32.BF16 R40, R76.reuse, R80, R40 ;  /* 0x000000504c28723c */ /* 0x040ff00000041828 */
[-C--:B------:R-:W-:Y:S08]  /*18480*/  HMMA.16816.F32.BF16 R44, R76, R82.reuse, R44 ;  /* 0x000000524c2c723c */ /* 0x080ff0000004182c */
[C---:B------:R-:W-:Y:S01]  /*18490*/  HMMA.16816.F32.BF16 R48, R72.reuse, R82, R48 ;  /* 0x000000524830723c */ /* 0x040fe20000041830 */
[----:B------:R-:W2:Y:S07]  /*184a0*/  LDSM.16.MT88.4 R80, [R231+0x1900] ;  /* 0x00190000e750783b */ /* 0x000eae0000004200 */
[-C--:B------:R-:W-:Y:S08]  /*184b0*/  HMMA.16816.F32.BF16 R52, R72, R92.reuse, R52 ;  /* 0x0000005c4834723c */ /* 0x080ff00000041834 */
[C---:B------:R-:W-:Y:S08]  /*184c0*/  HMMA.16816.F32.BF16 R56, R76.reuse, R92, R56 ;  /* 0x0000005c4c38723c */ /* 0x040ff00000041838 */
[-C--:B------:R-:W-:Y:S07]  /*184d0*/  HMMA.16816.F32.BF16 R60, R76, R94.reuse, R60 ;  /* 0x0000005e4c3c723c */ /* 0x080fee000004183c */
[----:B------:R-:W-:Y:S01]  /*184e0*/  F2FP.BF16.PACK_AB R76, R183, R177 ;  /* 0x000000b1b74c723e */ /* 0x000fe200000010ff */
[----:B------:R-:W-:Y:S01]  /*184f0*/  HMMA.16816.F32.BF16 R64, R72, R94, R64 ;  /* 0x0000005e4840723c */ /* 0x000fe20000041840 */
[----:B------:R-:W3:Y:S03]  /*18500*/  LDSM.16.MT88.4 R92, [R230+0x1900] ;  /* 0x00190000e65c783b */ /* 0x000ee60000004200 */
        /* <DEDUP_REMOVED lines=8> */
[C---:B------:R-:W-:Y:S08]  /*18590*/  HMMA.16816.F32.BF16 R8, R76.reuse, R84, R8 ;  /* 0x000000544c08723c */ /* 0x040ff00000041808 */
[-C--:B------:R-:W-:Y:S08]  /*185a0*/  HMMA.16816.F32.BF16 R12, R76, R86.reuse, R12 ;  /* 0x000000564c0c723c */ /* 0x080ff0000004180c */
[C---:B------:R-:W-:Y:S01]  /*185b0*/  HMMA.16816.F32.BF16 R16, R72.reuse, R86, R16 ;  /* 0x000000564810723c */ /* 0x040fe20000041810 */
[----:B------:R-:W-:Y:S07]  /*185c0*/  LDSM.16.MT88.4 R84, [R231+0x2100] ;  /* 0x00210000e754783b */ /* 0x000fee0000004200 */
[-C--:B--2---:R-:W-:Y:S08]  /*185d0*/  HMMA.16816.F32.BF16 R20, R72, R80.reuse, R20 ;  /* 0x000000504814723c */ /* 0x084ff00000041814 */
        /* <DEDUP_REMOVED lines=8> */
[----:B------:R-:W2:Y:S07]  /*18660*/  LDSM.16.MT88.4 R88, [R229+0x2100] ;  /* 0x00210000e558783b */ /* 0x000eae0000004200 */
[-C--:B---3--:R-:W-:Y:S08]  /*18670*/  HMMA.16816.F32.BF16 R52, R72, R92.reuse, R52 ;  /* 0x0000005c4834723c */ /* 0x088ff00000041834 */
[C---:B------:R-:W-:Y:S08]  /*18680*/  HMMA.16816.F32.BF16 R56, R76.reuse, R92, R56 ;  /* 0x0000005c4c38723c */ /* 0x040ff00000041838 */
[-C--:B------:R-:W-:Y:S07]  /*18690*/  HMMA.16816.F32.BF16 R60, R76, R94.reuse, R60 ;  /* 0x0000005e4c3c723c */ /* 0x080fee000004183c */
[----:B------:R-:W-:Y:S01]  /*186a0*/  F2FP.BF16.PACK_AB R76, R193, R118 ;  /* 0x00000076c14c723e */ /* 0x000fe200000010ff */
[----:B------:R-:W-:Y:S01]  /*186b0*/  HMMA.16816.F32.BF16 R64, R72, R94, R64 ;  /* 0x0000005e4840723c */ /* 0x000fe20000041840 */
[----:B------:R-:W3:Y:S03]  /*186c0*/  LDSM.16.MT88.4 R92, [R230+0x2100] ;  /* 0x00210000e65c783b */ /* 0x000ee60000004200 */
[----:B------:R-:W-:Y:S02]  /*186d0*/  F2FP.BF16.PACK_AB R77, R191, R192 ;  /* 0x000000c0bf4d723e */ /* 0x000fe400000010ff */
[----:B------:R-:W-:Y:S02]  /*186e0*/  F2FP.BF16.PACK_AB R78, R127, R189 ;  /* 0x000000bd7f4e723e */ /* 0x000fe400000010ff */
[----:B------:R-:W-:Y:S01]  /*186f0*/  F2FP.BF16.PACK_AB R72, R220, R224 ;  /* 0x000000e0dc48723e */ /* 0x000fe200000010ff */
[----:B----4-:R-:W-:Y:S03]  /*18700*/  FFMA.FTZ R2, R0, R70, R196 ;  /* 0x0000004600027223 */ /* 0x010fe600000100c4 */
[----:B------:R-:W-:Y:S01]  /*18710*/  F2FP.BF16.PACK_AB R73, R203, R206 ;  /* 0x000000cecb49723e */ /* 0x000fe200000010ff */
[----:B------:R-:W-:Y:S01]  /*18720*/  FADD.FTZ R0, R251, R3 ;  /* 0x00000003fb007221 */ /* 0x000fe20000010000 */
[----:B------:R-:W-:Y:S01]  /*18730*/  F2FP.BF16.PACK_AB R74, R201, R202 ;  /* 0x000000cac94a723e */ /* 0x000fe200000010ff */
[----:B------:R-:W-:Y:S01]  /*18740*/  FADD.FTZ R70, R223, R69 ;  /* 0x00000045df467221 */ /* 0x000fe20000010000 */
[----:B------:R-:W-:Y:S01]  /*18750*/  F2FP.BF16.PACK_AB R75, R195, R200 ;  /* 0x000000c8c34b723e */ /* 0x000fe200000010ff */
[----:B------:R-:W-:Y:S01]  /*18760*/  FADD.FTZ R69, R197, R68 ;  /* 0x00000044c5457221 */ /* 0x000fe20000010000 */
[----:B------:R-:W-:Y:S01]  /*18770*/  F2FP.BF16.PACK_AB R79, R125, R126 ;  /* 0x0000007e7d4f723e */ /* 0x000fe200000010ff */
[----:B------:R-:W-:Y:S02]  /*18780*/  FADD.FTZ R3, R152, R0 ;  /* 0x0000000098037221 */ /* 0x000fe40000010000 */
[----:B------:R-:W-:Y:S02]  /*18790*/  IMAD.MOV.U32 R152, RZ, RZ, R140 ;  /* 0x000000ffff987224 */ /* 0x000fe400078e008c */
[-C--:B-1----:R-:W-:Y:S01]  /*187a0*/  HMMA.16816.F32.BF16 R4, R72, R80.reuse, R4 ;  /* 0x000000504804723c */ /* 0x082fe20000041804 */
[----:B------:R-:W-:Y:S02]  /*187b0*/  MUFU.EX2 R140, R104 ;  /* 0x00000068008c7308 */ /* 0x000fe40000000800 */
[----:B------:R-:W-:Y:S02]  /*187c0*/  FADD.FTZ R0, R152, R69 ;  /* 0x0000004598007221 */ /* 0x000fe40000010000 */
[----:B------:R-:W-:Y:S02]  /*187d0*/  FADD.FTZ R68, R199, R2 ;  /* 0x00000002c7447221 */ /* 0x000fe40000010000 */
[----:B------:R-:W-:Y:S01]  /*187e0*/  FADD.FTZ R0, R138, R0 ;  /* 0x000000008a007221 */ /* 0x000fe20000010000 */
[C---:B------:R-:W-:Y:S01]  /*187f0*/  HMMA.16816.F32.BF16 R8, R76.reuse, R80, R8 ;  /* 0x000000504c08723c */ /* 0x040fe20000041808 */
[----:B------:R-:W4:Y:S02]  /*18800*/  LDL.LU R138, [R1+0xb0] ;  /* 0x0000b000018a7983 */ /* 0x000f240000300800 */
[----:B------:R-:W1:Y:S01]  /*18810*/  MUFU.EX2 R104, R215 ;  /* 0x000000d700687308 */ /* 0x000e620000000800 */
[----:B------:R-:W-:Y:S02]  /*18820*/  FADD.FTZ R0, R246, R0 ;  /* 0x00000000f6007221 */ /* 0x000fe40000010000 */
[----:B------:R-:W-:Y:S02]  /*18830*/  FADD.FTZ R68, R151, R68 ;  /* 0x0000004497447221 */ /* 0x000fe40000010000 */
[-C--:B------:R-:W-:Y:S04]  /*18840*/  HMMA.16816.F32.BF16 R12, R76, R82.reuse, R12 ;  /* 0x000000524c0c723c */ /* 0x080fe8000004180c */
[----:B------:R-:W-:Y:S02]  /*18850*/  FADD.FTZ R68, R139, R68 ;  /* 0x000000448b447221 */ /* 0x000fe40000010000 */
[----:B------:R-:W4:Y:S01]  /*18860*/  LDL.LU R139, [R1+0xac] ;  /* 0x0000ac00018b7983 */ /* 0x000f220000300800 */
[----:B------:R-:W-:Y:S01]  /*18870*/  FADD.FTZ R97, R233, R0 ;  /* 0x00000000e9617221 */ /* 0x000fe20000010000 */
[C---:B------:R-:W-:Y:S02]  /*18880*/  HMMA.16816.F32.BF16 R16, R72.reuse, R82, R16 ;  /* 0x000000524810723c */ /* 0x040fe40000041810 */
[----:B------:R-:W3:Y:S02]  /*18890*/  LDSM.16.MT88.4 R80, [R228+0x2900] ;  /* 0x00290000e450783b */ /* 0x000ee40000004200 */
[----:B------:R-:W-:Y:S02]  /*188a0*/  FADD.FTZ R68, R216, R68 ;  /* 0x00000044d8447221 */ /* 0x000fe40000010000 */
[----:B------:R-:W-:Y:S02]  /*188b0*/  FADD.FTZ R3, R150, R3 ;  /* 0x0000000396037221 */ /* 0x000fe40000010000 */
[-C--:B------:R-:W-:Y:S02]  /*188c0*/  HMMA.16816.F32.BF16 R20, R72, R84.reuse, R20 ;  /* 0x000000544814723c */ /* 0x080fe40000041814 */
[----:B------:R-:W4:Y:S02]  /*188d0*/  LDL.LU R246, [R1+0xa8] ;  /* 0x0000a80001f67983 */ /* 0x000f240000300800 */
[----:B------:R-:W-:Y:S01]  /*188e0*/  FADD.FTZ R3, R148, R3 ;  /* 0x0000000394037221 */ /* 0x000fe20000010000 */
[----:B-1----:R-:W-:Y:S01]  /*188f0*/  F2FP.BF16.PACK_AB R186, R102, R104 ;  /* 0x0000006866ba723e */ /* 0x002fe200000010ff */
[----:B------:R-:W4:Y:S01]  /*18900*/  LDL.LU R216, [R1+0xa4] ;  /* 0x0000a40001d87983 */ /* 0x000f220000300800 */
[----:B------:R-:W-:Y:S01]  /*18910*/  FADD.FTZ R2, R153, R70 ;  /* 0x0000004699027221 */ /* 0x000fe20000010000 */
[C---:B------:R-:W-:Y:S01]  /*18920*/  HMMA.16816.F32.BF16 R24, R76.reuse, R84, R24 ;  /* 0x000000544c18723c */ /* 0x040fe20000041818 */
[----:B------:R1:W1:Y:S03]  /*18930*/  MUFU.EX2 R70, R132 ;  /* 0x0000008400467308 */ /* 0x0002660000000800 */
[----:B------:R-:W-:Y:S02]  /*18940*/  FADD.FTZ R3, R232, R3 ;  /* 0x00000003e8037221 */ /* 0x000fe40000010000 */
[----:B------:R1:W5:Y:S01]  /*18950*/  LDL.LU R232, [R1+0xa0] ;  /* 0x0000a00001e87983 */ /* 0x0003620000300800 */
[----:B------:R-:W-:Y:S01]  /*18960*/  FADD.FTZ R2, R149, R2 ;  /* 0x0000000295027221 */ /* 0x000fe20000010000 */
[-C--:B------:R-:W-:Y:S04]  /*18970*/  HMMA.16816.F32.BF16 R28, R76, R86.reuse, R28 ;  /* 0x000000564c1c723c */ /* 0x080fe8000004181c */
[----:B------:R-:W-:Y:S02]  /*18980*/  FADD.FTZ R2, R147, R2 ;  /* 0x0000000293027221 */ /* 0x000fe40000010000 */
[----:B------:R-:W-:Y:S02]  /*18990*/  FADD.FTZ R0, R146, R3 ;  /* 0x0000000392007221 */ /* 0x000fe40000010000 */
[C---:B------:R-:W-:Y:S01]  /*189a0*/  HMMA.16816.F32.BF16 R32, R72.reuse, R86, R32 ;  /* 0x000000564820723c */ /* 0x040fe20000041820 */
[----:B------:R-:W3:Y:S03]  /*189b0*/  LDSM.16.MT88.4 R84, [R231+0x2900] ;  /* 0x00290000e754783b */ /* 0x000ee60000004200 */
[----:B------:R-:W-:Y:S02]  /*189c0*/  FADD.FTZ R69, R236, R2 ;  /* 0x00000002ec457221 */ /* 0x000fe40000010000 */
[----:B------:R-:W-:Y:S02]  /*189d0*/  FADD.FTZ R2, R235, R68 ;  /* 0x00000044eb027221 */ /* 0x000fe40000010000 */
[-C--:B--2---:R-:W-:Y:S01]  /*189e0*/  HMMA.16816.F32.BF16 R36, R72, R88.reuse, R36 ;  /* 0x000000584824723c */ /* 0x084fe20000041824 */
[----:B------:R2:W5:Y:S03]  /*189f0*/  LDL.LU R236, [R1+0x9c] ;  /* 0x00009c0001ec7983 */ /* 0x0005660000300800 */
[----:B------:R-:W-:Y:S01]  /*18a00*/  FADD.FTZ R68, R239, R69 ;  /* 0x00000045ef447221 */ /* 0x000fe20000010000 */
[----:B------:R2:W5:Y:S01]  /*18a10*/  LDL.LU R233, [R1+0x98] ;  /* 0x0000980001e97983 */ /* 0x0005620000300800 */
[----:B------:R-:W-:Y:S01]  /*18a20*/  FADD.FTZ R3, R240, R97 ;  /* 0x00000061f0037221 */ /* 0x000fe20000010000 */
[----:B-1----:R-:W-:Y:S01]  /*18a30*/  F2FP.BF16.PACK_AB R132, R98, R99 ;  /* 0x000000636284723e */ /* 0x002fe200000010ff */
[C---:B------:R-:W-:Y:S01]  /*18a40*/  HMMA.16816.F32.BF16 R40, R76.reuse, R88, R40 ;  /* 0x000000584c28723c */ /* 0x040fe20000041828 */
[----:B------:R-:W4:Y:S03]  /*18a50*/  LDL R112, [R1+0x2c] ;  /* 0x00002c0001707983 */ /* 0x000f260000100800 */
[----:B------:R-:W-:Y:S01]  /*18a60*/  FADD.FTZ R2, R241, R2 ;  /* 0x00000002f1027221 */ /* 0x000fe20000010000 */
[----:B------:R2:W5:Y:S01]  /*18a70*/  LDL.LU R235, [R1+0x94] ;  /* 0x0000940001eb7983 */ /* 0x0005620000300800 */
[----:B------:R-:W-:Y:S01]  /*18a80*/  FADD.FTZ R0, R242, R0 ;  /* 0x00000000f2007221 */ /* 0x000fe20000010000 */
[----:B------:R-:W-:Y:S01]  /*18a90*/  F2FP.BF16.PACK_AB R135, R96, R70 ;  /* 0x000000466087723e */ /* 0x000fe200000010ff */
[-C--:B------:R-:W-:Y:S01]  /*18aa0*/  HMMA.16816.F32.BF16 R44, R76, R90.reuse, R44 ;  /* 0x0000005a4c2c723c */ /* 0x080fe2000004182c */
[----:B------:R2:W5:Y:S03]  /*18ab0*/  LDL.LU R239, [R1+0x90] ;  /* 0x0000900001ef7983 */ /* 0x0005660000300800 */
[----:B------:R-:W-:Y:S01]  /*18ac0*/  FADD.FTZ R68, R243, R68 ;  /* 0x00000044f3447221 */ /* 0x000fe20000010000 */
[----:B------:R2:W5:Y:S01]  /*18ad0*/  LDL.LU R240, [R1+0x8c] ;  /* 0x00008c0001f07983 */ /* 0x0005620000300800 */
[----:B------:R-:W-:Y:S02]  /*18ae0*/  FADD.FTZ R69, R144, R2 ;  /* 0x0000000290457221 */ /* 0x000fe40000010000 */
[C---:B------:R-:W-:Y:S01]  /*18af0*/  HMMA.16816.F32.BF16 R48, R72.reuse, R90, R48 ;  /* 0x0000005a4830723c */ /* 0x040fe20000041830 */
[----:B------:R-:W1:Y:S03]  /*18b00*/  LDSM.16.MT88.4 R88, [R229+0x2900] ;  /* 0x00290000e558783b */ /* 0x000e660000004200 */
[----:B------:R-:W-:Y:S02]  /*18b10*/  FADD.FTZ R2, R244, R0 ;  /* 0x00000000f4027221 */ /* 0x000fe40000010000 */
[----:B------:R-:W-:Y:S02]  /*18b20*/  FADD.FTZ R0, R237, R68 ;  /* 0x00000044ed007221 */ /* 0x000fe40000010000 */
[-C--:B---3--:R-:W-:Y:S01]  /*18b30*/  HMMA.16816.F32.BF16 R52, R72, R92.reuse, R52 ;  /* 0x0000005c4834723c */ /* 0x088fe20000041834 */
[----:B------:R2:W5:Y:S03]  /*18b40*/  LDL.LU R241, [R1+0x88] ;  /* 0x0000880001f17983 */ /* 0x0005660000300800 */
[----:B------:R-:W-:Y:S01]  /*18b50*/  FADD.FTZ R2, R234, R2 ;  /* 0x00000002ea027221 */ /* 0x000fe20000010000 */
[----:B------:R2:W5:Y:S01]  /*18b60*/  LDL.LU R242, [R1+0x84] ;  /* 0x0000840001f27983 */ /* 0x0005620000300800 */
[----:B------:R-:W-:Y:S02]  /*18b70*/  FADD.FTZ R3, R145, R3 ;  /* 0x0000000391037221 */ /* 0x000fe40000010000 */
[C---:B------:R-:W-:Y:S01]  /*18b80*/  HMMA.16816.F32.BF16 R56, R76.reuse, R92, R56 ;  /* 0x0000005c4c38723c */ /* 0x040fe20000041838 */
[----:B------:R2:W5:Y:S03]  /*18b90*/  LDL.LU R243, [R1+0x80] ;  /* 0x0000800001f37983 */ /* 0x0005660000300800 */
[----:B------:R-:W-:Y:S01]  /*18ba0*/  FADD.FTZ R68, R238, R3 ;  /* 0x00000003ee447221 */ /* 0x000fe20000010000 */
[----:B------:R2:W5:Y:S01]  /*18bb0*/  LDL.LU R244, [R1+0x7c] ;  /* 0x00007c0001f47983 */ /* 0x0005620000300800 */
        /* <DEDUP_REMOVED lines=8> */
[----:B------:R2:W5:Y:S03]  /*18c40*/  LDL.LU R143, [R1+0x70] ;  /* 0x00007000018f7983 */ /* 0x0005660000300800 */
[----:B------:R-:W-:Y:S01]  /*18c50*/  F2FP.BF16.PACK_AB R77, R113, R114 ;  /* 0x00000072714d723e */ /* 0x000fe200000010ff */
[----:B------:R2:W5:Y:S01]  /*18c60*/  LDL.LU R234, [R1+0x6c] ;  /* 0x00006c0001ea7983 */ /* 0x0005620000300800 */
[----:B------:R-:W-:Y:S01]  /*18c70*/  F2FP.BF16.PACK_AB R78, R111, R110 ;  /* 0x0000006e6f4e723e */ /* 0x000fe200000010ff */
[----:B------:R-:W-:Y:S01]  /*18c80*/  FADD.FTZ R2, R204, R2 ;  /* 0x00000002cc027221 */ /* 0x000fe20000010000 */
[----:B------:R-:W-:Y:S01]  /*18c90*/  F2FP.BF16.PACK_AB R72, R188, R124 ;  /* 0x0000007cbc48723e */ /* 0x000fe200000010ff */
[----:B------:R-:W3:Y:S03]  /*18ca0*/  LDSM.16.MT88.4 R92, [R230+0x2900] ;  /* 0x00290000e65c783b */ /* 0x000ee60000004200 */
[----:B------:R-:W-:Y:S01]  /*18cb0*/  F2FP.BF16.PACK_AB R73, R130, R131 ;  /* 0x000000838249723e */ /* 0x000fe200000010ff */
[----:B------:R-:W-:Y:S01]  /*18cc0*/  FADD.FTZ R0, R205, R0 ;  /* 0x00000000cd007221 */ /* 0x000fe20000010000 */
[----:B------:R-:W-:Y:S02]  /*18cd0*/  F2FP.BF16.PACK_AB R74, R141, R142 ;  /* 0x0000008e8d4a723e */ /* 0x000fe400000010ff */
[----:B------:R-:W-:Y:S02]  /*18ce0*/  F2FP.BF16.PACK_AB R75, R136, R140 ;  /* 0x0000008c884b723e */ /* 0x000fe400000010ff */
[----:B------:R-:W-:Y:S05]  /*18cf0*/  F2FP.BF16.PACK_AB R79, R108, R109 ;  /* 0x0000006d6c4f723e */ /* 0x000fea00000010ff */
[-C--:B------:R-:W-:Y:S08]  /*18d00*/  HMMA.16816.F32.BF16 R4, R72, R80.reuse, R4 ;  /* 0x000000504804723c */ /* 0x080ff00000041804 */
[C---:B------:R-:W-:Y:S01]  /*18d10*/  HMMA.16816.F32.BF16 R8, R76.reuse, R80, R8 ;  /* 0x000000504c08723c */ /* 0x040fe20000041808 */
[----:B------:R-:W-:Y:S07]  /*18d20*/  MUFU.EX2 R80, R134 ;  /* 0x0000008600507308 */ /* 0x000fee0000000800 */
[-C--:B------:R-:W-:Y:S03]  /*18d30*/  HMMA.16816.F32.BF16 R12, R76, R82.reuse, R12 ;  /* 0x000000524c0c723c */ /* 0x080fe6000004180c */
[----:B------:R-:W1:Y:S05]  /*18d40*/  MUFU.EX2 R81, R133 ;  /* 0x0000008500517308 */ /* 0x000e6a0000000800 */
[C---:B------:R-:W-:Y:S05]  /*18d50*/  HMMA.16816.F32.BF16 R16, R72.reuse, R82, R16 ;  /* 0x000000524810723c */ /* 0x040fea0000041810 */
[----:B------:R-:W-:Y:S03]  /*18d60*/  MUFU.EX2 R83, R121 ;  /* 0x0000007900537308 */ /* 0x000fe60000000800 */
[-C--:B------:R-:W-:Y:S07]  /*18d70*/  HMMA.16816.F32.BF16 R20, R72, R84.reuse, R20 ;  /* 0x000000544814723c */ /* 0x080fee0000041814 */
[----:B------:R2:W2:Y:S01]  /*18d80*/  MUFU.EX2 R82, R122 ;  /* 0x0000007a00527308 */ /* 0x0004a20000000800 */
[C---:B------:R-:W-:Y:S04]  /*18d90*/  HMMA.16816.F32.BF16 R24, R76.reuse, R84, R24 ;  /* 0x000000544c18723c */ /* 0x040fe80000041818 */
[----:B-1----:R-:W-:Y:S04]  /*18da0*/  F2FP.BF16.PACK_AB R134, R80, R81 ;  /* 0x000000515086723e */ /* 0x002fe800000010ff */
[-C--:B------:R-:W-:Y:S08]  /*18db0*/  HMMA.16816.F32.BF16 R28, R76, R86.reuse, R28 ;  /* 0x000000564c1c723c */ /* 0x080ff0000004181c */
[C---:B------:R-:W-:Y:S01]  /*18dc0*/  HMMA.16816.F32.BF16 R32, R72.reuse, R86, R32 ;  /* 0x000000564820723c */ /* 0x040fe20000041820 */
[----:B--2---:R-:W1:Y:S07]  /*18dd0*/  LDSM.16.MT88.4 R120, [R229+0x3100] ;  /* 0x00310000e578783b */ /* 0x004e6e0000004200 */
[-C--:B------:R-:W-:Y:S04]  /*18de0*/  HMMA.16816.F32.BF16 R36, R72, R88.reuse, R36 ;  /* 0x000000584824723c */ /* 0x080fe80000041824 */
[----:B------:R-:W-:Y:S04]  /*18df0*/  F2FP.BF16.PACK_AB R133, R82, R83 ;  /* 0x000000535285723e */ /* 0x000fe800000010ff */
[C---:B------:R-:W-:Y:S08]  /*18e00*/  HMMA.16816.F32.BF16 R40, R76.reuse, R88, R40 ;  /* 0x000000584c28723c */ /* 0x040ff00000041828 */
[-C--:B------:R-:W-:Y:S08]  /*18e10*/  HMMA.16816.F32.BF16 R44, R76, R90.reuse, R44 ;  /* 0x0000005a4c2c723c */ /* 0x080ff0000004182c */
[C---:B------:R-:W-:Y:S08]  /*18e20*/  HMMA.16816.F32.BF16 R48, R72.reuse, R90, R48 ;  /* 0x0000005a4830723c */ /* 0x040ff00000041830 */
[-C--:B---3--:R-:W-:Y:S08]  /*18e30*/  HMMA.16816.F32.BF16 R52, R72, R92.reuse, R52 ;  /* 0x0000005c4834723c */ /* 0x088ff00000041834 */
[C---:B------:R-:W-:Y:S08]  /*18e40*/  HMMA.16816.F32.BF16 R56, R76.reuse, R92, R56 ;  /* 0x0000005c4c38723c */ /* 0x040ff00000041838 */
[-C--:B------:R-:W-:Y:S08]  /*18e50*/  HMMA.16816.F32.BF16 R60, R76, R94.reuse, R60 ;  /* 0x0000005e4c3c723c */ /* 0x080ff0000004183c */
[----:B------:R-:W-:Y:S08]  /*18e60*/  HMMA.16816.F32.BF16 R64, R72, R94, R64 ;  /* 0x0000005e4840723c */ /* 0x000ff00000041840 */
[-C--:B------:R-:W-:Y:S07]  /*18e70*/  HMMA.16816.F32.BF16 R144, R184, R156.reuse, R4 ;  /* 0x0000009cb890723c */ /* 0x080fee0000041804 */
[----:B------:R-:W-:Y:S01]  /*18e80*/  FADD.FTZ R4, R168, R68 ;  /* 0x00000044a8047221 */ /* 0x000fe20000010000 */
[C---:B------:R-:W-:Y:S07]  /*18e90*/  HMMA.16816.F32.BF16 R148, R132.reuse, R156, R8 ;  /* 0x0000009c8494723c */ /* 0x040fee0000041808 */
[----:B------:R-:W-:Y:S01]  /*18ea0*/  FADD.FTZ R11, R211, R4 ;  /* 0x00000004d30b7221 */ /* 0x000fe20000010000 */
[-C--:B------:R-:W-:Y:S01]  /*18eb0*/  HMMA.16816.F32.BF16 R152, R132, R158.reuse, R12 ;  /* 0x0000009e8498723c */ /* 0x080fe2000004180c */
[----:B------:R-:W2:Y:S03]  /*18ec0*/  LDSM.16.MT88.4 R4, [R230+0x3100] ;  /* 0x00310000e604783b */ /* 0x000ea60000004200 */
        /* <DEDUP_REMOVED lines=39> */
[----:B----4-:R-:W-:Y:S03]  /*19140*/  ISETP.GT.AND P0, PT, R216, R112, PT ;  /* 0x00000070d800720c */ /* 0x010fe60003f04270 */
        /* <DEDUP_REMOVED lines=48> */
[----:B------:R-:W-:Y:S02]  /*19450*/  IMAD.MOV.U32 R136, RZ, RZ, R138 ;  /* 0x000000ffff887224 */ /* 0x000fe400078e008a */
[----:B------:R-:W-:Y:S01]  /*19460*/  IMAD.MOV.U32 R140, RZ, RZ, R137 ;  /* 0x000000ffff8c7224 */ /* 0x000fe200078e0089 */
[----:B------:R2:W-:Y:S01]  /*19470*/  STL [R1+0x20], R0 ;  /* 0x0000200001007387 */ /* 0x0005e20000100800 */
[----:B-1----:R-:W-:Y:S01]  /*19480*/  IMAD.MOV.U32 R3, RZ, RZ, R139 ;  /* 0x000000ffff037224 */ /* 0x002fe200078e008b */
[----:B------:R-:W-:-:S05]  /*19490*/  @P0 BRA `(.L_x_726) ;  /* 0xffffaa3000000947 */ /* 0x000fca000383ffff */
.L_x_725:
[----:B---3--:R-:W-:-:S13]  /*194a0*/  ISETP.GE.AND P0, PT, R246, RZ, PT ;  /* 0x000000fff600720c */ /* 0x008fda0003f06270 */
[----:B------:R-:W-:Y:S05]  /*194b0*/  @!P0 BRA `(.L_x_727) ;  /* 0x00003f4000008947 */ /* 0x000fea0003800000 */
[----:B------:R-:W3:Y:S01]  /*194c0*/  LDL.LU.64 R6, [R1+0x50] ;  /* 0x0000500001067983 */ /* 0x000ee20000300a00 */
[----:B------:R-:W-:-:S03]  /*194d0*/  ULDC.64 UR4, c[0x0][0x208] ;  /* 0x0000820000047ab9 */ /* 0x000fc60000000a00 */
[----:B------:R-:W3:Y:S01]  /*194e0*/  LDL.LU.64 R4, [R1+0x58] ;  /* 0x0000580001047983 */ /* 0x000ee20000300a00 */
[----:B------:R-:W-:Y:S01]  /*194f0*/  UIMAD.WIDE.U32 UR10, UR4, 0x70, URZ ;  /* 0x00000070040a78a5 */ /* 0x000fe2000f8e003f */
[----:B------:R-:W-:Y:S01]  /*19500*/  MOV R3, R138 ;  /* 0x0000008a00037202 */ /* 0x000fe20000000f00 */
[----:B------:R-:W-:Y:S01]  /*19510*/  UIMAD UR7, UR5, 0x70, URZ ;  /* 0x00000070050778a4 */ /* 0x000fe2000f8e023f */
[----:B--2---:R-:W-:Y:S01]  /*19520*/  MOV R0, R139 ;  /* 0x0000008b00007202 */ /* 0x004fe20000000f00 */
[----:B------:R-:W-:Y:S01]  /*19530*/  UMOV UR6, 0x5 ;  /* 0x0000000500067882 */ /* 0x000fe20000000000 */
[----:B------:R-:W-:Y:S01]  /*19540*/  IMAD.MOV.U32 R142, RZ, RZ, R71 ;  /* 0x000000ffff8e7224 */ /* 0x000fe200078e0047 */
[----:B------:R-:W-:Y:S01]  /*19550*/  ULDC.64 UR4, c[0x0][0x1e0] ;  /* 0x0000780000047ab9 */ /* 0x000fe20000000a00 */
[----:B------:R-:W-:Y:S01]  /*19560*/  MOV R136, R137 ;  /* 0x0000008900887202 */ /* 0x000fe20000000f00 */
[----:B------:R-:W-:Y:S02]  /*19570*/  USHF.L.U64.HI UR5, UR4, UR6, UR5 ;  /* 0x0000000604057299 */ /* 0x000fe40008010205 */
[----:B------:R-:W-:-:S02]  /*19580*/  USHF.L.U32 UR4, UR4, 0x5, URZ ;  /* 0x0000000504047899 */ /* 0x000fc4000800063f */
[----:B------:R-:W-:Y:S01]  /*19590*/  UIADD3 UR7, UR11, UR7, URZ ;  /* 0x000000070b077290 */ /* 0x000fe2000fffe03f */
[----:B---3--:R-:W-:-:S05]  /*195a0*/  IMAD.MOV.U32 R5, RZ, RZ, R7 ;  /* 0x000000ffff057224 */ /* 0x008fca00078e0007 */
[----:B------:R1:W-:Y:S04]  /*195b0*/  STL.64 [R1+0x8], R4 ;  /* 0x0000080401007387 */ /* 0x0003e80000100a00 */
.L_x_728:
[----:B------:R-:W2:Y:S01]  /*195c0*/  LDL R2, [R1+0x30] ;  /* 0x0000300001027983 */ /* 0x000ea20000100800 */
[----:B------:R-:W-:Y:S04]  /*195d0*/  DEPBAR.LE SB0, 0x0 ;  /* 0x000080000000791a */ /* 0x000fe80000000000 */
[----:B------:R-:W3:Y:S01]  /*195e0*/  LDL.64 R74, [R1+0x8] ;  /* 0x00000800014a7983 */ /* 0x000ee20000100a00 */
[----:B------:R-:W-:Y:S02]  /*195f0*/  SHF.R.S32.HI R72, RZ, 0x1f, R246 ;  /* 0x0000001fff487819 */ /* 0x000fe400000114f6 */
[----:B------:R-:W-:Y:S02]  /*19600*/  MOV R106, c[0x0][0x208] ;  /* 0x00008200006a7a02 */ /* 0x000fe40000000f00 */
[----:B------:R-:W-:Y:S01]  /*19610*/  MOV R105, 0x5 ;  /* 0x0000000500697802 */ /* 0x000fe20000000f00 */
[----:B------:R-:W-:Y:S01]  /*19620*/  BAR.SYNC.DEFER_BLOCKING 0x0 ;  /* 0x0000000000007b1d */ /* 0x000fe20000010000 */
[----:B------:R-:W-:Y:S02]  /*19630*/  SHF.L.U32 R106, R106, 0x5, RZ ;  /* 0x000000056a6a7819 */ /* 0x000fe400000006ff */
[----:B------:R-:W-:Y:S04]  /*19640*/  MOV R104, c[0x0][0x208] ;  /* 0x0000820000687a02 */ /* 0x000fe80000000f00 */
[----:B------:R-:W-:Y:S01]  /*19650*/  SHF.L.U64.HI R104, R104, R105, c[0x0][0x20c] ;  /* 0x0000830068687619 */ /* 0x000fe20000010269 */
[----:B-----5:R-:W-:Y:S08]  /*19660*/  LDSM.16.M88.4 R112, [R234+0x7100] ;  /* 0x00710000ea70783b */ /* 0x020ff00000000200 */
[----:B------:R-:W4:Y:S08]  /*19670*/  LDSM.16.M88.4 R16, [R143+0x3900] ;  /* 0x003900008f10783b */ /* 0x000f300000000200 */
[----:B------:R-:W1:Y:S08]  /*19680*/  LDSM.16.M88.4 R108, [R234+0x9100] ;  /* 0x00910000ea6c783b */ /* 0x000e700000000200 */
[----:B------:R-:W1:Y:S08]  /*19690*/  LDSM.16.M88.4 R32, [R143+0x4100] ;  /* 0x004100008f20783b */ /* 0x000e700000000200 */
[----:B------:R-:W1:Y:S08]  /*196a0*/  LDSM.16.M88.4 R48, [R143+0x4900] ;  /* 0x004900008f30783b */ /* 0x000e700000000200 */
[----:B------:R-:W1:Y:S02]  /*196b0*/  LDSM.16.M88.4 R64, [R143+0x5100] ;  /* 0x005100008f40783b */ /* 0x000e640000000200 */
[-C--:B-1--4-:R-:W-:Y:S06]  /*196c0*/  HMMA.16816.F32.BF16 R4, R112, R16.reuse, RZ ;  /* 0x000000107004723c */ /* 0x092fec00000418ff */
[----:B------:R-:W1:Y:S02]  /*196d0*/  LDSM.16.M88.4 R80, [R143+0x5900] ;  /* 0x005900008f50783b */ /* 0x000e640000000200 */
[C---:B------:R-:W-:Y:S06]  /*196e0*/  HMMA.16816.F32.BF16 R8, R108.reuse, R16, RZ ;  /* 0x000000106c08723c */ /* 0x040fec00000418ff */
[----:B------:R-:W2:Y:S02]  /*196f0*/  LDSM.16.M88.4 R96, [R143+0x6100] ;  /* 0x006100008f60783b */ /* 0x000ea40000000200 */
[-C--:B------:R-:W-:Y:S06]  /*19700*/  HMMA.16816.F32.BF16 R12, R108, R18.reuse, RZ ;  /* 0x000000126c0c723c */ /* 0x080fec00000418ff */
[----:B------:R-:W1:Y:S02]  /*19710*/  LDSM.16.M88.4 R188, [R143+0x6900] ;  /* 0x006900008fbc783b */ /* 0x000e640000000200 */
        /* <DEDUP_REMOVED lines=25> */
[----:B--2---:R-:W-:Y:S03]  /*198b0*/  LOP3.LUT P4, RZ, R2, 0x1, RZ, 0xc0, !PT ;  /* 0x0000000102ff7812 */ /* 0x004fe6000788c0ff */
[C---:B------:R-:W-:Y:S02]  /*198c0*/  IMAD R2, R246.reuse, UR7, RZ ;  /* 0x00000007f6027c24 */ /* 0x040fe4000f8e02ff */
[----:B---3--:R-:W-:Y:S06]  /*198d0*/  IMAD.WIDE.U32 R84, R246, UR10, R74 ;  /* 0x0000000af6547c25 */ /* 0x008fec000f8e004a */
[----:B------:R-:W-:Y:S01]  /*198e0*/  IMAD R2, R72, UR10, R2 ;  /* 0x0000000a48027c24 */ /* 0x000fe2000f8e0202 */
[C---:B------:R-:W-:Y:S01]  /*198f0*/  LEA R88, P0, R84.reuse, c[0x0][0x1f8], 0x1 ;  /* 0x00007e0054587a11 */ /* 0x040fe200078008ff */
[C---:B------:R-:W-:Y:S03]  /*19900*/  HMMA.16816.F32.BF16 R72, R108.reuse, R80, RZ ;  /* 0x000000506c48723c */ /* 0x040fe600000418ff */
[----:B------:R-:W-:Y:S04]  /*19910*/  IADD3 R2, R85, R2, RZ ;  /* 0x0000000255027210 */ /* 0x000fe80007ffe0ff */
[----:B------:R-:W-:Y:S01]  /*19920*/  LEA.HI.X R89, R84, c[0x0][0x1fc], R2, 0x1, P0 ;  /* 0x00007f0054597a11 */ /* 0x000fe200000f0c02 */
[-C--:B------:R-:W-:Y:S01]  /*19930*/  HMMA.16816.F32.BF16 R76, R108, R82.reuse, RZ ;  /* 0x000000526c4c723c */ /* 0x080fe200000418ff */
[----:B------:R-:W-:Y:S03]  /*19940*/  IADD3 R94, P0, R88, R106, RZ ;  /* 0x0000006a585e7210 */ /* 0x000fe60007f1e0ff */
[----:B------:R-:W-:Y:S01]  /*19950*/  @!PT LDS RZ, [RZ] ;  /* 0x00000000fffff984 */ /* 0x000fe20000000800 */
[----:B------:R-:W-:Y:S01]  /*19960*/  @!PT LDS RZ, [RZ] ;  /* 0x00000000fffff984 */ /* 0x000fe20000000800 */
[----:B------:R-:W-:Y:S01]  /*19970*/  @!PT LDS RZ, [RZ] ;  /* 0x00000000fffff984 */ /* 0x000fe20000000800 */
[----:B------:R1:W-:Y:S01]  /*19980*/  LDGSTS.E.BYPASS.LTC128B.128 [R245+0x100], [R88.64], !P4 ;  /* 0x0010000058f57fae */ /* 0x0003e2000e101d48 */
[----:B------:R-:W-:Y:S02]  /*19990*/  IADD3.X R95, R89, R104, RZ, P0, !PT ;  /* 0x00000068595f7210 */ /* 0x000fe400007fe4ff */
[----:B------:R-:W-:Y:S01]  /*199a0*/  IADD3 R92, P1, R94, R106, RZ ;  /* 0x0000006a5e5c7210 */ /* 0x000fe20007f3e0ff */
[C---:B------:R-:W-:Y:S04]  /*199b0*/  HMMA.16816.F32.BF16 R80, R112.reuse, R82, RZ ;  /* 0x000000527050723c */ /* 0x040fe800000418ff */
[----:B------:R2:W-:Y:S01]  /*199c0*/  LDGSTS.E.BYPASS.LTC128B.128 [R245+0x900], [R94.64], !P4 ;  /* 0x009000005ef57fae */ /* 0x0005e2000e101d48 */
[----:B------:R-:W-:Y:S02]  /*199d0*/  IADD3.X R93, R95, R104, RZ, P1, !PT ;  /* 0x000000685f5d7210 */ /* 0x000fe40000ffe4ff */
[----:B------:R-:W-:Y:S01]  /*199e0*/  IADD3 R102, P0, R92, R106, RZ ;  /* 0x0000006a5c667210 */ /* 0x000fe20007f1e0ff */
[-C--:B------:R-:W-:Y:S04]  /*199f0*/  HMMA.16816.F32.BF16 R84, R112, R96.reuse, RZ ;  /* 0x000000607054723c */ /* 0x080fe800000418ff */
[----:B------:R2:W-:Y:S01]  /*19a00*/  LDGSTS.E.BYPASS.LTC128B.128 [R245+0x1100], [R92.64], !P4 ;  /* 0x011000005cf57fae */ /* 0x0005e2000e101d48 */
[----:B------:R-:W-:Y:S07]  /*19a10*/  IADD3.X R103, R93, R104, RZ, P0, !PT ;  /* 0x000000685d677210 */ /* 0x000fee00007fe4ff */
[----:B------:R3:W-:Y:S01]  /*19a20*/  LDGSTS.E.BYPASS.LTC128B.128 [R245+0x1900], [R102.64], !P4 ;  /* 0x0190000066f57fae */ /* 0x0007e2000e101d48 */
[C---:B-1----:R-:W-:Y:S07]  /*19a30*/  HMMA.16816.F32.BF16 R88, R108.reuse, R96, RZ ;  /* 0x000000606c58723c */ /* 0x042fee00000418ff */
[----:B------:R-:W-:Y:S05]  /*19a40*/  IADD3 R96, P2, R102, R106, RZ ;  /* 0x0000006a66607210 */ /* 0x000fea0007f5e0ff */
[----:B------:R-:W-:Y:S02]  /*19a50*/  IADD3.X R97, R103, R104, RZ, P2, !PT ;  /* 0x0000006867617210 */ /* 0x000fe400017fe4ff */
[----:B------:R-:W-:Y:S01]  /*19a60*/  IADD3 R100, P1, R96, R106, RZ ;  /* 0x0000006a60647210 */ /* 0x000fe20007f3e0ff */
[-C--:B--2---:R-:W-:Y:S02]  /*19a70*/  HMMA.16816.F32.BF16 R92, R108, R98.reuse, RZ ;  /* 0x000000626c5c723c */ /* 0x084fe400000418ff */
[----:B------:R1:W-:Y:S01]  /*19a80*/  LDGSTS.E.BYPASS.LTC128B.128 [R245+0x2100], [R96.64], !P4 ;  /* 0x0210000060f57fae */ /* 0x0003e2000e101d48 */
[----:B------:R-:W-:Y:S02]  /*19a90*/  IADD3.X R101, R97, R104, RZ, P1, !PT ;  /* 0x0000006861657210 */ /* 0x000fe40000ffe4ff */
[----:B---3--:R-:W-:Y:S05]  /*19aa0*/  IADD3 R102, P0, R100, R106, RZ ;  /* 0x0000006a64667210 */ /* 0x008fea0007f1e0ff */
[----:B------:R2:W-:Y:S02]  /*19ab0*/  LDGSTS.E.BYPASS.LTC128B.128 [R245+0x2900], [R100.64], !P4 ;  /* 0x0290000064f57fae */ /* 0x0005e4000e101d48 */
[----:B------:R-:W-:Y:S02]  /*19ac0*/  IADD3.X R103, R101, R104, RZ, P0, !PT ;  /* 0x0000006865677210 */ /* 0x000fe400007fe4ff */
[C---:B------:R-:W-:Y:S02]  /*19ad0*/  ISETP.GT.AND P0, PT, R246.reuse, RZ, PT ;  /* 0x000000fff600720c */ /* 0x040fe40003f04270 */
[----:B------:R-:W-:Y:S02]  /*19ae0*/  IADD3 R246, R246, -0x1, RZ ;  /* 0xfffffffff6f67810 */ /* 0x000fe40007ffe0ff */
[----:B------:R2:W-:Y:S08]  /*19af0*/  LDGSTS.E.BYPASS.LTC128B.128 [R245+0x3100], [R102.64], !P4 ;  /* 0x0310000066f57fae */ /* 0x0005f0000e101d48 */
[----:B------:R-:W0:Y:S01]  /*19b00*/  LDGDEPBAR ;  /* 0x00000000000079af */ /* 0x000e220000000000 */
[C---:B-1----:R-:W-:Y:S08]  /*19b10*/  HMMA.16816.F32.BF16 R96, R112.reuse, R98, RZ ;  /* 0x000000627060723c */ /* 0x042ff000000418ff */
[-C--:B--2---:R-:W-:Y:S08]  /*19b20*/  HMMA.16816.F32.BF16 R100, R112, R188.reuse, RZ ;  /* 0x000000bc7064723c */ /* 0x084ff000000418ff */
        /* <DEDUP_REMOVED lines=263> */
[----:B------:R4:W3:Y:S01]  /*1aba0*/  MUFU.EX2 R140, R2 ;  /* 0x00000002008c7308 */ /* 0x0008e20000000800 */
        /* <DEDUP_REMOVED lines=10> */
[--C-:B------:R-:W-:Y:S02]  /*1ac50*/  FFMA.FTZ R12, R12, c[0x0][0x2d0], -R193.reuse ;  /* 0x0000b4000c0c7a23 */ /* 0x100fe400000108c1 */
[--C-:B------:R-:W-:Y:S02]  /*1ac60*/  FFMA.FTZ R13, R13, c[0x0][0x2d0], -R193.reuse ;  /* 0x0000b4000d0d7a23 */ /* 0x100fe400000108c1 */
[----:B------:R1:W-:Y:S01]  /*1ac70*/  MUFU.EX2 R222, R5 ;  /* 0x0000000500de7308 */ /* 0x0003e20000000800 */
[--C-:B------:R-:W-:Y:S02]  /*1ac80*/  FFMA.FTZ R8, R8, c[0x0][0x2d0], -R193.reuse ;  /* 0x0000b40008087a23 */ /* 0x100fe400000108c1 */
[--C-:B------:R-:W-:Y:S02]  /*1ac90*/  FFMA.FTZ R9, R9, c[0x0][0x2d0], -R193.reuse ;  /* 0x0000b40009097a23 */ /* 0x100fe400000108c1 */
[----:B----4-:R-:W-:Y:S02]  /*1aca0*/  FADD.FTZ R2, -R137, R136 ;  /* 0x0000008889027221 */ /* 0x010fe40000010100 */
[C---:B---3--:R-:W-:Y:S02]  /*1acb0*/  FMUL.FTZ R120, R141.reuse, R120 ;  /* 0x000000788d787220 */ /* 0x048fe40000410000 */
[----:B------:R-:W-:Y:S01]  /*1acc0*/  FMUL.FTZ R2, R2, c[0x0][0x2d0] ;  /* 0x0000b40002027a20 */ /* 0x000fe20000410000 */
[----:B------:R2:W-:Y:S01]  /*1acd0*/  MUFU.EX2 R217, R8 ;  /* 0x0000000800d97308 */ /* 0x0005e20000000800 */
[----:B------:R-:W-:Y:S02]  /*1ace0*/  FMUL.FTZ R121, R141, R121 ;  /* 0x000000798d797220 */ /* 0x000fe40000410000 */
[C---:B------:R-:W-:Y:S02]  /*1acf0*/  FMUL.FTZ R122, R140.reuse, R122 ;  /* 0x0000007a8c7a7220 */ /* 0x040fe40000410000 */
[C---:B------:R-:W-:Y:S02]  /*1ad00*/  FMUL.FTZ R123, R140.reuse, R123 ;  /* 0x0000007b8c7b7220 */ /* 0x040fe40000410000 */
[--C-:B------:R-:W-:Y:S02]  /*1ad10*/  FFMA.FTZ R41, R41, c[0x0][0x2d0], -R193.reuse ;  /* 0x0000b40029297a23 */ /* 0x100fe400000108c1 */
[C---:B------:R-:W-:Y:S01]  /*1ad20*/  FMUL.FTZ R124, R141.reuse, R124 ;  /* 0x0000007c8d7c7220 */ /* 0x040fe20000410000 */
[----:B------:R3:W4:Y:S01]  /*1ad30*/  MUFU.EX2 R136, R2 ;  /* 0x0000000200887308 */ /* 0x0007220000000800 */
[----:B------:R-:W-:Y:S02]  /*1ad40*/  FMUL.FTZ R125, R141, R125 ;  /* 0x0000007d8d7d7220 */ /* 0x000fe40000410000 */
[C---:B------:R-:W-:Y:S02]  /*1ad50*/  FMUL.FTZ R126, R140.reuse, R126 ;  /* 0x0000007e8c7e7220 */ /* 0x040fe40000410000 */
[----:B------:R-:W-:Y:S02]  /*1ad60*/  FMUL.FTZ R127, R140, R127 ;  /* 0x0000007f8c7f7220 */ /* 0x000fe40000410000 */
[--C-:B------:R-:W-:Y:S02]  /*1ad70*/  FFMA.FTZ R56, R56, c[0x0][0x2d0], -R193.reuse ;  /* 0x0000b40038387a23 */ /* 0x100fe400000108c1 */
[--C-:B------:R-:W-:Y:S01]  /*1ad80*/  FFMA.FTZ R57, R57, c[0x0][0x2d0], -R193.reuse ;  /* 0x0000b40039397a23 */ /* 0x100fe200000108c1 */
[----:B------:R4:W-:Y:S01]  /*1ad90*/  MUFU.EX2 R218, R9 ;  /* 0x0000000900da7308 */ /* 0x0009e20000000800 */
[----:B------:R-:W-:Y:S02]  /*1ada0*/  @P0 IMAD R6, R4, c[0x0][0x1e0], RZ ;  /* 0x0000780004060a24 */ /* 0x000fe400078e02ff */
[C---:B-1----:R-:W-:Y:S01]  /*1adb0*/  @P0 IMAD.WIDE.U32 R4, R246.reuse, c[0x0][0x1e0], RZ ;  /* 0x00007800f6040a25 */ /* 0x042fe200078e00ff */
[----:B--2---:R-:W-:Y:S03]  /*1adc0*/  @P0 MOV R8, R248 ;  /* 0x000000f800080202 */ /* 0x004fe60000000f00 */
[----:B------:R-:W-:Y:S02]  /*1add0*/  @P0 IMAD R6, R246, c[0x0][0x1e4], R6 ;  /* 0x00007900f6060a24 */ /* 0x000fe400078e0206 */
[----:B------:R-:W-:Y:S01]  /*1ade0*/  FFMA.FTZ R81, R81, c[0x0][0x2d0], -R192 ;  /* 0x0000b40051517a23 */ /* 0x000fe200000108c0 */
[----:B------:R-:W-:Y:S01]  /*1adf0*/  MUFU.EX2 R210, R22 ;  /* 0x0000001600d27308 */ /* 0x000fe20000000800 */
[--C-:B------:R-:W-:Y:S01]  /*1ae00*/  FFMA.FTZ R24, R24, c[0x0][0x2d0], -R193.reuse ;  /* 0x0000b40018187a23 */ /* 0x100fe200000108c1 */
[----:B------:R-:W-:Y:S01]  /*1ae10*/  @P0 IADD3 R6, R5, R6, RZ ;  /* 0x0000000605060210 */ /* 0x000fe20007ffe0ff */
[----:B------:R-:W-:Y:S01]  /*1ae20*/  FFMA.FTZ R25, R25, c[0x0][0x2d0], -R193 ;  /* 0x0000b40019197a23 */ /* 0x000fe200000108c1 */
[----:B---3--:R-:W1:Y:S01]  /*1ae30*/  SHFL.BFLY PT, R2, R0, 0x1, 0x1f ;  /* 0x0c201f0000027f89 */ /* 0x008e6200000e0000 */
[C---:B----4-:R-:W-:Y:S02]  /*1ae40*/  FMUL.FTZ R116, R136.reuse, R116 ;  /* 0x0000007488747220 */ /* 0x050fe40000410000 */
[C---:B------:R-:W-:Y:S02]  /*1ae50*/  FMUL.FTZ R117, R136.reuse, R117 ;  /* 0x0000007588757220 */ /* 0x040fe40000410000 */
[C---:B------:R-:W-:Y:S01]  /*1ae60*/  FMUL.FTZ R128, R136.reuse, R128 ;  /* 0x0000008088807220 */ /* 0x040fe20000410000 */
[----:B------:R-:W-:Y:S01]  /*1ae70*/  MUFU.EX2 R212, R23 ;  /* 0x0000001700d47308 */ /* 0x000fe20000000800 */
[C---:B------:R-:W-:Y:S02]  /*1ae80*/  FMUL.FTZ R129, R136.reuse, R129 ;  /* 0x0000008188817220 */ /* 0x040fe40000410000 */
[C---:B------:R-:W-:Y:S01]  /*1ae90*/  FMUL.FTZ R132, R136.reuse, R132 ;  /* 0x0000008488847220 */ /* 0x040fe20000410000 */
[----:B------:R-:W-:Y:S01]  /*1aea0*/  @P0 MOV R9, R251 ;  /* 0x000000fb00090202 */ /* 0x000fe20000000f00 */
[----:B------:R-:W-:Y:S02]  /*1aeb0*/  FMUL.FTZ R133, R136, R133 ;  /* 0x0000008588857220 */ /* 0x000fe40000410000 */
[----:B------:R-:W-:Y:S02]  /*1aec0*/  FFMA.FTZ R34, R34, c[0x0][0x2d0], -R194 ;  /* 0x0000b40022227a23 */ /* 0x000fe400000108c2 */
[----:B------:R-:W-:Y:S01]  /*1aed0*/  @P0 IMAD.WIDE.U32 R8, R4, 0x70, R8 ;  /* 0x0000007004080825 */ /* 0x000fe200078e0008 */
[----:B------:R2:W-:Y:S03]  /*1aee0*/  MUFU.EX2 R227, R16 ;  /* 0x0000001000e37308 */ /* 0x0005e60000000800 */
[----:B------:R-:W-:Y:S01]  /*1aef0*/  @P0 IMAD R4, R6, 0x70, RZ ;  /* 0x0000007006040824 */ /* 0x000fe200078e02ff */
[----:B------:R-:W-:Y:S01]  /*1af00*/  @P0 LEA R6, P1, R8, c[0x0][0x1c8], 0x1 ;  /* 0x0000720008060a11 */ /* 0x000fe200078208ff */
[----:B------:R-:W-:Y:S02]  /*1af10*/  FFMA.FTZ R35, R35, c[0x0][0x2d0], -R194 ;  /* 0x0000b40023237a23 */ /* 0x000fe400000108c2 */
[--C-:B------:R-:W-:Y:S01]  /*1af20*/  FFMA.FTZ R28, R28, c[0x0][0x2d0], -R193.reuse ;  /* 0x0000b4001c1c7a23 */ /* 0x100fe200000108c1 */
[----:B-1----:R-:W-:Y:S01]  /*1af30*/  FMNMX.FTZ R2, R0, R2, !PT ;  /* 0x0000000200027209 */ /* 0x002fe20007810000 */
[----:B------:R-:W-:Y:S01]  /*1af40*/  FFMA.FTZ R29, R29, c[0x0][0x2d0], -R193 ;  /* 0x0000b4001d1d7a23 */ /* 0x000fe200000108c1 */
[----:B------:R1:W-:Y:S01]  /*1af50*/  MUFU.EX2 R223, R17 ;  /* 0x0000001100df7308 */ /* 0x0003e20000000800 */
[----:B------:R-:W-:Y:S01]  /*1af60*/  @P0 IADD3 R5, R9, R4, RZ ;  /* 0x0000000409050210 */ /* 0x000fe20007ffe0ff */
[--C-:B------:R-:W-:Y:S01]  /*1af70*/  FFMA.FTZ R36, R36, c[0x0][0x2d0], -R192.reuse ;  /* 0x0000b40024247a23 */ /* 0x100fe200000108c0 */
[----:B------:R-:W-:Y:S01]  /*1af80*/  @P0 IADD3 R4, P3, R6, UR4, RZ ;  /* 0x0000000406040c10 */ /* 0x000fe2000ff7e0ff */
[----:B------:R-:W-:Y:S01]  /*1af90*/  FMUL.FTZ R3, R2, c[0x0][0x2d0] ;  /* 0x0000b40002037a20 */ /* 0x000fe20000410000 */
[----:B------:R-:W-:Y:S01]  /*1afa0*/  @P0 LEA.HI.X R7, R8, c[0x0][0x1cc], R5, 0x1, P1 ;  /* 0x0000730008070a11 */ /* 0x000fe200008f0c05 */
[----:B------:R-:W-:Y:S02]  /*1afb0*/  FFMA.FTZ R37, R37, c[0x0][0x2d0], -R192 ;  /* 0x0000b40025257a23 */ /* 0x000fe400000108c0 */
[--C-:B------:R-:W-:Y:S01]  /*1afc0*/  FFMA.FTZ R10, R10, c[0x0][0x2d0], -R3.reuse ;  /* 0x0000b4000a0a7a23 */ /* 0x100fe20000010803 */
[----:B------:R-:W-:Y:S01]  /*1afd0*/  @P0 IADD3.X R5, R7, UR5, RZ, P3, !PT ;  /* 0x0000000507050c10 */ /* 0x000fe20009ffe4ff */
[----:B------:R3:W-:Y:S01]  /*1afe0*/  MUFU.EX2 R211, R18 ;  /* 0x0000001200d37308 */ /* 0x0007e20000000800 */
[----:B------:R4:W-:Y:S01]  /*1aff0*/  @P0 LDGSTS.E.BYPASS.LTC128B.128 [R245+0x3900], [R6.64], !P4 ;  /* 0x0390000006f50fae */ /* 0x0009e2000e101d48 */
[--C-:B------:R-:W-:Y:S02]  /*1b000*/  FFMA.FTZ R62, R62, c[0x0][0x2d0], -R3.reuse ;  /* 0x0000b4003e3e7a23 */ /* 0x100fe40000010803 */
[----:B--2---:R-:W-:Y:S02]  /*1b010*/  FMUL.FTZ R16, R141, R156 ;  /* 0x0000009c8d107220 */ /* 0x004fe40000410000 */
[--C-:B------:R-:W-:Y:S02]  /*1b020*/  FFMA.FTZ R63, R63, c[0x0][0x2d0], -R3.reuse ;  /* 0x0000b4003f3f7a23 */ /* 0x100fe40000010803 */
[--C-:B------:R-:W-:Y:S01]  /*1b030*/  FFMA.FTZ R11, R11, c[0x0][0x2d0], -R3.reuse ;  /* 0x0000b4000b0b7a23 */ /* 0x100fe20000010803 */
[----:B------:R2:W-:Y:S01]  /*1b040*/  @P0 LDGSTS.E.BYPASS.LTC128B.128 [R245+0x4100], [R4.64], !P4 ;  /* 0x0410000004f50fae */ /* 0x0005e2000e101d48 */
        /* <DEDUP_REMOVED lines=9> */
[----:B---3--:R-:W-:Y:S02]  /*1b0e0*/  FMUL.FTZ R18, R140, R158 ;  /* 0x0000009e8c127220 */ /* 0x008fe40000410000 */
[--C-:B------:R-:W-:Y:S02]  /*1b0f0*/  FFMA.FTZ R31, R31, c[0x0][0x2d0], -R3.reuse ;  /* 0x0000b4001f1f7a23 */ /* 0x100fe40000010803 */
[--C-:B------:R-:W-:Y:S01]  /*1b100*/  FFMA.FTZ R26, R26, c[0x0][0x2d0], -R3.reuse ;  /* 0x0000b4001a1a7a23 */ /* 0x100fe20000010803 */
[----:B------:R3:W-:Y:S01]  /*1b110*/  MUFU.EX2 R196, R11 ;  /* 0x0000000b00c47308 */ /* 0x0007e20000000800 */
[----:B------:R-:W-:Y:S02]  /*1b120*/  FADD.FTZ R0, -R2, R142 ;  /* 0x0000008e02007221 */ /* 0x000fe40000010100 */
[--C-:B------:R-:W-:Y:S01]  /*1b130*/  FFMA.FTZ R27, R27, c[0x0][0x2d0], -R3.reuse ;  /* 0x0000b4001b1b7a23 */ /* 0x100fe20000010803 */
[----:B----4-:R-:W-:Y:S01]  /*1b140*/  @P0 IADD3 R10, P2, R4, UR4, RZ ;  /* 0x00000004040a0c10 */ /* 0x010fe2000ff5e0ff */
[----:B------:R-:W-:Y:S02]  /*1b150*/  FMUL.FTZ R0, R0, c[0x0][0x2d0] ;  /* 0x0000b40000007a20 */ /* 0x000fe40000410000 */
[----:B------:R-:W-:Y:S01]  /*1b160*/  FFMA.FTZ R30, R30, c[0x0][0x2d0], -R3 ;  /* 0x0000b4001e1e7a23 */ /* 0x000fe20000010803 */
[----:B------:R-:W-:Y:S01]  /*1b170*/  @P0 IADD3 R8, P1, R10, UR4, RZ ;  /* 0x000000040a080c10 */ /* 0x000fe2000ff3e0ff */
[--C-:B------:R-:W-:Y:S01]  /*1b180*/  FFMA.FTZ R38, R38, c[0x0][0x2d0], -R194.reuse ;  /* 0x0000b40026267a23 */ /* 0x100fe200000108c2 */
[----:B------:R4:W-:Y:S01]  /*1b190*/  MUFU.EX2 R208, R12 ;  /* 0x0000000c00d07308 */ /* 0x0009e20000000800 */
[----:B------:R-:W-:Y:S01]  /*1b1a0*/  FFMA.FTZ R39, R39, c[0x0][0x2d0], -R194 ;  /* 0x0000b40027277a23 */ /* 0x000fe200000108c2 */
[----:B------:R-:W-:Y:S01]  /*1b1b0*/  @P0 IADD3 R6, P3, R8, UR4, RZ ;  /* 0x0000000408060c10 */ /* 0x000fe2000ff7e0ff */
[--C-:B------:R-:W-:Y:S02]  /*1b1c0*/  FFMA.FTZ R48, R48, c[0x0][0x2d0], -R192.reuse ;  /* 0x0000b40030307a23 */ /* 0x100fe400000108c0 */
[----:B-1----:R-:W-:Y:S02]  /*1b1d0*/  FMUL.FTZ R19, R140, R159 ;  /* 0x0000009f8c137220 */ /* 0x002fe40000410000 */
[----:B------:R-:W-:Y:S02]  /*1b1e0*/  FFMA.FTZ R49, R49, c[0x0][0x2d0], -R192 ;  /* 0x0000b40031317a23 */ /* 0x000fe400000108c0 */
[--C-:B------:R-:W-:Y:S01]  /*1b1f0*/  FFMA.FTZ R50, R50, c[0x0][0x2d0], -R194.reuse ;  /* 0x0000b40032327a23 */ /* 0x100fe200000108c2 */
[----:B------:R-:W1:Y:S01]  /*1b200*/  MUFU.EX2 R0, R0 ;  /* 0x0000000000007308 */ /* 0x000e620000000800 */
[----:B------:R-:W-:Y:S02]  /*1b210*/  FFMA.FTZ R51, R51, c[0x0][0x2d0], -R194 ;  /* 0x0000b40033337a23 */ /* 0x000fe400000108c2 */
[--C-:B------:R-:W-:Y:S01]  /*1b220*/  FFMA.FTZ R40, R40, c[0x0][0x2d0], -R193.reuse ;  /* 0x0000b40028287a23 */ /* 0x100fe200000108c1 */
[----:B---3--:R-:W-:Y:S01]  /*1b230*/  @P0 IADD3.X R11, R5, UR5, RZ, P2, !PT ;  /* 0x00000005050b0c10 */ /* 0x008fe200097fe4ff */
[--C-:B------:R-:W-:Y:S01]  /*1b240*/  FFMA.FTZ R44, R44, c[0x0][0x2d0], -R193.reuse ;  /* 0x0000b4002c2c7a23 */ /* 0x100fe200000108c1 */
[----:B--2---:R-:W-:Y:S01]  /*1b250*/  @P0 IADD3 R4, P2, R6, UR4, RZ ;  /* 0x0000000406040c10 */ /* 0x004fe2000ff5e0ff */
[----:B------:R-:W-:Y:S01]  /*1b260*/  FFMA.FTZ R45, R45, c[0x0][0x2d0], -R193 ;  /* 0x0000b4002d2d7a23 */ /* 0x000fe200000108c1 */
[----:B------:R-:W-:Y:S01]  /*1b270*/  @P0 IADD3.X R9, R11, UR5, RZ, P1, !PT ;  /* 0x000000050b090c10 */ /* 0x000fe20008ffe4ff */
[----:B------:R2:W-:Y:S01]  /*1b280*/  @P0 LDGSTS.E.BYPASS.LTC128B.128 [R245+0x4900], [R10.64], !P4 ;  /* 0x049000000af50fae */ /* 0x0005e2000e101d48 */
[----:B------:R3:W2:Y:S01]  /*1b290*/  MUFU.EX2 R209, R13 ;  /* 0x0000000d00d17308 */ /* 0x0006a20000000800 */
[----:B------:R-:W-:Y:S01]  /*1b2a0*/  FFMA.FTZ R46, R46, c[0x0][0x2d0], -R3 ;  /* 0x0000b4002e2e7a23 */ /* 0x000fe20000010803 */
[----:B------:R-:W-:Y:S01]  /*1b2b0*/  @P0 IADD3.X R7, R9, UR5, RZ, P3, !PT ;  /* 0x0000000509070c10 */ /* 0x000fe20009ffe4ff */
[--C-:B------:R-:W-:Y:S02]  /*1b2c0*/  FFMA.FTZ R72, R72, c[0x0][0x2d0], -R193.reuse ;  /* 0x0000b40048487a23 */ /* 0x100fe400000108c1 */
[----:B----4-:R-:W-:Y:S01]  /*1b2d0*/  FMUL.FTZ R12, R136, R152 ;  /* 0x00000098880c7220 */ /* 0x010fe20000410000 */
[----:B------:R-:W-:Y:S01]  /*1b2e0*/  @P0 IADD3.X R5, R7, UR5, RZ, P2, !PT ;  /* 0x0000000507050c10 */ /* 0x000fe200097fe4ff */
[----:B------:R4:W-:Y:S01]  /*1b2f0*/  @P0 LDGSTS.E.BYPASS.LTC128B.128 [R245+0x5100], [R8.64], !P4 ;  /* 0x0510000008f50fae */ /* 0x0009e2000e101d48 */
[----:B------:R-:W-:Y:S02]  /*1b300*/  FFMA.FTZ R113, R113, c[0x0][0x2d0], -R192 ;  /* 0x0000b40071717a23 */ /* 0x000fe400000108c0 */
[----:B------:R4:W-:Y:S01]  /*1b310*/  MUFU.EX2 R201, R14 ;  /* 0x0000000e00c97308 */ /* 0x0009e20000000800 */
[----:B------:R-:W-:Y:S02]  /*1b320*/  FFMA.FTZ R115, R115, c[0x0][0x2d0], -R194 ;  /* 0x0000b40073737a23 */ /* 0x000fe400000108c2 */
[--C-:B------:R-:W-:Y:S02]  /*1b330*/  FFMA.FTZ R109, R109, c[0x0][0x2d0], -R193.reuse ;  /* 0x0000b4006d6d7a23 */ /* 0x100fe400000108c1 */
[----:B------:R4:W-:Y:S01]  /*1b340*/  @P0 LDGSTS.E.BYPASS.LTC128B.128 [R245+0x5900], [R6.64], !P4 ;  /* 0x0590000006f50fae */ /* 0x0009e2000e101d48 */
[C---:B-1----:R-:W-:Y:S02]  /*1b350*/  FMUL.FTZ R118, R0.reuse, R118 ;  /* 0x0000007600767220 */ /* 0x042fe40000410000 */
[C---:B------:R-:W-:Y:S02]  /*1b360*/  FMUL.FTZ R119, R0.reuse, R119 ;  /* 0x0000007700777220 */ /* 0x040fe40000410000 */
[----:B------:R1:W1:Y:S01]  /*1b370*/  MUFU.EX2 R202, R15 ;  /* 0x0000000f00ca7308 */ /* 0x0002620000000800 */
[----:B------:R-:W-:Y:S02]  /*1b380*/  FMUL.FTZ R130, R0, R130 ;  /* 0x0000008200827220 */ /* 0x000fe40000410000 */
[----:B------:R1:W-:Y:S01]  /*1b390*/  @P0 LDGSTS.E.BYPASS.LTC128B.128 [R245+0x6100], [R4.64], !P4 ;  /* 0x0610000004f50fae */ /* 0x0003e2000e101d48 */
[----:B---3--:R-:W-:Y:S01]  /*1b3a0*/  FMUL.FTZ R13, R136, R153 ;  /* 0x00000099880d7220 */ /* 0x008fe20000410000 */
[----:B--2---:R-:W-:Y:S01]  /*1b3b0*/  @P0 IADD3 R10, P1, R4, UR4, RZ ;  /* 0x00000004040a0c10 */ /* 0x004fe2000ff3e0ff */
[C---:B------:R-:W-:Y:S02]  /*1b3c0*/  FMUL.FTZ R131, R0.reuse, R131 ;  /* 0x0000008300837220 */ /* 0x040fe40000410000 */
[C---:B------:R-:W-:Y:S02]  /*1b3d0*/  FMUL.FTZ R134, R0.reuse, R134 ;  /* 0x0000008600867220 */ /* 0x040fe40000410000 */
[----:B------:R2:W-:Y:S01]  /*1b3e0*/  MUFU.EX2 R200, R31 ;  /* 0x0000001f00c87308 */ /* 0x0005e20000000800 */
[----:B------:R-:W-:Y:S01]  /*1b3f0*/  @P0 IADD3.X R11, R5, UR5, RZ, P1, !PT ;  /* 0x00000005050b0c10 */ /* 0x000fe20008ffe4ff */
[----:B------:R-:W-:Y:S02]  /*1b400*/  FMUL.FTZ R135, R0, R135 ;  /* 0x0000008700877220 */ /* 0x000fe40000410000 */
        /* <DEDUP_REMOVED lines=10> */
[----:B------:R-:W-:Y:S01]  /*1b4b0*/  F2FP.BF16.PACK_AB R146, R223, R227 ;  /* 0x000000e3df92723e */ /* 0x000fe200000010ff */
[----:B------:R-:W-:Y:S01]  /*1b4c0*/  FMUL.FTZ R7, R140, R147 ;  /* 0x000000938c077220 */ /* 0x000fe20000410000 */
[----:B------:R-:W-:Y:S01]  /*1b4d0*/  F2FP.BF16.PACK_AB R147, R224, R211 ;  /* 0x000000d3e093723e */ /* 0x000fe200000010ff */
[----:B-1----:R-:W-:Y:S02]  /*1b4e0*/  FMUL.FTZ R15, R0, R155 ;  /* 0x0000009b000f7220 */ /* 0x002fe40000410000 */
[----:B------:R1:W-:Y:S01]  /*1b4f0*/  MUFU.EX2 R252, R25 ;  /* 0x0000001900fc7308 */ /* 0x0003e20000000800 */
[C---:B------:R-:W-:Y:S01]  /*1b500*/  FMUL.FTZ R4, R141.reuse, R144 ;  /* 0x000000908d047220 */ /* 0x040fe20000410000 */
[----:B------:R-:W-:Y:S01]  /*1b510*/  F2FP.BF16.PACK_AB R144, R222, R221 ;  /* 0x000000ddde90723e */ /* 0x000fe200000010ff */
[----:B------:R-:W-:Y:S01]  /*1b520*/  FMUL.FTZ R5, R141, R145 ;  /* 0x000000918d057220 */ /* 0x000fe20000410000 */
[----:B------:R-:W-:Y:S01]  /*1b530*/  F2FP.BF16.PACK_AB R145, R220, R219 ;  /* 0x000000dbdc91723e */ /* 0x000fe200000010ff */
[----:B------:R-:W4:Y:S01]  /*1b540*/  LDSM.16.MT88.4 R188, [R231+0x100] ;  /* 0x00010000e7bc783b */ /* 0x000f220000004200 */
[----:B--2---:R-:W-:Y:S01]  /*1b550*/  FMUL.FTZ R31, R0, R171 ;  /* 0x000000ab001f7220 */ /* 0x004fe20000410000 */
[----:B------:R-:W-:Y:S01]  /*1b560*/  MOV R171, R225 ;  /* 0x000000e100ab7202 */ /* 0x000fe20000000f00 */
        /* <DEDUP_REMOVED lines=8> */
[C---:B----4-:R-:W-:Y:S02]  /*1b5f0*/  FMUL.FTZ R24, R136.reuse, R164 ;  /* 0x000000a488187220 */ /* 0x050fe40000410000 */
[----:B------:R-:W-:Y:S01]  /*1b600*/  MUFU.EX2 R206, R60 ;  /* 0x0000003c00ce7308 */ /* 0x000fe20000000800 */
[----:B------:R-:W3:Y:S01]  /*1b610*/  LDSM.16.MT88.4 R156, [R230+0x100] ;  /* 0x00010000e69c783b */ /* 0x000ee20000004200 */
[----:B------:R-:W-:Y:S02]  /*1b620*/  FFMA.FTZ R83, R83, c[0x0][0x2d0], -R194 ;  /* 0x0000b40053537a23 */ /* 0x000fe400000108c2 */
[----:B-1----:R-:W-:Y:S02]  /*1b630*/  FMUL.FTZ R25, R136, R165 ;  /* 0x000000a588197220 */ /* 0x002fe40000410000 */
[--C-:B------:R-:W-:Y:S02]  /*1b640*/  FFMA.FTZ R80, R80, c[0x0][0x2d0], -R192.reuse ;  /* 0x0000b40050507a23 */ /* 0x100fe400000108c0 */
[--C-:B------:R-:W-:Y:S01]  /*1b650*/  FFMA.FTZ R73, R73, c[0x0][0x2d0], -R193.reuse ;  /* 0x0000b40049497a23 */ /* 0x100fe200000108c1 */
[----:B------:R-:W0:Y:S01]  /*1b660*/  LDGDEPBAR ;  /* 0x00000000000079af */ /* 0x000e220000000000 */
[----:B------:R-:W-:Y:S01]  /*1b670*/  MUFU.EX2 R205, R61 ;  /* 0x0000003d00cd7308 */ /* 0x000fe20000000800 */
[--C-:B------:R-:W-:Y:S02]  /*1b680*/  FFMA.FTZ R76, R76, c[0x0][0x2d0], -R193.reuse ;  /* 0x0000b4004c4c7a23 */ /* 0x100fe400000108c1 */
[----:B------:R-:W-:Y:S01]  /*1b690*/  FFMA.FTZ R77, R77, c[0x0][0x2d0], -R193 ;  /* 0x0000b4004d4d7a23 */ /* 0x000fe200000108c1 */
        /* <DEDUP_REMOVED lines=9> */
[C---:B------:R-:W-:Y:S02]  /*1b730*/  FMUL.FTZ R20, R141.reuse, R160 ;  /* 0x000000a08d147220 */ /* 0x040fe40000410000 */
[----:B------:R-:W-:Y:S01]  /*1b740*/  FMUL.FTZ R21, R141, R161 ;  /* 0x000000a18d157220 */ /* 0x000fe20000410000 */
[----:B------:R-:W-:Y:S01]  /*1b750*/  MOV R161, R212 ;  /* 0x000000d400a17202 */ /* 0x000fe20000000f00 */
[C---:B------:R-:W-:Y:S03]  /*1b760*/  HMMA.16816.F32.BF16 R16, R144.reuse, R22, R16 ;  /* 0x000000169010723c */ /* 0x040fe60000041810 */
[----:B------:R4:W-:Y:S01]  /*1b770*/  MUFU.EX2 R198, R27 ;  /* 0x0000001b00c67308 */ /* 0x0009e20000000800 */
[--C-:B------:R-:W-:Y:S02]  /*1b780*/  FFMA.FTZ R84, R84, c[0x0][0x2d0], -R192.reuse ;  /* 0x0000b40054547a23 */ /* 0x100fe400000108c0 */
[--C-:B------:R-:W-:Y:S02]  /*1b790*/  FFMA.FTZ R85, R85, c[0x0][0x2d0], -R192.reuse ;  /* 0x0000b40055557a23 */ /* 0x100fe400000108c0 */
[C---:B------:R-:W-:Y:S01]  /*1b7a0*/  FMUL.FTZ R22, R140.reuse, R162 ;  /* 0x000000a28c167220 */ /* 0x040fe20000410000 */
[----:B------:R-:W-:Y:S03]  /*1b7b0*/  MOV R162, R213 ;  /* 0x000000d500a27202 */ /* 0x000fe60000000f00 */
[----:B------:R-:W-:Y:S01]  /*1b7c0*/  FMUL.FTZ R23, R140, R163 ;  /* 0x000000a38c177220 */ /* 0x000fe20000410000 */
[----:B------:R-:W2:Y:S01]  /*1b7d0*/  MUFU.EX2 R215, R32 ;  /* 0x0000002000d77308 */ /* 0x000ea20000000800 */
[----:B------:R-:W-:Y:S01]  /*1b7e0*/  MOV R163, R210 ;  /* 0x000000d200a37202 */ /* 0x000fe20000000f00 */
[--C-:B------:R-:W-:Y:S02]  /*1b7f0*/  FFMA.FTZ R96, R96, c[0x0][0x2d0], -R192.reuse ;  /* 0x0000b40060607a23 */ /* 0x100fe400000108c0 */
[----:B-1----:R-:W-:Y:S02]  /*1b800*/  FMUL.FTZ R26, R0, R166 ;  /* 0x000000a6001a7220 */ /* 0x002fe40000410000 */
[-C--:B------:R-:W-:Y:S03]  /*1b810*/  HMMA.16816.F32.BF16 R20, R144, R188.reuse, R20 ;  /* 0x000000bc9014723c */ /* 0x080fe60000041814 */
[----:B------:R-:W-:Y:S01]  /*1b820*/  FFMA.FTZ R97, R97, c[0x0][0x2d0], -R192 ;  /* 0x0000b40061617a23 */ /* 0x000fe200000108c0 */
[----:B------:R-:W1:Y:S01]  /*1b830*/  MUFU.EX2 R32, R34 ;  /* 0x0000002200207308 */ /* 0x000e620000000800 */
[--C-:B------:R-:W-:Y:S02]  /*1b840*/  FFMA.FTZ R86, R86, c[0x0][0x2d0], -R194.reuse ;  /* 0x0000b40056567a23 */ /* 0x100fe400000108c2 */
[--C-:B------:R-:W-:Y:S02]  /*1b850*/  FFMA.FTZ R87, R87, c[0x0][0x2d0], -R194.reuse ;  /* 0x0000b40057577a23 */ /* 0x100fe400000108c2 */
[----:B----4-:R-:W-:Y:S03]  /*1b860*/  FMUL.FTZ R27, R0, R167 ;  /* 0x000000a7001b7220 */ /* 0x010fe60000410000 */
[--C-:B------:R-:W-:Y:S02]  /*1b870*/  FFMA.FTZ R98, R98, c[0x0][0x2d0], -R194.reuse ;  /* 0x0000b40062627a23 */ /* 0x100fe400000108c2 */
[----:B------:R-:W4:Y:S01]  /*1b880*/  MUFU.EX2 R142, R35 ;  /* 0x00000023008e7308 */ /* 0x000f220000000800 */
[----:B------:R-:W-:Y:S01]  /*1b890*/  FFMA.FTZ R99, R99, c[0x0][0x2d0], -R194 ;  /* 0x0000b40063637a23 */ /* 0x000fe200000108c2 */
[C---:B------:R-:W-:Y:S04]  /*1b8a0*/  HMMA.16816.F32.BF16 R24, R148.reuse, R188, R24 ;  /* 0x000000bc9418723c */ /* 0x040fe80000041818 */
[----:B--2---:R-:W-:Y:S01]  /*1b8b0*/  MOV R160, R215 ;  /* 0x000000d700a07202 */ /* 0x004fe20000000f00 */
[--C-:B------:R-:W-:Y:S02]  /*1b8c0*/  FFMA.FTZ R90, R90, c[0x0][0x2d0], -R3.reuse ;  /* 0x0000b4005a5a7a23 */ /* 0x100fe40000010803 */
[--C-:B------:R-:W-:Y:S01]  /*1b8d0*/  FFMA.FTZ R91, R91, c[0x0][0x2d0], -R3.reuse ;  /* 0x0000b4005b5b7a23 */ /* 0x100fe20000010803 */
[----:B------:R-:W2:Y:S01]  /*1b8e0*/  MUFU.EX2 R214, R33 ;  /* 0x0000002100d67308 */ /* 0x000ea20000000800 */
[--C-:B------:R-:W-:Y:S03]  /*1b8f0*/  FFMA.FTZ R94, R94, c[0x0][0x2d0], -R3.reuse ;  /* 0x0000b4005e5e7a23 */ /* 0x100fe60000010803 */
[----:B-1----:R-:W-:Y:S01]  /*1b900*/  MOV R167, R32 ;  /* 0x0000002000a77202 */ /* 0x002fe20000000f00 */
[----:B------:R-:W-:Y:S01]  /*1b910*/  FMUL.FTZ R32, R141, R172 ;  /* 0x000000ac8d207220 */ /* 0x000fe20000410000 */
[----:B------:R-:W-:Y:S01]  /*1b920*/  MOV R172, R223 ;  /* 0x000000df00ac7202 */ /* 0x000fe20000000f00 */
[----:B------:R-:W-:Y:S01]  /*1b930*/  FMUL.FTZ R34, R140, R174 ;  /* 0x000000ae8c227220 */ /* 0x000fe20000410000 */
[----:B------:R-:W-:Y:S01]  /*1b940*/  MOV R174, R211 ;  /* 0x000000d300ae7202 */ /* 0x000fe20000000f00 */
[--C-:B------:R-:W-:Y:S01]  /*1b950*/  FFMA.FTZ R95, R95, c[0x0][0x2d0], -R3.reuse ;  /* 0x0000b4005f5f7a23 */ /* 0x100fe20000010803 */
[----:B------:R-:W1:Y:S01]  /*1b960*/  MUFU.EX2 R33, R28 ;  /* 0x0000001c00217308 */ /* 0x000e620000000800 */
[--C-:B------:R-:W-:Y:S02]  /*1b970*/  FFMA.FTZ R100, R100, c[0x0][0x2d0], -R192.reuse ;  /* 0x0000b40064647a23 */ /* 0x100fe400000108c0 */
[--C-:B------:R-:W-:Y:S01]  /*1b980*/  FFMA.FTZ R101, R101, c[0x0][0x2d0], -R192.reuse ;  /* 0x0000b40065657a23 */ /* 0x100fe200000108c0 */
[----:B----4-:R-:W-:Y:S01]  /*1b990*/  MOV R164, R142 ;  /* 0x0000008e00a47202 */ /* 0x010fe20000000f00 */
[----:B------:R-:W-:Y:S01]  /*1b9a0*/  FMUL.FTZ R35, R140, R175 ;  /* 0x000000af8c237220 */ /* 0x000fe20000410000 */
[----:B------:R-:W-:Y:S01]  /*1b9b0*/  MOV R175, R224 ;  /* 0x000000e000af7202 */ /* 0x000fe20000000f00 */
[----:B------:R-:W-:Y:S01]  /*1b9c0*/  FFMA.FTZ R142, R47, c[0x0][0x2d0], -R3 ;  /* 0x0000b4002f8e7a23 */ /* 0x000fe20000010803 */
[----:B------:R-:W-:Y:S01]  /*1b9d0*/  F2FP.BF16.PACK_AB R47, R164, R167 ;  /* 0x000000a7a42f723e */ /* 0x000fe200000010ff */
[----:B------:R-:W-:Y:S01]  /*1b9e0*/  FFMA.FTZ R112, R112, c[0x0][0x2d0], -R192 ;  /* 0x0000b40070707a23 */ /* 0x000fe200000108c0 */
[----:B------:R4:W3:Y:S01]  /*1b9f0*/  MUFU.EX2 R203, R29 ;  /* 0x0000001d00cb7308 */ /* 0x0008e20000000800 */
[--C-:B------:R-:W-:Y:S02]  /*1ba00*/  FFMA.FTZ R102, R102, c[0x0][0x2d0], -R194.reuse ;  /* 0x0000b40066667a23 */ /* 0x100fe400000108c2 */
[--C-:B------:R-:W-:Y:S01]  /*1ba10*/  FFMA.FTZ R103, R103, c[0x0][0x2d0], -R194.reuse ;  /* 0x0000b40067677a23 */ /* 0x100fe200000108c2 */
[----:B--2---:R-:W-:Y:S01]  /*1ba20*/  MOV R165, R214 ;  /* 0x000000d600a57202 */ /* 0x004fe20000000f00 */
[----:B------:R-:W-:Y:S02]  /*1ba30*/  FFMA.FTZ R114, R114, c[0x0][0x2d0], -R194 ;  /* 0x0000b40072727a23 */ /* 0x000fe400000108c2 */
[--C-:B------:R-:W-:Y:S02]  /*1ba40*/  FFMA.FTZ R105, R105, c[0x0][0x2d0], -R193.reuse ;  /* 0x0000b40069697a23 */ /* 0x100fe400000108c1 */
[----:B------:R-:W-:Y:S01]  /*1ba50*/  FFMA.FTZ R108, R108, c[0x0][0x2d0], -R193 ;  /* 0x0000b4006c6c7a23 */ /* 0x000fe200000108c1 */
[----:B------:R2:W2:Y:S01]  /*1ba60*/  MUFU.EX2 R199, R30 ;  /* 0x0000001e00c77308 */ /* 0x0004a20000000800 */
[--C-:B------:R-:W-:Y:S02]  /*1ba70*/  FFMA.FTZ R106, R106, c[0x0][0x2d0], -R3.reuse ;  /* 0x0000b4006a6a7a23 */ /* 0x100fe40000010803 */
[--C-:B------:R-:W-:Y:S01]  /*1ba80*/  FFMA.FTZ R107, R107, c[0x0][0x2d0], -R3.reuse ;  /* 0x0000b4006b6b7a23 */ /* 0x100fe20000010803 */
[----:B-1----:R-:W-:Y:S01]  /*1ba90*/  MOV R166, R33 ;  /* 0x0000002100a67202 */ /* 0x002fe20000000f00 */
[----:B------:R-:W-:Y:S02]  /*1baa0*/  FMUL.FTZ R28, R136, R168 ;  /* 0x000000a8881c7220 */ /* 0x000fe40000410000 */
[----:B------:R-:W-:Y:S01]  /*1bab0*/  FMUL.FTZ R33, R141, R173 ;  /* 0x000000ad8d217220 */ /* 0x000fe20000410000 */
[----:B------:R-:W-:Y:S01]  /*1bac0*/  MOV R173, R208 ;  /* 0x000000d000ad7202 */ /* 0x000fe20000000f00 */
[--C-:B------:R-:W-:Y:S01]  /*1bad0*/  FFMA.FTZ R110, R110, c[0x0][0x2d0], -R3.reuse ;  /* 0x0000b4006e6e7a23 */ /* 0x100fe20000010803 */
[----:B------:R1:W-:Y:S01]  /*1bae0*/  MUFU.EX2 R249, R37 ;  /* 0x0000002500f97308 */ /* 0x0003e20000000800 */
[----:B------:R-:W-:Y:S02]  /*1baf0*/  FFMA.FTZ R3, R111, c[0x0][0x2d0], -R3 ;  /* 0x0000b4006f037a23 */ /* 0x000fe40000010803 */
[--C-:B------:R-:W-:Y:S02]  /*1bb00*/  FFMA.FTZ R88, R88, c[0x0][0x2d0], -R193.reuse ;  /* 0x0000b40058587a23 */ /* 0x100fe400000108c1 */
[----:B----4-:R-:W-:Y:S02]  /*1bb10*/  FMUL.FTZ R29, R136, R169 ;  /* 0x000000a9881d7220 */ /* 0x010fe40000410000 */
[--C-:B------:R-:W-:Y:S02]  /*1bb20*/  FFMA.FTZ R89, R89, c[0x0][0x2d0], -R193.reuse ;  /* 0x0000b40059597a23 */ /* 0x100fe400000108c1 */
[--C-:B------:R-:W-:Y:S01]  /*1bb30*/  FFMA.FTZ R92, R92, c[0x0][0x2d0], -R193.reuse ;  /* 0x0000b4005c5c7a23 */ /* 0x100fe200000108c1 */
[----:B------:R4:W-:Y:S01]  /*1bb40*/  MUFU.EX2 R225, R39 ;  /* 0x0000002700e17308 */ /* 0x0009e20000000800 */
[--C-:B------:R-:W-:Y:S02]  /*1bb50*/  FFMA.FTZ R93, R93, c[0x0][0x2d0], -R193.reuse ;  /* 0x0000b4005d5d7a23 */ /* 0x100fe400000108c1 */
[----:B------:R-:W-:Y:S02]  /*1bb60*/  FFMA.FTZ R104, R104, c[0x0][0x2d0], -R193 ;  /* 0x0000b40068687a23 */ /* 0x000fe400000108c1 */
[----:B--2---:R-:W-:Y:S01]  /*1bb70*/  FMUL.FTZ R30, R0, R170 ;  /* 0x000000aa001e7220 */ /* 0x004fe20000410000 */
[----:B---3--:R-:W-:Y:S04]  /*1bb80*/  MOV R170, R203 ;  /* 0x000000cb00aa7202 */ /* 0x008fe80000000f00 */
[----:B------:R2:W-:Y:S02]  /*1bb90*/  MUFU.EX2 R250, R36 ;  /* 0x0000002400fa7308 */ /* 0x0005e40000000800 */
[-C--:B------:R-:W-:Y:S03]  /*1bba0*/  HMMA.16816.F32.BF16 R28, R148, R190.reuse, R28 ;  /* 0x000000be941c723c */ /* 0x080fe6000004181c */
[C---:B-1----:R-:W-:Y:S05]  /*1bbb0*/  FMUL.FTZ R37, R141.reuse, R177 ;  /* 0x000000b18d257220 */ /* 0x042fea0000410000 */
[C---:B------:R-:W-:Y:S01]  /*1bbc0*/  HMMA.16816.F32.BF16 R32, R144.reuse, R190, R32 ;  /* 0x000000be9020723c */ /* 0x040fe20000041820 */
[----:B------:R1:W-:Y:S03]  /*1bbd0*/  MUFU.EX2 R226, R38 ;  /* 0x0000002600e27308 */ /* 0x0003e60000000800 */
[C---:B----4-:R-:W-:Y:S07]  /*1bbe0*/  FMUL.FTZ R39, R140.reuse, R179 ;  /* 0x000000b38c277220 */ /* 0x050fee0000410000 */
[----:B------:R3:W-:Y:S01]  /*1bbf0*/  MUFU.EX2 R248, R48 ;  /* 0x0000003000f87308 */ /* 0x0007e20000000800 */
[C---:B--2---:R-:W-:Y:S09]  /*1bc00*/  FMUL.FTZ R36, R141.reuse, R176 ;  /* 0x000000b08d247220 */ /* 0x044ff20000410000 */
[----:B------:R2:W-:Y:S01]  /*1bc10*/  MUFU.EX2 R224, R50 ;  /* 0x0000003200e07308 */ /* 0x0005e20000000800 */
[----:B-1----:R-:W-:Y:S09]  /*1bc20*/  FMUL.FTZ R38, R140, R178 ;  /* 0x000000b28c267220 */ /* 0x002ff20000410000 */
[----:B------:R1:W-:Y:S01]  /*1bc30*/  MUFU.EX2 R247, R49 ;  /* 0x0000003100f77308 */ /* 0x0003e20000000800 */
[-C--:B------:R-:W-:Y:S03]  /*1bc40*/  HMMA.16816.F32.BF16 R36, R144, R152.reuse, R36 ;  /* 0x000000989024723c */ /* 0x080fe60000041824 */
[----:B---3--:R-:W-:Y:S06]  /*1bc50*/  FMUL.FTZ R48, R136, R180 ;  /* 0x000000b488307220 */ /* 0x008fec0000410000 */
[----:B------:R3:W-:Y:S03]  /*1bc60*/  MUFU.EX2 R223, R51 ;  /* 0x0000003300df7308 */ /* 0x0007e60000000800 */
[----:B--2---:R-:W-:Y:S07]  /*1bc70*/  FMUL.FTZ R50, R0, R182 ;  /* 0x000000b600327220 */ /* 0x004fee0000410000 */
[----:B------:R2:W-:Y:S01]  /*1bc80*/  MUFU.EX2 R169, R40 ;  /* 0x0000002800a97308 */ /* 0x0005e20000000800 */
[----:B-1----:R-:W-:Y:S09]  /*1bc90*/  FMUL.FTZ R49, R136, R181 ;  /* 0x000000b588317220 */ /* 0x002ff20000410000 */
[----:B------:R1:W4:Y:S01]  /*1bca0*/  MUFU.EX2 R216, R41 ;  /* 0x0000002900d87308 */ /* 0x0003220000000800 */
[----:B---3--:R-:W-:Y:S09]  /*1bcb0*/  FMUL.FTZ R51, R0, R183 ;  /* 0x000000b700337220 */ /* 0x008ff20000410000 */
[----:B------:R-:W-:Y:S01]  /*1bcc0*/  MUFU.EX2 R213, R52 ;  /* 0x0000003400d57308 */ /* 0x000fe20000000800 */
[C---:B------:R-:W-:Y:S04]  /*1bcd0*/  HMMA.16816.F32.BF16 R48, R148.reuse, R152, R48 ;  /* 0x000000989430723c */ /* 0x040fe80000041830 */
[C---:B--2---:R-:W-:Y:S01]  /*1bce0*/  FMUL.FTZ R40, R141.reuse, R184 ;  /* 0x000000b88d287220 */ /* 0x044fe20000410000 */
[----:B------:R-:W-:Y:S03]  /*1bcf0*/  MOV R184, R209 ;  /* 0x000000d100b87202 */ /* 0x000fe60000000f00 */
[-C--:B------:R-:W-:Y:S01]  /*1bd00*/  HMMA.16816.F32.BF16 R116, R148, R154.reuse, R116 ;  /* 0x0000009a9474723c */ /* 0x080fe20000041874 */
[----:B------:R-:W-:Y:S03]  /*1bd10*/  MUFU.EX2 R212, R53 ;  /* 0x0000003500d47308 */ /* 0x000fe60000000800 */
[----:B-1----:R-:W-:Y:S02]  /*1bd20*/  FMUL.FTZ R41, R141, R185 ;  /* 0x000000b98d297220 */ /* 0x002fe40000410000 */
[----:B------:R-:W2:Y:S02]  /*1bd30*/  LDL.LU R185, [R1+0x20] ;  /* 0x0000200001b97983 */ /* 0x000ea40000300800 */
[C---:B------:R-:W-:Y:S02]  /*1bd40*/  HMMA.16816.F32.BF16 R120, R144.reuse, R154, R120 ;  /* 0x0000009a9078723c */ /* 0x040fe40000041878 */
[----:B------:R-:W1:Y:S01]  /*1bd50*/  LDSM.16.MT88.4 R152, [R228+0x900] ;  /* 0x00090000e498783b */ /* 0x000e620000004200 */
[----:B------:R3:W-:Y:S05]  /*1bd60*/  MUFU.EX2 R168, R42 ;  /* 0x0000002a00a87308 */ /* 0x0007ea0000000800 */
[-C--:B------:R-:W-:Y:S05]  /*1bd70*/  HMMA.16816.F32.BF16 R124, R144, R156.reuse, R124 ;  /* 0x0000009c907c723c */ /* 0x080fea000004187c */
[----:B------:R4:W1:Y:S03]  /*1bd80*/  MUFU.EX2 R178, R43 ;  /* 0x0000002b00b27308 */ /* 0x0008660000000800 */
[C---:B------:R-:W-:Y:S08]  /*1bd90*/  HMMA.16816.F32.BF16 R128, R148.reuse, R156, R128 ;  /* 0x0000009c9480723c */ /* 0x040ff00000041880 */
[-C--:B------:R-:W-:Y:S01]  /*1bda0*/  HMMA.16816.F32.BF16 R132, R148, R158.reuse, R132 ;  /* 0x0000009e9484723c */ /* 0x080fe20000041884 */
[----:B------:R1:W-:Y:S01]  /*1bdb0*/  MUFU.EX2 R215, R44 ;  /* 0x0000002c00d77308 */ /* 0x0003e20000000800 */
[----:B------:R-:W1:Y:S02]  /*1bdc0*/  LDSM.16.MT88.4 R148, [R231+0x900] ;  /* 0x00090000e794783b */ /* 0x000e640000004200 */
[C---:B---3--:R-:W-:Y:S06]  /*1bdd0*/  FMUL.FTZ R42, R140.reuse, R186 ;  /* 0x000000ba8c2a7220 */ /* 0x048fec0000410000 */
[----:B------:R-:W3:Y:S01]  /*1bde0*/  LDL.LU R186, [R1+0x24] ;  /* 0x0000240001ba7983 */ /* 0x000ee20000300800 */
[----:B------:R1:W1:Y:S01]  /*1bdf0*/  MUFU.EX2 R214, R45 ;  /* 0x0000002d00d67308 */ /* 0x0002620000000800 */
[----:B----4-:R-:W-:Y:S02]  /*1be00*/  FMUL.FTZ R43, R140, R187 ;  /* 0x000000bb8c2b7220 */ /* 0x010fe40000410000 */
[----:B------:R-:W4:Y:S05]  /*1be10*/  LDL.LU R187, [R1+0x28] ;  /* 0x0000280001bb7983 */ /* 0x000f2a0000300800 */
[----:B------:R-:W-:Y:S02]  /*1be20*/  HMMA.16816.F32.BF16 R40, R144, R158, R40 ;  /* 0x0000009e9028723c */ /* 0x000fe40000041828 */
[----:B------:R1:W-:Y:S01]  /*1be30*/  MUFU.EX2 R177, R46 ;  /* 0x0000002e00b17308 */ /* 0x0003e20000000800 */
[----:B------:R-:W1:Y:S02]  /*1be40*/  LDSM.16.MT88.4 R156, [R229+0x900] ;  /* 0x00090000e59c783b */ /* 0x000e640000004200 */
[----:B-1----:R-:W-:Y:S02]  /*1be50*/  F2FP.BF16.PACK_AB R44, R162, R171 ;  /* 0x000000aba22c723e */ /* 0x002fe400000010ff */
[----:B------:R-:W-:Y:S02]  /*1be60*/  F2FP.BF16.PACK_AB R144, R252, R251 ;  /* 0x000000fbfc90723e */ /* 0x000fe400000010ff */
[----:B------:R-:W-:Y:S03]  /*1be70*/  F2FP.BF16.PACK_AB R146, R170, R166 ;  /* 0x000000a6aa92723e */ /* 0x000fe600000010ff */
[----:B------:R-:W-:Y:S01]  /*1be80*/  MUFU.EX2 R209, R54 ;  /* 0x0000003600d17308 */ /* 0x000fe20000000800 */
[----:B------:R-:W-:Y:S02]  /*1be90*/  F2FP.BF16.PACK_AB R145, R198, R197 ;  /* 0x000000c5c691723e */ /* 0x000fe400000010ff */
[----:B------:R-:W-:Y:S02]  /*1bea0*/  F2FP.BF16.PACK_AB R45, R161, R163 ;  /* 0x000000a3a12d723e */ /* 0x000fe400000010ff */
[----:B------:R-:W-:Y:S05]  /*1beb0*/  F2FP.BF16.PACK_AB R147, R200, R199 ;  /* 0x000000c7c893723e */ /* 0x000fea00000010ff */
[----:B------:R1:W-:Y:S01]  /*1bec0*/  MUFU.EX2 R208, R55 ;  /* 0x0000003700d07308 */ /* 0x0003e20000000800 */
[----:B------:R-:W-:Y:S09]  /*1bed0*/  F2FP.BF16.PACK_AB R46, R165, R160 ;  /* 0x000000a0a52e723e */ /* 0x000ff200000010ff */
[----:B------:R-:W-:Y:S01]  /*1bee0*/  MUFU.EX2 R211, R64 ;  /* 0x0000004000d37308 */ /* 0x000fe20000000800 */
[-C--:B------:R-:W-:Y:S08]  /*1bef0*/  HMMA.16816.F32.BF16 R4, R44, R152.reuse, R4 ;  /* 0x000000982c04723c */ /* 0x080ff00000041804 */
[C---:B------:R-:W-:Y:S01]  /*1bf00*/  HMMA.16816.F32.BF16 R8, R144.reuse, R152, R8 ;  /* 0x000000989008723c */ /* 0x040fe20000041808 */
[----:B------:R-:W-:Y:S01]  /*1bf10*/  MUFU.EX2 R210, R65 ;  /* 0x0000004100d27308 */ /* 0x000fe20000000800 */
[----:B-1----:R-:W-:Y:S06]  /*1bf20*/  LDSM.16.MT88.4 R52, [R228+0x1100] ;  /* 0x00110000e434783b */ /* 0x002fec0000004200 */
[-C--:B------:R-:W-:Y:S03]  /*1bf30*/  HMMA.16816.F32.BF16 R12, R144, R154.reuse, R12 ;  /* 0x0000009a900c723c */ /* 0x080fe6000004180c */
[----:B------:R1:W-:Y:S05]  /*1bf40*/  MUFU.EX2 R183, R66 ;  /* 0x0000004200b77308 */ /* 0x0003ea0000000800 */
[C---:B------:R-:W-:Y:S01]  /*1bf50*/  HMMA.16816.F32.BF16 R16, R44.reuse, R154, R16 ;  /* 0x0000009a2c10723c */ /* 0x040fe20000041810 */
[----:B------:R-:W1:Y:S04]  /*1bf60*/  LDSM.16.MT88.4 R152, [R230+0x900] ;  /* 0x00090000e698783b */ /* 0x000e680000004200 */
[----:B------:R-:W-:Y:S03]  /*1bf70*/  MUFU.EX2 R188, R62 ;  /* 0x0000003e00bc7308 */ /* 0x000fe60000000800 */
[-C--:B------:R-:W-:Y:S07]  /*1bf80*/  HMMA.16816.F32.BF16 R20, R44, R148.reuse, R20 ;  /* 0x000000942c14723c */ /* 0x080fee0000041814 */
[----:B------:R-:W-:Y:S01]  /*1bf90*/  MUFU.EX2 R191, R68 ;  /* 0x0000004400bf7308 */ /* 0x000fe20000000800 */
[C---:B------:R-:W-:Y:S01]  /*1bfa0*/  HMMA.16816.F32.BF16 R24, R144.reuse, R148, R24 ;  /* 0x000000949018723c */ /* 0x040fe20000041818 */
[----:B------:R-:W4:Y:S04]  /*1bfb0*/  LDL.LU R149, [R1+0x1c] ;  /* 0x00001c0001957983 */ /* 0x000f280000300800 */
[----:B-1----:R-:W1:Y:S03]  /*1bfc0*/  LDSM.16.MT88.4 R64, [R231+0x1100] ;  /* 0x00110000e740783b */ /* 0x002e660000004200 */
[-C--:B------:R-:W-:Y:S01]  /*1bfd0*/  HMMA.16816.F32.BF16 R28, R144, R150.reuse, R28 ;  /* 0x00000096901c723c */ /* 0x080fe2000004181c */
[----:B------:R-:W-:Y:S07]  /*1bfe0*/  MUFU.EX2 R189, R70 ;  /* 0x0000004600bd7308 */ /* 0x000fee0000000800 */
[C---:B------:R-:W-:Y:S03]  /*1bff0*/  HMMA.16816.F32.BF16 R32, R44.reuse, R150, R32 ;  /* 0x000000962c20723c */ /* 0x040fe60000041820 */
[----:B------:R-:W1:Y:S05]  /*1c000*/  MUFU.EX2 R176, R142 ;  /* 0x0000008e00b07308 */ /* 0x000e6a0000000800 */
[-C--:B------:R-:W-:Y:S05]  /*1c010*/  HMMA.16816.F32.BF16 R36, R44, R156.reuse, R36 ;  /* 0x0000009c2c24723c */ /* 0x080fea0000041824 */
[----:B------:R1:W-:Y:S03]  /*1c020*/  MUFU.EX2 R142, R63 ;  /* 0x0000003f008e7308 */ /* 0x0003e60000000800 */
[C---:B------:R-:W-:Y:S07]  /*1c030*/  HMMA.16816.F32.BF16 R48, R144.reuse, R156, R48 ;  /* 0x0000009c9030723c */ /* 0x040fee0000041830 */
[----:B------:R1:W-:Y:S01]  /*1c040*/  MUFU.EX2 R179, R56 ;  /* 0x0000003800b37308 */ /* 0x0003e20000000800 */
[-C--:B------:R-:W-:Y:S08]  /*1c050*/  HMMA.16816.F32.BF16 R116, R144, R158.reuse, R116 ;  /* 0x0000009e9074723c */ /* 0x080ff00000041874 */
[C---:B------:R-:W-:Y:S01]  /*1c060*/  HMMA.16816.F32.BF16 R120, R44.reuse, R158, R120 ;  /* 0x0000009e2c78723c */ /* 0x040fe20000041878 */
[----:B------:R-:W-:Y:S01]  /*1c070*/  LDSM.16.MT88.4 R156, [R228+0x3100] ;  /* 0x00310000e49c783b */ /* 0x000fe20000004200 */
[----:B------:R1:W1:Y:S06]  /*1c080*/  MUFU.EX2 R182, R57 ;  /* 0x0000003900b67308 */ /* 0x00026c0000000800 */
[-C--:B------:R-:W-:Y:S01]  /*1c090*/  HMMA.16816.F32.BF16 R124, R44, R152.reuse, R124 ;  /* 0x000000982c7c723c */ /* 0x080fe2000004187c */
[----:B-1----:R-:W1:Y:S03]  /*1c0a0*/  LDSM.16.MT88.4 R60, [R229+0x1100] ;  /* 0x00110000e53c783b */ /* 0x002e660000004200 */
[----:B------:R1:W-:Y:S01]  /*1c0b0*/  MUFU.EX2 R181, R58 ;  /* 0x0000003a00b57308 */ /* 0x0003e20000000800 */
[----:B------:R-:W-:Y:S03]  /*1c0c0*/  F2FP.BF16.PACK_AB R56, R216, R169 ;  /* 0x000000a9d838723e */ /* 0x000fe600000010ff */
[C---:B------:R-:W-:Y:S06]  /*1c0d0*/  HMMA.16816.F32.BF16 R128, R144.reuse, R152, R128 ;  /* 0x000000989080723c */ /* 0x040fec0000041880 */
[----:B------:R1:W1:Y:S02]  /*1c0e0*/  MUFU.EX2 R180, R59 ;  /* 0x0000003b00b47308 */ /* 0x0002640000000800 */
[-C--:B------:R-:W-:Y:S04]  /*1c0f0*/  HMMA.16816.F32.BF16 R132, R144, R154.reuse, R132 ;  /* 0x0000009a9084723c */ /* 0x080fe80000041884 */
[----:B------:R-:W-:Y:S04]  /*1c100*/  F2FP.BF16.PACK_AB R57, R178, R168 ;  /* 0x000000a8b239723e */ /* 0x000fe800000010ff */
[----:B------:R-:W-:Y:S01]  /*1c110*/  HMMA.16816.F32.BF16 R40, R44, R154, R40 ;  /* 0x0000009a2c28723c */ /* 0x000fe20000041828 */
[----:B------:R-:W-:Y:S03]  /*1c120*/  MUFU.EX2 R190, R81 ;  /* 0x0000005100be7308 */ /* 0x000fe60000000800 */
[----:B-1----:R-:W-:Y:S03]  /*1c130*/  F2FP.BF16.PACK_AB R58, R214, R215 ;  /* 0x000000d7d63a723e */ /* 0x002fe600000010ff */
[----:B------:R-:W-:Y:S02]  /*1c140*/  F2FP.BF16.PACK_AB R44, R249, R250 ;  /* 0x000000faf92c723e */ /* 0x000fe400000010ff */
[----:B------:R-:W-:Y:S02]  /*1c150*/  F2FP.BF16.PACK_AB R46, R247, R248 ;  /* 0x000000f8f72e723e */ /* 0x000fe400000010ff */
[----:B------:R1:W-:Y:S01]  /*1c160*/  MUFU.EX2 R81, R71 ;  /* 0x0000004700517308 */ /* 0x0003e20000000800 */
[----:B------:R-:W-:Y:S02]  /*1c170*/  F2FP.BF16.PACK_AB R45, R225, R226 ;  /* 0x000000e2e12d723e */ /* 0x000fe400000010ff */
[----:B------:R-:W-:Y:S02]  /*1c180*/  F2FP.BF16.PACK_AB R47, R223, R224 ;  /* 0x000000e0df2f723e */ /* 0x000fe400000010ff */
[----:B------:R-:W-:Y:S05]  /*1c190*/  F2FP.BF16.PACK_AB R59, R176, R177 ;  /* 0x000000b1b03b723e */ /* 0x000fea00000010ff */
[-C--:B------:R-:W-:Y:S01]  /*1c1a0*/  HMMA.16816.F32.BF16 R4, R44, R52.reuse, R4 ;  /* 0x000000342c04723c */ /* 0x080fe20000041804 */
[----:B------:R-:W-:Y:S07]  /*1c1b0*/  MUFU.EX2 R113, R113 ;  /* 0x0000007100717308 */ /* 0x000fee0000000800 */
[C---:B------:R-:W-:Y:S03]  /*1c1c0*/  HMMA.16816.F32.BF16 R8, R56.reuse, R52, R8 ;  /* 0x000000343808723c */ /* 0x040fe60000041808 */
[----:B------:R-:W-:Y:S01]  /*1c1d0*/  MUFU.EX2 R115, R115 ;  /* 0x0000007300737308 */ /* 0x000fe20000000800 */
[----:B-1----:R-:W-:Y:S04]  /*1c1e0*/  LDSM.16.MT88.4 R68, [R229+0x2100] ;  /* 0x00210000e544783b */ /* 0x002fe80000004200 */
        /* <DEDUP_REMOVED lines=11> */
[----:B------:R-:W3:Y:S04]  /*1c2a0*/  LDSM.16.MT88.4 R64, [R228+0x1900] ;  /* 0x00190000e440783b */ /* 0x000ee80000004200 */
[----:B------:R1:W-:Y:S03]  /*1c2b0*/  MUFU.EX2 R80, R72 ;  /* 0x0000004800507308 */ /* 0x0003e60000000800 */
[-C--:B------:R-:W-:Y:S07]  /*1c2c0*/  HMMA.16816.F32.BF16 R36, R44, R60.reuse, R36 ;  /* 0x0000003c2c24723c */ /* 0x080fee0000041824 */
[----:B------:R-:W3:Y:S01]  /*1c2d0*/  MUFU.EX2 R73, R73 ;  /* 0x0000004900497308 */ /* 0x000ee20000000800 */
[C---:B------:R-:W-:Y:S08]  /*1c2e0*/  HMMA.16816.F32.BF16 R48, R56.reuse, R60, R48 ;  /* 0x0000003c3830723c */ /* 0x040ff00000041830 */
[-C--:B------:R-:W-:Y:S01]  /*1c2f0*/  HMMA.16816.F32.BF16 R116, R56, R62.reuse, R116 ;  /* 0x0000003e3874723c */ /* 0x080fe20000041874 */
[----:B------:R-:W-:Y:S03]  /*1c300*/  MUFU.EX2 R76, R76 ;  /* 0x0000004c004c7308 */ /* 0x000fe60000000800 */
[----:B--2---:R-:W-:Y:S01]  /*1c310*/  FFMA.FTZ R0, R0, R185, R195 ;  /* 0x000000b900007223 */ /* 0x004fe200000100c3 */
[----:B------:R-:W-:Y:S03]  /*1c320*/  MOV R185, R175 ;  /* 0x000000af00b97202 */ /* 0x000fe60000000f00 */
[C---:B------:R-:W-:Y:S01]  /*1c330*/  HMMA.16816.F32.BF16 R120, R44.reuse, R62, R120 ;  /* 0x0000003e2c78723c */ /* 0x040fe20000041878 */
[----:B------:R-:W-:Y:S02]  /*1c340*/  LDSM.16.MT88.4 R60, [R229+0x1900] ;  /* 0x00190000e53c783b */ /* 0x000fe40000004200 */
[----:B------:R-:W2:Y:S01]  /*1c350*/  MUFU.EX2 R77, R77 ;  /* 0x0000004d004d7308 */ /* 0x000ea20000000800 */
[----:B-1----:R-:W-:Y:S04]  /*1c360*/  FADD.FTZ R72, R196, R0 ;  /* 0x00000000c4487221 */ /* 0x002fe80000010000 */
[-C--:B------:R-:W-:Y:S05]  /*1c370*/  HMMA.16816.F32.BF16 R124, R44, R52.reuse, R124 ;  /* 0x000000342c7c723c */ /* 0x080fea000004187c */
[----:B------:R-:W-:Y:S03]  /*1c380*/  MUFU.EX2 R74, R74 ;  /* 0x0000004a004a7308 */ /* 0x000fe60000000800 */
[C---:B------:R-:W-:Y:S07]  /*1c390*/  HMMA.16816.F32.BF16 R128, R56.reuse, R52, R128 ;  /* 0x000000343880723c */ /* 0x040fee0000041880 */
[----:B------:R-:W-:Y:S01]  /*1c3a0*/  F2FP.BF16.PACK_AB R52, R182, R179 ;  /* 0x000000b3b634723e */ /* 0x000fe200000010ff */
[-C--:B------:R-:W-:Y:S01]  /*1c3b0*/  HMMA.16816.F32.BF16 R132, R56, R54.reuse, R132 ;  /* 0x000000363884723c */ /* 0x080fe20000041884 */
[----:B------:R-:W1:Y:S01]  /*1c3c0*/  LDSM.16.MT88.4 R56, [R231+0x1900] ;  /* 0x00190000e738783b */ /* 0x000e620000004200 */
[----:B------:R-:W1:Y:S02]  /*1c3d0*/  MUFU.EX2 R75, R75 ;  /* 0x0000004b004b7308 */ /* 0x000e640000000800 */
[----:B------:R-:W-:Y:S01]  /*1c3e0*/  F2FP.BF16.PACK_AB R53, R180, R181 ;  /* 0x000000b5b435723e */ /* 0x000fe200000010ff */
[----:B---3--:R-:W-:Y:S03]  /*1c3f0*/  FFMA.FTZ R136, R136, R186, R217 ;  /* 0x000000ba88887223 */ /* 0x008fe600000100d9 */
[----:B------:R-:W-:Y:S04]  /*1c400*/  HMMA.16816.F32.BF16 R40, R44, R54, R40 ;  /* 0x000000362c28723c */ /* 0x000fe80000041828 */
[----:B------:R-:W-:Y:S01]  /*1c410*/  FADD.FTZ R136, R218, R136 ;  /* 0x00000088da887221 */ /* 0x000fe20000010000 */
[----:B------:R-:W-:Y:S01]  /*1c420*/  MUFU.EX2 R78, R78 ;  /* 0x0000004e004e7308 */ /* 0x000fe20000000800 */
[----:B----4-:R-:W-:Y:S01]  /*1c430*/  FFMA.FTZ R140, R140, R187, R219 ;  /* 0x000000bb8c8c7223 */ /* 0x010fe200000100db */
[----:B------:R-:W-:Y:S01]  /*1c440*/  F2FP.BF16.PACK_AB R44, R212, R213 ;  /* 0x000000d5d42c723e */ /* 0x000fe200000010ff */
[----:B------:R-:W-:Y:S01]  /*1c450*/  FADD.FTZ R0, R173, R136 ;  /* 0x00000088ad007221 */ /* 0x000fe20000010000 */
[----:B------:R-:W-:Y:S03]  /*1c460*/  F2FP.BF16.PACK_AB R46, R210, R211 ;  /* 0x000000d3d22e723e */ /* 0x000fe600000010ff */
[----:B------:R-:W-:Y:S01]  /*1c470*/  F2FP.BF16.PACK_AB R45, R208, R209 ;  /* 0x000000d1d02d723e */ /* 0x000fe200000010ff */
[----:B------:R-:W-:Y:S01]  /*1c480*/  FADD.FTZ R140, R220, R140 ;  /* 0x0000008cdc8c7221 */ /* 0x000fe20000010000 */
[----:B------:R-:W-:Y:S01]  /*1c490*/  F2FP.BF16.PACK_AB R47, R207, R183 ;  /* 0x000000b7cf2f723e */ /* 0x000fe200000010ff */
[----:B------:R-:W3:Y:S01]  /*1c4a0*/  MUFU.EX2 R79, R79 ;  /* 0x0000004f004f7308 */ /* 0x000ee20000000800 */
[----:B------:R-:W-:Y:S02]  /*1c4b0*/  F2FP.BF16.PACK_AB R54, R205, R206 ;  /* 0x000000cecd36723e */ /* 0x000fe400000010ff */
[----:B------:R-:W-:Y:S02]  /*1c4c0*/  F2FP.BF16.PACK_AB R55, R142, R188 ;  /* 0x000000bc8e37723e */ /* 0x000fe400000010ff */
[----:B------:R-:W-:Y:S01]  /*1c4d0*/  MOV R136, R137 ;  /* 0x0000008900887202 */ /* 0x000fe20000000f00 */
        /* <DEDUP_REMOVED lines=8> */
[-C--:B-1----:R-:W-:Y:S04]  /*1c560*/  HMMA.16816.F32.BF16 R20, R44, R56.reuse, R20 ;  /* 0x000000382c14723c */ /* 0x082fe80000041814 */
[----:B------:R-:W-:Y:S04]  /*1c570*/  MUFU.EX2 R97, R97 ;  /* 0x0000006100617308 */ /* 0x000fe80000000800 */
[C---:B------:R-:W-:Y:S06]  /*1c580*/  HMMA.16816.F32.BF16 R24, R52.reuse, R56, R24 ;  /* 0x000000383418723c */ /* 0x040fec0000041818 */
[----:B------:R-:W-:Y:S02]  /*1c590*/  MUFU.EX2 R86, R86 ;  /* 0x0000005600567308 */ /* 0x000fe40000000800 */
[-C--:B------:R-:W-:Y:S08]  /*1c5a0*/  HMMA.16816.F32.BF16 R28, R52, R58.reuse, R28 ;  /* 0x0000003a341c723c */ /* 0x080ff0000004181c */
[C---:B------:R-:W-:Y:S01]  /*1c5b0*/  HMMA.16816.F32.BF16 R32, R44.reuse, R58, R32 ;  /* 0x0000003a2c20723c */ /* 0x040fe20000041820 */
[----:B------:R-:W1:Y:S01]  /*1c5c0*/  LDSM.16.MT88.4 R56, [R228+0x2100] ;  /* 0x00210000e438783b */ /* 0x000e620000004200 */
[----:B------:R-:W-:Y:S02]  /*1c5d0*/  MUFU.EX2 R87, R87 ;  /* 0x0000005700577308 */ /* 0x000fe40000000800 */
[----:B------:R-:W-:Y:S04]  /*1c5e0*/  FFMA.FTZ R141, R141, R149, R221 ;  /* 0x000000958d8d7223 */ /* 0x000fe800000100dd */
[-C--:B------:R-:W-:Y:S04]  /*1c5f0*/  HMMA.16816.F32.BF16 R36, R44, R60.reuse, R36 ;  /* 0x0000003c2c24723c */ /* 0x080fe80000041824 */
[----:B------:R-:W-:Y:S01]  /*1c600*/  MUFU.EX2 R98, R98 ;  /* 0x0000006200627308 */ /* 0x000fe20000000800 */
[----:B------:R-:W-:Y:S03]  /*1c610*/  FADD.FTZ R141, R222, R141 ;  /* 0x0000008dde8d7221 */ /* 0x000fe60000010000 */
[C---:B------:R-:W-:Y:S04]  /*1c620*/  HMMA.16816.F32.BF16 R48, R52.reuse, R60, R48 ;  /* 0x0000003c3430723c */ /* 0x040fe80000041830 */
[----:B------:R-:W-:Y:S02]  /*1c630*/  FADD.FTZ R141, R227, R141 ;  /* 0x0000008de38d7221 */ /* 0x000fe40000010000 */
[----:B------:R-:W-:Y:S02]  /*1c640*/  MUFU.EX2 R99, R99 ;  /* 0x0000006300637308 */ /* 0x000fe40000000800 */
[-C--:B------:R-:W-:Y:S08]  /*1c650*/  HMMA.16816.F32.BF16 R116, R52, R62.reuse, R116 ;  /* 0x0000003e3474723c */ /* 0x080ff00000041874 */
[C---:B------:R-:W-:Y:S01]  /*1c660*/  HMMA.16816.F32.BF16 R120, R44.reuse, R62, R120 ;  /* 0x0000003e2c78723c */ /* 0x040fe20000041878 */
[----:B------:R-:W1:Y:S01]  /*1c670*/  LDSM.16.MT88.4 R60, [R231+0x2100] ;  /* 0x00210000e73c783b */ /* 0x000e620000004200 */
[----:B------:R-:W-:Y:S06]  /*1c680*/  MUFU.EX2 R100, R100 ;  /* 0x0000006400647308 */ /* 0x000fec0000000800 */
[-C--:B----4-:R-:W-:Y:S04]  /*1c690*/  HMMA.16816.F32.BF16 R124, R44, R64.reuse, R124 ;  /* 0x000000402c7c723c */ /* 0x090fe8000004187c */
[----:B------:R-:W-:Y:S04]  /*1c6a0*/  MUFU.EX2 R101, R101 ;  /* 0x0000006500657308 */ /* 0x000fe80000000800 */
[C---:B------:R-:W-:Y:S06]  /*1c6b0*/  HMMA.16816.F32.BF16 R128, R52.reuse, R64, R128 ;  /* 0x000000403480723c */ /* 0x040fec0000041880 */
[----:B------:R-:W4:Y:S02]  /*1c6c0*/  MUFU.EX2 R112, R112 ;  /* 0x0000007000707308 */ /* 0x000f240000000800 */
[-C--:B------:R-:W-:Y:S07]  /*1c6d0*/  HMMA.16816.F32.BF16 R132, R52, R66.reuse, R132 ;  /* 0x000000423484723c */ /* 0x080fee0000041884 */
[----:B------:R-:W-:Y:S01]  /*1c6e0*/  F2FP.BF16.PACK_AB R52, R73, R80 ;  /* 0x000000504934723e */ /* 0x000fe200000010ff */
[----:B------:R-:W-:Y:S01]  /*1c6f0*/  HMMA.16816.F32.BF16 R40, R44, R66, R40 ;  /* 0x000000422c28723c */ /* 0x000fe20000041828 */
[----:B------:R-:W1:Y:S01]  /*1c700*/  LDSM.16.MT88.4 R64, [R230+0x2100] ;  /* 0x00210000e640783b */ /* 0x000e620000004200 */
[----:B------:R-:W-:Y:S02]  /*1c710*/  MUFU.EX2 R102, R102 ;  /* 0x0000006600667308 */ /* 0x000fe40000000800 */
[----:B--2---:R-:W-:Y:S02]  /*1c720*/  F2FP.BF16.PACK_AB R54, R77, R76 ;  /* 0x0000004c4d36723e */ /* 0x004fe400000010ff */
[----:B------:R-:W-:Y:S02]  /*1c730*/  F2FP.BF16.PACK_AB R53, R75, R74 ;  /* 0x0000004a4b35723e */ /* 0x000fe400000010ff */
[----:B------:R-:W-:Y:S04]  /*1c740*/  F2FP.BF16.PACK_AB R44, R204, R191 ;  /* 0x000000bfcc2c723e */ /* 0x000fe800000010ff */
[----:B------:R-:W-:Y:S01]  /*1c750*/  F2FP.BF16.PACK_AB R46, R190, R203 ;  /* 0x000000cbbe2e723e */ /* 0x000fe200000010ff */
[----:B------:R-:W-:Y:S01]  /*1c760*/  MUFU.EX2 R103, R103 ;  /* 0x0000006700677308 */ /* 0x000fe20000000800 */
[----:B------:R-:W-:Y:S02]  /*1c770*/  F2FP.BF16.PACK_AB R45, R81, R189 ;  /* 0x000000bd512d723e */ /* 0x000fe400000010ff */
[----:B------:R-:W-:Y:S02]  /*1c780*/  F2FP.BF16.PACK_AB R47, R83, R82 ;  /* 0x00000052532f723e */ /* 0x000fe400000010ff */
[----:B---3--:R-:W-:Y:S02]  /*1c790*/  F2FP.BF16.PACK_AB R55, R79, R78 ;  /* 0x0000004e4f37723e */ /* 0x008fe400000010ff */
[----:B----4-:R-:W-:Y:S03]  /*1c7a0*/  F2FP.BF16.PACK_AB R186, R113, R112 ;  /* 0x0000007071ba723e */ /* 0x010fe600000010ff */
[-C--:B-1----:R-:W-:Y:S01]  /*1c7b0*/  HMMA.16816.F32.BF16 R4, R44, R56.reuse, R4 ;  /* 0x000000382c04723c */ /* 0x082fe20000041804 */
[----:B------:R-:W1:Y:S07]  /*1c7c0*/  MUFU.EX2 R114, R114 ;  /* 0x0000007200727308 */ /* 0x000e6e0000000800 */
[C---:B------:R-:W-:Y:S03]  /*1c7d0*/  HMMA.16816.F32.BF16 R8, R52.reuse, R56, R8 ;  /* 0x000000383408723c */ /* 0x040fe60000041808 */
[----:B------:R-:W-:Y:S05]  /*1c7e0*/  MUFU.EX2 R105, R105 ;  /* 0x0000006900697308 */ /* 0x000fea0000000800 */
[-C--:B------:R-:W-:Y:S05]  /*1c7f0*/  HMMA.16816.F32.BF16 R12, R52, R58.reuse, R12 ;  /* 0x0000003a340c723c */ /* 0x080fea000004180c */
[----:B------:R-:W-:Y:S03]  /*1c800*/  MUFU.EX2 R108, R108 ;  /* 0x0000006c006c7308 */ /* 0x000fe60000000800 */
[C---:B------:R-:W-:Y:S01]  /*1c810*/  HMMA.16816.F32.BF16 R16, R44.reuse, R58, R16 ;  /* 0x0000003a2c10723c */ /* 0x040fe20000041810 */
[----:B------:R-:W2:Y:S03]  /*1c820*/  LDSM.16.MT88.4 R56, [R228+0x2900] ;  /* 0x00290000e438783b */ /* 0x000ea60000004200 */
[----:B-1----:R-:W-:Y:S03]  /*1c830*/  F2FP.BF16.PACK_AB R187, R115, R114 ;  /* 0x0000007273bb723e */ /* 0x002fe600000010ff */
[----:B------:R-:W-:Y:S01]  /*1c840*/  MUFU.EX2 R88, R88 ;  /* 0x0000005800587308 */ /* 0x000fe20000000800 */
[-C--:B------:R-:W-:Y:S08]  /*1c850*/  HMMA.16816.F32.BF16 R20, R44, R60.reuse, R20 ;  /* 0x0000003c2c14723c */ /* 0x080ff00000041814 */
[C---:B------:R-:W-:Y:S01]  /*1c860*/  HMMA.16816.F32.BF16 R24, R52.reuse, R60, R24 ;  /* 0x0000003c3418723c */ /* 0x040fe20000041818 */
[----:B------:R-:W1:Y:S07]  /*1c870*/  MUFU.EX2 R89, R89 ;  /* 0x0000005900597308 */ /* 0x000e6e0000000800 */
[-C--:B------:R-:W-:Y:S03]  /*1c880*/  HMMA.16816.F32.BF16 R28, R52, R62.reuse, R28 ;  /* 0x0000003e341c723c */ /* 0x080fe6000004181c */
[----:B------:R-:W-:Y:S05]  /*1c890*/  MUFU.EX2 R92, R92 ;  /* 0x0000005c005c7308 */ /* 0x000fea0000000800 */
[C---:B------:R-:W-:Y:S01]  /*1c8a0*/  HMMA.16816.F32.BF16 R32, R44.reuse, R62, R32 ;  /* 0x0000003e2c20723c */ /* 0x040fe20000041820 */
[----:B------:R-:W3:Y:S04]  /*1c8b0*/  LDSM.16.MT88.4 R60, [R231+0x2900] ;  /* 0x00290000e73c783b */ /* 0x000ee80000004200 */
[----:B------:R-:W4:Y:S03]  /*1c8c0*/  MUFU.EX2 R93, R93 ;  /* 0x0000005d005d7308 */ /* 0x000f260000000800 */
[-C--:B------:R-:W-:Y:S07]  /*1c8d0*/  HMMA.16816.F32.BF16 R36, R44, R68.reuse, R36 ;  /* 0x000000442c24723c */ /* 0x080fee0000041824 */
[----:B------:R-:W-:Y:S01]  /*1c8e0*/  MUFU.EX2 R90, R90 ;  /* 0x0000005a005a7308 */ /* 0x000fe20000000800 */
[C---:B------:R-:W-:Y:S08]  /*1c8f0*/  HMMA.16816.F32.BF16 R48, R52.reuse, R68, R48 ;  /* 0x000000443430723c */ /* 0x040ff00000041830 */
[-C--:B------:R-:W-:Y:S01]  /*1c900*/  HMMA.16816.F32.BF16 R116, R52, R70.reuse, R116 ;  /* 0x000000463474723c */ /* 0x080fe20000041874 */
[----:B------:R-:W1:Y:S07]  /*1c910*/  MUFU.EX2 R91, R91 ;  /* 0x0000005b005b7308 */ /* 0x000e6e0000000800 */
[C---:B------:R-:W-:Y:S01]  /*1c920*/  HMMA.16816.F32.BF16 R120, R44.reuse, R70, R120 ;  /* 0x000000462c78723c */ /* 0x040fe20000041878 */
[----:B------:R-:W2:Y:S02]  /*1c930*/  LDSM.16.MT88.4 R68, [R229+0x2900] ;  /* 0x00290000e544783b */ /* 0x000ea40000004200 */
[----:B------:R-:W-:Y:S05]  /*1c940*/  MUFU.EX2 R94, R94 ;  /* 0x0000005e005e7308 */ /* 0x000fea0000000800 */
[-C--:B------:R-:W-:Y:S05]  /*1c950*/  HMMA.16816.F32.BF16 R124, R44, R64.reuse, R124 ;  /* 0x000000402c7c723c */ /* 0x080fea000004187c */
[----:B------:R-:W2:Y:S03]  /*1c960*/  MUFU.EX2 R95, R95 ;  /* 0x0000005f005f7308 */ /* 0x000ea60000000800 */
[C---:B------:R-:W-:Y:S07]  /*1c970*/  HMMA.16816.F32.BF16 R128, R52.reuse, R64, R128 ;  /* 0x000000403480723c */ /* 0x040fee0000041880 */
[----:B------:R-:W2:Y:S01]  /*1c980*/  MUFU.EX2 R104, R104 ;  /* 0x0000006800687308 */ /* 0x000ea20000000800 */
[-C--:B------:R-:W-:Y:S07]  /*1c990*/  HMMA.16816.F32.BF16 R132, R52, R66.reuse, R132 ;  /* 0x000000423484723c */ /* 0x080fee0000041884 */
[----:B-1----:R-:W-:Y:S01]  /*1c9a0*/  F2FP.BF16.PACK_AB R52, R89, R88 ;  /* 0x000000585934723e */ /* 0x002fe200000010ff */
[----:B------:R-:W-:Y:S01]  /*1c9b0*/  HMMA.16816.F32.BF16 R40, R44, R66, R40 ;  /* 0x000000422c28723c */ /* 0x000fe20000041828 */
[----:B------:R-:W1:Y:S01]  /*1c9c0*/  LDSM.16.MT88.4 R64, [R230+0x2900] ;  /* 0x00290000e640783b */ /* 0x000e620000004200 */
[----:B------:R-:W-:Y:S02]  /*1c9d0*/  MUFU.EX2 R106, R106 ;  /* 0x0000006a006a7308 */ /* 0x000fe40000000800 */
[----:B----4-:R-:W-:Y:S02]  /*1c9e0*/  F2FP.BF16.PACK_AB R54, R93, R92 ;  /* 0x0000005c5d36723e */ /* 0x010fe400000010ff */
[----:B------:R-:W-:Y:S02]  /*1c9f0*/  F2FP.BF16.PACK_AB R53, R91, R90 ;  /* 0x0000005a5b35723e */ /* 0x000fe400000010ff */
[----:B------:R-:W-:Y:S04]  /*1ca00*/  F2FP.BF16.PACK_AB R44, R85, R84 ;  /* 0x00000054552c723e */ /* 0x000fe800000010ff */
[----:B------:R-:W-:Y:S01]  /*1ca10*/  F2FP.BF16.PACK_AB R46, R97, R96 ;  /* 0x00000060612e723e */ /* 0x000fe200000010ff */
[----:B------:R-:W4:Y:S01]  /*1ca20*/  MUFU.EX2 R107, R107 ;  /* 0x0000006b006b7308 */ /* 0x000f220000000800 */
[----:B------:R-:W-:Y:S02]  /*1ca30*/  F2FP.BF16.PACK_AB R45, R87, R86 ;  /* 0x00000056572d723e */ /* 0x000fe400000010ff */
[----:B------:R-:W-:Y:S02]  /*1ca40*/  F2FP.BF16.PACK_AB R47, R99, R98 ;  /* 0x00000062632f723e */ /* 0x000fe400000010ff */
[----:B--2---:R-:W-:Y:S05]  /*1ca50*/  F2FP.BF16.PACK_AB R55, R95, R94 ;  /* 0x0000005e5f37723e */ /* 0x004fea00000010ff */
[-C--:B------:R-:W-:Y:S08]  /*1ca60*/  HMMA.16816.F32.BF16 R4, R44, R56.reuse, R4 ;  /* 0x000000382c04723c */ /* 0x080ff00000041804 */
[C---:B------:R-:W-:Y:S07]  /*1ca70*/  HMMA.16816.F32.BF16 R8, R52.reuse, R56, R8 ;  /* 0x000000383408723c */ /* 0x040fee0000041808 */
[----:B------:R-:W-:Y:S01]  /*1ca80*/  FADD.FTZ R57, R174, R140 ;  /* 0x0000008cae397221 */ /* 0x000fe20000010000 */
[-C--:B------:R-:W-:Y:S04]  /*1ca90*/  HMMA.16816.F32.BF16 R12, R52, R58.reuse, R12 ;  /* 0x0000003a340c723c */ /* 0x080fe8000004180c */
[----:B------:R-:W-:Y:S04]  /*1caa0*/  FADD.FTZ R56, R201, R72 ;  /* 0x00000048c9387221 */ /* 0x000fe80000010000 */
[C---:B------:R-:W-:Y:S07]  /*1cab0*/  HMMA.16816.F32.BF16 R16, R44.reuse, R58, R16 ;  /* 0x0000003a2c10723c */ /* 0x040fee0000041810 */
[----:B------:R-:W-:Y:S01]  /*1cac0*/  FADD.FTZ R59, R172, R141 ;  /* 0x0000008dac3b7221 */ /* 0x000fe20000010000 */
[-C--:B---3--:R-:W-:Y:S01]  /*1cad0*/  HMMA.16816.F32.BF16 R20, R44, R60.reuse, R20 ;  /* 0x0000003c2c14723c */ /* 0x088fe20000041814 */
[----:B------:R-:W2:Y:S03]  /*1cae0*/  LDSM.16.MT88.4 R172, [R231+0x3100] ;  /* 0x00310000e7ac783b */ /* 0x000ea60000004200 */
[----:B------:R-:W-:Y:S01]  /*1caf0*/  FADD.FTZ R58, R185, R57 ;  /* 0x00000039b93a7221 */ /* 0x000fe20000010000 */
[----:B------:R-:W-:Y:S01]  /*1cb00*/  F2FP.BF16.PACK_AB R185, R103, R102 ;  /* 0x0000006667b9723e */ /* 0x000fe200000010ff */
[----:B------:R-:W-:Y:S01]  /*1cb10*/  FADD.FTZ R57, R184, R0 ;  /* 0x00000000b8397221 */ /* 0x000fe20000010000 */
[----:B------:R-:W-:Y:S01]  /*1cb20*/  F2FP.BF16.PACK_AB R184, R101, R100 ;  /* 0x0000006465b8723e */ /* 0x000fe200000010ff */
[C---:B------:R-:W-:Y:S01]  /*1cb30*/  HMMA.16816.F32.BF16 R24, R52.reuse, R60, R24 ;  /* 0x0000003c3418723c */ /* 0x040fe20000041818 */
[----:B------:R3:W-:Y:S03]  /*1cb40*/  MUFU.EX2 R60, R3 ;  /* 0x00000003003c7308 */ /* 0x0007e60000000800 */
[----:B------:R-:W-:Y:S02]  /*1cb50*/  FADD.FTZ R0, R163, R58 ;  /* 0x0000003aa3007221 */ /* 0x000fe40000010000 */
[----:B------:R-:W-:Y:S02]  /*1cb60*/  FADD.FTZ R57, R251, R57 ;  /* 0x00000039fb397221 */ /* 0x000fe40000010000 */
[-C--:B------:R-:W-:Y:S03]  /*1cb70*/  HMMA.16816.F32.BF16 R28, R52, R62.reuse, R28 ;  /* 0x0000003e341c723c */ /* 0x080fe6000004181c */
[----:B------:R-:W1:Y:S01]  /*1cb80*/  MUFU.EX2 R61, R110 ;  /* 0x0000006e003d7308 */ /* 0x000e620000000800 */
[----:B------:R-:W-:Y:S02]  /*1cb90*/  FADD.FTZ R0, R161, R0 ;  /* 0x00000000a1007221 */ /* 0x000fe40000010000 */
[----:B------:R-:W-:Y:S02]  /*1cba0*/  FADD.FTZ R57, R252, R57 ;  /* 0x00000039fc397221 */ /* 0x000fe40000010000 */
[C---:B------:R-:W-:Y:S04]  /*1cbb0*/  HMMA.16816.F32.BF16 R32, R44.reuse, R62, R32 ;  /* 0x0000003e2c20723c */ /* 0x040fe80000041820 */
[----:B------:R-:W-:Y:S04]  /*1cbc0*/  FADD.FTZ R0, R167, R0 ;  /* 0x00000000a7007221 */ /* 0x000fe80000010000 */
[-C--:B------:R-:W-:Y:S04]  /*1cbd0*/  HMMA.16816.F32.BF16 R36, R44, R68.reuse, R36 ;  /* 0x000000442c24723c */ /* 0x080fe80000041824 */
[----:B---3--:R-:W-:Y:S04]  /*1cbe0*/  FADD.FTZ R3, R171, R59 ;  /* 0x0000003bab037221 */ /* 0x008fe80000010000 */
[C---:B------:R-:W-:Y:S04]  /*1cbf0*/  HMMA.16816.F32.BF16 R48, R52.reuse, R68, R48 ;  /* 0x000000443430723c */ /* 0x040fe80000041830 */
[----:B------:R-:W-:Y:S04]  /*1cc00*/  FADD.FTZ R3, R162, R3 ;  /* 0x00000003a2037221 */ /* 0x000fe80000010000 */
[-C--:B------:R-:W-:Y:S08]  /*1cc10*/  HMMA.16816.F32.BF16 R116, R52, R70.reuse, R116 ;  /* 0x000000463474723c */ /* 0x080ff00000041874 */
[C---:B------:R-:W-:Y:S07]  /*1cc20*/  HMMA.16816.F32.BF16 R120, R44.reuse, R70, R120 ;  /* 0x000000462c78723c */ /* 0x040fee0000041878 */
[----:B------:R-:W-:Y:S01]  /*1cc30*/  MOV R71, R2 ;  /* 0x0000000200477202 */ /* 0x000fe20000000f00 */
[-C--:B-1----:R-:W-:Y:S08]  /*1cc40*/  HMMA.16816.F32.BF16 R124, R44, R64.reuse, R124 ;  /* 0x000000402c7c723c */ /* 0x082ff0000004187c */
        /* <DEDUP_REMOVED lines=8> */
[----:B------:R-:W1:Y:S04]  /*1ccd0*/  LDSM.16.MT88.4 R4, [R229+0x3100] ;  /* 0x00310000e504783b */ /* 0x000e680000004200 */
[----:B------:R-:W-:Y:S01]  /*1cce0*/  FADD.FTZ R52, R160, R3 ;  /* 0x00000003a0347221 */ /* 0x000fe20000010000 */
[----:B------:R-:W-:Y:S01]  /*1ccf0*/  F2FP.BF16.PACK_AB R46, R109, R108 ;  /* 0x0000006c6d2e723e */ /* 0x000fe200000010ff */
[----:B------:R-:W-:Y:S01]  /*1cd00*/  FADD.FTZ R3, R199, R53 ;  /* 0x00000035c7037221 */ /* 0x000fe20000010000 */
[----:B----4-:R-:W-:Y:S04]  /*1cd10*/  F2FP.BF16.PACK_AB R45, R107, R106 ;  /* 0x0000006a6b2d723e */ /* 0x010fe800000010ff */
[----:B------:R-:W-:Y:S01]  /*1cd20*/  FADD.FTZ R3, R200, R3 ;  /* 0x00000003c8037221 */ /* 0x000fe20000010000 */
        /* <DEDUP_REMOVED lines=22> */
[----:B------:R-:W2:Y:S01]  /*1ce90*/  LDSM.16.MT88.4 R8, [R230+0x3100] ;  /* 0x00310000e608783b */ /* 0x000ea20000004200 */
        /* <DEDUP_REMOVED lines=86> */
.L_x_727:
[----:B------:R-:W3:Y:S04]  /*1d400*/  LDL.LU R6, [R1+0x1c] ;  /* 0x00001c0001067983 */ /* 0x000ee80000300800 */
        /* <DEDUP_REMOVED lines=10> */
[----:B--2---:R-:W2:Y:S01]  /*1d4b0*/  SHFL.BFLY PT, R7, R2, 0x2, 0x1f ;  /* 0x0c401f0002077f89 */ /* 0x004ea200000e0000 */
[----:B-1----:R-:W-:-:S03]  /*1d4c0*/  FADD.FTZ R4, R4, R6 ;  /* 0x0000000604047221 */ /* 0x002fc60000010000 */
[----:B------:R-:W1:Y:S01]  /*1d4d0*/  SHFL.BFLY PT, R6, R8, 0x2, 0x1f ;  /* 0x0c401f0008067f89 */ /* 0x000e6200000e0000 */
[----:B---3--:R-:W-:-:S03]  /*1d4e0*/  FADD.FTZ R5, R5, R9 ;  /* 0x0000000905057221 */ /* 0x008fc60000010000 */
[----:B------:R-:W3:Y:S04]  /*1d4f0*/  SHFL.BFLY PT, R0, R4, 0x1, 0x1f ;  /* 0x0c201f0004007f89 */ /* 0x000ee800000e0000 */
[----:B------:R-:W4:Y:S01]  /*1d500*/  SHFL.BFLY PT, R3, R5, 0x1, 0x1f ;  /* 0x0c201f0005037f89 */ /* 0x000f2200000e0000 */
[----:B--2---:R-:W-:Y:S02]  /*1d510*/  FADD.FTZ R7, R7, R2 ;  /* 0x0000000207077221 */ /* 0x004fe40000010000 */
[----:B-1----:R-:W-:-:S03]  /*1d520*/  FADD.FTZ R6, R6, R8 ;  /* 0x0000000806067221 */ /* 0x002fc60000010000 */
[----:B------:R-:W1:Y:S01]  /*1d530*/  SHFL.BFLY PT, R8, R7, 0x1, 0x1f ;  /* 0x0c201f0007087f89 */ /* 0x000e6200000e0000 */
[----:B---3--:R-:W-:Y:S01]  /*1d540*/  FADD.FTZ R4, R4, R0 ;  /* 0x0000000004047221 */ /* 0x008fe20000010000 */
        /* <DEDUP_REMOVED lines=99> */
.L_x_671:
[----:B------:R-:W3:Y:S02]  /*1db80*/  S2R R55, SR_CTAID.Y ;  /* 0x0000000000377919 */ /* 0x000ee40000002600 */
[----:B---3--:R-:W-:Y:S01]  /*1db90*/  SHF.R.S32.HI R43, RZ, 0x1f, R55 ;  /* 0x0000001fff2b7819 */ /* 0x008fe20000011437 */
[----:B------:R-:W-:Y:S05]  /*1dba0*/  @P4 BRA `(.L_x_729) ;  /* 0x0000130000004947 */ /* 0x000fea0003800000 */
[----:B------:R-:W3:Y:S01]  /*1dbb0*/  LDL R44, [R1+0x68] ;  /* 0x00006800012c7983 */ /* 0x000ee20000100800 */
[----:B------:R-:W-:Y:S01]  /*1dbc0*/  IMAD.MOV.U32 R6, RZ, RZ, -0x10 ;  /* 0xfffffff0ff067424 */ /* 0x000fe200078e00ff */
[----:B------:R-:W-:Y:S02]  /*1dbd0*/  F2FP.BF16.PACK_AB R5, R145, R144 ;  /* 0x000000909105723e */ /* 0x000fe400000010ff */
[----:B------:R-:W4:Y:S01]  /*1dbe0*/  S2R R41, SR_TID.X ;  /* 0x0000000000297919 */ /* 0x000f220000002100 */
        /* <DEDUP_REMOVED lines=12> */
[----:B----4-:R-:W-:Y:S02]  /*1dcb0*/  SHF.R.S32.HI R42, RZ, 0x1f, R41 ;  /* 0x0000001fff2a7819 */ /* 0x010fe40000011429 */
        /* <DEDUP_REMOVED lines=16> */
[----:B--2---:R-:W-:Y:S01]  /*1ddc0*/  IMAD.IADD R27, R41, 0x1, -R0 ;  /* 0x00000001291b7824 */ /* 0x004fe200078e0a00 */
        /* <DEDUP_REMOVED lines=35> */
[----:B--2---:R-:W-:-:S03]  /*1e000*/  IMAD.MOV.U32 R5, RZ, RZ, 0x20 ;  /* 0x00000020ff057424 */ /* 0x004fc600078e00ff */
        /* <DEDUP_REMOVED lines=14> */
[----:B--2---:R-:W-:-:S03]  /*1e0f0*/  IMAD.IADD R3, R8, 0x1, R2 ;  /* 0x0000000108037824 */ /* 0x004fc600078e0202 */
        /* <DEDUP_REMOVED lines=19> */
[----:B------:R1:W-:Y:S04]  /*1e230*/  STS [R0+0x2400], R16 ;  /* 0x0024001000007388 */ /* 0x0003e80000000800 */
[----:B------:R2:W-:Y:S04]  /*1e240*/  STS [R3+0x2000], R10 ;  /* 0x0020000a03007388 */ /* 0x0005e80000000800 */
[----:B------:R4:W-:Y:S01]  /*1e250*/  STS [R7+0x2000], R9 ;  /* 0x0020000907007388 */ /* 0x0009e20000000800 */
[----:B---3--:R-:W-:-:S03]  /*1e260*/  IMAD.WIDE R4, R44, R2, c[0x0][0x500] ;  /* 0x000140002c047625 */ /* 0x008fc600078e0202 */
[----:B------:R-:W-:Y:S06]  /*1e270*/  BAR.SYNC.DEFER_BLOCKING 0x1, 0x80 ;  /* 0x0042000000007b1d */ /* 0x000fec0000010000 */
[----:B-1----:R-:W3:Y:S01]  /*1e280*/  @P1 LDG.E R0, [R4.64] ;  /* 0x0000000804001981 */ /* 0x002ee2000c1e1900 */
[----:B------:R-:W-:Y:S02]  /*1e290*/  IMAD.MOV.U32 R15, RZ, RZ, c[0x0][0x388] ;  /* 0x0000e200ff0f7624 */ /* 0x000fe400078e00ff */
[----:B--2---:R-:W-:-:S05]  /*1e2a0*/  @P0 IMAD.WIDE R2, R44, R2, c[0x0][0x508] ;  /* 0x000142002c020625 */ /* 0x004fca00078e0202 */
[----:B------:R1:W5:Y:S02]  /*1e2b0*/  @P0 LDG.E R15, [R2.64] ;  /* 0x00000008020f0981 */ /* 0x000364000c1e1900 */
[----:B-1----:R-:W-:Y:S02]  /*1e2c0*/  CS2R R2, SRZ ;  /* 0x0000000000027805 */ /* 0x002fe4000001ff00 */
[--C-:B---3--:R-:W-:Y:S01]  /*1e2d0*/  @P1 SHF.R.S32.HI R3, RZ, 0x1f, R0.reuse ;  /* 0x0000001fff031819 */ /* 0x108fe20000011400 */
[----:B------:R-:W-:Y:S01]  /*1e2e0*/  @P1 IMAD.MOV.U32 R2, RZ, RZ, R0 ;  /* 0x000000ffff021224 */ /* 0x000fe200078e0000 */
[----:B------:R-:W-:Y:S05]  /*1e2f0*/  @P0 BRA `(.L_x_730) ;  /* 0x0000004000000947 */ /* 0x000fea0003800000 */
[----:B----4-:R-:W-:Y:S05]  /*1e300*/  @!P1 BRA `(.L_x_730) ;  /* 0x0000003000009947 */ /* 0x010fea0003800000 */
[----:B------:R-:W2:Y:S04]  /*1e310*/  LDG.E R6, [R4.64] ;  /* 0x0000000804067981 */ /* 0x000ea8000c1e1900 */
[----:B------:R-:W2:Y:S02]  /*1e320*/  LDG.E R0, [R4.64+0x4] ;  /* 0x0000040804007981 */ /* 0x000ea4000c1e1900 */
[----:B--2--5:R-:W-:-:S02]  /*1e330*/  IADD3 R15, -R6, R0, RZ ;  /* 0x00000000060f7210 */ /* 0x024fc40007ffe1ff */
.L_x_730:
        /* <DEDUP_REMOVED lines=183> */
.L_x_729:
        /* <DEDUP_REMOVED lines=19> */
.L_x_731:
[----:B----4-:R-:W3:Y:S01]  /*1efe0*/  S2R R10, SR_TID.X ;  /* 0x00000000000a7919 */ /* 0x010ee20000002100 */
[----:B------:R-:W-:Y:S01]  /*1eff0*/  SHF.R.S32.HI R0, RZ, 0x1f, R8 ;  /* 0x0000001fff007819 */ /* 0x000fe20000011408 */
[----:B------:R-:W-:Y:S01]  /*1f000*/  BSSY B0, `(.L_x_732) ;  /* 0x0000026000007945 */ /* 0x000fe20003800000 */
[----:B-1----:R-:W-:-:S02]  /*1f010*/  SEL R9, R8, RZ, !P0 ;  /* 0x000000ff08097207 */ /* 0x002fc40004000000 */
[----:B------:R-:W-:Y:S02]  /*1f020*/  SEL R11, R0, RZ, !P0 ;  /* 0x000000ff000b7207 */ /* 0x000fe40004000000 */
[----:B---3--:R-:W-:-:S13]  /*1f030*/  ISETP.GT.AND P1, PT, R10, 0x7f, PT ;  /* 0x0000007f0a00780c */ /* 0x008fda0003f24270 */
        /* <DEDUP_REMOVED lines=34> */
.L_x_733:
[----:B------:R-:W-:Y:S05]  /*1f260*/  BSYNC B0 ;  /* 0x0000000000007941 */ /* 0x000fea0003800000 */
.L_x_732:
[----:B------:R-:W3:Y:S01]  /*1f270*/  S2R R12, SR_CTAID.X ;  /* 0x00000000000c7919 */ /* 0x000ee20000002500 */
        /* <DEDUP_REMOVED lines=16> */
[----:B---3--:R-:W-:Y:S02]  /*1f380*/  IMAD R4, R12, 0x80, R4 ;  /* 0x000000800c047824 */ /* 0x008fe400078e0204 */
        /* <DEDUP_REMOVED lines=28> */
[----:B------:R-:W3:Y:S01]  /*1f550*/  SHFL.IDX PT, R7, R3, RZ, 0x181f ;  /* 0x00181fff03077589 */ /* 0x000ee200000e0000 */
[----:B------:R-:W-:-:S02]  /*1f560*/  IADD3 R8, R2, 0x10, RZ ;  /* 0x0000001002087810 */ /* 0x000fc40007ffe0ff */
[-C--:B------:R-:W-:Y:S01]  /*1f570*/  ISETP.GE.OR P1, PT, R2, R19.reuse, P0 ;  /* 0x000000130200720c */ /* 0x080fe20000726670 */
[----:B------:R-:W4:Y:S01]  /*1f580*/  SHFL.IDX PT, R9, R3, 0x1, 0x181f ;  /* 0x00381f0003097f89 */ /* 0x000f2200000e0000 */
[-C--:B------:R-:W-:Y:S02]  /*1f590*/  ISETP.GE.OR P5, PT, R8, R19.reuse, P0 ;  /* 0x000000130800720c */ /* 0x080fe400007a6670 */
[C---:B------:R-:W-:Y:S01]  /*1f5a0*/  IADD3 R14, R2.reuse, 0x20, RZ ;  /* 0x00000020020e7810 */ /* 0x040fe20007ffe0ff */
[----:B------:R-:W2:Y:S01]  /*1f5b0*/  SHFL.IDX PT, R8, R4, 0x2, 0x181f ;  /* 0x00581f0004087f89 */ /* 0x000ea200000e0000 */
[----:B------:R-:W-:Y:S02]  /*1f5c0*/  IADD3 R10, R2, 0x40, RZ ;  /* 0x00000040020a7810 */ /* 0x000fe40007ffe0ff */
[----:B------:R-:W-:Y:S01]  /*1f5d0*/  ISETP.GE.OR P4, PT, R14, R19, P0 ;  /* 0x000000130e00720c */ /* 0x000fe20000786670 */
[----:B------:R-:W2:Y:S01]  /*1f5e0*/  SHFL.IDX PT, R12, R3, 0x2, 0x181f ;  /* 0x00581f00030c7f89 */ /* 0x000ea200000e0000 */
[----:B------:R-:W-:-:S02]  /*1f5f0*/  IADD3 R13, R2, 0x30, RZ ;  /* 0x00000030020d7810 */ /* 0x000fc40007ffe0ff */
[-C--:B------:R-:W-:Y:S01]  /*1f600*/  ISETP.GE.OR P6, PT, R10, R19.reuse, P0 ;  /* 0x000000130a00720c */ /* 0x080fe200007c6670 */
[----:B------:R-:W2:Y:S01]  /*1f610*/  SHFL.IDX PT, R11, R4, 0x3, 0x181f ;  /* 0x00781f00040b7f89 */ /* 0x000ea200000e0000 */
[C---:B-1----:R-:W-:Y:S02]  /*1f620*/  @!P1 LEA R6, P2, R0.reuse, R6, 0x1 ;  /* 0x0000000600069211 */ /* 0x042fe400078408ff */
[----:B------:R-:W-:Y:S01]  /*1f630*/  ISETP.GE.OR P3, PT, R13, R19, P0 ;  /* 0x000000130d00720c */ /* 0x000fe20000766670 */
[----:B------:R-:W1:Y:S01]  /*1f640*/  SHFL.IDX PT, R14, R3, 0x3, 0x181f ;  /* 0x00781f00030e7f89 */ /* 0x000e6200000e0000 */
[----:B---3--:R-:W-:-:S03]  /*1f650*/  @!P1 LEA.HI.X R7, R0, R7, R20, 0x1, P2 ;  /* 0x0000000700079211 */ /* 0x008fc600010f0c14 */
[----:B------:R-:W3:Y:S04]  /*1f660*/  SHFL.IDX PT, R10, R4, 0x4, 0x181f ;  /* 0x00981f00040a7f89 */ /* 0x000ee800000e0000 */
[----:B------:R1:W-:Y:S04]  /*1f670*/  @!P1 ST.E.128 [R6.64], RZ ;  /* 0x000000ff06009985 */ /* 0x0003e8000c101d08 */
[----:B------:R-:W-:Y:S04]  /*1f680*/  SHFL.IDX PT, R13, R4, 0x5, 0x181f ;  /* 0x00b81f00040d7f89 */ /* 0x000fe800000e0000 */
[----:B------:R-:W-:Y:S04]  /*1f690*/  SHFL.IDX PT, R15, R4, 0x6, 0x181f ;  /* 0x00d81f00040f7f89 */ /* 0x000fe800000e0000 */
[----:B------:R-:W3:Y:S04]  /*1f6a0*/  SHFL.IDX PT, R18, R3, 0x4, 0x181f ;  /* 0x00981f0003127f89 */ /* 0x000ee800000e0000 */
[----:B------:R-:W3:Y:S04]  /*1f6b0*/  SHFL.IDX PT, R17, R3, 0x5, 0x181f ;  /* 0x00b81f0003117f89 */ /* 0x000ee800000e0000 */
[----:B------:R-:W3:Y:S04]  /*1f6c0*/  SHFL.IDX PT, R16, R3, 0x6, 0x181f ;  /* 0x00d81f0003107f89 */ /* 0x000ee800000e0000 */
[----:B------:R-:W3:Y:S01]  /*1f6d0*/  SHFL.IDX PT, R4, R4, 0x7, 0x181f ;  /* 0x00f81f0004047f89 */ /* 0x000ee200000e0000 */
[----:B-1----:R-:W-:-:S02]  /*1f6e0*/  IADD3 R7, R2, 0x50, RZ ;  /* 0x0000005002077810 */ /* 0x002fc40007ffe0ff */
[C---:B------:R-:W-:Y:S01]  /*1f6f0*/  @!P5 LEA R6, P1, R0.reuse, R5, 0x1 ;  /* 0x000000050006d211 */ /* 0x040fe200078208ff */
[----:B------:R-:W1:Y:S01]  /*1f700*/  SHFL.IDX PT, R3, R3, 0x7, 0x181f ;  /* 0x00f81f0003037f89 */ /* 0x000e6200000e0000 */
[----:B------:R-:W-:Y:S02]  /*1f710*/  ISETP.GE.OR P2, PT, R7, R19, P0 ;  /* 0x000000130700720c */ /* 0x000fe40000746670 */
[C---:B----4-:R-:W-:Y:S02]  /*1f720*/  @!P5 LEA.HI.X R7, R0.reuse, R9, R20, 0x1, P1 ;  /* 0x000000090007d211 */ /* 0x050fe400008f0c14 */
[----:B--2---:R-:W-:Y:S02]  /*1f730*/  @!P4 LEA R8, P1, R0, R8, 0x1 ;  /* 0x000000080008c211 */ /* 0x004fe400078208ff */
        /* <DEDUP_REMOVED lines=9> */
[----:B--2---:R-:W-:-:S04]  /*1f7d0*/  @!P3 LEA R6, P5, R0, R11, 0x1 ;  /* 0x0000000b0006b211 */ /* 0x004fc800078a08ff */
[C---:B------:R-:W-:Y:S02]  /*1f7e0*/  @!P3 LEA.HI.X R7, R0.reuse, R14, R20, 0x1, P5 ;  /* 0x0000000e0007b211 */ /* 0x040fe400028f0c14 */
[----:B---3--:R-:W-:-:S03]  /*1f7f0*/  @!P6 LEA R10, P5, R0, R10, 0x1 ;  /* 0x0000000a000ae211 */ /* 0x008fc600078a08ff */
        /* <DEDUP_REMOVED lines=14> */
.L_x_734:
        /* <DEDUP_REMOVED lines=10> */
.L_x_745:


//--------------------- .nv.shared._ZN7cutlass13device_kernelIN5flash19enable_sm80_to_sm89INS1_16FlashAttnFwdSm80INS1_25CollectiveMainloopFwdSm80ILi4ELi1ELb0EN4cute5tupleIJNS5_1CILi128EEENS7_ILi112EEENS7_ILi64EEEEEELi64ENS_10bfloat16_tEfNS_4arch4Sm80ELb0ELb0ELb0ELb0ELb0ELb0ELb1ELb0EEENS1_21CollectiveEpilogueFwdINS6_IJS8_SA_S9_EEENS6_IJNS7_ILi1EEESI_SI_EEESC_SE_Li128ELb0ELb1ELb0ELb0EEENS1_19SingleTileSchedulerILb0ELb0ELb1ELi128EEEEEEEEEvNT_6ParamsE --------------------------
	.section	.nv.shared._ZN7cutlass13device_kernelIN5flash19enable_sm80_to_sm89INS1_16FlashAttnFwdSm80INS1_25CollectiveMainloopFwdSm80ILi4ELi1ELb0EN4cute5tupleIJNS5_1CILi128EEENS7_ILi112EEENS7_ILi64EEEEEELi64ENS_10bfloat16_tEfNS_4arch4Sm80ELb0ELb0ELb0ELb0ELb0ELb0ELb1ELb0EEENS1_21CollectiveEpilogueFwdINS6_IJS8_SA_S9_EEENS6_IJNS7_ILi1EEESI_SI_EEESC_SE_Li128ELb0ELb1ELb0ELb0EEENS1_19SingleTileSchedulerILb0ELb0ELb1ELi128EEEEEEEEEvNT_6ParamsE,"aw",@nobits
	.sectionflags	@""
	.align	16


//--------------------- .nv.global                --------------------------
	.section	.nv.global,"aw",@nobits
.nv.global:
	.type		_ZN65_INTERNAL_ebe2f5a5_29_flash_fwd_hdim64_bf16_sm80_cu_cb12e5b6_34284cute1_E,@object
	.size		_ZN65_INTERNAL_ebe2f5a5_29_flash_fwd_hdim64_bf16_sm80_cu_cb12e5b6_34284cute1_E,(_ZN65_INTERNAL_ebe2f5a5_29_flash_fwd_hdim64_bf16_sm80_cu_cb12e5b6_34284cuda3std3__45__cpo6cbeginE - _ZN65_INTERNAL_ebe2f5a5_29_flash_fwd_hdim64_bf16_sm80_cu_cb12e5b6_34284cute1_E)
_ZN65_INTERNAL_ebe2f5a5_29_flash_fwd_hdim64_bf16_sm80_cu_cb12e5b6_34284cute1_E:
	.zero		1
	.type		_ZN65_INTERNAL_ebe2f5a5_29_flash_fwd_hdim64_bf16_sm80_cu_cb12e5b6_34284cuda3std3__45__cpo6cbeginE,@object
	.size		_ZN65_INTERNAL_ebe2f5a5_29_flash_fwd_hdim64_bf16_sm80_cu_cb12e5b6_34284cuda3std3__45__cpo6cbeginE,(_ZN65_INTERNAL_ebe2f5a5_29_flash_fwd_hdim64_bf16_sm80_cu_cb12e5b6_34284cuda3std3__48in_placeE - _ZN65_INTERNAL_ebe2f5a5_29_flash_fwd_hdim64_bf16_sm80_cu_cb12e5b6_34284cuda3std3__45__cpo6cbeginE)
_ZN65_INTERNAL_ebe2f5a5_29_flash_fwd_hdim64_bf16_sm80_cu_cb12e5b6_34284cuda3std3__45__cpo6cbeginE:
	.zero		1
	.type		_ZN65_INTERNAL_ebe2f5a5_29_flash_fwd_hdim64_bf16_sm80_cu_cb12e5b6_34284cuda3std3__48in_placeE,@object
	.size		_ZN65_INTERNAL_ebe2f5a5_29_flash_fwd_hdim64_bf16_sm80_cu_cb12e5b6_34284cuda3std3__48in_placeE,(_ZN65_INTERNAL_ebe2f5a5_29_flash_fwd_hdim64_bf16_sm80_cu_cb12e5b6_34284cuda3std6ranges3__45__cpo9iter_moveE - _ZN65_INTERNAL_ebe2f5a5_29_flash_fwd_hdim64_bf16_sm80_cu_cb12e5b6_34284cuda3std3__48in_placeE)
_ZN65_INTERNAL_ebe2f5a5_29_flash_fwd_hdim64_bf16_sm80_cu_cb12e5b6_34284cuda3std3__48in_placeE:
	.zero		1
	.type		_ZN65_INTERNAL_ebe2f5a5_29_flash_fwd_hdim64_bf16_sm80_cu_cb12e5b6_34284cuda3std6ranges3__45__cpo9iter_moveE,@object
	.size		_ZN65_INTERNAL_ebe2f5a5_29_flash_fwd_hdim64_bf16_sm80_cu_cb12e5b6_34284cuda3std6ranges3__45__cpo9iter_moveE,(_ZN65_INTERNAL_ebe2f5a5_29_flash_fwd_hdim64_bf16_sm80_cu_cb12e5b6_34284cuda3std3__45__cpo5beginE - _ZN65_INTERNAL_ebe2f5a5_29_flash_fwd_hdim64_bf16_sm80_cu_cb12e5b6_34284cuda3std6ranges3__45__cpo9iter_moveE)
_ZN65_INTERNAL_ebe2f5a5_29_flash_fwd_hdim64_bf16_sm80_cu_cb12e5b6_34284cuda3std6ranges3__45__cpo9iter_moveE:
	.zero		1
	.type		_ZN65_INTERNAL_ebe2f5a5_29_flash_fwd_hdim64_bf16_sm80_cu_cb12e5b6_34284cuda3std3__45__cpo5beginE,@object
	.size		_ZN65_INTERNAL_ebe2f5a5_29_flash_fwd_hdim64_bf16_sm80_cu_cb12e5b6_34284cuda3std3__45__cpo5beginE,(_ZN65_INTERNAL_ebe2f5a5_29_flash_fwd_hdim64_bf16_sm80_cu_cb12e5b6_34284cuda3std3__467_GLOBAL__N__ebe2f5a5_29_flash_fwd_hdim64_bf16_sm80_cu_cb12e5b6_34286ignoreE - _ZN65_INTERNAL_ebe2f5a5_29_flash_fwd_hdim64_bf16_sm80_cu_cb12e5b6_34284cuda3std3__45__cpo5beginE)
_ZN65_INTERNAL_ebe2f5a5_29_flash_fwd_hdim64_bf16_sm80_cu_cb12e5b6_34284cuda3std3__45__cpo5beginE:
	.zero		1
	.type		_ZN65_INTERNAL_ebe2f5a5_29_flash_fwd_hdim64_bf16_sm80_cu_cb12e5b6_34284cuda3std3__467_GLOBAL__N__ebe2f5a5_29_flash_fwd_hdim64_bf16_sm80_cu_cb12e5b6_34286ignoreE,@object
	.size		_ZN65_INTERNAL_ebe2f5a5_29_flash_fwd_hdim64_bf16_sm80_cu_cb12e5b6_34284cuda3std3__467_GLOBAL__N__ebe2f5a5_29_flash_fwd_hdim64_bf16_sm80_cu_cb12e5b6_34286ignoreE,(_ZN65_INTERNAL_ebe2f5a5_29_flash_fwd_hdim64_bf16_sm80_cu_cb12e5b6_34284cute7productE - _ZN65_INTERNAL_ebe2f5a5_29_flash_fwd_hdim64_bf16_sm80_cu_cb12e5b6_34284cuda3std3__467_GLOBAL__N__ebe2f5a5_29_flash_fwd_hdim64_bf16_sm80_cu_cb12e5b6_34286ignoreE)
_ZN65_INTERNAL_ebe2f5a5_29_flash_fwd_hdim64_bf16_sm80_cu_cb12e5b6_34284cuda3std3__467_GLOBAL__N__ebe2f5a5_29_flash_fwd_hdim64_bf16_sm80_cu_cb12e5b6_34286ignoreE:
	.zero		1
	.type		_ZN65_INTERNAL_ebe2f5a5_29_flash_fwd_hdim64_bf16_sm80_cu_cb12e5b6_34284cute7productE,@object
	.size		_ZN65_INTERNAL_ebe2f5a5_29_flash_fwd_hdim64_bf16_sm80_cu_cb12e5b6_34284cute7productE,(_ZN65_INTERNAL_ebe2f5a5_29_flash_fwd_hdim64_bf16_sm80_cu_cb12e5b6_34284cuda3std3__45__cpo3endE - _ZN65_INTERNAL_ebe2f5a5_29_flash_fwd_hdim64_bf16_sm80_cu_cb12e5b6_34284cute7productE)
_ZN65_INTERNAL_ebe2f5a5_29_flash_fwd_hdim64_bf16_sm80_cu_cb12e5b6_34284cute7productE:
	.zero		1
	.type		_ZN65_INTERNAL_ebe2f5a5_29_flash_fwd_hdim64_bf16_sm80_cu_cb12e5b6_34284cuda3std3__45__cpo3endE,@object
	.size		_ZN65_INTERNAL_ebe2f5a5_29_flash_fwd_hdim64_bf16_sm80_cu_cb12e5b6_34284cuda3std3__45__cpo3endE,(_ZN65_INTERNAL_ebe2f5a5_29_flash_fwd_hdim64_bf16_sm80_cu_cb12e5b6_34284cuda3std3__419piecewise_constructE - _ZN65_INTERNAL_ebe2f5a5_29_flash_fwd_hdim64_bf16_sm80_cu_cb12e5b6_34284cuda3std3__45__cpo3endE)
_ZN65_INTERNAL_ebe2f5a5_29_flash_fwd_hdim64_bf16_sm80_cu_cb12e5b6_34284cuda3std3__45__cpo3endE:
	.zero		1
	.type		_ZN65_INTERNAL_ebe2f5a5_29_flash_fwd_hdim64_bf16_sm80_cu_cb12e5b6_34284cuda3std3__419piecewise_constructE,@object
	.size		_ZN65_INTERNAL_ebe2f5a5_29_flash_fwd_hdim64_bf16_sm80_cu_cb12e5b6_34284cuda3std3__419piecewise_constructE,(_ZN65_INTERNAL_ebe2f5a5_29_flash_fwd_hdim64_bf16_sm80_cu_cb12e5b6_34284cuda3std3__45__cpo4cendE - _ZN65_INTERNAL_ebe2f5a5_29_flash_fwd_hdim64_bf16_sm80_cu_cb12e5b6_34284cuda3std3__419piecewise_constructE)
_ZN65_INTERNAL_ebe2f5a5_29_flash_fwd_hdim64_bf16_sm80_cu_cb12e5b6_34284cuda3std3__419piecewise_constructE:
	.zero		1
	.type		_ZN65_INTERNAL_ebe2f5a5_29_flash_fwd_hdim64_bf16_sm80_cu_cb12e5b6_34284cuda3std3__45__cpo4cendE,@object
	.size		_ZN65_INTERNAL_ebe2f5a5_29_flash_fwd_hdim64_bf16_sm80_cu_cb12e5b6_34284cuda3std3__45__cpo4cendE,(_ZN65_INTERNAL_ebe2f5a5_29_flash_fwd_hdim64_bf16_sm80_cu_cb12e5b6_34284cuda3std6ranges3__45__cpo4swapE - _ZN65_INTERNAL_ebe2f5a5_29_flash_fwd_hdim64_bf16_sm80_cu_cb12e5b6_34284cuda3std3__45__cpo4cendE)
_ZN65_INTERNAL_ebe2f5a5_29_flash_fwd_hdim64_bf16_sm80_cu_cb12e5b6_34284cuda3std3__45__cpo4cendE:
	.zero		1
	.type		_ZN65_INTERNAL_ebe2f5a5_29_flash_fwd_hdim64_bf16_sm80_cu_cb12e5b6_34284cuda3std6ranges3__45__cpo4swapE,@object
	.size		_ZN65_INTERNAL_ebe2f5a5_29_flash_fwd_hdim64_bf16_sm80_cu_cb12e5b6_34284cuda3std6ranges3__45__cpo4swapE,(.L_7 - _ZN65_INTERNAL_ebe2f5a5_29_flash_fwd_hdim64_bf16_sm80_cu_cb12e5b6_34284cuda3std6ranges3__45__cpo4swapE)
_ZN65_INTERNAL_ebe2f5a5_29_flash_fwd_hdim64_bf16_sm80_cu_cb12e5b6_34284cuda3std6ranges3__45__cpo4swapE:
	.zero		1
.L_7:


//--------------------- .nv.shared._ZN7cutlass13device_kernelIN5flash19enable_sm80_to_sm89INS1_16FlashAttnFwdSm80INS1_25CollectiveMainloopFwdSm80ILi4ELi1ELb0EN4cute5tupleIJNS5_1CILi128EEENS7_ILi112EEENS7_ILi64EEEEEELi64ENS_10bfloat16_tEfNS_4arch4Sm80ELb0ELb0ELb0ELb1ELb0ELb0ELb1ELb0EEENS1_21CollectiveEpilogueFwdINS6_IJS8_SA_S9_EEENS6_IJNS7_ILi1EEESI_SI_EEESC_SE_Li128ELb1ELb1ELb0ELb0EEENS1_19SingleTileSchedulerILb1ELb0ELb1ELi128EEEEEEEEEvNT_6ParamsE --------------------------
	.section	.nv.shared._ZN7cutlass13device_kernelIN5flash19enable_sm80_to_sm89INS1_16FlashAttnFwdSm80INS1_25CollectiveMainloopFwdSm80ILi4ELi1ELb0EN4cute5tupleIJNS5_1CILi128EEENS7_ILi112EEENS7_ILi64EEEEEELi64ENS_10bfloat16_tEfNS_4arch4Sm80ELb0ELb0ELb0ELb1ELb0ELb0ELb1ELb0EEENS1_21CollectiveEpilogueFwdINS6_IJS8_SA_S9_EEENS6_IJNS7_ILi1EEESI_SI_EEESC_SE_Li128ELb1ELb1ELb0ELb0EEENS1_19SingleTileSchedulerILb1ELb0ELb1ELi128EEEEEEEEEvNT_6ParamsE,"aw",@nobits
	.sectionflags	@""
	.align	16


//--------------------- .nv.shared._ZN7cutlass13device_kernelIN5flash19enable_sm80_to_sm89INS1_16FlashAttnFwdSm80INS1_25CollectiveMainloopFwdSm80ILi4ELi1ELb0EN4cute5tupleIJNS5_1CILi128EEENS7_ILi112EEENS7_ILi64EEEEEELi64ENS_10bfloat16_tEfNS_4arch4Sm80ELb0ELb0ELb0ELb1ELb0ELb1ELb1ELb0EEENS1_21CollectiveEpilogueFwdINS6_IJS8_SA_S9_EEENS6_IJNS7_ILi1EEESI_SI_EEESC_SE_Li128ELb1ELb1ELb0ELb0EEENS1_19SingleTileSchedulerILb1ELb0ELb1ELi128EEEEEEEEEvNT_6ParamsE --------------------------
	.section	.nv.shared._ZN7cutlass13device_kernelIN5flash19enable_sm80_to_sm89INS1_16FlashAttnFwdSm80INS1_25CollectiveMainloopFwdSm80ILi4ELi1ELb0EN4cute5tupleIJNS5_1CILi128EEENS7_ILi112EEENS7_ILi64EEEEEELi64ENS_10bfloat16_tEfNS_4arch4Sm80ELb0ELb0ELb0ELb1ELb0ELb1ELb1ELb0EEENS1_21CollectiveEpilogueFwdINS6_IJS8_SA_S9_EEENS6_IJNS7_ILi1EEESI_SI_EEESC_SE_Li128ELb1ELb1ELb0ELb0EEENS1_19SingleTileSchedulerILb1ELb0ELb1ELi128EEEEEEEEEvNT_6ParamsE,"aw",@nobits
	.sectionflags	@""
	.align	16


//--------------------- .nv.shared._ZN7cutlass13device_kernelIN5flash19enable_sm80_to_sm89INS1_16FlashAttnFwdSm80INS1_25CollectiveMainloopFwdSm80ILi4ELi1ELb0EN4cute5tupleIJNS5_1CILi128EEENS7_ILi96EEENS7_ILi64EEEEEELi64ENS_10bfloat16_tEfNS_4arch4Sm80ELb0ELb1ELb0ELb0ELb0ELb0ELb1ELb0EEENS1_21CollectiveEpilogueFwdINS6_IJS8_SA_S9_EEENS6_IJNS7_ILi1EEESI_SI_EEESC_SE_Li128ELb0ELb1ELb0ELb0EEENS1_19SingleTileSchedulerILb0ELb0ELb1ELi128EEEEEEEEEvNT_6ParamsE --------------------------
	.section	.nv.shared._ZN7cutlass13device_kernelIN5flash19enable_sm80_to_sm89INS1_16FlashAttnFwdSm80INS1_25CollectiveMainloopFwdSm80ILi4ELi1ELb0EN4cute5tupleIJNS5_1CILi128EEENS7_ILi96EEENS7_ILi64EEEEEELi64ENS_10bfloat16_tEfNS_4arch4Sm80ELb0ELb1ELb0ELb0ELb0ELb0ELb1ELb0EEENS1_21CollectiveEpilogueFwdINS6_IJS8_SA_S9_EEENS6_IJNS7_ILi1EEESI_SI_EEESC_SE_Li128ELb0ELb1ELb0ELb0EEENS1_19SingleTileSchedulerILb0ELb0ELb1ELi128EEEEEEEEEvNT_6ParamsE,"aw",@nobits
	.sectionflags	@""
	.align	16


//--------------------- .nv.shared._ZN7cutlass13device_kernelIN5flash19enable_sm80_to_sm89INS1_16FlashAttnFwdSm80INS1_25CollectiveMainloopFwdSm80ILi4ELi1ELb0EN4cute5tupleIJNS5_1CILi128EEENS7_ILi96EEENS7_ILi64EEEEEELi64ENS_10bfloat16_tEfNS_4arch4Sm80ELb0ELb1ELb0ELb1ELb0ELb0ELb1ELb0EEENS1_21CollectiveEpilogueFwdINS6_IJS8_SA_S9_EEENS6_IJNS7_ILi1EEESI_SI_EEESC_SE_Li128ELb1ELb1ELb0ELb0EEENS1_19SingleTileSchedulerILb1ELb0ELb1ELi128EEEEEEEEEvNT_6ParamsE --------------------------
	.section	.nv.shared._ZN7cutlass13device_kernelIN5flash19enable_sm80_to_sm89INS1_16FlashAttnFwdSm80INS1_25CollectiveMainloopFwdSm80ILi4ELi1ELb0EN4cute5tupleIJNS5_1CILi128EEENS7_ILi96EEENS7_ILi64EEEEEELi64ENS_10bfloat16_tEfNS_4arch4Sm80ELb0ELb1ELb0ELb1ELb0ELb0ELb1ELb0EEENS1_21CollectiveEpilogueFwdINS6_IJS8_SA_S9_EEENS6_IJNS7_ILi1EEESI_SI_EEESC_SE_Li128ELb1ELb1ELb0ELb0EEENS1_19SingleTileSchedulerILb1ELb0ELb1ELi128EEEEEEEEEvNT_6ParamsE,"aw",@nobits
	.sectionflags	@""
	.align	16


//--------------------- .nv.shared._ZN7cutlass13device_kernelIN5flash19enable_sm80_to_sm89INS1_16FlashAttnFwdSm80INS1_25CollectiveMainloopFwdSm80ILi4ELi1ELb0EN4cute5tupleIJNS5_1CILi128EEENS7_ILi96EEENS7_ILi64EEEEEELi64ENS_10bfloat16_tEfNS_4arch4Sm80ELb0ELb1ELb0ELb1ELb0ELb1ELb1ELb0EEENS1_21CollectiveEpilogueFwdINS6_IJS8_SA_S9_EEENS6_IJNS7_ILi1EEESI_SI_EEESC_SE_Li128ELb1ELb1ELb0ELb0EEENS1_19SingleTileSchedulerILb1ELb0ELb1ELi128EEEEEEEEEvNT_6ParamsE --------------------------
	.section	.nv.shared._ZN7cutlass13device_kernelIN5flash19enable_sm80_to_sm89INS1_16FlashAttnFwdSm80INS1_25CollectiveMainloopFwdSm80ILi4ELi1ELb0EN4cute5tupleIJNS5_1CILi128EEENS7_ILi96EEENS7_ILi64EEEEEELi64ENS_10bfloat16_tEfNS_4arch4Sm80ELb0ELb1ELb0ELb1ELb0ELb1ELb1ELb0EEENS1_21CollectiveEpilogueFwdINS6_IJS8_SA_S9_EEENS6_IJNS7_ILi1EEESI_SI_EEESC_SE_Li128ELb1ELb1ELb0ELb0EEENS1_19SingleTileSchedulerILb1ELb0ELb1ELi128EEEEEEEEEvNT_6ParamsE,"aw",@nobits
	.sectionflags	@""
	.align	16


//--------------------- .nv.shared._ZN7cutlass13device_kernelIN5flash19enable_sm80_to_sm89INS1_16FlashAttnFwdSm80INS1_25CollectiveMainloopFwdSm80ILi4ELi1ELb0EN4cute5tupleIJNS5_1CILi128EEENS7_ILi112EEENS7_ILi64EEEEEELi64ENS_10bfloat16_tEfNS_4arch4Sm80ELb1ELb0ELb0ELb0ELb0ELb0ELb1ELb0EEENS1_21CollectiveEpilogueFwdINS6_IJS8_SA_S9_EEENS6_IJNS7_ILi1EEESI_SI_EEESC_SE_Li128ELb0ELb1ELb0ELb0EEENS1_30DynamicPersistentTileSchedulerILi128ELi128ELb0ELb1ELb0EEEEEEEEEvNT_6ParamsE --------------------------
	.section	.nv.shared._ZN7cutlass13device_kernelIN5flash19enable_sm80_to_sm89INS1_16FlashAttnFwdSm80INS1_25CollectiveMainloopFwdSm80ILi4ELi1ELb0EN4cute5tupleIJNS5_1CILi128EEENS7_ILi112EEENS7_ILi64EEEEEELi64ENS_10bfloat16_tEfNS_4arch4Sm80ELb1ELb0ELb0ELb0ELb0ELb0ELb1ELb0EEENS1_21CollectiveEpilogueFwdINS6_IJS8_SA_S9_EEENS6_IJNS7_ILi1EEESI_SI_EEESC_SE_Li128ELb0ELb1ELb0ELb0EEENS1_30DynamicPersistentTileSchedulerILi128ELi128ELb0ELb1ELb0EEEEEEEEEvNT_6ParamsE,"aw",@nobits
	.sectionflags	@""
	.align	16


//--------------------- .nv.shared._ZN7cutlass13device_kernelIN5flash19enable_sm80_to_sm89INS1_16FlashAttnFwdSm80INS1_25CollectiveMainloopFwdSm80ILi4ELi1ELb0EN4cute5tupleIJNS5_1CILi128EEENS7_ILi112EEENS7_ILi64EEEEEELi64ENS_10bfloat16_tEfNS_4arch4Sm80ELb1ELb0ELb0ELb1ELb0ELb0ELb1ELb0EEENS1_21CollectiveEpilogueFwdINS6_IJS8_SA_S9_EEENS6_IJNS7_ILi1EEESI_SI_EEESC_SE_Li128ELb1ELb1ELb0ELb0EEENS1_19SingleTileSchedulerILb1ELb0ELb1ELi128EEEEEEEEEvNT_6ParamsE --------------------------
	.section	.nv.shared._ZN7cutlass13device_kernelIN5flash19enable_sm80_to_sm89INS1_16FlashAttnFwdSm80INS1_25CollectiveMainloopFwdSm80ILi4ELi1ELb0EN4cute5tupleIJNS5_1CILi128EEENS7_ILi112EEENS7_ILi64EEEEEELi64ENS_10bfloat16_tEfNS_4arch4Sm80ELb1ELb0ELb0ELb1ELb0ELb0ELb1ELb0EEENS1_21CollectiveEpilogueFwdINS6_IJS8_SA_S9_EEENS6_IJNS7_ILi1EEESI_SI_EEESC_SE_Li128ELb1ELb1ELb0ELb0EEENS1_19SingleTileSchedulerILb1ELb0ELb1ELi128EEEEEEEEEvNT_6ParamsE,"aw",@nobits
	.sectionflags	@""
	.align	16


//--------------------- .nv.shared._ZN7cutlass13device_kernelIN5flash19enable_sm80_to_sm89INS1_16FlashAttnFwdSm80INS1_25CollectiveMainloopFwdSm80ILi4ELi1ELb0EN4cute5tupleIJNS5_1CILi128EEENS7_ILi112EEENS7_ILi64EEEEEELi64ENS_10bfloat16_tEfNS_4arch4Sm80ELb1ELb0ELb0ELb1ELb0ELb1ELb1ELb0EEENS1_21CollectiveEpilogueFwdINS6_IJS8_SA_S9_EEENS6_IJNS7_ILi1EEESI_SI_EEESC_SE_Li128ELb1ELb1ELb0ELb0EEENS1_19SingleTileSchedulerILb1ELb0ELb1ELi128EEEEEEEEEvNT_6ParamsE --------------------------
	.section	.nv.shared._ZN7cutlass13device_kernelIN5flash19enable_sm80_to_sm89INS1_16FlashAttnFwdSm80INS1_25CollectiveMainloopFwdSm80ILi4ELi1ELb0EN4cute5tupleIJNS5_1CILi128EEENS7_ILi112EEENS7_ILi64EEEEEELi64ENS_10bfloat16_tEfNS_4arch4Sm80ELb1ELb0ELb0ELb1ELb0ELb1ELb1ELb0EEENS1_21CollectiveEpilogueFwdINS6_IJS8_SA_S9_EEENS6_IJNS7_ILi1EEESI_SI_EEESC_SE_Li128ELb1ELb1ELb0ELb0EEENS1_19SingleTileSchedulerILb1ELb0ELb1ELi128EEEEEEEEEvNT_6ParamsE,"aw",@nobits
	.sectionflags	@""
	.align	16
